	.target	sm_80

	.elftype	@"ET_EXEC"


//--------------------- .note.nv.tkinfo           --------------------------
	.section	.note.nv.tkinfo,"",@"SHT_NOTE"
	.sectionflags	@"SHF_NOTE_NV_TKINFO"
	.tkinfo
        /*0018*/ 	.word	0x00000002
        /*0030*/ 	.string	""
        /*0030*/ 	.string	"ptxas"
        /*0030*/ 	.string	"Cuda compilation tools, release 13.0, V13.0.88"
        /*0030*/ 	.string	"Build cuda_13.0.r13.0/compiler.36424714_0"
        /*0030*/ 	.string	"-arch sm_80 -m 64 "



//--------------------- .note.nv.cuinfo           --------------------------
	.section	.note.nv.cuinfo,"",@"SHT_NOTE"
	.sectionflags	@"SHF_NOTE_NV_CUINFO"
        /*0018*/ 	.short	0x0002
        /*001a*/ 	.short	0x0050
        /*001c*/ 	.short	0x0082
	.zero		2


//--------------------- .nv.info                  --------------------------
	.section	.nv.info,"",@"SHT_CUDA_INFO"
	.align	4


	//----- nvinfo : EIATTR_REGCOUNT
	.align		4
        /*0000*/ 	.byte	0x04, 0x2f
        /*0002*/ 	.short	(.L_12 - .L_11)
	.align		4
.L_11:
        /*0004*/ 	.word	index@(_ZN5flash16flash_fwd_kernelI23Flash_fwd_kernel_traitsILi192ELi64ELi64ELi4ELb0ELb0EN7cutlass6half_tE19Flash_kernel_traitsILi192ELi64ELi64ELi4ES3_EELb0ELb0ELb1ELb1ELb0ELb0ELb1ELb0EEEvNS_16Flash_fwd_paramsE)
        /*0008*/ 	.word	0x000000ff


	//----- nvinfo : EIATTR_FRAME_SIZE
	.align		4
.L_12:
        /*000c*/ 	.byte	0x04, 0x11
        /*000e*/ 	.short	(.L_14 - .L_13)
	.align		4
.L_13:
        /*0010*/ 	.word	index@(_ZN5flash16flash_fwd_kernelI23Flash_fwd_kernel_traitsILi192ELi64ELi64ELi4ELb0ELb0EN7cutlass6half_tE19Flash_kernel_traitsILi192ELi64ELi64ELi4ES3_EELb0ELb0ELb1ELb1ELb0ELb0ELb1ELb0EEEvNS_16Flash_fwd_paramsE)
        /*0014*/ 	.word	0x00000000


	//----- nvinfo : EIATTR_REGCOUNT
	.align		4
.L_14:
        /*0018*/ 	.byte	0x04, 0x2f
        /*001a*/ 	.short	(.L_16 - .L_15)
	.align		4
.L_15:
        /*001c*/ 	.word	index@(_ZN5flash16flash_fwd_kernelI23Flash_fwd_kernel_traitsILi192ELi64ELi64ELi4ELb0ELb0EN7cutlass6half_tE19Flash_kernel_traitsILi192ELi64ELi64ELi4ES3_EELb1ELb0ELb1ELb1ELb0ELb0ELb0ELb1EEEvNS_16Flash_fwd_paramsE)
        /*0020*/ 	.word	0x000000ff


	//----- nvinfo : EIATTR_FRAME_SIZE
	.align		4
.L_16:
        /*0024*/ 	.byte	0x04, 0x11
        /*0026*/ 	.short	(.L_18 - .L_17)
	.align		4
.L_17:
        /*0028*/ 	.word	index@(_ZN5flash16flash_fwd_kernelI23Flash_fwd_kernel_traitsILi192ELi64ELi64ELi4ELb0ELb0EN7cutlass6half_tE19Flash_kernel_traitsILi192ELi64ELi64ELi4ES3_EELb1ELb0ELb1ELb1ELb0ELb0ELb0ELb1EEEvNS_16Flash_fwd_paramsE)
        /*002c*/ 	.word	0x000000e0


	//----- nvinfo : EIATTR_REGCOUNT
	.align		4
.L_18:
        /*0030*/ 	.byte	0x04, 0x2f
        /*0032*/ 	.short	(.L_20 - .L_19)
	.align		4
.L_19:
        /*0034*/ 	.word	index@(_ZN5flash16flash_fwd_kernelI23Flash_fwd_kernel_traitsILi192ELi64ELi64ELi4ELb0ELb0EN7cutlass6half_tE19Flash_kernel_traitsILi192ELi64ELi64ELi4ES3_EELb0ELb0ELb1ELb0ELb0ELb0ELb1ELb0EEEvNS_16Flash_fwd_paramsE)
        /*0038*/ 	.word	0x000000fe


	//----- nvinfo : EIATTR_FRAME_SIZE
	.align		4
.L_20:
        /*003c*/ 	.byte	0x04, 0x11
        /*003e*/ 	.short	(.L_22 - .L_21)
	.align		4
.L_21:
        /*0040*/ 	.word	index@(_ZN5flash16flash_fwd_kernelI23Flash_fwd_kernel_traitsILi192ELi64ELi64ELi4ELb0ELb0EN7cutlass6half_tE19Flash_kernel_traitsILi192ELi64ELi64ELi4ES3_EELb0ELb0ELb1ELb0ELb0ELb0ELb1ELb0EEEvNS_16Flash_fwd_paramsE)
        /*0044*/ 	.word	0x00000000


	//----- nvinfo : EIATTR_REGCOUNT
	.align		4
.L_22:
        /*0048*/ 	.byte	0x04, 0x2f
        /*004a*/ 	.short	(.L_24 - .L_23)
	.align		4
.L_23:
        /*004c*/ 	.word	index@(_ZN5flash16flash_fwd_kernelI23Flash_fwd_kernel_traitsILi192ELi64ELi64ELi4ELb0ELb0EN7cutlass6half_tE19Flash_kernel_traitsILi192ELi64ELi64ELi4ES3_EELb1ELb0ELb1ELb0ELb0ELb0ELb0ELb1EEEvNS_16Flash_fwd_paramsE)
        /*0050*/ 	.word	0x000000ff


	//----- nvinfo : EIATTR_FRAME_SIZE
	.align		4
.L_24:
        /*0054*/ 	.byte	0x04, 0x11
        /*0056*/ 	.short	(.L_26 - .L_25)
	.align		4
.L_25:
        /*0058*/ 	.word	index@(_ZN5flash16flash_fwd_kernelI23Flash_fwd_kernel_traitsILi192ELi64ELi64ELi4ELb0ELb0EN7cutlass6half_tE19Flash_kernel_traitsILi192ELi64ELi64ELi4ES3_EELb1ELb0ELb1ELb0ELb0ELb0ELb0ELb1EEEvNS_16Flash_fwd_paramsE)
        /*005c*/ 	.word	0x000000d8


	//----- nvinfo : EIATTR_REGCOUNT
	.align		4
.L_26:
        /*0060*/ 	.byte	0x04, 0x2f
        /*0062*/ 	.short	(.L_28 - .L_27)
	.align		4
.L_27:
        /*0064*/ 	.word	index@(_ZN5flash16flash_fwd_kernelI23Flash_fwd_kernel_traitsILi192ELi64ELi64ELi4ELb0ELb0EN7cutlass6half_tE19Flash_kernel_traitsILi192ELi64ELi64ELi4ES3_EELb1ELb0ELb1ELb1ELb0ELb0ELb0ELb0EEEvNS_16Flash_fwd_paramsE)
        /*0068*/ 	.word	0x000000fc


	//----- nvinfo : EIATTR_FRAME_SIZE
	.align		4
.L_28:
        /*006c*/ 	.byte	0x04, 0x11
        /*006e*/ 	.short	(.L_30 - .L_29)
	.align		4
.L_29:
        /*0070*/ 	.word	index@(_ZN5flash16flash_fwd_kernelI23Flash_fwd_kernel_traitsILi192ELi64ELi64ELi4ELb0ELb0EN7cutlass6half_tE19Flash_kernel_traitsILi192ELi64ELi64ELi4ES3_EELb1ELb0ELb1ELb1ELb0ELb0ELb0ELb0EEEvNS_16Flash_fwd_paramsE)
        /*0074*/ 	.word	0x00000000


	//----- nvinfo : EIATTR_REGCOUNT
	.align		4
.L_30:
        /*0078*/ 	.byte	0x04, 0x2f
        /*007a*/ 	.short	(.L_32 - .L_31)
	.align		4
.L_31:
        /*007c*/ 	.word	index@(_ZN5flash16flash_fwd_kernelI23Flash_fwd_kernel_traitsILi192ELi64ELi64ELi4ELb0ELb0EN7cutlass6half_tE19Flash_kernel_traitsILi192ELi64ELi64ELi4ES3_EELb0ELb0ELb1ELb0ELb0ELb1ELb1ELb0EEEvNS_16Flash_fwd_paramsE)
        /*0080*/ 	.word	0x000000ff


	//----- nvinfo : EIATTR_FRAME_SIZE
	.align		4
.L_32:
        /*0084*/ 	.byte	0x04, 0x11
        /*0086*/ 	.short	(.L_34 - .L_33)
	.align		4
.L_33:
        /*0088*/ 	.word	index@(_ZN5flash16flash_fwd_kernelI23Flash_fwd_kernel_traitsILi192ELi64ELi64ELi4ELb0ELb0EN7cutlass6half_tE19Flash_kernel_traitsILi192ELi64ELi64ELi4ES3_EELb0ELb0ELb1ELb0ELb0ELb1ELb1ELb0EEEvNS_16Flash_fwd_paramsE)
        /*008c*/ 	.word	0x00000000


	//----- nvinfo : EIATTR_REGCOUNT
	.align		4
.L_34:
        /*0090*/ 	.byte	0x04, 0x2f
        /*0092*/ 	.short	(.L_36 - .L_35)
	.align		4
.L_35:
        /*0094*/ 	.word	index@(_ZN5flash16flash_fwd_kernelI23Flash_fwd_kernel_traitsILi192ELi64ELi64ELi4ELb0ELb0EN7cutlass6half_tE19Flash_kernel_traitsILi192ELi64ELi64ELi4ES3_EELb1ELb0ELb1ELb0ELb0ELb1ELb0ELb0EEEvNS_16Flash_fwd_paramsE)
        /*0098*/ 	.word	0x000000fc


	//----- nvinfo : EIATTR_FRAME_SIZE
	.align		4
.L_36:
        /*009c*/ 	.byte	0x04, 0x11
        /*009e*/ 	.short	(.L_38 - .L_37)
	.align		4
.L_37:
        /*00a0*/ 	.word	index@(_ZN5flash16flash_fwd_kernelI23Flash_fwd_kernel_traitsILi192ELi64ELi64ELi4ELb0ELb0EN7cutlass6half_tE19Flash_kernel_traitsILi192ELi64ELi64ELi4ES3_EELb1ELb0ELb1ELb0ELb0ELb1ELb0ELb0EEEvNS_16Flash_fwd_paramsE)
        /*00a4*/ 	.word	0x00000000


	//----- nvinfo : EIATTR_REGCOUNT
	.align		4
.L_38:
        /*00a8*/ 	.byte	0x04, 0x2f
        /*00aa*/ 	.short	(.L_40 - .L_39)
	.align		4
.L_39:
        /*00ac*/ 	.word	index@(_ZN5flash16flash_fwd_kernelI23Flash_fwd_kernel_traitsILi192ELi64ELi64ELi4ELb0ELb0EN7cutlass6half_tE19Flash_kernel_traitsILi192ELi64ELi64ELi4ES3_EELb0ELb0ELb0ELb1ELb0ELb0ELb1ELb0EEEvNS_16Flash_fwd_paramsE)
        /*00b0*/ 	.word	0x000000fe


	//----- nvinfo : EIATTR_FRAME_SIZE
	.align		4
.L_40:
        /*00b4*/ 	.byte	0x04, 0x11
        /*00b6*/ 	.short	(.L_42 - .L_41)
	.align		4
.L_41:
        /*00b8*/ 	.word	index@(_ZN5flash16flash_fwd_kernelI23Flash_fwd_kernel_traitsILi192ELi64ELi64ELi4ELb0ELb0EN7cutlass6half_tE19Flash_kernel_traitsILi192ELi64ELi64ELi4ES3_EELb0ELb0ELb0ELb1ELb0ELb0ELb1ELb0EEEvNS_16Flash_fwd_paramsE)
        /*00bc*/ 	.word	0x00000000


	//----- nvinfo : EIATTR_REGCOUNT
	.align		4
.L_42:
        /*00c0*/ 	.byte	0x04, 0x2f
        /*00c2*/ 	.short	(.L_44 - .L_43)
	.align		4
.L_43:
        /*00c4*/ 	.word	index@(_ZN5flash16flash_fwd_kernelI23Flash_fwd_kernel_traitsILi192ELi64ELi64ELi4ELb0ELb0EN7cutlass6half_tE19Flash_kernel_traitsILi192ELi64ELi64ELi4ES3_EELb1ELb0ELb0ELb1ELb0ELb0ELb0ELb1EEEvNS_16Flash_fwd_paramsE)
        /*00c8*/ 	.word	0x000000ff


	//----- nvinfo : EIATTR_FRAME_SIZE
	.align		4
.L_44:
        /*00cc*/ 	.byte	0x04, 0x11
        /*00ce*/ 	.short	(.L_46 - .L_45)
	.align		4
.L_45:
        /*00d0*/ 	.word	index@(_ZN5flash16flash_fwd_kernelI23Flash_fwd_kernel_traitsILi192ELi64ELi64ELi4ELb0ELb0EN7cutlass6half_tE19Flash_kernel_traitsILi192ELi64ELi64ELi4ES3_EELb1ELb0ELb0ELb1ELb0ELb0ELb0ELb1EEEvNS_16Flash_fwd_paramsE)
        /*00d4*/ 	.word	0x000000f0


	//----- nvinfo : EIATTR_REGCOUNT
	.align		4
.L_46:
        /*00d8*/ 	.byte	0x04, 0x2f
        /*00da*/ 	.short	(.L_48 - .L_47)
	.align		4
.L_47:
        /*00dc*/ 	.word	index@(_ZN5flash16flash_fwd_kernelI23Flash_fwd_kernel_traitsILi192ELi64ELi64ELi4ELb0ELb0EN7cutlass6half_tE19Flash_kernel_traitsILi192ELi64ELi64ELi4ES3_EELb0ELb0ELb0ELb0ELb0ELb0ELb1ELb0EEEvNS_16Flash_fwd_paramsE)
        /*00e0*/ 	.word	0x000000ff


	//----- nvinfo : EIATTR_FRAME_SIZE
	.align		4
.L_48:
        /*00e4*/ 	.byte	0x04, 0x11
        /*00e6*/ 	.short	(.L_50 - .L_49)
	.align		4
.L_49:
        /*00e8*/ 	.word	index@(_ZN5flash16flash_fwd_kernelI23Flash_fwd_kernel_traitsILi192ELi64ELi64ELi4ELb0ELb0EN7cutlass6half_tE19Flash_kernel_traitsILi192ELi64ELi64ELi4ES3_EELb0ELb0ELb0ELb0ELb0ELb0ELb1ELb0EEEvNS_16Flash_fwd_paramsE)
        /*00ec*/ 	.word	0x00000000


	//----- nvinfo : EIATTR_REGCOUNT
	.align		4
.L_50:
        /*00f0*/ 	.byte	0x04, 0x2f
        /*00f2*/ 	.short	(.L_52 - .L_51)
	.align		4
.L_51:
        /*00f4*/ 	.word	index@(_ZN5flash16flash_fwd_kernelI23Flash_fwd_kernel_traitsILi192ELi64ELi64ELi4ELb0ELb0EN7cutlass6half_tE19Flash_kernel_traitsILi192ELi64ELi64ELi4ES3_EELb1ELb0ELb0ELb0ELb0ELb0ELb0ELb1EEEvNS_16Flash_fwd_paramsE)
        /*00f8*/ 	.word	0x000000ff


	//----- nvinfo : EIATTR_FRAME_SIZE
	.align		4
.L_52:
        /*00fc*/ 	.byte	0x04, 0x11
        /*00fe*/ 	.short	(.L_54 - .L_53)
	.align		4
.L_53:
        /*0100*/ 	.word	index@(_ZN5flash16flash_fwd_kernelI23Flash_fwd_kernel_traitsILi192ELi64ELi64ELi4ELb0ELb0EN7cutlass6half_tE19Flash_kernel_traitsILi192ELi64ELi64ELi4ES3_EELb1ELb0ELb0ELb0ELb0ELb0ELb0ELb1EEEvNS_16Flash_fwd_paramsE)
        /*0104*/ 	.word	0x00000098


	//----- nvinfo : EIATTR_REGCOUNT
	.align		4
.L_54:
        /*0108*/ 	.byte	0x04, 0x2f
        /*010a*/ 	.short	(.L_56 - .L_55)
	.align		4
.L_55:
        /*010c*/ 	.word	index@(_ZN5flash16flash_fwd_kernelI23Flash_fwd_kernel_traitsILi192ELi64ELi64ELi4ELb0ELb0EN7cutlass6half_tE19Flash_kernel_traitsILi192ELi64ELi64ELi4ES3_EELb1ELb0ELb0ELb1ELb0ELb0ELb0ELb0EEEvNS_16Flash_fwd_paramsE)
        /*0110*/ 	.word	0x000000f4


	//----- nvinfo : EIATTR_FRAME_SIZE
	.align		4
.L_56:
        /*0114*/ 	.byte	0x04, 0x11
        /*0116*/ 	.short	(.L_58 - .L_57)
	.align		4
.L_57:
        /*0118*/ 	.word	index@(_ZN5flash16flash_fwd_kernelI23Flash_fwd_kernel_traitsILi192ELi64ELi64ELi4ELb0ELb0EN7cutlass6half_tE19Flash_kernel_traitsILi192ELi64ELi64ELi4ES3_EELb1ELb0ELb0ELb1ELb0ELb0ELb0ELb0EEEvNS_16Flash_fwd_paramsE)
        /*011c*/ 	.word	0x00000000


	//----- nvinfo : EIATTR_REGCOUNT
	.align		4
.L_58:
        /*0120*/ 	.byte	0x04, 0x2f
        /*0122*/ 	.short	(.L_60 - .L_59)
	.align		4
.L_59:
        /*0124*/ 	.word	index@(_ZN5flash16flash_fwd_kernelI23Flash_fwd_kernel_traitsILi192ELi64ELi64ELi4ELb0ELb0EN7cutlass6half_tE19Flash_kernel_traitsILi192ELi64ELi64ELi4ES3_EELb0ELb0ELb0ELb0ELb0ELb1ELb1ELb0EEEvNS_16Flash_fwd_paramsE)
        /*0128*/ 	.word	0x000000ff


	//----- nvinfo : EIATTR_FRAME_SIZE
	.align		4
.L_60:
        /*012c*/ 	.byte	0x04, 0x11
        /*012e*/ 	.short	(.L_62 - .L_61)
	.align		4
.L_61:
        /*0130*/ 	.word	index@(_ZN5flash16flash_fwd_kernelI23Flash_fwd_kernel_traitsILi192ELi64ELi64ELi4ELb0ELb0EN7cutlass6half_tE19Flash_kernel_traitsILi192ELi64ELi64ELi4ES3_EELb0ELb0ELb0ELb0ELb0ELb1ELb1ELb0EEEvNS_16Flash_fwd_paramsE)
        /*0134*/ 	.word	0x00000000


	//----- nvinfo : EIATTR_REGCOUNT
	.align		4
.L_62:
        /*0138*/ 	.byte	0x04, 0x2f
        /*013a*/ 	.short	(.L_64 - .L_63)
	.align		4
.L_63:
        /*013c*/ 	.word	index@(_ZN5flash16flash_fwd_kernelI23Flash_fwd_kernel_traitsILi192ELi64ELi64ELi4ELb0ELb0EN7cutlass6half_tE19Flash_kernel_traitsILi192ELi64ELi64ELi4ES3_EELb1ELb0ELb0ELb0ELb0ELb1ELb0ELb0EEEvNS_16Flash_fwd_paramsE)
        /*0140*/ 	.word	0x000000ec


	//----- nvinfo : EIATTR_FRAME_SIZE
	.align		4
.L_64:
        /*0144*/ 	.byte	0x04, 0x11
        /*0146*/ 	.short	(.L_66 - .L_65)
	.align		4
.L_65:
        /*0148*/ 	.word	index@(_ZN5flash16flash_fwd_kernelI23Flash_fwd_kernel_traitsILi192ELi64ELi64ELi4ELb0ELb0EN7cutlass6half_tE19Flash_kernel_traitsILi192ELi64ELi64ELi4ES3_EELb1ELb0ELb0ELb0ELb0ELb1ELb0ELb0EEEvNS_16Flash_fwd_paramsE)
        /*014c*/ 	.word	0x00000000


	//----- nvinfo : EIATTR_REGCOUNT
	.align		4
.L_66:
        /*0150*/ 	.byte	0x04, 0x2f
        /*0152*/ 	.short	(.L_68 - .L_67)
	.align		4
.L_67:
        /*0154*/ 	.word	index@(_ZN5flash16flash_fwd_kernelI23Flash_fwd_kernel_traitsILi192ELi64ELi64ELi4ELb0ELb0EN7cutlass6half_tE19Flash_kernel_traitsILi192ELi64ELi64ELi4ES3_EELb1ELb0ELb1ELb0ELb0ELb0ELb0ELb0EEEvNS_16Flash_fwd_paramsE)
        /*0158*/ 	.word	0x000000fa


	//----- nvinfo : EIATTR_FRAME_SIZE
	.align		4
.L_68:
        /*015c*/ 	.byte	0x04, 0x11
        /*015e*/ 	.short	(.L_70 - .L_69)
	.align		4
.L_69:
        /*0160*/ 	.word	index@(_ZN5flash16flash_fwd_kernelI23Flash_fwd_kernel_traitsILi192ELi64ELi64ELi4ELb0ELb0EN7cutlass6half_tE19Flash_kernel_traitsILi192ELi64ELi64ELi4ES3_EELb1ELb0ELb1ELb0ELb0ELb0ELb0ELb0EEEvNS_16Flash_fwd_paramsE)
        /*0164*/ 	.word	0x00000000


	//----- nvinfo : EIATTR_REGCOUNT
	.align		4
.L_70:
        /*0168*/ 	.byte	0x04, 0x2f
        /*016a*/ 	.short	(.L_72 - .L_71)
	.align		4
.L_71:
        /*016c*/ 	.word	index@(_ZN5flash16flash_fwd_kernelI23Flash_fwd_kernel_traitsILi192ELi64ELi64ELi4ELb0ELb0EN7cutlass6half_tE19Flash_kernel_traitsILi192ELi64ELi64ELi4ES3_EELb1ELb0ELb0ELb0ELb0ELb0ELb0ELb0EEEvNS_16Flash_fwd_paramsE)
        /*0170*/ 	.word	0x000000f4


	//----- nvinfo : EIATTR_FRAME_SIZE
	.align		4
.L_72:
        /*0174*/ 	.byte	0x04, 0x11
        /*0176*/ 	.short	(.L_74 - .L_73)
	.align		4
.L_73:
        /*0178*/ 	.word	index@(_ZN5flash16flash_fwd_kernelI23Flash_fwd_kernel_traitsILi192ELi64ELi64ELi4ELb0ELb0EN7cutlass6half_tE19Flash_kernel_traitsILi192ELi64ELi64ELi4ES3_EELb1ELb0ELb0ELb0ELb0ELb0ELb0ELb0EEEvNS_16Flash_fwd_paramsE)
        /*017c*/ 	.word	0x00000000


	//----- nvinfo : EIATTR_REGCOUNT
	.align		4
.L_74:
        /*0180*/ 	.byte	0x04, 0x2f
        /*0182*/ 	.short	(.L_76 - .L_75)
	.align		4
.L_75:
        /*0184*/ 	.word	index@(_ZN5flash16flash_fwd_kernelI23Flash_fwd_kernel_traitsILi192ELi128ELi64ELi8ELb0ELb0EN7cutlass6half_tE19Flash_kernel_traitsILi192ELi128ELi64ELi8ES3_EELb0ELb0ELb1ELb1ELb0ELb0ELb1ELb0EEEvNS_16Flash_fwd_paramsE)
        /*0188*/ 	.word	0x000000ff


	//----- nvinfo : EIATTR_FRAME_SIZE
	.align		4
.L_76:
        /*018c*/ 	.byte	0x04, 0x11
        /*018e*/ 	.short	(.L_78 - .L_77)
	.align		4
.L_77:
        /*0190*/ 	.word	index@(_ZN5flash16flash_fwd_kernelI23Flash_fwd_kernel_traitsILi192ELi128ELi64ELi8ELb0ELb0EN7cutlass6half_tE19Flash_kernel_traitsILi192ELi128ELi64ELi8ES3_EELb0ELb0ELb1ELb1ELb0ELb0ELb1ELb0EEEvNS_16Flash_fwd_paramsE)
        /*0194*/ 	.word	0x00000000


	//----- nvinfo : EIATTR_REGCOUNT
	.align		4
.L_78:
        /*0198*/ 	.byte	0x04, 0x2f
        /*019a*/ 	.short	(.L_80 - .L_79)
	.align		4
.L_79:
        /*019c*/ 	.word	index@(_ZN5flash16flash_fwd_kernelI23Flash_fwd_kernel_traitsILi192ELi128ELi64ELi8ELb0ELb0EN7cutlass6half_tE19Flash_kernel_traitsILi192ELi128ELi64ELi8ES3_EELb0ELb0ELb1ELb1ELb0ELb0ELb0ELb0EEEvNS_16Flash_fwd_paramsE)
        /*01a0*/ 	.word	0x000000f4


	//----- nvinfo : EIATTR_FRAME_SIZE
	.align		4
.L_80:
        /*01a4*/ 	.byte	0x04, 0x11
        /*01a6*/ 	.short	(.L_82 - .L_81)
	.align		4
.L_81:
        /*01a8*/ 	.word	index@(_ZN5flash16flash_fwd_kernelI23Flash_fwd_kernel_traitsILi192ELi128ELi64ELi8ELb0ELb0EN7cutlass6half_tE19Flash_kernel_traitsILi192ELi128ELi64ELi8ES3_EELb0ELb0ELb1ELb1ELb0ELb0ELb0ELb0EEEvNS_16Flash_fwd_paramsE)
        /*01ac*/ 	.word	0x00000000


	//----- nvinfo : EIATTR_REGCOUNT
	.align		4
.L_82:
        /*01b0*/ 	.byte	0x04, 0x2f
        /*01b2*/ 	.short	(.L_84 - .L_83)
	.align		4
.L_83:
        /*01b4*/ 	.word	index@(_ZN5flash16flash_fwd_kernelI23Flash_fwd_kernel_traitsILi192ELi128ELi64ELi8ELb0ELb0EN7cutlass6half_tE19Flash_kernel_traitsILi192ELi128ELi64ELi8ES3_EELb0ELb0ELb1ELb0ELb0ELb0ELb1ELb0EEEvNS_16Flash_fwd_paramsE)
        /*01b8*/ 	.word	0x000000ff


	//----- nvinfo : EIATTR_FRAME_SIZE
	.align		4
.L_84:
        /*01bc*/ 	.byte	0x04, 0x11
        /*01be*/ 	.short	(.L_86 - .L_85)
	.align		4
.L_85:
        /*01c0*/ 	.word	index@(_ZN5flash16flash_fwd_kernelI23Flash_fwd_kernel_traitsILi192ELi128ELi64ELi8ELb0ELb0EN7cutlass6half_tE19Flash_kernel_traitsILi192ELi128ELi64ELi8ES3_EELb0ELb0ELb1ELb0ELb0ELb0ELb1ELb0EEEvNS_16Flash_fwd_paramsE)
        /*01c4*/ 	.word	0x00000000


	//----- nvinfo : EIATTR_REGCOUNT
	.align		4
.L_86:
        /*01c8*/ 	.byte	0x04, 0x2f
        /*01ca*/ 	.short	(.L_88 - .L_87)
	.align		4
.L_87:
        /*01cc*/ 	.word	index@(_ZN5flash16flash_fwd_kernelI23Flash_fwd_kernel_traitsILi192ELi128ELi64ELi8ELb0ELb0EN7cutlass6half_tE19Flash_kernel_traitsILi192ELi128ELi64ELi8ES3_EELb0ELb0ELb1ELb0ELb0ELb0ELb0ELb0EEEvNS_16Flash_fwd_paramsE)
        /*01d0*/ 	.word	0x000000f8


	//----- nvinfo : EIATTR_FRAME_SIZE
	.align		4
.L_88:
        /*01d4*/ 	.byte	0x04, 0x11
        /*01d6*/ 	.short	(.L_90 - .L_89)
	.align		4
.L_89:
        /*01d8*/ 	.word	index@(_ZN5flash16flash_fwd_kernelI23Flash_fwd_kernel_traitsILi192ELi128ELi64ELi8ELb0ELb0EN7cutlass6half_tE19Flash_kernel_traitsILi192ELi128ELi64ELi8ES3_EELb0ELb0ELb1ELb0ELb0ELb0ELb0ELb0EEEvNS_16Flash_fwd_paramsE)
        /*01dc*/ 	.word	0x00000000


	//----- nvinfo : EIATTR_REGCOUNT
	.align		4
.L_90:
        /*01e0*/ 	.byte	0x04, 0x2f
        /*01e2*/ 	.short	(.L_92 - .L_91)
	.align		4
.L_91:
        /*01e4*/ 	.word	index@(_ZN5flash16flash_fwd_kernelI23Flash_fwd_kernel_traitsILi192ELi128ELi64ELi8ELb0ELb0EN7cutlass6half_tE19Flash_kernel_traitsILi192ELi128ELi64ELi8ES3_EELb0ELb0ELb1ELb0ELb0ELb1ELb1ELb0EEEvNS_16Flash_fwd_paramsE)
        /*01e8*/ 	.word	0x000000ff


	//----- nvinfo : EIATTR_FRAME_SIZE
	.align		4
.L_92:
        /*01ec*/ 	.byte	0x04, 0x11
        /*01ee*/ 	.short	(.L_94 - .L_93)
	.align		4
.L_93:
        /*01f0*/ 	.word	index@(_ZN5flash16flash_fwd_kernelI23Flash_fwd_kernel_traitsILi192ELi128ELi64ELi8ELb0ELb0EN7cutlass6half_tE19Flash_kernel_traitsILi192ELi128ELi64ELi8ES3_EELb0ELb0ELb1ELb0ELb0ELb1ELb1ELb0EEEvNS_16Flash_fwd_paramsE)
        /*01f4*/ 	.word	0x00000000


	//----- nvinfo : EIATTR_REGCOUNT
	.align		4
.L_94:
        /*01f8*/ 	.byte	0x04, 0x2f
        /*01fa*/ 	.short	(.L_96 - .L_95)
	.align		4
.L_95:
        /*01fc*/ 	.word	index@(_ZN5flash16flash_fwd_kernelI23Flash_fwd_kernel_traitsILi192ELi128ELi64ELi8ELb0ELb0EN7cutlass6half_tE19Flash_kernel_traitsILi192ELi128ELi64ELi8ES3_EELb0ELb0ELb1ELb0ELb0ELb1ELb0ELb0EEEvNS_16Flash_fwd_paramsE)
        /*0200*/ 	.word	0x000000f2


	//----- nvinfo : EIATTR_FRAME_SIZE
	.align		4
.L_96:
        /*0204*/ 	.byte	0x04, 0x11
        /*0206*/ 	.short	(.L_98 - .L_97)
	.align		4
.L_97:
        /*0208*/ 	.word	index@(_ZN5flash16flash_fwd_kernelI23Flash_fwd_kernel_traitsILi192ELi128ELi64ELi8ELb0ELb0EN7cutlass6half_tE19Flash_kernel_traitsILi192ELi128ELi64ELi8ES3_EELb0ELb0ELb1ELb0ELb0ELb1ELb0ELb0EEEvNS_16Flash_fwd_paramsE)
        /*020c*/ 	.word	0x00000000


	//----- nvinfo : EIATTR_REGCOUNT
	.align		4
.L_98:
        /*0210*/ 	.byte	0x04, 0x2f
        /*0212*/ 	.short	(.L_100 - .L_99)
	.align		4
.L_99:
        /*0214*/ 	.word	index@(_ZN5flash16flash_fwd_kernelI23Flash_fwd_kernel_traitsILi192ELi128ELi64ELi8ELb0ELb0EN7cutlass6half_tE19Flash_kernel_traitsILi192ELi128ELi64ELi8ES3_EELb0ELb0ELb0ELb1ELb0ELb0ELb1ELb0EEEvNS_16Flash_fwd_paramsE)
        /*0218*/ 	.word	0x000000fe


	//----- nvinfo : EIATTR_FRAME_SIZE
	.align		4
.L_100:
        /*021c*/ 	.byte	0x04, 0x11
        /*021e*/ 	.short	(.L_102 - .L_101)
	.align		4
.L_101:
        /*0220*/ 	.word	index@(_ZN5flash16flash_fwd_kernelI23Flash_fwd_kernel_traitsILi192ELi128ELi64ELi8ELb0ELb0EN7cutlass6half_tE19Flash_kernel_traitsILi192ELi128ELi64ELi8ES3_EELb0ELb0ELb0ELb1ELb0ELb0ELb1ELb0EEEvNS_16Flash_fwd_paramsE)
        /*0224*/ 	.word	0x00000000


	//----- nvinfo : EIATTR_REGCOUNT
	.align		4
.L_102:
        /*0228*/ 	.byte	0x04, 0x2f
        /*022a*/ 	.short	(.L_104 - .L_103)
	.align		4
.L_103:
        /*022c*/ 	.word	index@(_ZN5flash16flash_fwd_kernelI23Flash_fwd_kernel_traitsILi192ELi128ELi64ELi8ELb0ELb0EN7cutlass6half_tE19Flash_kernel_traitsILi192ELi128ELi64ELi8ES3_EELb0ELb0ELb0ELb1ELb0ELb0ELb0ELb0EEEvNS_16Flash_fwd_paramsE)
        /*0230*/ 	.word	0x000000ec


	//----- nvinfo : EIATTR_FRAME_SIZE
	.align		4
.L_104:
        /*0234*/ 	.byte	0x04, 0x11
        /*0236*/ 	.short	(.L_106 - .L_105)
	.align		4
.L_105:
        /*0238*/ 	.word	index@(_ZN5flash16flash_fwd_kernelI23Flash_fwd_kernel_traitsILi192ELi128ELi64ELi8ELb0ELb0EN7cutlass6half_tE19Flash_kernel_traitsILi192ELi128ELi64ELi8ES3_EELb0ELb0ELb0ELb1ELb0ELb0ELb0ELb0EEEvNS_16Flash_fwd_paramsE)
        /*023c*/ 	.word	0x00000000


	//----- nvinfo : EIATTR_REGCOUNT
	.align		4
.L_106:
        /*0240*/ 	.byte	0x04, 0x2f
        /*0242*/ 	.short	(.L_108 - .L_107)
	.align		4
.L_107:
        /*0244*/ 	.word	index@(_ZN5flash16flash_fwd_kernelI23Flash_fwd_kernel_traitsILi192ELi128ELi64ELi8ELb0ELb0EN7cutlass6half_tE19Flash_kernel_traitsILi192ELi128ELi64ELi8ES3_EELb0ELb0ELb0ELb0ELb0ELb0ELb1ELb0EEEvNS_16Flash_fwd_paramsE)
        /*0248*/ 	.word	0x000000ff


	//----- nvinfo : EIATTR_FRAME_SIZE
	.align		4
.L_108:
        /*024c*/ 	.byte	0x04, 0x11
        /*024e*/ 	.short	(.L_110 - .L_109)
	.align		4
.L_109:
        /*0250*/ 	.word	index@(_ZN5flash16flash_fwd_kernelI23Flash_fwd_kernel_traitsILi192ELi128ELi64ELi8ELb0ELb0EN7cutlass6half_tE19Flash_kernel_traitsILi192ELi128ELi64ELi8ES3_EELb0ELb0ELb0ELb0ELb0ELb0ELb1ELb0EEEvNS_16Flash_fwd_paramsE)
        /*0254*/ 	.word	0x00000000


	//----- nvinfo : EIATTR_REGCOUNT
	.align		4
.L_110:
        /*0258*/ 	.byte	0x04, 0x2f
        /*025a*/ 	.short	(.L_112 - .L_111)
	.align		4
.L_111:
        /*025c*/ 	.word	index@(_ZN5flash16flash_fwd_kernelI23Flash_fwd_kernel_traitsILi192ELi128ELi64ELi8ELb0ELb0EN7cutlass6half_tE19Flash_kernel_traitsILi192ELi128ELi64ELi8ES3_EELb0ELb0ELb0ELb0ELb0ELb0ELb0ELb0EEEvNS_16Flash_fwd_paramsE)
        /*0260*/ 	.word	0x000000ea


	//----- nvinfo : EIATTR_FRAME_SIZE
	.align		4
.L_112:
        /*0264*/ 	.byte	0x04, 0x11
        /*0266*/ 	.short	(.L_114 - .L_113)
	.align		4
.L_113:
        /*0268*/ 	.word	index@(_ZN5flash16flash_fwd_kernelI23Flash_fwd_kernel_traitsILi192ELi128ELi64ELi8ELb0ELb0EN7cutlass6half_tE19Flash_kernel_traitsILi192ELi128ELi64ELi8ES3_EELb0ELb0ELb0ELb0ELb0ELb0ELb0ELb0EEEvNS_16Flash_fwd_paramsE)
        /*026c*/ 	.word	0x00000000


	//----- nvinfo : EIATTR_REGCOUNT
	.align		4
.L_114:
        /*0270*/ 	.byte	0x04, 0x2f
        /*0272*/ 	.short	(.L_116 - .L_115)
	.align		4
.L_115:
        /*0274*/ 	.word	index@(_ZN5flash16flash_fwd_kernelI23Flash_fwd_kernel_traitsILi192ELi128ELi64ELi8ELb0ELb0EN7cutlass6half_tE19Flash_kernel_traitsILi192ELi128ELi64ELi8ES3_EELb0ELb0ELb0ELb0ELb0ELb1ELb1ELb0EEEvNS_16Flash_fwd_paramsE)
        /*0278*/ 	.word	0x000000ff


	//----- nvinfo : EIATTR_FRAME_SIZE
	.align		4
.L_116:
        /*027c*/ 	.byte	0x04, 0x11
        /*027e*/ 	.short	(.L_118 - .L_117)
	.align		4
.L_117:
        /*0280*/ 	.word	index@(_ZN5flash16flash_fwd_kernelI23Flash_fwd_kernel_traitsILi192ELi128ELi64ELi8ELb0ELb0EN7cutlass6half_tE19Flash_kernel_traitsILi192ELi128ELi64ELi8ES3_EELb0ELb0ELb0ELb0ELb0ELb1ELb1ELb0EEEvNS_16Flash_fwd_paramsE)
        /*0284*/ 	.word	0x00000000


	//----- nvinfo : EIATTR_REGCOUNT
	.align		4
.L_118:
        /*0288*/ 	.byte	0x04, 0x2f
        /*028a*/ 	.short	(.L_120 - .L_119)
	.align		4
.L_119:
        /*028c*/ 	.word	index@(_ZN5flash16flash_fwd_kernelI23Flash_fwd_kernel_traitsILi192ELi128ELi64ELi8ELb0ELb0EN7cutlass6half_tE19Flash_kernel_traitsILi192ELi128ELi64ELi8ES3_EELb0ELb0ELb0ELb0ELb0ELb1ELb0ELb0EEEvNS_16Flash_fwd_paramsE)
        /*0290*/ 	.word	0x000000e3


	//----- nvinfo : EIATTR_FRAME_SIZE
	.align		4
.L_120:
        /*0294*/ 	.byte	0x04, 0x11
        /*0296*/ 	.short	(.L_122 - .L_121)
	.align		4
.L_121:
        /*0298*/ 	.word	index@(_ZN5flash16flash_fwd_kernelI23Flash_fwd_kernel_traitsILi192ELi128ELi64ELi8ELb0ELb0EN7cutlass6half_tE19Flash_kernel_traitsILi192ELi128ELi64ELi8ES3_EELb0ELb0ELb0ELb0ELb0ELb1ELb0ELb0EEEvNS_16Flash_fwd_paramsE)
        /*029c*/ 	.word	0x00000000


	//----- nvinfo : EIATTR_MIN_STACK_SIZE
	.align		4
.L_122:
        /*02a0*/ 	.byte	0x04, 0x12
        /*02a2*/ 	.short	(.L_124 - .L_123)
	.align		4
.L_123:
        /*02a4*/ 	.word	index@(_ZN5flash16flash_fwd_kernelI23Flash_fwd_kernel_traitsILi192ELi128ELi64ELi8ELb0ELb0EN7cutlass6half_tE19Flash_kernel_traitsILi192ELi128ELi64ELi8ES3_EELb0ELb0ELb0ELb0ELb0ELb1ELb0ELb0EEEvNS_16Flash_fwd_paramsE)
        /*02a8*/ 	.word	0x00000000


	//----- nvinfo : EIATTR_MIN_STACK_SIZE
	.align		4
.L_124:
        /*02ac*/ 	.byte	0x04, 0x12
        /*02ae*/ 	.short	(.L_126 - .L_125)
	.align		4
.L_125:
        /*02b0*/ 	.word	index@(_ZN5flash16flash_fwd_kernelI23Flash_fwd_kernel_traitsILi192ELi128ELi64ELi8ELb0ELb0EN7cutlass6half_tE19Flash_kernel_traitsILi192ELi128ELi64ELi8ES3_EELb0ELb0ELb0ELb0ELb0ELb1ELb1ELb0EEEvNS_16Flash_fwd_paramsE)
        /*02b4*/ 	.word	0x00000000


	//----- nvinfo : EIATTR_MIN_STACK_SIZE
	.align		4
.L_126:
        /*02b8*/ 	.byte	0x04, 0x12
        /*02ba*/ 	.short	(.L_128 - .L_127)
	.align		4
.L_127:
        /*02bc*/ 	.word	index@(_ZN5flash16flash_fwd_kernelI23Flash_fwd_kernel_traitsILi192ELi128ELi64ELi8ELb0ELb0EN7cutlass6half_tE19Flash_kernel_traitsILi192ELi128ELi64ELi8ES3_EELb0ELb0ELb0ELb0ELb0ELb0ELb0ELb0EEEvNS_16Flash_fwd_paramsE)
        /*02c0*/ 	.word	0x00000000


	//----- nvinfo : EIATTR_MIN_STACK_SIZE
	.align		4
.L_128:
        /*02c4*/ 	.byte	0x04, 0x12
        /*02c6*/ 	.short	(.L_130 - .L_129)
	.align		4
.L_129:
        /*02c8*/ 	.word	index@(_ZN5flash16flash_fwd_kernelI23Flash_fwd_kernel_traitsILi192ELi128ELi64ELi8ELb0ELb0EN7cutlass6half_tE19Flash_kernel_traitsILi192ELi128ELi64ELi8ES3_EELb0ELb0ELb0ELb0ELb0ELb0ELb1ELb0EEEvNS_16Flash_fwd_paramsE)
        /*02cc*/ 	.word	0x00000000


	//----- nvinfo : EIATTR_MIN_STACK_SIZE
	.align		4
.L_130:
        /*02d0*/ 	.byte	0x04, 0x12
        /*02d2*/ 	.short	(.L_132 - .L_131)
	.align		4
.L_131:
        /*02d4*/ 	.word	index@(_ZN5flash16flash_fwd_kernelI23Flash_fwd_kernel_traitsILi192ELi128ELi64ELi8ELb0ELb0EN7cutlass6half_tE19Flash_kernel_traitsILi192ELi128ELi64ELi8ES3_EELb0ELb0ELb0ELb1ELb0ELb0ELb0ELb0EEEvNS_16Flash_fwd_paramsE)
        /*02d8*/ 	.word	0x00000000


	//----- nvinfo : EIATTR_MIN_STACK_SIZE
	.align		4
.L_132:
        /*02dc*/ 	.byte	0x04, 0x12
        /*02de*/ 	.short	(.L_134 - .L_133)
	.align		4
.L_133:
        /*02e0*/ 	.word	index@(_ZN5flash16flash_fwd_kernelI23Flash_fwd_kernel_traitsILi192ELi128ELi64ELi8ELb0ELb0EN7cutlass6half_tE19Flash_kernel_traitsILi192ELi128ELi64ELi8ES3_EELb0ELb0ELb0ELb1ELb0ELb0ELb1ELb0EEEvNS_16Flash_fwd_paramsE)
        /*02e4*/ 	.word	0x00000000


	//----- nvinfo : EIATTR_MIN_STACK_SIZE
	.align		4
.L_134:
        /*02e8*/ 	.byte	0x04, 0x12
        /*02ea*/ 	.short	(.L_136 - .L_135)
	.align		4
.L_135:
        /*02ec*/ 	.word	index@(_ZN5flash16flash_fwd_kernelI23Flash_fwd_kernel_traitsILi192ELi128ELi64ELi8ELb0ELb0EN7cutlass6half_tE19Flash_kernel_traitsILi192ELi128ELi64ELi8ES3_EELb0ELb0ELb1ELb0ELb0ELb1ELb0ELb0EEEvNS_16Flash_fwd_paramsE)
        /*02f0*/ 	.word	0x00000000


	//----- nvinfo : EIATTR_MIN_STACK_SIZE
	.align		4
.L_136:
        /*02f4*/ 	.byte	0x04, 0x12
        /*02f6*/ 	.short	(.L_138 - .L_137)
	.align		4
.L_137:
        /*02f8*/ 	.word	index@(_ZN5flash16flash_fwd_kernelI23Flash_fwd_kernel_traitsILi192ELi128ELi64ELi8ELb0ELb0EN7cutlass6half_tE19Flash_kernel_traitsILi192ELi128ELi64ELi8ES3_EELb0ELb0ELb1ELb0ELb0ELb1ELb1ELb0EEEvNS_16Flash_fwd_paramsE)
        /*02fc*/ 	.word	0x00000000


	//----- nvinfo : EIATTR_MIN_STACK_SIZE
	.align		4
.L_138:
        /*0300*/ 	.byte	0x04, 0x12
        /*0302*/ 	.short	(.L_140 - .L_139)
	.align		4
.L_139:
        /*0304*/ 	.word	index@(_ZN5flash16flash_fwd_kernelI23Flash_fwd_kernel_traitsILi192ELi128ELi64ELi8ELb0ELb0EN7cutlass6half_tE19Flash_kernel_traitsILi192ELi128ELi64ELi8ES3_EELb0ELb0ELb1ELb0ELb0ELb0ELb0ELb0EEEvNS_16Flash_fwd_paramsE)
        /*0308*/ 	.word	0x00000000


	//----- nvinfo : EIATTR_MIN_STACK_SIZE
	.align		4
.L_140:
        /*030c*/ 	.byte	0x04, 0x12
        /*030e*/ 	.short	(.L_142 - .L_141)
	.align		4
.L_141:
        /*0310*/ 	.word	index@(_ZN5flash16flash_fwd_kernelI23Flash_fwd_kernel_traitsILi192ELi128ELi64ELi8ELb0ELb0EN7cutlass6half_tE19Flash_kernel_traitsILi192ELi128ELi64ELi8ES3_EELb0ELb0ELb1ELb0ELb0ELb0ELb1ELb0EEEvNS_16Flash_fwd_paramsE)
        /*0314*/ 	.word	0x00000000


	//----- nvinfo : EIATTR_MIN_STACK_SIZE
	.align		4
.L_142:
        /*0318*/ 	.byte	0x04, 0x12
        /*031a*/ 	.short	(.L_144 - .L_143)
	.align		4
.L_143:
        /*031c*/ 	.word	index@(_ZN5flash16flash_fwd_kernelI23Flash_fwd_kernel_traitsILi192ELi128ELi64ELi8ELb0ELb0EN7cutlass6half_tE19Flash_kernel_traitsILi192ELi128ELi64ELi8ES3_EELb0ELb0ELb1ELb1ELb0ELb0ELb0ELb0EEEvNS_16Flash_fwd_paramsE)
        /*0320*/ 	.word	0x00000000


	//----- nvinfo : EIATTR_MIN_STACK_SIZE
	.align		4
.L_144:
        /*0324*/ 	.byte	0x04, 0x12
        /*0326*/ 	.short	(.L_146 - .L_145)
	.align		4
.L_145:
        /*0328*/ 	.word	index@(_ZN5flash16flash_fwd_kernelI23Flash_fwd_kernel_traitsILi192ELi128ELi64ELi8ELb0ELb0EN7cutlass6half_tE19Flash_kernel_traitsILi192ELi128ELi64ELi8ES3_EELb0ELb0ELb1ELb1ELb0ELb0ELb1ELb0EEEvNS_16Flash_fwd_paramsE)
        /*032c*/ 	.word	0x00000000


	//----- nvinfo : EIATTR_MIN_STACK_SIZE
	.align		4
.L_146:
        /*0330*/ 	.byte	0x04, 0x12
        /*0332*/ 	.short	(.L_148 - .L_147)
	.align		4
.L_147:
        /*0334*/ 	.word	index@(_ZN5flash16flash_fwd_kernelI23Flash_fwd_kernel_traitsILi192ELi64ELi64ELi4ELb0ELb0EN7cutlass6half_tE19Flash_kernel_traitsILi192ELi64ELi64ELi4ES3_EELb1ELb0ELb0ELb0ELb0ELb0ELb0ELb0EEEvNS_16Flash_fwd_paramsE)
        /*0338*/ 	.word	0x00000000


	//----- nvinfo : EIATTR_MIN_STACK_SIZE
	.align		4
.L_148:
        /*033c*/ 	.byte	0x04, 0x12
        /*033e*/ 	.short	(.L_150 - .L_149)
	.align		4
.L_149:
        /*0340*/ 	.word	index@(_ZN5flash16flash_fwd_kernelI23Flash_fwd_kernel_traitsILi192ELi64ELi64ELi4ELb0ELb0EN7cutlass6half_tE19Flash_kernel_traitsILi192ELi64ELi64ELi4ES3_EELb1ELb0ELb1ELb0ELb0ELb0ELb0ELb0EEEvNS_16Flash_fwd_paramsE)
        /*0344*/ 	.word	0x00000000


	//----- nvinfo : EIATTR_MIN_STACK_SIZE
	.align		4
.L_150:
        /*0348*/ 	.byte	0x04, 0x12
        /*034a*/ 	.short	(.L_152 - .L_151)
	.align		4
.L_151:
        /*034c*/ 	.word	index@(_ZN5flash16flash_fwd_kernelI23Flash_fwd_kernel_traitsILi192ELi64ELi64ELi4ELb0ELb0EN7cutlass6half_tE19Flash_kernel_traitsILi192ELi64ELi64ELi4ES3_EELb1ELb0ELb0ELb0ELb0ELb1ELb0ELb0EEEvNS_16Flash_fwd_paramsE)
        /*0350*/ 	.word	0x00000000


	//----- nvinfo : EIATTR_MIN_STACK_SIZE
	.align		4
.L_152:
        /*0354*/ 	.byte	0x04, 0x12
        /*0356*/ 	.short	(.L_154 - .L_153)
	.align		4
.L_153:
        /*0358*/ 	.word	index@(_ZN5flash16flash_fwd_kernelI23Flash_fwd_kernel_traitsILi192ELi64ELi64ELi4ELb0ELb0EN7cutlass6half_tE19Flash_kernel_traitsILi192ELi64ELi64ELi4ES3_EELb0ELb0ELb0ELb0ELb0ELb1ELb1ELb0EEEvNS_16Flash_fwd_paramsE)
        /*035c*/ 	.word	0x00000000


	//----- nvinfo : EIATTR_MIN_STACK_SIZE
	.align		4
.L_154:
        /*0360*/ 	.byte	0x04, 0x12
        /*0362*/ 	.short	(.L_156 - .L_155)
	.align		4
.L_155:
        /*0364*/ 	.word	index@(_ZN5flash16flash_fwd_kernelI23Flash_fwd_kernel_traitsILi192ELi64ELi64ELi4ELb0ELb0EN7cutlass6half_tE19Flash_kernel_traitsILi192ELi64ELi64ELi4ES3_EELb1ELb0ELb0ELb1ELb0ELb0ELb0ELb0EEEvNS_16Flash_fwd_paramsE)
        /*0368*/ 	.word	0x00000000


	//----- nvinfo : EIATTR_MIN_STACK_SIZE
	.align		4
.L_156:
        /*036c*/ 	.byte	0x04, 0x12
        /*036e*/ 	.short	(.L_158 - .L_157)
	.align		4
.L_157:
        /*0370*/ 	.word	index@(_ZN5flash16flash_fwd_kernelI23Flash_fwd_kernel_traitsILi192ELi64ELi64ELi4ELb0ELb0EN7cutlass6half_tE19Flash_kernel_traitsILi192ELi64ELi64ELi4ES3_EELb1ELb0ELb0ELb0ELb0ELb0ELb0ELb1EEEvNS_16Flash_fwd_paramsE)
        /*0374*/ 	.word	0x00000098


	//----- nvinfo : EIATTR_MIN_STACK_SIZE
	.align		4
.L_158:
        /*0378*/ 	.byte	0x04, 0x12
        /*037a*/ 	.short	(.L_160 - .L_159)
	.align		4
.L_159:
        /*037c*/ 	.word	index@(_ZN5flash16flash_fwd_kernelI23Flash_fwd_kernel_traitsILi192ELi64ELi64ELi4ELb0ELb0EN7cutlass6half_tE19Flash_kernel_traitsILi192ELi64ELi64ELi4ES3_EELb0ELb0ELb0ELb0ELb0ELb0ELb1ELb0EEEvNS_16Flash_fwd_paramsE)
        /*0380*/ 	.word	0x00000000


	//----- nvinfo : EIATTR_MIN_STACK_SIZE
	.align		4
.L_160:
        /*0384*/ 	.byte	0x04, 0x12
        /*0386*/ 	.short	(.L_162 - .L_161)
	.align		4
.L_161:
        /*0388*/ 	.word	index@(_ZN5flash16flash_fwd_kernelI23Flash_fwd_kernel_traitsILi192ELi64ELi64ELi4ELb0ELb0EN7cutlass6half_tE19Flash_kernel_traitsILi192ELi64ELi64ELi4ES3_EELb1ELb0ELb0ELb1ELb0ELb0ELb0ELb1EEEvNS_16Flash_fwd_paramsE)
        /*038c*/ 	.word	0x000000f0


	//----- nvinfo : EIATTR_MIN_STACK_SIZE
	.align		4
.L_162:
        /*0390*/ 	.byte	0x04, 0x12
        /*0392*/ 	.short	(.L_164 - .L_163)
	.align		4
.L_163:
        /*0394*/ 	.word	index@(_ZN5flash16flash_fwd_kernelI23Flash_fwd_kernel_traitsILi192ELi64ELi64ELi4ELb0ELb0EN7cutlass6half_tE19Flash_kernel_traitsILi192ELi64ELi64ELi4ES3_EELb0ELb0ELb0ELb1ELb0ELb0ELb1ELb0EEEvNS_16Flash_fwd_paramsE)
        /*0398*/ 	.word	0x00000000


	//----- nvinfo : EIATTR_MIN_STACK_SIZE
	.align		4
.L_164:
        /*039c*/ 	.byte	0x04, 0x12
        /*039e*/ 	.short	(.L_166 - .L_165)
	.align		4
.L_165:
        /*03a0*/ 	.word	index@(_ZN5flash16flash_fwd_kernelI23Flash_fwd_kernel_traitsILi192ELi64ELi64ELi4ELb0ELb0EN7cutlass6half_tE19Flash_kernel_traitsILi192ELi64ELi64ELi4ES3_EELb1ELb0ELb1ELb0ELb0ELb1ELb0ELb0EEEvNS_16Flash_fwd_paramsE)
        /*03a4*/ 	.word	0x00000000


	//----- nvinfo : EIATTR_MIN_STACK_SIZE
	.align		4
.L_166:
        /*03a8*/ 	.byte	0x04, 0x12
        /*03aa*/ 	.short	(.L_168 - .L_167)
	.align		4
.L_167:
        /*03ac*/ 	.word	index@(_ZN5flash16flash_fwd_kernelI23Flash_fwd_kernel_traitsILi192ELi64ELi64ELi4ELb0ELb0EN7cutlass6half_tE19Flash_kernel_traitsILi192ELi64ELi64ELi4ES3_EELb0ELb0ELb1ELb0ELb0ELb1ELb1ELb0EEEvNS_16Flash_fwd_paramsE)
        /*03b0*/ 	.word	0x00000000


	//----- nvinfo : EIATTR_MIN_STACK_SIZE
	.align		4
.L_168:
        /*03b4*/ 	.byte	0x04, 0x12
        /*03b6*/ 	.short	(.L_170 - .L_169)
	.align		4
.L_169:
        /*03b8*/ 	.word	index@(_ZN5flash16flash_fwd_kernelI23Flash_fwd_kernel_traitsILi192ELi64ELi64ELi4ELb0ELb0EN7cutlass6half_tE19Flash_kernel_traitsILi192ELi64ELi64ELi4ES3_EELb1ELb0ELb1ELb1ELb0ELb0ELb0ELb0EEEvNS_16Flash_fwd_paramsE)
        /*03bc*/ 	.word	0x00000000


	//----- nvinfo : EIATTR_MIN_STACK_SIZE
	.align		4
.L_170:
        /*03c0*/ 	.byte	0x04, 0x12
        /*03c2*/ 	.short	(.L_172 - .L_171)
	.align		4
.L_171:
        /*03c4*/ 	.word	index@(_ZN5flash16flash_fwd_kernelI23Flash_fwd_kernel_traitsILi192ELi64ELi64ELi4ELb0ELb0EN7cutlass6half_tE19Flash_kernel_traitsILi192ELi64ELi64ELi4ES3_EELb1ELb0ELb1ELb0ELb0ELb0ELb0ELb1EEEvNS_16Flash_fwd_paramsE)
        /*03c8*/ 	.word	0x000000d8


	//----- nvinfo : EIATTR_MIN_STACK_SIZE
	.align		4
.L_172:
        /*03cc*/ 	.byte	0x04, 0x12
        /*03ce*/ 	.short	(.L_174 - .L_173)
	.align		4
.L_173:
        /*03d0*/ 	.word	index@(_ZN5flash16flash_fwd_kernelI23Flash_fwd_kernel_traitsILi192ELi64ELi64ELi4ELb0ELb0EN7cutlass6half_tE19Flash_kernel_traitsILi192ELi64ELi64ELi4ES3_EELb0ELb0ELb1ELb0ELb0ELb0ELb1ELb0EEEvNS_16Flash_fwd_paramsE)
        /*03d4*/ 	.word	0x00000000


	//----- nvinfo : EIATTR_MIN_STACK_SIZE
	.align		4
.L_174:
        /*03d8*/ 	.byte	0x04, 0x12
        /*03da*/ 	.short	(.L_176 - .L_175)
	.align		4
.L_175:
        /*03dc*/ 	.word	index@(_ZN5flash16flash_fwd_kernelI23Flash_fwd_kernel_traitsILi192ELi64ELi64ELi4ELb0ELb0EN7cutlass6half_tE19Flash_kernel_traitsILi192ELi64ELi64ELi4ES3_EELb1ELb0ELb1ELb1ELb0ELb0ELb0ELb1EEEvNS_16Flash_fwd_paramsE)
        /*03e0*/ 	.word	0x000000e0


	//----- nvinfo : EIATTR_MIN_STACK_SIZE
	.align		4
.L_176:
        /*03e4*/ 	.byte	0x04, 0x12
        /*03e6*/ 	.short	(.L_178 - .L_177)
	.align		4
.L_177:
        /*03e8*/ 	.word	index@(_ZN5flash16flash_fwd_kernelI23Flash_fwd_kernel_traitsILi192ELi64ELi64ELi4ELb0ELb0EN7cutlass6half_tE19Flash_kernel_traitsILi192ELi64ELi64ELi4ES3_EELb0ELb0ELb1ELb1ELb0ELb0ELb1ELb0EEEvNS_16Flash_fwd_paramsE)
        /*03ec*/ 	.word	0x00000000
.L_178:


//--------------------- .nv.info._ZN5flash16flash_fwd_kernelI23Flash_fwd_kernel_traitsILi192ELi128ELi64ELi8ELb0ELb0EN7cutlass6half_tE19Flash_kernel_traitsILi192ELi128ELi64ELi8ES3_EELb0ELb0ELb0ELb0ELb0ELb1ELb0ELb0EEEvNS_16Flash_fwd_paramsE --------------------------
	.section	.nv.info._ZN5flash16flash_fwd_kernelI23Flash_fwd_kernel_traitsILi192ELi128ELi64ELi8ELb0ELb0EN7cutlass6half_tE19Flash_kernel_traitsILi192ELi128ELi64ELi8ES3_EELb0ELb0ELb0ELb0ELb0ELb1ELb0ELb0EEEvNS_16Flash_fwd_paramsE,"",@"SHT_CUDA_INFO"
	.sectionflags	@""
	.align	4


	//----- nvinfo : EIATTR_CUDA_API_VERSION
	.align		4
        /*0000*/ 	.byte	0x04, 0x37
        /*0002*/ 	.short	(.L_180 - .L_179)
.L_179:
        /*0004*/ 	.word	0x00000082


	//----- nvinfo : EIATTR_SW2861232_WAR
	.align		4
.L_180:
        /*0008*/ 	.byte	0x01, 0x35
	.zero		2


	//----- nvinfo : EIATTR_PARAM_CBANK
	.align		4
        /*000c*/ 	.byte	0x04, 0x0a
        /*000e*/ 	.short	(.L_182 - .L_181)
	.align		4
.L_181:
        /*0010*/ 	.word	index@(.nv.constant0._ZN5flash16flash_fwd_kernelI23Flash_fwd_kernel_traitsILi192ELi128ELi64ELi8ELb0ELb0EN7cutlass6half_tE19Flash_kernel_traitsILi192ELi128ELi64ELi8ES3_EELb0ELb0ELb0ELb0ELb0ELb1ELb0ELb0EEEvNS_16Flash_fwd_paramsE)
        /*0014*/ 	.short	0x0160
        /*0016*/ 	.short	0x01d0


	//----- nvinfo : EIATTR_CBANK_PARAM_SIZE
	.align		4
.L_182:
        /*0018*/ 	.byte	0x03, 0x19
        /*001a*/ 	.short	0x01d0


	//----- nvinfo : EIATTR_KPARAM_INFO
	.align		4
        /*001c*/ 	.byte	0x04, 0x17
        /*001e*/ 	.short	(.L_184 - .L_183)
.L_183:
        /*0020*/ 	.word	0x00000000
        /*0024*/ 	.short	0x0000
        /*0026*/ 	.short	0x0000
        /*0028*/ 	.byte	0x00, 0xf0, 0x41, 0x07


	//----- nvinfo : EIATTR_MAXREG_COUNT
	.align		4
.L_184:
        /*002c*/ 	.byte	0x03, 0x1b
        /*002e*/ 	.short	0x00ff


	//----- nvinfo : EIATTR_NUM_BARRIERS
	.align		4
        /*0030*/ 	.byte	0x02, 0x4c
        /*0032*/ 	.byte	0x01
	.zero		1


	//----- nvinfo : EIATTR_MERCURY_ISA_VERSION
	.align		4
        /*0034*/ 	.byte	0x03, 0x5f
        /*0036*/ 	.short	0x0000


	//----- nvinfo : EIATTR_COOP_GROUP_MASK_REGIDS
	.align		4
        /*0038*/ 	.byte	0x04, 0x29
        /*003a*/ 	.short	(.L_186 - .L_185)


	//   ....[0]....
.L_185:
        /*003c*/ 	.word	0xffffffff


	//   ....[1]....
        /*0040*/ 	.word	0xffffffff


	//   ....[2]....
        /*0044*/ 	.word	0xffffffff


	//   ....[3]....
        /*0048*/ 	.word	0xffffffff


	//   ....[4]....
        /*004c*/ 	.word	0xffffffff


	//   ....[5]....
        /*0050*/ 	.word	0xffffffff


	//   ....[6]....
        /*0054*/ 	.word	0xffffffff


	//   ....[7]....
        /*0058*/ 	.word	0xffffffff


	//   ....[8]....
        /*005c*/ 	.word	0xffffffff


	//   ....[9]....
        /*0060*/ 	.word	0xffffffff


	//   ....[10]....
        /*0064*/ 	.word	0xffffffff


	//   ....[11]....
        /*0068*/ 	.word	0xffffffff


	//----- nvinfo : EIATTR_COOP_GROUP_INSTR_OFFSETS
	.align		4
.L_186:
        /*006c*/ 	.byte	0x04, 0x28
        /*006e*/ 	.short	(.L_188 - .L_187)


	//   ....[0]....
.L_187:
        /*0070*/ 	.word	0x000026e0


	//   ....[1]....
        /*0074*/ 	.word	0x00002700


	//   ....[2]....
        /*0078*/ 	.word	0x000027a0


	//   ....[3]....
        /*007c*/ 	.word	0x000027b0


	//   ....[4]....
        /*0080*/ 	.word	0x00004790


	//   ....[5]....
        /*0084*/ 	.word	0x000047b0


	//   ....[6]....
        /*0088*/ 	.word	0x000047e0


	//   ....[7]....
        /*008c*/ 	.word	0x000047f0


	//   ....[8]....
        /*0090*/ 	.word	0x00005eb0


	//   ....[9]....
        /*0094*/ 	.word	0x00005ef0


	//   ....[10]....
        /*0098*/ 	.word	0x00005f30


	//   ....[11]....
        /*009c*/ 	.word	0x00005f50


	//----- nvinfo : EIATTR_EXIT_INSTR_OFFSETS
	.align		4
.L_188:
        /*00a0*/ 	.byte	0x04, 0x1c
        /*00a2*/ 	.short	(.L_190 - .L_189)


	//   ....[0]....
.L_189:
        /*00a4*/ 	.word	0x000002e0


	//   ....[1]....
        /*00a8*/ 	.word	0x00007720


	//   ....[2]....
        /*00ac*/ 	.word	0x00007800


	//   ....[3]....
        /*00b0*/ 	.word	0x00008120


	//   ....[4]....
        /*00b4*/ 	.word	0x000081a0


	//----- nvinfo : EIATTR_CTAIDZ_USED
	.align		4
.L_190:
        /*00b8*/ 	.byte	0x01, 0x04
	.zero		2


	//----- nvinfo : EIATTR_CRS_STACK_SIZE
	.align		4
        /*00bc*/ 	.byte	0x04, 0x1e
        /*00be*/ 	.short	(.L_192 - .L_191)
.L_191:
        /*00c0*/ 	.word	0x00000000
.L_192:


//--------------------- .nv.info._ZN5flash16flash_fwd_kernelI23Flash_fwd_kernel_traitsILi192ELi128ELi64ELi8ELb0ELb0EN7cutlass6half_tE19Flash_kernel_traitsILi192ELi128ELi64ELi8ES3_EELb0ELb0ELb0ELb0ELb0ELb1ELb1ELb0EEEvNS_16Flash_fwd_paramsE --------------------------
	.section	.nv.info._ZN5flash16flash_fwd_kernelI23Flash_fwd_kernel_traitsILi192ELi128ELi64ELi8ELb0ELb0EN7cutlass6half_tE19Flash_kernel_traitsILi192ELi128ELi64ELi8ES3_EELb0ELb0ELb0ELb0ELb0ELb1ELb1ELb0EEEvNS_16Flash_fwd_paramsE,"",@"SHT_CUDA_INFO"
	.sectionflags	@""
	.align	4


	//----- nvinfo : EIATTR_CUDA_API_VERSION
	.align		4
        /*0000*/ 	.byte	0x04, 0x37
        /*0002*/ 	.short	(.L_194 - .L_193)
.L_193:
        /*0004*/ 	.word	0x00000082


	//----- nvinfo : EIATTR_SW2861232_WAR
	.align		4
.L_194:
        /*0008*/ 	.byte	0x01, 0x35
	.zero		2


	//----- nvinfo : EIATTR_PARAM_CBANK
	.align		4
        /*000c*/ 	.byte	0x04, 0x0a
        /*000e*/ 	.short	(.L_196 - .L_195)
	.align		4
.L_195:
        /*0010*/ 	.word	index@(.nv.constant0._ZN5flash16flash_fwd_kernelI23Flash_fwd_kernel_traitsILi192ELi128ELi64ELi8ELb0ELb0EN7cutlass6half_tE19Flash_kernel_traitsILi192ELi128ELi64ELi8ES3_EELb0ELb0ELb0ELb0ELb0ELb1ELb1ELb0EEEvNS_16Flash_fwd_paramsE)
        /*0014*/ 	.short	0x0160
        /*0016*/ 	.short	0x01d0


	//----- nvinfo : EIATTR_CBANK_PARAM_SIZE
	.align		4
.L_196:
        /*0018*/ 	.byte	0x03, 0x19
        /*001a*/ 	.short	0x01d0


	//----- nvinfo : EIATTR_KPARAM_INFO
	.align		4
        /*001c*/ 	.byte	0x04, 0x17
        /*001e*/ 	.short	(.L_198 - .L_197)
.L_197:
        /*0020*/ 	.word	0x00000000
        /*0024*/ 	.short	0x0000
        /*0026*/ 	.short	0x0000
        /*0028*/ 	.byte	0x00, 0xf0, 0x41, 0x07


	//----- nvinfo : EIATTR_MAXREG_COUNT
	.align		4
.L_198:
        /*002c*/ 	.byte	0x03, 0x1b
        /*002e*/ 	.short	0x00ff


	//----- nvinfo : EIATTR_NUM_BARRIERS
	.align		4
        /*0030*/ 	.byte	0x02, 0x4c
        /*0032*/ 	.byte	0x01
	.zero		1


	//----- nvinfo : EIATTR_MERCURY_ISA_VERSION
	.align		4
        /*0034*/ 	.byte	0x03, 0x5f
        /*0036*/ 	.short	0x0000


	//----- nvinfo : EIATTR_COOP_GROUP_MASK_REGIDS
	.align		4
        /*0038*/ 	.byte	0x04, 0x29
        /*003a*/ 	.short	(.L_200 - .L_199)


	//   ....[0]....
.L_199:
        /*003c*/ 	.word	0xffffffff


	//   ....[1]....
        /*0040*/ 	.word	0xffffffff


	//   ....[2]....
        /*0044*/ 	.word	0xffffffff


	//   ....[3]....
        /*0048*/ 	.word	0xffffffff


	//   ....[4]....
        /*004c*/ 	.word	0xffffffff


	//   ....[5]....
        /*0050*/ 	.word	0xffffffff


	//   ....[6]....
        /*0054*/ 	.word	0xffffffff


	//   ....[7]....
        /*0058*/ 	.word	0xffffffff


	//   ....[8]....
        /*005c*/ 	.word	0xffffffff


	//   ....[9]....
        /*0060*/ 	.word	0xffffffff


	//   ....[10]....
        /*0064*/ 	.word	0xffffffff


	//   ....[11]....
        /*0068*/ 	.word	0xffffffff


	//----- nvinfo : EIATTR_COOP_GROUP_INSTR_OFFSETS
	.align		4
.L_200:
        /*006c*/ 	.byte	0x04, 0x28
        /*006e*/ 	.short	(.L_202 - .L_201)


	//   ....[0]....
.L_201:
        /*0070*/ 	.word	0x00002ae0


	//   ....[1]....
        /*0074*/ 	.word	0x00002b00


	//   ....[2]....
        /*0078*/ 	.word	0x00002ba0


	//   ....[3]....
        /*007c*/ 	.word	0x00002bb0


	//   ....[4]....
        /*0080*/ 	.word	0x00004fc0


	//   ....[5]....
        /*0084*/ 	.word	0x00004fd0


	//   ....[6]....
        /*0088*/ 	.word	0x00005020


	//   ....[7]....
        /*008c*/ 	.word	0x00005030


	//   ....[8]....
        /*0090*/ 	.word	0x000066b0


	//   ....[9]....
        /*0094*/ 	.word	0x000066f0


	//   ....[10]....
        /*0098*/ 	.word	0x00006730


	//   ....[11]....
        /*009c*/ 	.word	0x00006750


	//----- nvinfo : EIATTR_EXIT_INSTR_OFFSETS
	.align		4
.L_202:
        /*00a0*/ 	.byte	0x04, 0x1c
        /*00a2*/ 	.short	(.L_204 - .L_203)


	//   ....[0]....
.L_203:
        /*00a4*/ 	.word	0x000002e0


	//   ....[1]....
        /*00a8*/ 	.word	0x00007f30


	//   ....[2]....
        /*00ac*/ 	.word	0x00008010


	//   ....[3]....
        /*00b0*/ 	.word	0x00008930


	//   ....[4]....
        /*00b4*/ 	.word	0x000089b0


	//----- nvinfo : EIATTR_CTAIDZ_USED
	.align		4
.L_204:
        /*00b8*/ 	.byte	0x01, 0x04
	.zero		2


	//----- nvinfo : EIATTR_CRS_STACK_SIZE
	.align		4
        /*00bc*/ 	.byte	0x04, 0x1e
        /*00be*/ 	.short	(.L_206 - .L_205)
.L_205:
        /*00c0*/ 	.word	0x00000000
.L_206:


//--------------------- .nv.info._ZN5flash16flash_fwd_kernelI23Flash_fwd_kernel_traitsILi192ELi128ELi64ELi8ELb0ELb0EN7cutlass6half_tE19Flash_kernel_traitsILi192ELi128ELi64ELi8ES3_EELb0ELb0ELb0ELb0ELb0ELb0ELb0ELb0EEEvNS_16Flash_fwd_paramsE --------------------------
	.section	.nv.info._ZN5flash16flash_fwd_kernelI23Flash_fwd_kernel_traitsILi192ELi128ELi64ELi8ELb0ELb0EN7cutlass6half_tE19Flash_kernel_traitsILi192ELi128ELi64ELi8ES3_EELb0ELb0ELb0ELb0ELb0ELb0ELb0ELb0EEEvNS_16Flash_fwd_paramsE,"",@"SHT_CUDA_INFO"
	.sectionflags	@""
	.align	4


	//----- nvinfo : EIATTR_CUDA_API_VERSION
	.align		4
        /*0000*/ 	.byte	0x04, 0x37
        /*0002*/ 	.short	(.L_208 - .L_207)
.L_207:
        /*0004*/ 	.word	0x00000082


	//----- nvinfo : EIATTR_SW2861232_WAR
	.align		4
.L_208:
        /*0008*/ 	.byte	0x01, 0x35
	.zero		2


	//----- nvinfo : EIATTR_PARAM_CBANK
	.align		4
        /*000c*/ 	.byte	0x04, 0x0a
        /*000e*/ 	.short	(.L_210 - .L_209)
	.align		4
.L_209:
        /*0010*/ 	.word	index@(.nv.constant0._ZN5flash16flash_fwd_kernelI23Flash_fwd_kernel_traitsILi192ELi128ELi64ELi8ELb0ELb0EN7cutlass6half_tE19Flash_kernel_traitsILi192ELi128ELi64ELi8ES3_EELb0ELb0ELb0ELb0ELb0ELb0ELb0ELb0EEEvNS_16Flash_fwd_paramsE)
        /*0014*/ 	.short	0x0160
        /*0016*/ 	.short	0x01d0


	//----- nvinfo : EIATTR_CBANK_PARAM_SIZE
	.align		4
.L_210:
        /*0018*/ 	.byte	0x03, 0x19
        /*001a*/ 	.short	0x01d0


	//----- nvinfo : EIATTR_KPARAM_INFO
	.align		4
        /*001c*/ 	.byte	0x04, 0x17
        /*001e*/ 	.short	(.L_212 - .L_211)
.L_211:
        /*0020*/ 	.word	0x00000000
        /*0024*/ 	.short	0x0000
        /*0026*/ 	.short	0x0000
        /*0028*/ 	.byte	0x00, 0xf0, 0x41, 0x07


	//----- nvinfo : EIATTR_MAXREG_COUNT
	.align		4
.L_212:
        /*002c*/ 	.byte	0x03, 0x1b
        /*002e*/ 	.short	0x00ff


	//----- nvinfo : EIATTR_NUM_BARRIERS
	.align		4
        /*0030*/ 	.byte	0x02, 0x4c
        /*0032*/ 	.byte	0x01
	.zero		1


	//----- nvinfo : EIATTR_MERCURY_ISA_VERSION
	.align		4
        /*0034*/ 	.byte	0x03, 0x5f
        /*0036*/ 	.short	0x0000


	//----- nvinfo : EIATTR_COOP_GROUP_MASK_REGIDS
	.align		4
        /*0038*/ 	.byte	0x04, 0x29
        /*003a*/ 	.short	(.L_214 - .L_213)


	//   ....[0]....
.L_213:
        /*003c*/ 	.word	0xffffffff


	//   ....[1]....
        /*0040*/ 	.word	0xffffffff


	//   ....[2]....
        /*0044*/ 	.word	0xffffffff


	//   ....[3]....
        /*0048*/ 	.word	0xffffffff


	//   ....[4]....
        /*004c*/ 	.word	0xffffffff


	//   ....[5]....
        /*0050*/ 	.word	0xffffffff


	//   ....[6]....
        /*0054*/ 	.word	0xffffffff


	//   ....[7]....
        /*0058*/ 	.word	0xffffffff


	//   ....[8]....
        /*005c*/ 	.word	0xffffffff


	//   ....[9]....
        /*0060*/ 	.word	0xffffffff


	//   ....[10]....
        /*0064*/ 	.word	0xffffffff


	//   ....[11]....
        /*0068*/ 	.word	0xffffffff


	//----- nvinfo : EIATTR_COOP_GROUP_INSTR_OFFSETS
	.align		4
.L_214:
        /*006c*/ 	.byte	0x04, 0x28
        /*006e*/ 	.short	(.L_216 - .L_215)


	//   ....[0]....
.L_215:
        /*0070*/ 	.word	0x00003430


	//   ....[1]....
        /*0074*/ 	.word	0x00003450


	//   ....[2]....
        /*0078*/ 	.word	0x000034f0


	//   ....[3]....
        /*007c*/ 	.word	0x00003500


	//   ....[4]....
        /*0080*/ 	.word	0x000058e0


	//   ....[5]....
        /*0084*/ 	.word	0x00005900


	//   ....[6]....
        /*0088*/ 	.word	0x00005930


	//   ....[7]....
        /*008c*/ 	.word	0x00005940


	//   ....[8]....
        /*0090*/ 	.word	0x00007000


	//   ....[9]....
        /*0094*/ 	.word	0x00007040


	//   ....[10]....
        /*0098*/ 	.word	0x00007080


	//   ....[11]....
        /*009c*/ 	.word	0x000070a0


	//----- nvinfo : EIATTR_EXIT_INSTR_OFFSETS
	.align		4
.L_216:
        /*00a0*/ 	.byte	0x04, 0x1c
        /*00a2*/ 	.short	(.L_218 - .L_217)


	//   ....[0]....
.L_217:
        /*00a4*/ 	.word	0x000002e0


	//   ....[1]....
        /*00a8*/ 	.word	0x00008950


	//   ....[2]....
        /*00ac*/ 	.word	0x00008a40


	//   ....[3]....
        /*00b0*/ 	.word	0x00008a60


	//   ....[4]....
        /*00b4*/ 	.word	0x00009450


	//   ....[5]....
        /*00b8*/ 	.word	0x000094d0


	//----- nvinfo : EIATTR_CTAIDZ_USED
	.align		4
.L_218:
        /*00bc*/ 	.byte	0x01, 0x04
	.zero		2


	//----- nvinfo : EIATTR_CRS_STACK_SIZE
	.align		4
        /*00c0*/ 	.byte	0x04, 0x1e
        /*00c2*/ 	.short	(.L_220 - .L_219)
.L_219:
        /*00c4*/ 	.word	0x00000000
.L_220:


//--------------------- .nv.info._ZN5flash16flash_fwd_kernelI23Flash_fwd_kernel_traitsILi192ELi128ELi64ELi8ELb0ELb0EN7cutlass6half_tE19Flash_kernel_traitsILi192ELi128ELi64ELi8ES3_EELb0ELb0ELb0ELb0ELb0ELb0ELb1ELb0EEEvNS_16Flash_fwd_paramsE --------------------------
	.section	.nv.info._ZN5flash16flash_fwd_kernelI23Flash_fwd_kernel_traitsILi192ELi128ELi64ELi8ELb0ELb0EN7cutlass6half_tE19Flash_kernel_traitsILi192ELi128ELi64ELi8ES3_EELb0ELb0ELb0ELb0ELb0ELb0ELb1ELb0EEEvNS_16Flash_fwd_paramsE,"",@"SHT_CUDA_INFO"
	.sectionflags	@""
	.align	4


	//----- nvinfo : EIATTR_CUDA_API_VERSION
	.align		4
        /*0000*/ 	.byte	0x04, 0x37
        /*0002*/ 	.short	(.L_222 - .L_221)
.L_221:
        /*0004*/ 	.word	0x00000082


	//----- nvinfo : EIATTR_SW2861232_WAR
	.align		4
.L_222:
        /*0008*/ 	.byte	0x01, 0x35
	.zero		2


	//----- nvinfo : EIATTR_PARAM_CBANK
	.align		4
        /*000c*/ 	.byte	0x04, 0x0a
        /*000e*/ 	.short	(.L_224 - .L_223)
	.align		4
.L_223:
        /*0010*/ 	.word	index@(.nv.constant0._ZN5flash16flash_fwd_kernelI23Flash_fwd_kernel_traitsILi192ELi128ELi64ELi8ELb0ELb0EN7cutlass6half_tE19Flash_kernel_traitsILi192ELi128ELi64ELi8ES3_EELb0ELb0ELb0ELb0ELb0ELb0ELb1ELb0EEEvNS_16Flash_fwd_paramsE)
        /*0014*/ 	.short	0x0160
        /*0016*/ 	.short	0x01d0


	//----- nvinfo : EIATTR_CBANK_PARAM_SIZE
	.align		4
.L_224:
        /*0018*/ 	.byte	0x03, 0x19
        /*001a*/ 	.short	0x01d0


	//----- nvinfo : EIATTR_KPARAM_INFO
	.align		4
        /*001c*/ 	.byte	0x04, 0x17
        /*001e*/ 	.short	(.L_226 - .L_225)
.L_225:
        /*0020*/ 	.word	0x00000000
        /*0024*/ 	.short	0x0000
        /*0026*/ 	.short	0x0000
        /*0028*/ 	.byte	0x00, 0xf0, 0x41, 0x07


	//----- nvinfo : EIATTR_MAXREG_COUNT
	.align		4
.L_226:
        /*002c*/ 	.byte	0x03, 0x1b
        /*002e*/ 	.short	0x00ff


	//----- nvinfo : EIATTR_NUM_BARRIERS
	.align		4
        /*0030*/ 	.byte	0x02, 0x4c
        /*0032*/ 	.byte	0x01
	.zero		1


	//----- nvinfo : EIATTR_MERCURY_ISA_VERSION
	.align		4
        /*0034*/ 	.byte	0x03, 0x5f
        /*0036*/ 	.short	0x0000


	//----- nvinfo : EIATTR_COOP_GROUP_MASK_REGIDS
	.align		4
        /*0038*/ 	.byte	0x04, 0x29
        /*003a*/ 	.short	(.L_228 - .L_227)


	//   ....[0]....
.L_227:
        /*003c*/ 	.word	0xffffffff


	//   ....[1]....
        /*0040*/ 	.word	0xffffffff


	//   ....[2]....
        /*0044*/ 	.word	0xffffffff


	//   ....[3]....
        /*0048*/ 	.word	0xffffffff


	//   ....[4]....
        /*004c*/ 	.word	0xffffffff


	//   ....[5]....
        /*0050*/ 	.word	0xffffffff


	//   ....[6]....
        /*0054*/ 	.word	0xffffffff


	//   ....[7]....
        /*0058*/ 	.word	0xffffffff


	//   ....[8]....
        /*005c*/ 	.word	0xffffffff


	//   ....[9]....
        /*0060*/ 	.word	0xffffffff


	//   ....[10]....
        /*0064*/ 	.word	0xffffffff


	//   ....[11]....
        /*0068*/ 	.word	0xffffffff


	//----- nvinfo : EIATTR_COOP_GROUP_INSTR_OFFSETS
	.align		4
.L_228:
        /*006c*/ 	.byte	0x04, 0x28
        /*006e*/ 	.short	(.L_230 - .L_229)


	//   ....[0]....
.L_229:
        /*0070*/ 	.word	0x00003830


	//   ....[1]....
        /*0074*/ 	.word	0x00003850


	//   ....[2]....
        /*0078*/ 	.word	0x000038f0


	//   ....[3]....
        /*007c*/ 	.word	0x00003900


	//   ....[4]....
        /*0080*/ 	.word	0x00006110


	//   ....[5]....
        /*0084*/ 	.word	0x00006120


	//   ....[6]....
        /*0088*/ 	.word	0x00006170


	//   ....[7]....
        /*008c*/ 	.word	0x00006180


	//   ....[8]....
        /*0090*/ 	.word	0x00007800


	//   ....[9]....
        /*0094*/ 	.word	0x00007840


	//   ....[10]....
        /*0098*/ 	.word	0x00007880


	//   ....[11]....
        /*009c*/ 	.word	0x000078a0


	//----- nvinfo : EIATTR_EXIT_INSTR_OFFSETS
	.align		4
.L_230:
        /*00a0*/ 	.byte	0x04, 0x1c
        /*00a2*/ 	.short	(.L_232 - .L_231)


	//   ....[0]....
.L_231:
        /*00a4*/ 	.word	0x000002e0


	//   ....[1]....
        /*00a8*/ 	.word	0x00009150


	//   ....[2]....
        /*00ac*/ 	.word	0x00009240


	//   ....[3]....
        /*00b0*/ 	.word	0x00009260


	//   ....[4]....
        /*00b4*/ 	.word	0x00009c50


	//   ....[5]....
        /*00b8*/ 	.word	0x00009cd0


	//----- nvinfo : EIATTR_CTAIDZ_USED
	.align		4
.L_232:
        /*00bc*/ 	.byte	0x01, 0x04
	.zero		2


	//----- nvinfo : EIATTR_CRS_STACK_SIZE
	.align		4
        /*00c0*/ 	.byte	0x04, 0x1e
        /*00c2*/ 	.short	(.L_234 - .L_233)
.L_233:
        /*00c4*/ 	.word	0x00000000
.L_234:


//--------------------- .nv.info._ZN5flash16flash_fwd_kernelI23Flash_fwd_kernel_traitsILi192ELi128ELi64ELi8ELb0ELb0EN7cutlass6half_tE19Flash_kernel_traitsILi192ELi128ELi64ELi8ES3_EELb0ELb0ELb0ELb1ELb0ELb0ELb0ELb0EEEvNS_16Flash_fwd_paramsE --------------------------
	.section	.nv.info._ZN5flash16flash_fwd_kernelI23Flash_fwd_kernel_traitsILi192ELi128ELi64ELi8ELb0ELb0EN7cutlass6half_tE19Flash_kernel_traitsILi192ELi128ELi64ELi8ES3_EELb0ELb0ELb0ELb1ELb0ELb0ELb0ELb0EEEvNS_16Flash_fwd_paramsE,"",@"SHT_CUDA_INFO"
	.sectionflags	@""
	.align	4


	//----- nvinfo : EIATTR_CUDA_API_VERSION
	.align		4
        /*0000*/ 	.byte	0x04, 0x37
        /*0002*/ 	.short	(.L_236 - .L_235)
.L_235:
        /*0004*/ 	.word	0x00000082


	//----- nvinfo : EIATTR_SW2861232_WAR
	.align		4
.L_236:
        /*0008*/ 	.byte	0x01, 0x35
	.zero		2


	//----- nvinfo : EIATTR_PARAM_CBANK
	.align		4
        /*000c*/ 	.byte	0x04, 0x0a
        /*000e*/ 	.short	(.L_238 - .L_237)
	.align		4
.L_237:
        /*0010*/ 	.word	index@(.nv.constant0._ZN5flash16flash_fwd_kernelI23Flash_fwd_kernel_traitsILi192ELi128ELi64ELi8ELb0ELb0EN7cutlass6half_tE19Flash_kernel_traitsILi192ELi128ELi64ELi8ES3_EELb0ELb0ELb0ELb1ELb0ELb0ELb0ELb0EEEvNS_16Flash_fwd_paramsE)
        /*0014*/ 	.short	0x0160
        /*0016*/ 	.short	0x01d0


	//----- nvinfo : EIATTR_CBANK_PARAM_SIZE
	.align		4
.L_238:
        /*0018*/ 	.byte	0x03, 0x19
        /*001a*/ 	.short	0x01d0


	//----- nvinfo : EIATTR_KPARAM_INFO
	.align		4
        /*001c*/ 	.byte	0x04, 0x17
        /*001e*/ 	.short	(.L_240 - .L_239)
.L_239:
        /*0020*/ 	.word	0x00000000
        /*0024*/ 	.short	0x0000
        /*0026*/ 	.short	0x0000
        /*0028*/ 	.byte	0x00, 0xf0, 0x41, 0x07


	//----- nvinfo : EIATTR_MAXREG_COUNT
	.align		4
.L_240:
        /*002c*/ 	.byte	0x03, 0x1b
        /*002e*/ 	.short	0x00ff


	//----- nvinfo : EIATTR_NUM_BARRIERS
	.align		4
        /*0030*/ 	.byte	0x02, 0x4c
        /*0032*/ 	.byte	0x01
	.zero		1


	//----- nvinfo : EIATTR_MERCURY_ISA_VERSION
	.align		4
        /*0034*/ 	.byte	0x03, 0x5f
        /*0036*/ 	.short	0x0000


	//----- nvinfo : EIATTR_COOP_GROUP_MASK_REGIDS
	.align		4
        /*0038*/ 	.byte	0x04, 0x29
        /*003a*/ 	.short	(.L_242 - .L_241)


	//   ....[0]....
.L_241:
        /*003c*/ 	.word	0xffffffff


	//   ....[1]....
        /*0040*/ 	.word	0xffffffff


	//   ....[2]....
        /*0044*/ 	.word	0xffffffff


	//   ....[3]....
        /*0048*/ 	.word	0xffffffff


	//   ....[4]....
        /*004c*/ 	.word	0xffffffff


	//   ....[5]....
        /*0050*/ 	.word	0xffffffff


	//   ....[6]....
        /*0054*/ 	.word	0xffffffff


	//   ....[7]....
        /*0058*/ 	.word	0xffffffff


	//   ....[8]....
        /*005c*/ 	.word	0xffffffff


	//   ....[9]....
        /*0060*/ 	.word	0xffffffff


	//   ....[10]....
        /*0064*/ 	.word	0xffffffff


	//   ....[11]....
        /*0068*/ 	.word	0xffffffff


	//----- nvinfo : EIATTR_COOP_GROUP_INSTR_OFFSETS
	.align		4
.L_242:
        /*006c*/ 	.byte	0x04, 0x28
        /*006e*/ 	.short	(.L_244 - .L_243)


	//   ....[0]....
.L_243:
        /*0070*/ 	.word	0x00003e90


	//   ....[1]....
        /*0074*/ 	.word	0x00003eb0


	//   ....[2]....
        /*0078*/ 	.word	0x00003f50


	//   ....[3]....
        /*007c*/ 	.word	0x00003f60


	//   ....[4]....
        /*0080*/ 	.word	0x00006a00


	//   ....[5]....
        /*0084*/ 	.word	0x00006a10


	//   ....[6]....
        /*0088*/ 	.word	0x00006a40


	//   ....[7]....
        /*008c*/ 	.word	0x00006a60


	//   ....[8]....
        /*0090*/ 	.word	0x00008130


	//   ....[9]....
        /*0094*/ 	.word	0x00008170


	//   ....[10]....
        /*0098*/ 	.word	0x000081d0


	//   ....[11]....
        /*009c*/ 	.word	0x000081e0


	//----- nvinfo : EIATTR_EXIT_INSTR_OFFSETS
	.align		4
.L_244:
        /*00a0*/ 	.byte	0x04, 0x1c
        /*00a2*/ 	.short	(.L_246 - .L_245)


	//   ....[0]....
.L_245:
        /*00a4*/ 	.word	0x000002e0


	//   ....[1]....
        /*00a8*/ 	.word	0x00009a50


	//   ....[2]....
        /*00ac*/ 	.word	0x00009b50


	//   ....[3]....
        /*00b0*/ 	.word	0x00009b70


	//   ....[4]....
        /*00b4*/ 	.word	0x0000a570


	//   ....[5]....
        /*00b8*/ 	.word	0x0000a5f0


	//----- nvinfo : EIATTR_CTAIDZ_USED
	.align		4
.L_246:
        /*00bc*/ 	.byte	0x01, 0x04
	.zero		2


	//----- nvinfo : EIATTR_CRS_STACK_SIZE
	.align		4
        /*00c0*/ 	.byte	0x04, 0x1e
        /*00c2*/ 	.short	(.L_248 - .L_247)
.L_247:
        /*00c4*/ 	.word	0x00000000
.L_248:


//--------------------- .nv.info._ZN5flash16flash_fwd_kernelI23Flash_fwd_kernel_traitsILi192ELi128ELi64ELi8ELb0ELb0EN7cutlass6half_tE19Flash_kernel_traitsILi192ELi128ELi64ELi8ES3_EELb0ELb0ELb0ELb1ELb0ELb0ELb1ELb0EEEvNS_16Flash_fwd_paramsE --------------------------
	.section	.nv.info._ZN5flash16flash_fwd_kernelI23Flash_fwd_kernel_traitsILi192ELi128ELi64ELi8ELb0ELb0EN7cutlass6half_tE19Flash_kernel_traitsILi192ELi128ELi64ELi8ES3_EELb0ELb0ELb0ELb1ELb0ELb0ELb1ELb0EEEvNS_16Flash_fwd_paramsE,"",@"SHT_CUDA_INFO"
	.sectionflags	@""
	.align	4


	//----- nvinfo : EIATTR_CUDA_API_VERSION
	.align		4
        /*0000*/ 	.byte	0x04, 0x37
        /*0002*/ 	.short	(.L_250 - .L_249)
.L_249:
        /*0004*/ 	.word	0x00000082


	//----- nvinfo : EIATTR_SW2861232_WAR
	.align		4
.L_250:
        /*0008*/ 	.byte	0x01, 0x35
	.zero		2


	//----- nvinfo : EIATTR_PARAM_CBANK
	.align		4
        /*000c*/ 	.byte	0x04, 0x0a
        /*000e*/ 	.short	(.L_252 - .L_251)
	.align		4
.L_251:
        /*0010*/ 	.word	index@(.nv.constant0._ZN5flash16flash_fwd_kernelI23Flash_fwd_kernel_traitsILi192ELi128ELi64ELi8ELb0ELb0EN7cutlass6half_tE19Flash_kernel_traitsILi192ELi128ELi64ELi8ES3_EELb0ELb0ELb0ELb1ELb0ELb0ELb1ELb0EEEvNS_16Flash_fwd_paramsE)
        /*0014*/ 	.short	0x0160
        /*0016*/ 	.short	0x01d0


	//----- nvinfo : EIATTR_CBANK_PARAM_SIZE
	.align		4
.L_252:
        /*0018*/ 	.byte	0x03, 0x19
        /*001a*/ 	.short	0x01d0


	//----- nvinfo : EIATTR_KPARAM_INFO
	.align		4
        /*001c*/ 	.byte	0x04, 0x17
        /*001e*/ 	.short	(.L_254 - .L_253)
.L_253:
        /*0020*/ 	.word	0x00000000
        /*0024*/ 	.short	0x0000
        /*0026*/ 	.short	0x0000
        /*0028*/ 	.byte	0x00, 0xf0, 0x41, 0x07


	//----- nvinfo : EIATTR_MAXREG_COUNT
	.align		4
.L_254:
        /*002c*/ 	.byte	0x03, 0x1b
        /*002e*/ 	.short	0x00ff


	//----- nvinfo : EIATTR_NUM_BARRIERS
	.align		4
        /*0030*/ 	.byte	0x02, 0x4c
        /*0032*/ 	.byte	0x01
	.zero		1


	//----- nvinfo : EIATTR_MERCURY_ISA_VERSION
	.align		4
        /*0034*/ 	.byte	0x03, 0x5f
        /*0036*/ 	.short	0x0000


	//----- nvinfo : EIATTR_COOP_GROUP_MASK_REGIDS
	.align		4
        /*0038*/ 	.byte	0x04, 0x29
        /*003a*/ 	.short	(.L_256 - .L_255)


	//   ....[0]....
.L_255:
        /*003c*/ 	.word	0xffffffff


	//   ....[1]....
        /*0040*/ 	.word	0xffffffff


	//   ....[2]....
        /*0044*/ 	.word	0xffffffff


	//   ....[3]....
        /*0048*/ 	.word	0xffffffff


	//   ....[4]....
        /*004c*/ 	.word	0xffffffff


	//   ....[5]....
        /*0050*/ 	.word	0xffffffff


	//   ....[6]....
        /*0054*/ 	.word	0xffffffff


	//   ....[7]....
        /*0058*/ 	.word	0xffffffff


	//   ....[8]....
        /*005c*/ 	.word	0xffffffff


	//   ....[9]....
        /*0060*/ 	.word	0xffffffff


	//   ....[10]....
        /*0064*/ 	.word	0xffffffff


	//   ....[11]....
        /*0068*/ 	.word	0xffffffff


	//----- nvinfo : EIATTR_COOP_GROUP_INSTR_OFFSETS
	.align		4
.L_256:
        /*006c*/ 	.byte	0x04, 0x28
        /*006e*/ 	.short	(.L_258 - .L_257)


	//   ....[0]....
.L_257:
        /*0070*/ 	.word	0x00004300


	//   ....[1]....
        /*0074*/ 	.word	0x00004320


	//   ....[2]....
        /*0078*/ 	.word	0x000043c0


	//   ....[3]....
        /*007c*/ 	.word	0x000043d0


	//   ....[4]....
        /*0080*/ 	.word	0x00007260


	//   ....[5]....
        /*0084*/ 	.word	0x00007280


	//   ....[6]....
        /*0088*/ 	.word	0x000072a0


	//   ....[7]....
        /*008c*/ 	.word	0x000072c0


	//   ....[8]....
        /*0090*/ 	.word	0x000089a0


	//   ....[9]....
        /*0094*/ 	.word	0x000089e0


	//   ....[10]....
        /*0098*/ 	.word	0x00008a40


	//   ....[11]....
        /*009c*/ 	.word	0x00008a50


	//----- nvinfo : EIATTR_EXIT_INSTR_OFFSETS
	.align		4
.L_258:
        /*00a0*/ 	.byte	0x04, 0x1c
        /*00a2*/ 	.short	(.L_260 - .L_259)


	//   ....[0]....
.L_259:
        /*00a4*/ 	.word	0x000002e0


	//   ....[1]....
        /*00a8*/ 	.word	0x0000a2c0


	//   ....[2]....
        /*00ac*/ 	.word	0x0000a3c0


	//   ....[3]....
        /*00b0*/ 	.word	0x0000a3e0


	//   ....[4]....
        /*00b4*/ 	.word	0x0000ade0


	//   ....[5]....
        /*00b8*/ 	.word	0x0000ae60


	//----- nvinfo : EIATTR_CTAIDZ_USED
	.align		4
.L_260:
        /*00bc*/ 	.byte	0x01, 0x04
	.zero		2


	//----- nvinfo : EIATTR_CRS_STACK_SIZE
	.align		4
        /*00c0*/ 	.byte	0x04, 0x1e
        /*00c2*/ 	.short	(.L_262 - .L_261)
.L_261:
        /*00c4*/ 	.word	0x00000000
.L_262:


//--------------------- .nv.info._ZN5flash16flash_fwd_kernelI23Flash_fwd_kernel_traitsILi192ELi128ELi64ELi8ELb0ELb0EN7cutlass6half_tE19Flash_kernel_traitsILi192ELi128ELi64ELi8ES3_EELb0ELb0ELb1ELb0ELb0ELb1ELb0ELb0EEEvNS_16Flash_fwd_paramsE --------------------------
	.section	.nv.info._ZN5flash16flash_fwd_kernelI23Flash_fwd_kernel_traitsILi192ELi128ELi64ELi8ELb0ELb0EN7cutlass6half_tE19Flash_kernel_traitsILi192ELi128ELi64ELi8ES3_EELb0ELb0ELb1ELb0ELb0ELb1ELb0ELb0EEEvNS_16Flash_fwd_paramsE,"",@"SHT_CUDA_INFO"
	.sectionflags	@""
	.align	4


	//----- nvinfo : EIATTR_CUDA_API_VERSION
	.align		4
        /*0000*/ 	.byte	0x04, 0x37
        /*0002*/ 	.short	(.L_264 - .L_263)
.L_263:
        /*0004*/ 	.word	0x00000082


	//----- nvinfo : EIATTR_SW2861232_WAR
	.align		4
.L_264:
        /*0008*/ 	.byte	0x01, 0x35
	.zero		2


	//----- nvinfo : EIATTR_PARAM_CBANK
	.align		4
        /*000c*/ 	.byte	0x04, 0x0a
        /*000e*/ 	.short	(.L_266 - .L_265)
	.align		4
.L_265:
        /*0010*/ 	.word	index@(.nv.constant0._ZN5flash16flash_fwd_kernelI23Flash_fwd_kernel_traitsILi192ELi128ELi64ELi8ELb0ELb0EN7cutlass6half_tE19Flash_kernel_traitsILi192ELi128ELi64ELi8ES3_EELb0ELb0ELb1ELb0ELb0ELb1ELb0ELb0EEEvNS_16Flash_fwd_paramsE)
        /*0014*/ 	.short	0x0160
        /*0016*/ 	.short	0x01d0


	//----- nvinfo : EIATTR_CBANK_PARAM_SIZE
	.align		4
.L_266:
        /*0018*/ 	.byte	0x03, 0x19
        /*001a*/ 	.short	0x01d0


	//----- nvinfo : EIATTR_KPARAM_INFO
	.align		4
        /*001c*/ 	.byte	0x04, 0x17
        /*001e*/ 	.short	(.L_268 - .L_267)
.L_267:
        /*0020*/ 	.word	0x00000000
        /*0024*/ 	.short	0x0000
        /*0026*/ 	.short	0x0000
        /*0028*/ 	.byte	0x00, 0xf0, 0x41, 0x07


	//----- nvinfo : EIATTR_MAXREG_COUNT
	.align		4
.L_268:
        /*002c*/ 	.byte	0x03, 0x1b
        /*002e*/ 	.short	0x00ff


	//----- nvinfo : EIATTR_NUM_BARRIERS
	.align		4
        /*0030*/ 	.byte	0x02, 0x4c
        /*0032*/ 	.byte	0x01
	.zero		1


	//----- nvinfo : EIATTR_MERCURY_ISA_VERSION
	.align		4
        /*0034*/ 	.byte	0x03, 0x5f
        /*0036*/ 	.short	0x0000


	//----- nvinfo : EIATTR_COOP_GROUP_MASK_REGIDS
	.align		4
        /*0038*/ 	.byte	0x04, 0x29
        /*003a*/ 	.short	(.L_270 - .L_269)


	//   ....[0]....
.L_269:
        /*003c*/ 	.word	0xffffffff


	//   ....[1]....
        /*0040*/ 	.word	0xffffffff


	//   ....[2]....
        /*0044*/ 	.word	0xffffffff


	//   ....[3]....
        /*0048*/ 	.word	0xffffffff


	//   ....[4]....
        /*004c*/ 	.word	0xffffffff


	//   ....[5]....
        /*0050*/ 	.word	0xffffffff


	//   ....[6]....
        /*0054*/ 	.word	0xffffffff


	//   ....[7]....
        /*0058*/ 	.word	0xffffffff


	//   ....[8]....
        /*005c*/ 	.word	0xffffffff


	//   ....[9]....
        /*0060*/ 	.word	0xffffffff


	//   ....[10]....
        /*0064*/ 	.word	0xffffffff


	//   ....[11]....
        /*0068*/ 	.word	0xffffffff


	//   ....[12]....
        /*006c*/ 	.word	0xffffffff


	//   ....[13]....
        /*0070*/ 	.word	0xffffffff


	//   ....[14]....
        /*0074*/ 	.word	0xffffffff


	//   ....[15]....
        /*0078*/ 	.word	0xffffffff


	//   ....[16]....
        /*007c*/ 	.word	0xffffffff


	//   ....[17]....
        /*0080*/ 	.word	0xffffffff


	//   ....[18]....
        /*0084*/ 	.word	0xffffffff


	//   ....[19]....
        /*0088*/ 	.word	0xffffffff


	//----- nvinfo : EIATTR_COOP_GROUP_INSTR_OFFSETS
	.align		4
.L_270:
        /*008c*/ 	.byte	0x04, 0x28
        /*008e*/ 	.short	(.L_272 - .L_271)


	//   ....[0]....
.L_271:
        /*0090*/ 	.word	0x000039c0


	//   ....[1]....
        /*0094*/ 	.word	0x000039e0


	//   ....[2]....
        /*0098*/ 	.word	0x00003a80


	//   ....[3]....
        /*009c*/ 	.word	0x00003a90


	//   ....[4]....
        /*00a0*/ 	.word	0x000061a0


	//   ....[5]....
        /*00a4*/ 	.word	0x000061b0


	//   ....[6]....
        /*00a8*/ 	.word	0x000061e0


	//   ....[7]....
        /*00ac*/ 	.word	0x000061f0


	//   ....[8]....
        /*00b0*/ 	.word	0x00008f10


	//   ....[9]....
        /*00b4*/ 	.word	0x00008ff0


	//   ....[10]....
        /*00b8*/ 	.word	0x00009000


	//   ....[11]....
        /*00bc*/ 	.word	0x00009030


	//   ....[12]....
        /*00c0*/ 	.word	0x0000be50


	//   ....[13]....
        /*00c4*/ 	.word	0x0000be70


	//   ....[14]....
        /*00c8*/ 	.word	0x0000bea0


	//   ....[15]....
        /*00cc*/ 	.word	0x0000beb0


	//   ....[16]....
        /*00d0*/ 	.word	0x0000d5d0


	//   ....[17]....
        /*00d4*/ 	.word	0x0000d610


	//   ....[18]....
        /*00d8*/ 	.word	0x0000d720


	//   ....[19]....
        /*00dc*/ 	.word	0x0000d750


	//----- nvinfo : EIATTR_EXIT_INSTR_OFFSETS
	.align		4
.L_272:
        /*00e0*/ 	.byte	0x04, 0x1c
        /*00e2*/ 	.short	(.L_274 - .L_273)


	//   ....[0]....
.L_273:
        /*00e4*/ 	.word	0x000004d0


	//   ....[1]....
        /*00e8*/ 	.word	0x00000fd0


	//   ....[2]....
        /*00ec*/ 	.word	0x00001050


	//   ....[3]....
        /*00f0*/ 	.word	0x0000ee80


	//   ....[4]....
        /*00f4*/ 	.word	0x0000ef50


	//----- nvinfo : EIATTR_CTAIDZ_USED
	.align		4
.L_274:
        /*00f8*/ 	.byte	0x01, 0x04
	.zero		2


	//----- nvinfo : EIATTR_CRS_STACK_SIZE
	.align		4
        /*00fc*/ 	.byte	0x04, 0x1e
        /*00fe*/ 	.short	(.L_276 - .L_275)
.L_275:
        /*0100*/ 	.word	0x00000000
.L_276:


//--------------------- .nv.info._ZN5flash16flash_fwd_kernelI23Flash_fwd_kernel_traitsILi192ELi128ELi64ELi8ELb0ELb0EN7cutlass6half_tE19Flash_kernel_traitsILi192ELi128ELi64ELi8ES3_EELb0ELb0ELb1ELb0ELb0ELb1ELb1ELb0EEEvNS_16Flash_fwd_paramsE --------------------------
	.section	.nv.info._ZN5flash16flash_fwd_kernelI23Flash_fwd_kernel_traitsILi192ELi128ELi64ELi8ELb0ELb0EN7cutlass6half_tE19Flash_kernel_traitsILi192ELi128ELi64ELi8ES3_EELb0ELb0ELb1ELb0ELb0ELb1ELb1ELb0EEEvNS_16Flash_fwd_paramsE,"",@"SHT_CUDA_INFO"
	.sectionflags	@""
	.align	4


	//----- nvinfo : EIATTR_CUDA_API_VERSION
	.align		4
        /*0000*/ 	.byte	0x04, 0x37
        /*0002*/ 	.short	(.L_278 - .L_277)
.L_277:
        /*0004*/ 	.word	0x00000082


	//----- nvinfo : EIATTR_SW2861232_WAR
	.align		4
.L_278:
        /*0008*/ 	.byte	0x01, 0x35
	.zero		2


	//----- nvinfo : EIATTR_PARAM_CBANK
	.align		4
        /*000c*/ 	.byte	0x04, 0x0a
        /*000e*/ 	.short	(.L_280 - .L_279)
	.align		4
.L_279:
        /*0010*/ 	.word	index@(.nv.constant0._ZN5flash16flash_fwd_kernelI23Flash_fwd_kernel_traitsILi192ELi128ELi64ELi8ELb0ELb0EN7cutlass6half_tE19Flash_kernel_traitsILi192ELi128ELi64ELi8ES3_EELb0ELb0ELb1ELb0ELb0ELb1ELb1ELb0EEEvNS_16Flash_fwd_paramsE)
        /*0014*/ 	.short	0x0160
        /*0016*/ 	.short	0x01d0


	//----- nvinfo : EIATTR_CBANK_PARAM_SIZE
	.align		4
.L_280:
        /*0018*/ 	.byte	0x03, 0x19
        /*001a*/ 	.short	0x01d0


	//----- nvinfo : EIATTR_KPARAM_INFO
	.align		4
        /*001c*/ 	.byte	0x04, 0x17
        /*001e*/ 	.short	(.L_282 - .L_281)
.L_281:
        /*0020*/ 	.word	0x00000000
        /*0024*/ 	.short	0x0000
        /*0026*/ 	.short	0x0000
        /*0028*/ 	.byte	0x00, 0xf0, 0x41, 0x07


	//----- nvinfo : EIATTR_MAXREG_COUNT
	.align		4
.L_282:
        /*002c*/ 	.byte	0x03, 0x1b
        /*002e*/ 	.short	0x00ff


	//----- nvinfo : EIATTR_NUM_BARRIERS
	.align		4
        /*0030*/ 	.byte	0x02, 0x4c
        /*0032*/ 	.byte	0x01
	.zero		1


	//----- nvinfo : EIATTR_MERCURY_ISA_VERSION
	.align		4
        /*0034*/ 	.byte	0x03, 0x5f
        /*0036*/ 	.short	0x0000


	//----- nvinfo : EIATTR_COOP_GROUP_MASK_REGIDS
	.align		4
        /*0038*/ 	.byte	0x04, 0x29
        /*003a*/ 	.short	(.L_284 - .L_283)


	//   ....[0]....
.L_283:
        /*003c*/ 	.word	0xffffffff


	//   ....[1]....
        /*0040*/ 	.word	0xffffffff


	//   ....[2]....
        /*0044*/ 	.word	0xffffffff


	//   ....[3]....
        /*0048*/ 	.word	0xffffffff


	//   ....[4]....
        /*004c*/ 	.word	0xffffffff


	//   ....[5]....
        /*0050*/ 	.word	0xffffffff


	//   ....[6]....
        /*0054*/ 	.word	0xffffffff


	//   ....[7]....
        /*0058*/ 	.word	0xffffffff


	//   ....[8]....
        /*005c*/ 	.word	0xffffffff


	//   ....[9]....
        /*0060*/ 	.word	0xffffffff


	//   ....[10]....
        /*0064*/ 	.word	0xffffffff


	//   ....[11]....
        /*0068*/ 	.word	0xffffffff


	//   ....[12]....
        /*006c*/ 	.word	0xffffffff


	//   ....[13]....
        /*0070*/ 	.word	0xffffffff


	//   ....[14]....
        /*0074*/ 	.word	0xffffffff


	//   ....[15]....
        /*0078*/ 	.word	0xffffffff


	//   ....[16]....
        /*007c*/ 	.word	0xffffffff


	//   ....[17]....
        /*0080*/ 	.word	0xffffffff


	//   ....[18]....
        /*0084*/ 	.word	0xffffffff


	//   ....[19]....
        /*0088*/ 	.word	0xffffffff


	//----- nvinfo : EIATTR_COOP_GROUP_INSTR_OFFSETS
	.align		4
.L_284:
        /*008c*/ 	.byte	0x04, 0x28
        /*008e*/ 	.short	(.L_286 - .L_285)


	//   ....[0]....
.L_285:
        /*0090*/ 	.word	0x00003da0


	//   ....[1]....
        /*0094*/ 	.word	0x00003dc0


	//   ....[2]....
        /*0098*/ 	.word	0x00003e60


	//   ....[3]....
        /*009c*/ 	.word	0x00003e70


	//   ....[4]....
        /*00a0*/ 	.word	0x00006970


	//   ....[5]....
        /*00a4*/ 	.word	0x00006980


	//   ....[6]....
        /*00a8*/ 	.word	0x000069b0


	//   ....[7]....
        /*00ac*/ 	.word	0x000069c0


	//   ....[8]....
        /*00b0*/ 	.word	0x00009ac0


	//   ....[9]....
        /*00b4*/ 	.word	0x00009b90


	//   ....[10]....
        /*00b8*/ 	.word	0x00009ba0


	//   ....[11]....
        /*00bc*/ 	.word	0x00009be0


	//   ....[12]....
        /*00c0*/ 	.word	0x0000ce20


	//   ....[13]....
        /*00c4*/ 	.word	0x0000ce40


	//   ....[14]....
        /*00c8*/ 	.word	0x0000ce80


	//   ....[15]....
        /*00cc*/ 	.word	0x0000ce90


	//   ....[16]....
        /*00d0*/ 	.word	0x0000e5b0


	//   ....[17]....
        /*00d4*/ 	.word	0x0000e5f0


	//   ....[18]....
        /*00d8*/ 	.word	0x0000e700


	//   ....[19]....
        /*00dc*/ 	.word	0x0000e730


	//----- nvinfo : EIATTR_EXIT_INSTR_OFFSETS
	.align		4
.L_286:
        /*00e0*/ 	.byte	0x04, 0x1c
        /*00e2*/ 	.short	(.L_288 - .L_287)


	//   ....[0]....
.L_287:
        /*00e4*/ 	.word	0x000004d0


	//   ....[1]....
        /*00e8*/ 	.word	0x00000fd0


	//   ....[2]....
        /*00ec*/ 	.word	0x00001050


	//   ....[3]....
        /*00f0*/ 	.word	0x0000fe60


	//   ....[4]....
        /*00f4*/ 	.word	0x0000ff30


	//----- nvinfo : EIATTR_CTAIDZ_USED
	.align		4
.L_288:
        /*00f8*/ 	.byte	0x01, 0x04
	.zero		2


	//----- nvinfo : EIATTR_CRS_STACK_SIZE
	.align		4
        /*00fc*/ 	.byte	0x04, 0x1e
        /*00fe*/ 	.short	(.L_290 - .L_289)
.L_289:
        /*0100*/ 	.word	0x00000000
.L_290:


//--------------------- .nv.info._ZN5flash16flash_fwd_kernelI23Flash_fwd_kernel_traitsILi192ELi128ELi64ELi8ELb0ELb0EN7cutlass6half_tE19Flash_kernel_traitsILi192ELi128ELi64ELi8ES3_EELb0ELb0ELb1ELb0ELb0ELb0ELb0ELb0EEEvNS_16Flash_fwd_paramsE --------------------------
	.section	.nv.info._ZN5flash16flash_fwd_kernelI23Flash_fwd_kernel_traitsILi192ELi128ELi64ELi8ELb0ELb0EN7cutlass6half_tE19Flash_kernel_traitsILi192ELi128ELi64ELi8ES3_EELb0ELb0ELb1ELb0ELb0ELb0ELb0ELb0EEEvNS_16Flash_fwd_paramsE,"",@"SHT_CUDA_INFO"
	.sectionflags	@""
	.align	4


	//----- nvinfo : EIATTR_CUDA_API_VERSION
	.align		4
        /*0000*/ 	.byte	0x04, 0x37
        /*0002*/ 	.short	(.L_292 - .L_291)
.L_291:
        /*0004*/ 	.word	0x00000082


	//----- nvinfo : EIATTR_SW2861232_WAR
	.align		4
.L_292:
        /*0008*/ 	.byte	0x01, 0x35
	.zero		2


	//----- nvinfo : EIATTR_PARAM_CBANK
	.align		4
        /*000c*/ 	.byte	0x04, 0x0a
        /*000e*/ 	.short	(.L_294 - .L_293)
	.align		4
.L_293:
        /*0010*/ 	.word	index@(.nv.constant0._ZN5flash16flash_fwd_kernelI23Flash_fwd_kernel_traitsILi192ELi128ELi64ELi8ELb0ELb0EN7cutlass6half_tE19Flash_kernel_traitsILi192ELi128ELi64ELi8ES3_EELb0ELb0ELb1ELb0ELb0ELb0ELb0ELb0EEEvNS_16Flash_fwd_paramsE)
        /*0014*/ 	.short	0x0160
        /*0016*/ 	.short	0x01d0


	//----- nvinfo : EIATTR_CBANK_PARAM_SIZE
	.align		4
.L_294:
        /*0018*/ 	.byte	0x03, 0x19
        /*001a*/ 	.short	0x01d0


	//----- nvinfo : EIATTR_KPARAM_INFO
	.align		4
        /*001c*/ 	.byte	0x04, 0x17
        /*001e*/ 	.short	(.L_296 - .L_295)
.L_295:
        /*0020*/ 	.word	0x00000000
        /*0024*/ 	.short	0x0000
        /*0026*/ 	.short	0x0000
        /*0028*/ 	.byte	0x00, 0xf0, 0x41, 0x07


	//----- nvinfo : EIATTR_MAXREG_COUNT
	.align		4
.L_296:
        /*002c*/ 	.byte	0x03, 0x1b
        /*002e*/ 	.short	0x00ff


	//----- nvinfo : EIATTR_NUM_BARRIERS
	.align		4
        /*0030*/ 	.byte	0x02, 0x4c
        /*0032*/ 	.byte	0x01
	.zero		1


	//----- nvinfo : EIATTR_MERCURY_ISA_VERSION
	.align		4
        /*0034*/ 	.byte	0x03, 0x5f
        /*0036*/ 	.short	0x0000


	//----- nvinfo : EIATTR_COOP_GROUP_MASK_REGIDS
	.align		4
        /*0038*/ 	.byte	0x04, 0x29
        /*003a*/ 	.short	(.L_298 - .L_297)


	//   ....[0]....
.L_297:
        /*003c*/ 	.word	0xffffffff


	//   ....[1]....
        /*0040*/ 	.word	0xffffffff


	//   ....[2]....
        /*0044*/ 	.word	0xffffffff


	//   ....[3]....
        /*0048*/ 	.word	0xffffffff


	//   ....[4]....
        /*004c*/ 	.word	0xffffffff


	//   ....[5]....
        /*0050*/ 	.word	0xffffffff


	//   ....[6]....
        /*0054*/ 	.word	0xffffffff


	//   ....[7]....
        /*0058*/ 	.word	0xffffffff


	//   ....[8]....
        /*005c*/ 	.word	0xffffffff


	//   ....[9]....
        /*0060*/ 	.word	0xffffffff


	//   ....[10]....
        /*0064*/ 	.word	0xffffffff


	//   ....[11]....
        /*0068*/ 	.word	0xffffffff


	//   ....[12]....
        /*006c*/ 	.word	0xffffffff


	//   ....[13]....
        /*0070*/ 	.word	0xffffffff


	//   ....[14]....
        /*0074*/ 	.word	0xffffffff


	//   ....[15]....
        /*0078*/ 	.word	0xffffffff


	//   ....[16]....
        /*007c*/ 	.word	0xffffffff


	//   ....[17]....
        /*0080*/ 	.word	0xffffffff


	//   ....[18]....
        /*0084*/ 	.word	0xffffffff


	//   ....[19]....
        /*0088*/ 	.word	0xffffffff


	//----- nvinfo : EIATTR_COOP_GROUP_INSTR_OFFSETS
	.align		4
.L_298:
        /*008c*/ 	.byte	0x04, 0x28
        /*008e*/ 	.short	(.L_300 - .L_299)


	//   ....[0]....
.L_299:
        /*0090*/ 	.word	0x000043f0


	//   ....[1]....
        /*0094*/ 	.word	0x00004410


	//   ....[2]....
        /*0098*/ 	.word	0x000044b0


	//   ....[3]....
        /*009c*/ 	.word	0x000044c0


	//   ....[4]....
        /*00a0*/ 	.word	0x00006f30


	//   ....[5]....
        /*00a4*/ 	.word	0x00006f40


	//   ....[6]....
        /*00a8*/ 	.word	0x00006f70


	//   ....[7]....
        /*00ac*/ 	.word	0x00006f80


	//   ....[8]....
        /*00b0*/ 	.word	0x0000a020


	//   ....[9]....
        /*00b4*/ 	.word	0x0000a0d0


	//   ....[10]....
        /*00b8*/ 	.word	0x0000a0f0


	//   ....[11]....
        /*00bc*/ 	.word	0x0000a120


	//   ....[12]....
        /*00c0*/ 	.word	0x0000d250


	//   ....[13]....
        /*00c4*/ 	.word	0x0000d270


	//   ....[14]....
        /*00c8*/ 	.word	0x0000d290


	//   ....[15]....
        /*00cc*/ 	.word	0x0000d2b0


	//   ....[16]....
        /*00d0*/ 	.word	0x0000e9e0


	//   ....[17]....
        /*00d4*/ 	.word	0x0000ea20


	//   ....[18]....
        /*00d8*/ 	.word	0x0000eaa0


	//   ....[19]....
        /*00dc*/ 	.word	0x0000eac0


	//----- nvinfo : EIATTR_EXIT_INSTR_OFFSETS
	.align		4
.L_300:
        /*00e0*/ 	.byte	0x04, 0x1c
        /*00e2*/ 	.short	(.L_302 - .L_301)


	//   ....[0]....
.L_301:
        /*00e4*/ 	.word	0x000002d0


	//   ....[1]....
        /*00e8*/ 	.word	0x00000df0


	//   ....[2]....
        /*00ec*/ 	.word	0x00000e70


	//   ....[3]....
        /*00f0*/ 	.word	0x00010390


	//   ....[4]....
        /*00f4*/ 	.word	0x00010480


	//   ....[5]....
        /*00f8*/ 	.word	0x000104a0


	//----- nvinfo : EIATTR_CTAIDZ_USED
	.align		4
.L_302:
        /*00fc*/ 	.byte	0x01, 0x04
	.zero		2


	//----- nvinfo : EIATTR_CRS_STACK_SIZE
	.align		4
        /*0100*/ 	.byte	0x04, 0x1e
        /*0102*/ 	.short	(.L_304 - .L_303)
.L_303:
        /*0104*/ 	.word	0x00000000
.L_304:


//--------------------- .nv.info._ZN5flash16flash_fwd_kernelI23Flash_fwd_kernel_traitsILi192ELi128ELi64ELi8ELb0ELb0EN7cutlass6half_tE19Flash_kernel_traitsILi192ELi128ELi64ELi8ES3_EELb0ELb0ELb1ELb0ELb0ELb0ELb1ELb0EEEvNS_16Flash_fwd_paramsE --------------------------
	.section	.nv.info._ZN5flash16flash_fwd_kernelI23Flash_fwd_kernel_traitsILi192ELi128ELi64ELi8ELb0ELb0EN7cutlass6half_tE19Flash_kernel_traitsILi192ELi128ELi64ELi8ES3_EELb0ELb0ELb1ELb0ELb0ELb0ELb1ELb0EEEvNS_16Flash_fwd_paramsE,"",@"SHT_CUDA_INFO"
	.sectionflags	@""
	.align	4


	//----- nvinfo : EIATTR_CUDA_API_VERSION
	.align		4
        /*0000*/ 	.byte	0x04, 0x37
        /*0002*/ 	.short	(.L_306 - .L_305)
.L_305:
        /*0004*/ 	.word	0x00000082


	//----- nvinfo : EIATTR_SW2861232_WAR
	.align		4
.L_306:
        /*0008*/ 	.byte	0x01, 0x35
	.zero		2


	//----- nvinfo : EIATTR_PARAM_CBANK
	.align		4
        /*000c*/ 	.byte	0x04, 0x0a
        /*000e*/ 	.short	(.L_308 - .L_307)
	.align		4
.L_307:
        /*0010*/ 	.word	index@(.nv.constant0._ZN5flash16flash_fwd_kernelI23Flash_fwd_kernel_traitsILi192ELi128ELi64ELi8ELb0ELb0EN7cutlass6half_tE19Flash_kernel_traitsILi192ELi128ELi64ELi8ES3_EELb0ELb0ELb1ELb0ELb0ELb0ELb1ELb0EEEvNS_16Flash_fwd_paramsE)
        /*0014*/ 	.short	0x0160
        /*0016*/ 	.short	0x01d0


	//----- nvinfo : EIATTR_CBANK_PARAM_SIZE
	.align		4
.L_308:
        /*0018*/ 	.byte	0x03, 0x19
        /*001a*/ 	.short	0x01d0


	//----- nvinfo : EIATTR_KPARAM_INFO
	.align		4
        /*001c*/ 	.byte	0x04, 0x17
        /*001e*/ 	.short	(.L_310 - .L_309)
.L_309:
        /*0020*/ 	.word	0x00000000
        /*0024*/ 	.short	0x0000
        /*0026*/ 	.short	0x0000
        /*0028*/ 	.byte	0x00, 0xf0, 0x41, 0x07


	//----- nvinfo : EIATTR_MAXREG_COUNT
	.align		4
.L_310:
        /*002c*/ 	.byte	0x03, 0x1b
        /*002e*/ 	.short	0x00ff


	//----- nvinfo : EIATTR_NUM_BARRIERS
	.align		4
        /*0030*/ 	.byte	0x02, 0x4c
        /*0032*/ 	.byte	0x01
	.zero		1


	//----- nvinfo : EIATTR_MERCURY_ISA_VERSION
	.align		4
        /*0034*/ 	.byte	0x03, 0x5f
        /*0036*/ 	.short	0x0000


	//----- nvinfo : EIATTR_COOP_GROUP_MASK_REGIDS
	.align		4
        /*0038*/ 	.byte	0x04, 0x29
        /*003a*/ 	.short	(.L_312 - .L_311)


	//   ....[0]....
.L_311:
        /*003c*/ 	.word	0xffffffff


	//   ....[1]....
        /*0040*/ 	.word	0xffffffff


	//   ....[2]....
        /*0044*/ 	.word	0xffffffff


	//   ....[3]....
        /*0048*/ 	.word	0xffffffff


	//   ....[4]....
        /*004c*/ 	.word	0xffffffff


	//   ....[5]....
        /*0050*/ 	.word	0xffffffff


	//   ....[6]....
        /*0054*/ 	.word	0xffffffff


	//   ....[7]....
        /*0058*/ 	.word	0xffffffff


	//   ....[8]....
        /*005c*/ 	.word	0xffffffff


	//   ....[9]....
        /*0060*/ 	.word	0xffffffff


	//   ....[10]....
        /*0064*/ 	.word	0xffffffff


	//   ....[11]....
        /*0068*/ 	.word	0xffffffff


	//   ....[12]....
        /*006c*/ 	.word	0xffffffff


	//   ....[13]....
        /*0070*/ 	.word	0xffffffff


	//   ....[14]....
        /*0074*/ 	.word	0xffffffff


	//   ....[15]....
        /*0078*/ 	.word	0xffffffff


	//   ....[16]....
        /*007c*/ 	.word	0xffffffff


	//   ....[17]....
        /*0080*/ 	.word	0xffffffff


	//   ....[18]....
        /*0084*/ 	.word	0xffffffff


	//   ....[19]....
        /*0088*/ 	.word	0xffffffff


	//----- nvinfo : EIATTR_COOP_GROUP_INSTR_OFFSETS
	.align		4
.L_312:
        /*008c*/ 	.byte	0x04, 0x28
        /*008e*/ 	.short	(.L_314 - .L_313)


	//   ....[0]....
.L_313:
        /*0090*/ 	.word	0x000047f0


	//   ....[1]....
        /*0094*/ 	.word	0x00004810


	//   ....[2]....
        /*0098*/ 	.word	0x000048b0


	//   ....[3]....
        /*009c*/ 	.word	0x000048c0


	//   ....[4]....
        /*00a0*/ 	.word	0x00007730


	//   ....[5]....
        /*00a4*/ 	.word	0x00007740


	//   ....[6]....
        /*00a8*/ 	.word	0x00007770


	//   ....[7]....
        /*00ac*/ 	.word	0x00007780


	//   ....[8]....
        /*00b0*/ 	.word	0x0000ac20


	//   ....[9]....
        /*00b4*/ 	.word	0x0000acb0


	//   ....[10]....
        /*00b8*/ 	.word	0x0000acd0


	//   ....[11]....
        /*00bc*/ 	.word	0x0000acf0


	//   ....[12]....
        /*00c0*/ 	.word	0x0000e250


	//   ....[13]....
        /*00c4*/ 	.word	0x0000e270


	//   ....[14]....
        /*00c8*/ 	.word	0x0000e2b0


	//   ....[15]....
        /*00cc*/ 	.word	0x0000e2c0


	//   ....[16]....
        /*00d0*/ 	.word	0x0000f9f0


	//   ....[17]....
        /*00d4*/ 	.word	0x0000fa30


	//   ....[18]....
        /*00d8*/ 	.word	0x0000fab0


	//   ....[19]....
        /*00dc*/ 	.word	0x0000fad0


	//----- nvinfo : EIATTR_EXIT_INSTR_OFFSETS
	.align		4
.L_314:
        /*00e0*/ 	.byte	0x04, 0x1c
        /*00e2*/ 	.short	(.L_316 - .L_315)


	//   ....[0]....
.L_315:
        /*00e4*/ 	.word	0x000002d0


	//   ....[1]....
        /*00e8*/ 	.word	0x00000df0


	//   ....[2]....
        /*00ec*/ 	.word	0x00000e70


	//   ....[3]....
        /*00f0*/ 	.word	0x000113a0


	//   ....[4]....
        /*00f4*/ 	.word	0x00011490


	//   ....[5]....
        /*00f8*/ 	.word	0x000114b0


	//----- nvinfo : EIATTR_CTAIDZ_USED
	.align		4
.L_316:
        /*00fc*/ 	.byte	0x01, 0x04
	.zero		2


	//----- nvinfo : EIATTR_CRS_STACK_SIZE
	.align		4
        /*0100*/ 	.byte	0x04, 0x1e
        /*0102*/ 	.short	(.L_318 - .L_317)
.L_317:
        /*0104*/ 	.word	0x00000000
.L_318:


//--------------------- .nv.info._ZN5flash16flash_fwd_kernelI23Flash_fwd_kernel_traitsILi192ELi128ELi64ELi8ELb0ELb0EN7cutlass6half_tE19Flash_kernel_traitsILi192ELi128ELi64ELi8ES3_EELb0ELb0ELb1ELb1ELb0ELb0ELb0ELb0EEEvNS_16Flash_fwd_paramsE --------------------------
	.section	.nv.info._ZN5flash16flash_fwd_kernelI23Flash_fwd_kernel_traitsILi192ELi128ELi64ELi8ELb0ELb0EN7cutlass6half_tE19Flash_kernel_traitsILi192ELi128ELi64ELi8ES3_EELb0ELb0ELb1ELb1ELb0ELb0ELb0ELb0EEEvNS_16Flash_fwd_paramsE,"",@"SHT_CUDA_INFO"
	.sectionflags	@""
	.align	4


	//----- nvinfo : EIATTR_CUDA_API_VERSION
	.align		4
        /*0000*/ 	.byte	0x04, 0x37
        /*0002*/ 	.short	(.L_320 - .L_319)
.L_319:
        /*0004*/ 	.word	0x00000082


	//----- nvinfo : EIATTR_SW2861232_WAR
	.align		4
.L_320:
        /*0008*/ 	.byte	0x01, 0x35
	.zero		2


	//----- nvinfo : EIATTR_PARAM_CBANK
	.align		4
        /*000c*/ 	.byte	0x04, 0x0a
        /*000e*/ 	.short	(.L_322 - .L_321)
	.align		4
.L_321:
        /*0010*/ 	.word	index@(.nv.constant0._ZN5flash16flash_fwd_kernelI23Flash_fwd_kernel_traitsILi192ELi128ELi64ELi8ELb0ELb0EN7cutlass6half_tE19Flash_kernel_traitsILi192ELi128ELi64ELi8ES3_EELb0ELb0ELb1ELb1ELb0ELb0ELb0ELb0EEEvNS_16Flash_fwd_paramsE)
        /*0014*/ 	.short	0x0160
        /*0016*/ 	.short	0x01d0


	//----- nvinfo : EIATTR_CBANK_PARAM_SIZE
	.align		4
.L_322:
        /*0018*/ 	.byte	0x03, 0x19
        /*001a*/ 	.short	0x01d0


	//----- nvinfo : EIATTR_KPARAM_INFO
	.align		4
        /*001c*/ 	.byte	0x04, 0x17
        /*001e*/ 	.short	(.L_324 - .L_323)
.L_323:
        /*0020*/ 	.word	0x00000000
        /*0024*/ 	.short	0x0000
        /*0026*/ 	.short	0x0000
        /*0028*/ 	.byte	0x00, 0xf0, 0x41, 0x07


	//----- nvinfo : EIATTR_MAXREG_COUNT
	.align		4
.L_324:
        /*002c*/ 	.byte	0x03, 0x1b
        /*002e*/ 	.short	0x00ff


	//----- nvinfo : EIATTR_NUM_BARRIERS
	.align		4
        /*0030*/ 	.byte	0x02, 0x4c
        /*0032*/ 	.byte	0x01
	.zero		1


	//----- nvinfo : EIATTR_MERCURY_ISA_VERSION
	.align		4
        /*0034*/ 	.byte	0x03, 0x5f
        /*0036*/ 	.short	0x0000


	//----- nvinfo : EIATTR_COOP_GROUP_MASK_REGIDS
	.align		4
        /*0038*/ 	.byte	0x04, 0x29
        /*003a*/ 	.short	(.L_326 - .L_325)


	//   ....[0]....
.L_325:
        /*003c*/ 	.word	0xffffffff


	//   ....[1]....
        /*0040*/ 	.word	0xffffffff


	//   ....[2]....
        /*0044*/ 	.word	0xffffffff


	//   ....[3]....
        /*0048*/ 	.word	0xffffffff


	//   ....[4]....
        /*004c*/ 	.word	0xffffffff


	//   ....[5]....
        /*0050*/ 	.word	0xffffffff


	//   ....[6]....
        /*0054*/ 	.word	0xffffffff


	//   ....[7]....
        /*0058*/ 	.word	0xffffffff


	//   ....[8]....
        /*005c*/ 	.word	0xffffffff


	//   ....[9]....
        /*0060*/ 	.word	0xffffffff


	//   ....[10]....
        /*0064*/ 	.word	0xffffffff


	//   ....[11]....
        /*0068*/ 	.word	0xffffffff


	//   ....[12]....
        /*006c*/ 	.word	0xffffffff


	//   ....[13]....
        /*0070*/ 	.word	0xffffffff


	//   ....[14]....
        /*0074*/ 	.word	0xffffffff


	//   ....[15]....
        /*0078*/ 	.word	0xffffffff


	//   ....[16]....
        /*007c*/ 	.word	0xffffffff


	//   ....[17]....
        /*0080*/ 	.word	0xffffffff


	//   ....[18]....
        /*0084*/ 	.word	0xffffffff


	//   ....[19]....
        /*0088*/ 	.word	0xffffffff


	//----- nvinfo : EIATTR_COOP_GROUP_INSTR_OFFSETS
	.align		4
.L_326:
        /*008c*/ 	.byte	0x04, 0x28
        /*008e*/ 	.short	(.L_328 - .L_327)


	//   ....[0]....
.L_327:
        /*0090*/ 	.word	0x000051c0


	//   ....[1]....
        /*0094*/ 	.word	0x000051e0


	//   ....[2]....
        /*0098*/ 	.word	0x00005280


	//   ....[3]....
        /*009c*/ 	.word	0x00005290


	//   ....[4]....
        /*00a0*/ 	.word	0x000085e0


	//   ....[5]....
        /*00a4*/ 	.word	0x000085f0


	//   ....[6]....
        /*00a8*/ 	.word	0x00008620


	//   ....[7]....
        /*00ac*/ 	.word	0x00008630


	//   ....[8]....
        /*00b0*/ 	.word	0x0000c060


	//   ....[9]....
        /*00b4*/ 	.word	0x0000c070


	//   ....[10]....
        /*00b8*/ 	.word	0x0000c0a0


	//   ....[11]....
        /*00bc*/ 	.word	0x0000c0b0


	//   ....[12]....
        /*00c0*/ 	.word	0x0000f980


	//   ....[13]....
        /*00c4*/ 	.word	0x0000fab0


	//   ....[14]....
        /*00c8*/ 	.word	0x0000fac0


	//   ....[15]....
        /*00cc*/ 	.word	0x0000fb20


	//   ....[16]....
        /*00d0*/ 	.word	0x00011200


	//   ....[17]....
        /*00d4*/ 	.word	0x00011240


	//   ....[18]....
        /*00d8*/ 	.word	0x00011350


	//   ....[19]....
        /*00dc*/ 	.word	0x00011380


	//----- nvinfo : EIATTR_EXIT_INSTR_OFFSETS
	.align		4
.L_328:
        /*00e0*/ 	.byte	0x04, 0x1c
        /*00e2*/ 	.short	(.L_330 - .L_329)


	//   ....[0]....
.L_329:
        /*00e4*/ 	.word	0x000004c0


	//   ....[1]....
        /*00e8*/ 	.word	0x000010b0


	//   ....[2]....
        /*00ec*/ 	.word	0x00001130


	//   ....[3]....
        /*00f0*/ 	.word	0x00012c20


	//   ....[4]....
        /*00f4*/ 	.word	0x00012d10


	//   ....[5]....
        /*00f8*/ 	.word	0x00012d30


	//----- nvinfo : EIATTR_CTAIDZ_USED
	.align		4
.L_330:
        /*00fc*/ 	.byte	0x01, 0x04
	.zero		2


	//----- nvinfo : EIATTR_CRS_STACK_SIZE
	.align		4
        /*0100*/ 	.byte	0x04, 0x1e
        /*0102*/ 	.short	(.L_332 - .L_331)
.L_331:
        /*0104*/ 	.word	0x00000000
.L_332:


//--------------------- .nv.info._ZN5flash16flash_fwd_kernelI23Flash_fwd_kernel_traitsILi192ELi128ELi64ELi8ELb0ELb0EN7cutlass6half_tE19Flash_kernel_traitsILi192ELi128ELi64ELi8ES3_EELb0ELb0ELb1ELb1ELb0ELb0ELb1ELb0EEEvNS_16Flash_fwd_paramsE --------------------------
	.section	.nv.info._ZN5flash16flash_fwd_kernelI23Flash_fwd_kernel_traitsILi192ELi128ELi64ELi8ELb0ELb0EN7cutlass6half_tE19Flash_kernel_traitsILi192ELi128ELi64ELi8ES3_EELb0ELb0ELb1ELb1ELb0ELb0ELb1ELb0EEEvNS_16Flash_fwd_paramsE,"",@"SHT_CUDA_INFO"
	.sectionflags	@""
	.align	4


	//----- nvinfo : EIATTR_CUDA_API_VERSION
	.align		4
        /*0000*/ 	.byte	0x04, 0x37
        /*0002*/ 	.short	(.L_334 - .L_333)
.L_333:
        /*0004*/ 	.word	0x00000082


	//----- nvinfo : EIATTR_SW2861232_WAR
	.align		4
.L_334:
        /*0008*/ 	.byte	0x01, 0x35
	.zero		2


	//----- nvinfo : EIATTR_PARAM_CBANK
	.align		4
        /*000c*/ 	.byte	0x04, 0x0a
        /*000e*/ 	.short	(.L_336 - .L_335)
	.align		4
.L_335:
        /*0010*/ 	.word	index@(.nv.constant0._ZN5flash16flash_fwd_kernelI23Flash_fwd_kernel_traitsILi192ELi128ELi64ELi8ELb0ELb0EN7cutlass6half_tE19Flash_kernel_traitsILi192ELi128ELi64ELi8ES3_EELb0ELb0ELb1ELb1ELb0ELb0ELb1ELb0EEEvNS_16Flash_fwd_paramsE)
        /*0014*/ 	.short	0x0160
        /*0016*/ 	.short	0x01d0


	//----- nvinfo : EIATTR_CBANK_PARAM_SIZE
	.align		4
.L_336:
        /*0018*/ 	.byte	0x03, 0x19
        /*001a*/ 	.short	0x01d0


	//----- nvinfo : EIATTR_KPARAM_INFO
	.align		4
        /*001c*/ 	.byte	0x04, 0x17
        /*001e*/ 	.short	(.L_338 - .L_337)
.L_337:
        /*0020*/ 	.word	0x00000000
        /*0024*/ 	.short	0x0000
        /*0026*/ 	.short	0x0000
        /*0028*/ 	.byte	0x00, 0xf0, 0x41, 0x07


	//----- nvinfo : EIATTR_MAXREG_COUNT
	.align		4
.L_338:
        /*002c*/ 	.byte	0x03, 0x1b
        /*002e*/ 	.short	0x00ff


	//----- nvinfo : EIATTR_NUM_BARRIERS
	.align		4
        /*0030*/ 	.byte	0x02, 0x4c
        /*0032*/ 	.byte	0x01
	.zero		1


	//----- nvinfo : EIATTR_MERCURY_ISA_VERSION
	.align		4
        /*0034*/ 	.byte	0x03, 0x5f
        /*0036*/ 	.short	0x0000


	//----- nvinfo : EIATTR_COOP_GROUP_MASK_REGIDS
	.align		4
        /*0038*/ 	.byte	0x04, 0x29
        /*003a*/ 	.short	(.L_340 - .L_339)


	//   ....[0]....
.L_339:
        /*003c*/ 	.word	0xffffffff


	//   ....[1]....
        /*0040*/ 	.word	0xffffffff


	//   ....[2]....
        /*0044*/ 	.word	0xffffffff


	//   ....[3]....
        /*0048*/ 	.word	0xffffffff


	//   ....[4]....
        /*004c*/ 	.word	0xffffffff


	//   ....[5]....
        /*0050*/ 	.word	0xffffffff


	//   ....[6]....
        /*0054*/ 	.word	0xffffffff


	//   ....[7]....
        /*0058*/ 	.word	0xffffffff


	//   ....[8]....
        /*005c*/ 	.word	0xffffffff


	//   ....[9]....
        /*0060*/ 	.word	0xffffffff


	//   ....[10]....
        /*0064*/ 	.word	0xffffffff


	//   ....[11]....
        /*0068*/ 	.word	0xffffffff


	//   ....[12]....
        /*006c*/ 	.word	0xffffffff


	//   ....[13]....
        /*0070*/ 	.word	0xffffffff


	//   ....[14]....
        /*0074*/ 	.word	0xffffffff


	//   ....[15]....
        /*0078*/ 	.word	0xffffffff


	//   ....[16]....
        /*007c*/ 	.word	0xffffffff


	//   ....[17]....
        /*0080*/ 	.word	0xffffffff


	//   ....[18]....
        /*0084*/ 	.word	0xffffffff


	//   ....[19]....
        /*0088*/ 	.word	0xffffffff


	//----- nvinfo : EIATTR_COOP_GROUP_INSTR_OFFSETS
	.align		4
.L_340:
        /*008c*/ 	.byte	0x04, 0x28
        /*008e*/ 	.short	(.L_342 - .L_341)


	//   ....[0]....
.L_341:
        /*0090*/ 	.word	0x00005680


	//   ....[1]....
        /*0094*/ 	.word	0x000056a0


	//   ....[2]....
        /*0098*/ 	.word	0x00005740


	//   ....[3]....
        /*009c*/ 	.word	0x00005750


	//   ....[4]....
        /*00a0*/ 	.word	0x00008f00


	//   ....[5]....
        /*00a4*/ 	.word	0x00008f10


	//   ....[6]....
        /*00a8*/ 	.word	0x00008f50


	//   ....[7]....
        /*00ac*/ 	.word	0x00008f60


	//   ....[8]....
        /*00b0*/ 	.word	0x0000ce20


	//   ....[9]....
        /*00b4*/ 	.word	0x0000ce30


	//   ....[10]....
        /*00b8*/ 	.word	0x0000ce70


	//   ....[11]....
        /*00bc*/ 	.word	0x0000ce80


	//   ....[12]....
        /*00c0*/ 	.word	0x00010b60


	//   ....[13]....
        /*00c4*/ 	.word	0x00010c90


	//   ....[14]....
        /*00c8*/ 	.word	0x00010ca0


	//   ....[15]....
        /*00cc*/ 	.word	0x00010cc0


	//   ....[16]....
        /*00d0*/ 	.word	0x000123e0


	//   ....[17]....
        /*00d4*/ 	.word	0x00012420


	//   ....[18]....
        /*00d8*/ 	.word	0x00012530


	//   ....[19]....
        /*00dc*/ 	.word	0x00012560


	//----- nvinfo : EIATTR_EXIT_INSTR_OFFSETS
	.align		4
.L_342:
        /*00e0*/ 	.byte	0x04, 0x1c
        /*00e2*/ 	.short	(.L_344 - .L_343)


	//   ....[0]....
.L_343:
        /*00e4*/ 	.word	0x000004c0


	//   ....[1]....
        /*00e8*/ 	.word	0x000010b0


	//   ....[2]....
        /*00ec*/ 	.word	0x00001130


	//   ....[3]....
        /*00f0*/ 	.word	0x00013e00


	//   ....[4]....
        /*00f4*/ 	.word	0x00013ef0


	//   ....[5]....
        /*00f8*/ 	.word	0x00013f10


	//----- nvinfo : EIATTR_CTAIDZ_USED
	.align		4
.L_344:
        /*00fc*/ 	.byte	0x01, 0x04
	.zero		2


	//----- nvinfo : EIATTR_CRS_STACK_SIZE
	.align		4
        /*0100*/ 	.byte	0x04, 0x1e
        /*0102*/ 	.short	(.L_346 - .L_345)
.L_345:
        /*0104*/ 	.word	0x00000000
.L_346:


//--------------------- .nv.info._ZN5flash16flash_fwd_kernelI23Flash_fwd_kernel_traitsILi192ELi64ELi64ELi4ELb0ELb0EN7cutlass6half_tE19Flash_kernel_traitsILi192ELi64ELi64ELi4ES3_EELb1ELb0ELb0ELb0ELb0ELb0ELb0ELb0EEEvNS_16Flash_fwd_paramsE --------------------------
	.section	.nv.info._ZN5flash16flash_fwd_kernelI23Flash_fwd_kernel_traitsILi192ELi64ELi64ELi4ELb0ELb0EN7cutlass6half_tE19Flash_kernel_traitsILi192ELi64ELi64ELi4ES3_EELb1ELb0ELb0ELb0ELb0ELb0ELb0ELb0EEEvNS_16Flash_fwd_paramsE,"",@"SHT_CUDA_INFO"
	.sectionflags	@""
	.align	4


	//----- nvinfo : EIATTR_CUDA_API_VERSION
	.align		4
        /*0000*/ 	.byte	0x04, 0x37
        /*0002*/ 	.short	(.L_348 - .L_347)
.L_347:
        /*0004*/ 	.word	0x00000082


	//----- nvinfo : EIATTR_SW2861232_WAR
	.align		4
.L_348:
        /*0008*/ 	.byte	0x01, 0x35
	.zero		2


	//----- nvinfo : EIATTR_PARAM_CBANK
	.align		4
        /*000c*/ 	.byte	0x04, 0x0a
        /*000e*/ 	.short	(.L_350 - .L_349)
	.align		4
.L_349:
        /*0010*/ 	.word	index@(.nv.constant0._ZN5flash16flash_fwd_kernelI23Flash_fwd_kernel_traitsILi192ELi64ELi64ELi4ELb0ELb0EN7cutlass6half_tE19Flash_kernel_traitsILi192ELi64ELi64ELi4ES3_EELb1ELb0ELb0ELb0ELb0ELb0ELb0ELb0EEEvNS_16Flash_fwd_paramsE)
        /*0014*/ 	.short	0x0160
        /*0016*/ 	.short	0x01d0


	//----- nvinfo : EIATTR_CBANK_PARAM_SIZE
	.align		4
.L_350:
        /*0018*/ 	.byte	0x03, 0x19
        /*001a*/ 	.short	0x01d0


	//----- nvinfo : EIATTR_KPARAM_INFO
	.align		4
        /*001c*/ 	.byte	0x04, 0x17
        /*001e*/ 	.short	(.L_352 - .L_351)
.L_351:
        /*0020*/ 	.word	0x00000000
        /*0024*/ 	.short	0x0000
        /*0026*/ 	.short	0x0000
        /*0028*/ 	.byte	0x00, 0xf0, 0x41, 0x07


	//----- nvinfo : EIATTR_MAXREG_COUNT
	.align		4
.L_352:
        /*002c*/ 	.byte	0x03, 0x1b
        /*002e*/ 	.short	0x00ff


	//----- nvinfo : EIATTR_NUM_BARRIERS
	.align		4
        /*0030*/ 	.byte	0x02, 0x4c
        /*0032*/ 	.byte	0x01
	.zero		1


	//----- nvinfo : EIATTR_MERCURY_ISA_VERSION
	.align		4
        /*0034*/ 	.byte	0x03, 0x5f
        /*0036*/ 	.short	0x0000


	//----- nvinfo : EIATTR_COOP_GROUP_MASK_REGIDS
	.align		4
        /*0038*/ 	.byte	0x04, 0x29
        /*003a*/ 	.short	(.L_354 - .L_353)


	//   ....[0]....
.L_353:
        /*003c*/ 	.word	0xffffffff


	//   ....[1]....
        /*0040*/ 	.word	0xffffffff


	//   ....[2]....
        /*0044*/ 	.word	0xffffffff


	//   ....[3]....
        /*0048*/ 	.word	0xffffffff


	//   ....[4]....
        /*004c*/ 	.word	0xffffffff


	//   ....[5]....
        /*0050*/ 	.word	0xffffffff


	//   ....[6]....
        /*0054*/ 	.word	0xffffffff


	//   ....[7]....
        /*0058*/ 	.word	0xffffffff


	//   ....[8]....
        /*005c*/ 	.word	0xffffffff


	//   ....[9]....
        /*0060*/ 	.word	0xffffffff


	//   ....[10]....
        /*0064*/ 	.word	0xffffffff


	//   ....[11]....
        /*0068*/ 	.word	0xffffffff


	//----- nvinfo : EIATTR_COOP_GROUP_INSTR_OFFSETS
	.align		4
.L_354:
        /*006c*/ 	.byte	0x04, 0x28
        /*006e*/ 	.short	(.L_356 - .L_355)


	//   ....[0]....
.L_355:
        /*0070*/ 	.word	0x00004710


	//   ....[1]....
        /*0074*/ 	.word	0x00004790


	//   ....[2]....
        /*0078*/ 	.word	0x000048a0


	//   ....[3]....
        /*007c*/ 	.word	0x000048d0


	//   ....[4]....
        /*0080*/ 	.word	0x00007af0


	//   ....[5]....
        /*0084*/ 	.word	0x00007b50


	//   ....[6]....
        /*0088*/ 	.word	0x00007b80


	//   ....[7]....
        /*008c*/ 	.word	0x00007b90


	//   ....[8]....
        /*0090*/ 	.word	0x00009b60


	//   ....[9]....
        /*0094*/ 	.word	0x00009ba0


	//   ....[10]....
        /*0098*/ 	.word	0x00009ca0


	//   ....[11]....
        /*009c*/ 	.word	0x00009cd0


	//----- nvinfo : EIATTR_EXIT_INSTR_OFFSETS
	.align		4
.L_356:
        /*00a0*/ 	.byte	0x04, 0x1c
        /*00a2*/ 	.short	(.L_358 - .L_357)


	//   ....[0]....
.L_357:
        /*00a4*/ 	.word	0x000006d0


	//   ....[1]....
        /*00a8*/ 	.word	0x0000b580


	//   ....[2]....
        /*00ac*/ 	.word	0x0000b680


	//   ....[3]....
        /*00b0*/ 	.word	0x0000b6a0


	//   ....[4]....
        /*00b4*/ 	.word	0x0000c120


	//   ....[5]....
        /*00b8*/ 	.word	0x0000c1a0


	//----- nvinfo : EIATTR_CTAIDZ_USED
	.align		4
.L_358:
        /*00bc*/ 	.byte	0x01, 0x04
	.zero		2


	//----- nvinfo : EIATTR_CRS_STACK_SIZE
	.align		4
        /*00c0*/ 	.byte	0x04, 0x1e
        /*00c2*/ 	.short	(.L_360 - .L_359)
.L_359:
        /*00c4*/ 	.word	0x00000000
.L_360:


//--------------------- .nv.info._ZN5flash16flash_fwd_kernelI23Flash_fwd_kernel_traitsILi192ELi64ELi64ELi4ELb0ELb0EN7cutlass6half_tE19Flash_kernel_traitsILi192ELi64ELi64ELi4ES3_EELb1ELb0ELb1ELb0ELb0ELb0ELb0ELb0EEEvNS_16Flash_fwd_paramsE --------------------------
	.section	.nv.info._ZN5flash16flash_fwd_kernelI23Flash_fwd_kernel_traitsILi192ELi64ELi64ELi4ELb0ELb0EN7cutlass6half_tE19Flash_kernel_traitsILi192ELi64ELi64ELi4ES3_EELb1ELb0ELb1ELb0ELb0ELb0ELb0ELb0EEEvNS_16Flash_fwd_paramsE,"",@"SHT_CUDA_INFO"
	.sectionflags	@""
	.align	4


	//----- nvinfo : EIATTR_CUDA_API_VERSION
	.align		4
        /*0000*/ 	.byte	0x04, 0x37
        /*0002*/ 	.short	(.L_362 - .L_361)
.L_361:
        /*0004*/ 	.word	0x00000082


	//----- nvinfo : EIATTR_SW2861232_WAR
	.align		4
.L_362:
        /*0008*/ 	.byte	0x01, 0x35
	.zero		2


	//----- nvinfo : EIATTR_PARAM_CBANK
	.align		4
        /*000c*/ 	.byte	0x04, 0x0a
        /*000e*/ 	.short	(.L_364 - .L_363)
	.align		4
.L_363:
        /*0010*/ 	.word	index@(.nv.constant0._ZN5flash16flash_fwd_kernelI23Flash_fwd_kernel_traitsILi192ELi64ELi64ELi4ELb0ELb0EN7cutlass6half_tE19Flash_kernel_traitsILi192ELi64ELi64ELi4ES3_EELb1ELb0ELb1ELb0ELb0ELb0ELb0ELb0EEEvNS_16Flash_fwd_paramsE)
        /*0014*/ 	.short	0x0160
        /*0016*/ 	.short	0x01d0


	//----- nvinfo : EIATTR_CBANK_PARAM_SIZE
	.align		4
.L_364:
        /*0018*/ 	.byte	0x03, 0x19
        /*001a*/ 	.short	0x01d0


	//----- nvinfo : EIATTR_KPARAM_INFO
	.align		4
        /*001c*/ 	.byte	0x04, 0x17
        /*001e*/ 	.short	(.L_366 - .L_365)
.L_365:
        /*0020*/ 	.word	0x00000000
        /*0024*/ 	.short	0x0000
        /*0026*/ 	.short	0x0000
        /*0028*/ 	.byte	0x00, 0xf0, 0x41, 0x07


	//----- nvinfo : EIATTR_MAXREG_COUNT
	.align		4
.L_366:
        /*002c*/ 	.byte	0x03, 0x1b
        /*002e*/ 	.short	0x00ff


	//----- nvinfo : EIATTR_NUM_BARRIERS
	.align		4
        /*0030*/ 	.byte	0x02, 0x4c
        /*0032*/ 	.byte	0x01
	.zero		1


	//----- nvinfo : EIATTR_MERCURY_ISA_VERSION
	.align		4
        /*0034*/ 	.byte	0x03, 0x5f
        /*0036*/ 	.short	0x0000


	//----- nvinfo : EIATTR_COOP_GROUP_MASK_REGIDS
	.align		4
        /*0038*/ 	.byte	0x04, 0x29
        /*003a*/ 	.short	(.L_368 - .L_367)


	//   ....[0]....
.L_367:
        /*003c*/ 	.word	0xffffffff


	//   ....[1]....
        /*0040*/ 	.word	0xffffffff


	//   ....[2]....
        /*0044*/ 	.word	0xffffffff


	//   ....[3]....
        /*0048*/ 	.word	0xffffffff


	//   ....[4]....
        /*004c*/ 	.word	0xffffffff


	//   ....[5]....
        /*0050*/ 	.word	0xffffffff


	//   ....[6]....
        /*0054*/ 	.word	0xffffffff


	//   ....[7]....
        /*0058*/ 	.word	0xffffffff


	//   ....[8]....
        /*005c*/ 	.word	0xffffffff


	//   ....[9]....
        /*0060*/ 	.word	0xffffffff


	//   ....[10]....
        /*0064*/ 	.word	0xffffffff


	//   ....[11]....
        /*0068*/ 	.word	0xffffffff


	//   ....[12]....
        /*006c*/ 	.word	0xffffffff


	//   ....[13]....
        /*0070*/ 	.word	0xffffffff


	//   ....[14]....
        /*0074*/ 	.word	0xffffffff


	//   ....[15]....
        /*0078*/ 	.word	0xffffffff


	//----- nvinfo : EIATTR_COOP_GROUP_INSTR_OFFSETS
	.align		4
.L_368:
        /*007c*/ 	.byte	0x04, 0x28
        /*007e*/ 	.short	(.L_370 - .L_369)


	//   ....[0]....
.L_369:
        /*0080*/ 	.word	0x00005760


	//   ....[1]....
        /*0084*/ 	.word	0x000057d0


	//   ....[2]....
        /*0088*/ 	.word	0x000058a0


	//   ....[3]....
        /*008c*/ 	.word	0x000058e0


	//   ....[4]....
        /*0090*/ 	.word	0x000090d0


	//   ....[5]....
        /*0094*/ 	.word	0x00009210


	//   ....[6]....
        /*0098*/ 	.word	0x00009240


	//   ....[7]....
        /*009c*/ 	.word	0x000092d0


	//   ....[8]....
        /*00a0*/ 	.word	0x0000d320


	//   ....[9]....
        /*00a4*/ 	.word	0x0000d3f0


	//   ....[10]....
        /*00a8*/ 	.word	0x0000d420


	//   ....[11]....
        /*00ac*/ 	.word	0x0000d430


	//   ....[12]....
        /*00b0*/ 	.word	0x0000f460


	//   ....[13]....
        /*00b4*/ 	.word	0x0000f4a0


	//   ....[14]....
        /*00b8*/ 	.word	0x0000f5d0


	//   ....[15]....
        /*00bc*/ 	.word	0x0000f610


	//----- nvinfo : EIATTR_EXIT_INSTR_OFFSETS
	.align		4
.L_370:
        /*00c0*/ 	.byte	0x04, 0x1c
        /*00c2*/ 	.short	(.L_372 - .L_371)


	//   ....[0]....
.L_371:
        /*00c4*/ 	.word	0x000006d0


	//   ....[1]....
        /*00c8*/ 	.word	0x000012b0


	//   ....[2]....
        /*00cc*/ 	.word	0x00001330


	//   ....[3]....
        /*00d0*/ 	.word	0x00010eb0


	//   ....[4]....
        /*00d4*/ 	.word	0x00010fb0


	//   ....[5]....
        /*00d8*/ 	.word	0x00010fd0


	//----- nvinfo : EIATTR_CTAIDZ_USED
	.align		4
.L_372:
        /*00dc*/ 	.byte	0x01, 0x04
	.zero		2


	//----- nvinfo : EIATTR_CRS_STACK_SIZE
	.align		4
        /*00e0*/ 	.byte	0x04, 0x1e
        /*00e2*/ 	.short	(.L_374 - .L_373)
.L_373:
        /*00e4*/ 	.word	0x00000000
.L_374:


//--------------------- .nv.info._ZN5flash16flash_fwd_kernelI23Flash_fwd_kernel_traitsILi192ELi64ELi64ELi4ELb0ELb0EN7cutlass6half_tE19Flash_kernel_traitsILi192ELi64ELi64ELi4ES3_EELb1ELb0ELb0ELb0ELb0ELb1ELb0ELb0EEEvNS_16Flash_fwd_paramsE --------------------------
	.section	.nv.info._ZN5flash16flash_fwd_kernelI23Flash_fwd_kernel_traitsILi192ELi64ELi64ELi4ELb0ELb0EN7cutlass6half_tE19Flash_kernel_traitsILi192ELi64ELi64ELi4ES3_EELb1ELb0ELb0ELb0ELb0ELb1ELb0ELb0EEEvNS_16Flash_fwd_paramsE,"",@"SHT_CUDA_INFO"
	.sectionflags	@""
	.align	4


	//----- nvinfo : EIATTR_CUDA_API_VERSION
	.align		4
        /*0000*/ 	.byte	0x04, 0x37
        /*0002*/ 	.short	(.L_376 - .L_375)
.L_375:
        /*0004*/ 	.word	0x00000082


	//----- nvinfo : EIATTR_SW2861232_WAR
	.align		4
.L_376:
        /*0008*/ 	.byte	0x01, 0x35
	.zero		2


	//----- nvinfo : EIATTR_PARAM_CBANK
	.align		4
        /*000c*/ 	.byte	0x04, 0x0a
        /*000e*/ 	.short	(.L_378 - .L_377)
	.align		4
.L_377:
        /*0010*/ 	.word	index@(.nv.constant0._ZN5flash16flash_fwd_kernelI23Flash_fwd_kernel_traitsILi192ELi64ELi64ELi4ELb0ELb0EN7cutlass6half_tE19Flash_kernel_traitsILi192ELi64ELi64ELi4ES3_EELb1ELb0ELb0ELb0ELb0ELb1ELb0ELb0EEEvNS_16Flash_fwd_paramsE)
        /*0014*/ 	.short	0x0160
        /*0016*/ 	.short	0x01d0


	//----- nvinfo : EIATTR_CBANK_PARAM_SIZE
	.align		4
.L_378:
        /*0018*/ 	.byte	0x03, 0x19
        /*001a*/ 	.short	0x01d0


	//----- nvinfo : EIATTR_KPARAM_INFO
	.align		4
        /*001c*/ 	.byte	0x04, 0x17
        /*001e*/ 	.short	(.L_380 - .L_379)
.L_379:
        /*0020*/ 	.word	0x00000000
        /*0024*/ 	.short	0x0000
        /*0026*/ 	.short	0x0000
        /*0028*/ 	.byte	0x00, 0xf0, 0x41, 0x07


	//----- nvinfo : EIATTR_MAXREG_COUNT
	.align		4
.L_380:
        /*002c*/ 	.byte	0x03, 0x1b
        /*002e*/ 	.short	0x00ff


	//----- nvinfo : EIATTR_NUM_BARRIERS
	.align		4
        /*0030*/ 	.byte	0x02, 0x4c
        /*0032*/ 	.byte	0x01
	.zero		1


	//----- nvinfo : EIATTR_MERCURY_ISA_VERSION
	.align		4
        /*0034*/ 	.byte	0x03, 0x5f
        /*0036*/ 	.short	0x0000


	//----- nvinfo : EIATTR_INT_WARP_WIDE_INSTR_OFFSETS
	.align		4
        /*0038*/ 	.byte	0x04, 0x31
        /*003a*/ 	.short	(.L_382 - .L_381)


	//   ....[0]....
.L_381:
        /*003c*/ 	.word	0x00001820


	//----- nvinfo : EIATTR_COOP_GROUP_MASK_REGIDS
	.align		4
.L_382:
        /*0040*/ 	.byte	0x04, 0x29
        /*0042*/ 	.short	(.L_384 - .L_383)


	//   ....[0]....
.L_383:
        /*0044*/ 	.word	0xffffffff


	//   ....[1]....
        /*0048*/ 	.word	0xffffffff


	//   ....[2]....
        /*004c*/ 	.word	0xffffffff


	//   ....[3]....
        /*0050*/ 	.word	0xffffffff


	//   ....[4]....
        /*0054*/ 	.word	0xffffffff


	//   ....[5]....
        /*0058*/ 	.word	0xffffffff


	//   ....[6]....
        /*005c*/ 	.word	0xffffffff


	//   ....[7]....
        /*0060*/ 	.word	0xffffffff


	//   ....[8]....
        /*0064*/ 	.word	0xffffffff


	//   ....[9]....
        /*0068*/ 	.word	0xffffffff


	//   ....[10]....
        /*006c*/ 	.word	0xffffffff


	//   ....[11]....
        /*0070*/ 	.word	0xffffffff


	//----- nvinfo : EIATTR_COOP_GROUP_INSTR_OFFSETS
	.align		4
.L_384:
        /*0074*/ 	.byte	0x04, 0x28
        /*0076*/ 	.short	(.L_386 - .L_385)


	//   ....[0]....
.L_385:
        /*0078*/ 	.word	0x00003200


	//   ....[1]....
        /*007c*/ 	.word	0x00003280


	//   ....[2]....
        /*0080*/ 	.word	0x00003340


	//   ....[3]....
        /*0084*/ 	.word	0x000033c0


	//   ....[4]....
        /*0088*/ 	.word	0x00005d40


	//   ....[5]....
        /*008c*/ 	.word	0x00005d80


	//   ....[6]....
        /*0090*/ 	.word	0x00005dc0


	//   ....[7]....
        /*0094*/ 	.word	0x00005dd0


	//   ....[8]....
        /*0098*/ 	.word	0x00007d90


	//   ....[9]....
        /*009c*/ 	.word	0x00007dd0


	//   ....[10]....
        /*00a0*/ 	.word	0x00007ed0


	//   ....[11]....
        /*00a4*/ 	.word	0x00007f00


	//----- nvinfo : EIATTR_EXIT_INSTR_OFFSETS
	.align		4
.L_386:
        /*00a8*/ 	.byte	0x04, 0x1c
        /*00aa*/ 	.short	(.L_388 - .L_387)


	//   ....[0]....
.L_387:
        /*00ac*/ 	.word	0x000006d0


	//   ....[1]....
        /*00b0*/ 	.word	0x000096a0


	//   ....[2]....
        /*00b4*/ 	.word	0x00009770


	//   ....[3]....
        /*00b8*/ 	.word	0x0000a110


	//   ....[4]....
        /*00bc*/ 	.word	0x0000a190


	//----- nvinfo : EIATTR_CTAIDZ_USED
	.align		4
.L_388:
        /*00c0*/ 	.byte	0x01, 0x04
	.zero		2


	//----- nvinfo : EIATTR_CRS_STACK_SIZE
	.align		4
        /*00c4*/ 	.byte	0x04, 0x1e
        /*00c6*/ 	.short	(.L_390 - .L_389)
.L_389:
        /*00c8*/ 	.word	0x00000000
.L_390:


//--------------------- .nv.info._ZN5flash16flash_fwd_kernelI23Flash_fwd_kernel_traitsILi192ELi64ELi64ELi4ELb0ELb0EN7cutlass6half_tE19Flash_kernel_traitsILi192ELi64ELi64ELi4ES3_EELb0ELb0ELb0ELb0ELb0ELb1ELb1ELb0EEEvNS_16Flash_fwd_paramsE --------------------------
	.section	.nv.info._ZN5flash16flash_fwd_kernelI23Flash_fwd_kernel_traitsILi192ELi64ELi64ELi4ELb0ELb0EN7cutlass6half_tE19Flash_kernel_traitsILi192ELi64ELi64ELi4ES3_EELb0ELb0ELb0ELb0ELb0ELb1ELb1ELb0EEEvNS_16Flash_fwd_paramsE,"",@"SHT_CUDA_INFO"
	.sectionflags	@""
	.align	4


	//----- nvinfo : EIATTR_CUDA_API_VERSION
	.align		4
        /*0000*/ 	.byte	0x04, 0x37
        /*0002*/ 	.short	(.L_392 - .L_391)
.L_391:
        /*0004*/ 	.word	0x00000082


	//----- nvinfo : EIATTR_SW2861232_WAR
	.align		4
.L_392:
        /*0008*/ 	.byte	0x01, 0x35
	.zero		2


	//----- nvinfo : EIATTR_PARAM_CBANK
	.align		4
        /*000c*/ 	.byte	0x04, 0x0a
        /*000e*/ 	.short	(.L_394 - .L_393)
	.align		4
.L_393:
        /*0010*/ 	.word	index@(.nv.constant0._ZN5flash16flash_fwd_kernelI23Flash_fwd_kernel_traitsILi192ELi64ELi64ELi4ELb0ELb0EN7cutlass6half_tE19Flash_kernel_traitsILi192ELi64ELi64ELi4ES3_EELb0ELb0ELb0ELb0ELb0ELb1ELb1ELb0EEEvNS_16Flash_fwd_paramsE)
        /*0014*/ 	.short	0x0160
        /*0016*/ 	.short	0x01d0


	//----- nvinfo : EIATTR_CBANK_PARAM_SIZE
	.align		4
.L_394:
        /*0018*/ 	.byte	0x03, 0x19
        /*001a*/ 	.short	0x01d0


	//----- nvinfo : EIATTR_KPARAM_INFO
	.align		4
        /*001c*/ 	.byte	0x04, 0x17
        /*001e*/ 	.short	(.L_396 - .L_395)
.L_395:
        /*0020*/ 	.word	0x00000000
        /*0024*/ 	.short	0x0000
        /*0026*/ 	.short	0x0000
        /*0028*/ 	.byte	0x00, 0xf0, 0x41, 0x07


	//----- nvinfo : EIATTR_MAXREG_COUNT
	.align		4
.L_396:
        /*002c*/ 	.byte	0x03, 0x1b
        /*002e*/ 	.short	0x00ff


	//----- nvinfo : EIATTR_NUM_BARRIERS
	.align		4
        /*0030*/ 	.byte	0x02, 0x4c
        /*0032*/ 	.byte	0x01
	.zero		1


	//----- nvinfo : EIATTR_MERCURY_ISA_VERSION
	.align		4
        /*0034*/ 	.byte	0x03, 0x5f
        /*0036*/ 	.short	0x0000


	//----- nvinfo : EIATTR_COOP_GROUP_MASK_REGIDS
	.align		4
        /*0038*/ 	.byte	0x04, 0x29
        /*003a*/ 	.short	(.L_398 - .L_397)


	//   ....[0]....
.L_397:
        /*003c*/ 	.word	0xffffffff


	//   ....[1]....
        /*0040*/ 	.word	0xffffffff


	//   ....[2]....
        /*0044*/ 	.word	0xffffffff


	//   ....[3]....
        /*0048*/ 	.word	0xffffffff


	//   ....[4]....
        /*004c*/ 	.word	0xffffffff


	//   ....[5]....
        /*0050*/ 	.word	0xffffffff


	//   ....[6]....
        /*0054*/ 	.word	0xffffffff


	//   ....[7]....
        /*0058*/ 	.word	0xffffffff


	//   ....[8]....
        /*005c*/ 	.word	0xffffffff


	//   ....[9]....
        /*0060*/ 	.word	0xffffffff


	//   ....[10]....
        /*0064*/ 	.word	0xffffffff


	//   ....[11]....
        /*0068*/ 	.word	0xffffffff


	//----- nvinfo : EIATTR_COOP_GROUP_INSTR_OFFSETS
	.align		4
.L_398:
        /*006c*/ 	.byte	0x04, 0x28
        /*006e*/ 	.short	(.L_400 - .L_399)


	//   ....[0]....
.L_399:
        /*0070*/ 	.word	0x00002e80


	//   ....[1]....
        /*0074*/ 	.word	0x00002ea0


	//   ....[2]....
        /*0078*/ 	.word	0x00002f40


	//   ....[3]....
        /*007c*/ 	.word	0x00002f50


	//   ....[4]....
        /*0080*/ 	.word	0x000054d0


	//   ....[5]....
        /*0084*/ 	.word	0x000054e0


	//   ....[6]....
        /*0088*/ 	.word	0x00005530


	//   ....[7]....
        /*008c*/ 	.word	0x00005540


	//   ....[8]....
        /*0090*/ 	.word	0x00006bc0


	//   ....[9]....
        /*0094*/ 	.word	0x00006c00


	//   ....[10]....
        /*0098*/ 	.word	0x00006c40


	//   ....[11]....
        /*009c*/ 	.word	0x00006c60


	//----- nvinfo : EIATTR_EXIT_INSTR_OFFSETS
	.align		4
.L_400:
        /*00a0*/ 	.byte	0x04, 0x1c
        /*00a2*/ 	.short	(.L_402 - .L_401)


	//   ....[0]....
.L_401:
        /*00a4*/ 	.word	0x000002e0


	//   ....[1]....
        /*00a8*/ 	.word	0x00008440


	//   ....[2]....
        /*00ac*/ 	.word	0x00008520


	//   ....[3]....
        /*00b0*/ 	.word	0x00008e50


	//   ....[4]....
        /*00b4*/ 	.word	0x00008ed0


	//----- nvinfo : EIATTR_CTAIDZ_USED
	.align		4
.L_402:
        /*00b8*/ 	.byte	0x01, 0x04
	.zero		2


	//----- nvinfo : EIATTR_CRS_STACK_SIZE
	.align		4
        /*00bc*/ 	.byte	0x04, 0x1e
        /*00be*/ 	.short	(.L_404 - .L_403)
.L_403:
        /*00c0*/ 	.word	0x00000000
.L_404:


//--------------------- .nv.info._ZN5flash16flash_fwd_kernelI23Flash_fwd_kernel_traitsILi192ELi64ELi64ELi4ELb0ELb0EN7cutlass6half_tE19Flash_kernel_traitsILi192ELi64ELi64ELi4ES3_EELb1ELb0ELb0ELb1ELb0ELb0ELb0ELb0EEEvNS_16Flash_fwd_paramsE --------------------------
	.section	.nv.info._ZN5flash16flash_fwd_kernelI23Flash_fwd_kernel_traitsILi192ELi64ELi64ELi4ELb0ELb0EN7cutlass6half_tE19Flash_kernel_traitsILi192ELi64ELi64ELi4ES3_EELb1ELb0ELb0ELb1ELb0ELb0ELb0ELb0EEEvNS_16Flash_fwd_paramsE,"",@"SHT_CUDA_INFO"
	.sectionflags	@""
	.align	4


	//----- nvinfo : EIATTR_CUDA_API_VERSION
	.align		4
        /*0000*/ 	.byte	0x04, 0x37
        /*0002*/ 	.short	(.L_406 - .L_405)
.L_405:
        /*0004*/ 	.word	0x00000082


	//----- nvinfo : EIATTR_SW2861232_WAR
	.align		4
.L_406:
        /*0008*/ 	.byte	0x01, 0x35
	.zero		2


	//----- nvinfo : EIATTR_PARAM_CBANK
	.align		4
        /*000c*/ 	.byte	0x04, 0x0a
        /*000e*/ 	.short	(.L_408 - .L_407)
	.align		4
.L_407:
        /*0010*/ 	.word	index@(.nv.constant0._ZN5flash16flash_fwd_kernelI23Flash_fwd_kernel_traitsILi192ELi64ELi64ELi4ELb0ELb0EN7cutlass6half_tE19Flash_kernel_traitsILi192ELi64ELi64ELi4ES3_EELb1ELb0ELb0ELb1ELb0ELb0ELb0ELb0EEEvNS_16Flash_fwd_paramsE)
        /*0014*/ 	.short	0x0160
        /*0016*/ 	.short	0x01d0


	//----- nvinfo : EIATTR_CBANK_PARAM_SIZE
	.align		4
.L_408:
        /*0018*/ 	.byte	0x03, 0x19
        /*001a*/ 	.short	0x01d0


	//----- nvinfo : EIATTR_KPARAM_INFO
	.align		4
        /*001c*/ 	.byte	0x04, 0x17
        /*001e*/ 	.short	(.L_410 - .L_409)
.L_409:
        /*0020*/ 	.word	0x00000000
        /*0024*/ 	.short	0x0000
        /*0026*/ 	.short	0x0000
        /*0028*/ 	.byte	0x00, 0xf0, 0x41, 0x07


	//----- nvinfo : EIATTR_MAXREG_COUNT
	.align		4
.L_410:
        /*002c*/ 	.byte	0x03, 0x1b
        /*002e*/ 	.short	0x00ff


	//----- nvinfo : EIATTR_NUM_BARRIERS
	.align		4
        /*0030*/ 	.byte	0x02, 0x4c
        /*0032*/ 	.byte	0x01
	.zero		1


	//----- nvinfo : EIATTR_MERCURY_ISA_VERSION
	.align		4
        /*0034*/ 	.byte	0x03, 0x5f
        /*0036*/ 	.short	0x0000


	//----- nvinfo : EIATTR_COOP_GROUP_MASK_REGIDS
	.align		4
        /*0038*/ 	.byte	0x04, 0x29
        /*003a*/ 	.short	(.L_412 - .L_411)


	//   ....[0]....
.L_411:
        /*003c*/ 	.word	0xffffffff


	//   ....[1]....
        /*0040*/ 	.word	0xffffffff


	//   ....[2]....
        /*0044*/ 	.word	0xffffffff


	//   ....[3]....
        /*0048*/ 	.word	0xffffffff


	//   ....[4]....
        /*004c*/ 	.word	0xffffffff


	//   ....[5]....
        /*0050*/ 	.word	0xffffffff


	//   ....[6]....
        /*0054*/ 	.word	0xffffffff


	//   ....[7]....
        /*0058*/ 	.word	0xffffffff


	//   ....[8]....
        /*005c*/ 	.word	0xffffffff


	//   ....[9]....
        /*0060*/ 	.word	0xffffffff


	//   ....[10]....
        /*0064*/ 	.word	0xffffffff


	//   ....[11]....
        /*0068*/ 	.word	0xffffffff


	//----- nvinfo : EIATTR_COOP_GROUP_INSTR_OFFSETS
	.align		4
.L_412:
        /*006c*/ 	.byte	0x04, 0x28
        /*006e*/ 	.short	(.L_414 - .L_413)


	//   ....[0]....
.L_413:
        /*0070*/ 	.word	0x00005180


	//   ....[1]....
        /*0074*/ 	.word	0x000051c0


	//   ....[2]....
        /*0078*/ 	.word	0x000052f0


	//   ....[3]....
        /*007c*/ 	.word	0x00005310


	//   ....[4]....
        /*0080*/ 	.word	0x00008c30


	//   ....[5]....
        /*0084*/ 	.word	0x00008d20


	//   ....[6]....
        /*0088*/ 	.word	0x00008d30


	//   ....[7]....
        /*008c*/ 	.word	0x00008dd0


	//   ....[8]....
        /*0090*/ 	.word	0x0000acd0


	//   ....[9]....
        /*0094*/ 	.word	0x0000ad10


	//   ....[10]....
        /*0098*/ 	.word	0x0000ae10


	//   ....[11]....
        /*009c*/ 	.word	0x0000ae40


	//----- nvinfo : EIATTR_EXIT_INSTR_OFFSETS
	.align		4
.L_414:
        /*00a0*/ 	.byte	0x04, 0x1c
        /*00a2*/ 	.short	(.L_416 - .L_415)


	//   ....[0]....
.L_415:
        /*00a4*/ 	.word	0x000006d0


	//   ....[1]....
        /*00a8*/ 	.word	0x0000c720


	//   ....[2]....
        /*00ac*/ 	.word	0x0000c820


	//   ....[3]....
        /*00b0*/ 	.word	0x0000c840


	//   ....[4]....
        /*00b4*/ 	.word	0x0000d2d0


	//   ....[5]....
        /*00b8*/ 	.word	0x0000d350


	//----- nvinfo : EIATTR_CTAIDZ_USED
	.align		4
.L_416:
        /*00bc*/ 	.byte	0x01, 0x04
	.zero		2


	//----- nvinfo : EIATTR_CRS_STACK_SIZE
	.align		4
        /*00c0*/ 	.byte	0x04, 0x1e
        /*00c2*/ 	.short	(.L_418 - .L_417)
.L_417:
        /*00c4*/ 	.word	0x00000000
.L_418:


//--------------------- .nv.info._ZN5flash16flash_fwd_kernelI23Flash_fwd_kernel_traitsILi192ELi64ELi64ELi4ELb0ELb0EN7cutlass6half_tE19Flash_kernel_traitsILi192ELi64ELi64ELi4ES3_EELb1ELb0ELb0ELb0ELb0ELb0ELb0ELb1EEEvNS_16Flash_fwd_paramsE --------------------------
	.section	.nv.info._ZN5flash16flash_fwd_kernelI23Flash_fwd_kernel_traitsILi192ELi64ELi64ELi4ELb0ELb0EN7cutlass6half_tE19Flash_kernel_traitsILi192ELi64ELi64ELi4ES3_EELb1ELb0ELb0ELb0ELb0ELb0ELb0ELb1EEEvNS_16Flash_fwd_paramsE,"",@"SHT_CUDA_INFO"
	.sectionflags	@""
	.align	4


	//----- nvinfo : EIATTR_CUDA_API_VERSION
	.align		4
        /*0000*/ 	.byte	0x04, 0x37
        /*0002*/ 	.short	(.L_420 - .L_419)
.L_419:
        /*0004*/ 	.word	0x00000082


	//----- nvinfo : EIATTR_SW2861232_WAR
	.align		4
.L_420:
        /*0008*/ 	.byte	0x01, 0x35
	.zero		2


	//----- nvinfo : EIATTR_PARAM_CBANK
	.align		4
        /*000c*/ 	.byte	0x04, 0x0a
        /*000e*/ 	.short	(.L_422 - .L_421)
	.align		4
.L_421:
        /*0010*/ 	.word	index@(.nv.constant0._ZN5flash16flash_fwd_kernelI23Flash_fwd_kernel_traitsILi192ELi64ELi64ELi4ELb0ELb0EN7cutlass6half_tE19Flash_kernel_traitsILi192ELi64ELi64ELi4ES3_EELb1ELb0ELb0ELb0ELb0ELb0ELb0ELb1EEEvNS_16Flash_fwd_paramsE)
        /*0014*/ 	.short	0x0160
        /*0016*/ 	.short	0x01d0


	//----- nvinfo : EIATTR_CBANK_PARAM_SIZE
	.align		4
.L_422:
        /*0018*/ 	.byte	0x03, 0x19
        /*001a*/ 	.short	0x01d0


	//----- nvinfo : EIATTR_KPARAM_INFO
	.align		4
        /*001c*/ 	.byte	0x04, 0x17
        /*001e*/ 	.short	(.L_424 - .L_423)
.L_423:
        /*0020*/ 	.word	0x00000000
        /*0024*/ 	.short	0x0000
        /*0026*/ 	.short	0x0000
        /*0028*/ 	.byte	0x00, 0xf0, 0x41, 0x07


	//----- nvinfo : EIATTR_MAXREG_COUNT
	.align		4
.L_424:
        /*002c*/ 	.byte	0x03, 0x1b
        /*002e*/ 	.short	0x00ff


	//----- nvinfo : EIATTR_NUM_BARRIERS
	.align		4
        /*0030*/ 	.byte	0x02, 0x4c
        /*0032*/ 	.byte	0x01
	.zero		1


	//----- nvinfo : EIATTR_ANNOTATIONS
	.align		4
        /*0034*/ 	.byte	0x04, 0x55
        /*0036*/ 	.short	(.L_426 - .L_425)


	//   ....[0]....
.L_425:
        /*0038*/ 	.word	0x00000001
        /*003c*/ 	.byte	0x30, 0x03, 0x00, 0x00, 0x01, 0x00, 0x00, 0x00, 0x60, 0x03, 0x00, 0x00, 0x01, 0x00, 0x00, 0x00
        /* <DEDUP_REMOVED lines=34> */
        /*026c*/ 	.byte	0x70, 0xde, 0x00, 0x00, 0x01, 0x00, 0x00, 0x00, 0xe0, 0xe0, 0x00, 0x00


	//----- nvinfo : EIATTR_MERCURY_ISA_VERSION
	.align		4
.L_426:
        /*0278*/ 	.byte	0x03, 0x5f
        /*027a*/ 	.short	0x0000


	//----- nvinfo : EIATTR_COOP_GROUP_MASK_REGIDS
	.align		4
        /*027c*/ 	.byte	0x04, 0x29
        /*027e*/ 	.short	(.L_428 - .L_427)


	//   ....[0]....
.L_427:
        /*0280*/ 	.word	0xffffffff


	//   ....[1]....
        /*0284*/ 	.word	0xffffffff


	//   ....[2]....
        /*0288*/ 	.word	0xffffffff


	//   ....[3]....
        /*028c*/ 	.word	0xffffffff


	//   ....[4]....
        /*0290*/ 	.word	0xffffffff


	//   ....[5]....
        /*0294*/ 	.word	0xffffffff


	//   ....[6]....
        /*0298*/ 	.word	0xffffffff


	//   ....[7]....
        /*029c*/ 	.word	0xffffffff


	//   ....[8]....
        /*02a0*/ 	.word	0xffffffff


	//   ....[9]....
        /*02a4*/ 	.word	0xffffffff


	//   ....[10]....
        /*02a8*/ 	.word	0xffffffff


	//   ....[11]....
        /*02ac*/ 	.word	0xffffffff


	//----- nvinfo : EIATTR_COOP_GROUP_INSTR_OFFSETS
	.align		4
.L_428:
        /*02b0*/ 	.byte	0x04, 0x28
        /*02b2*/ 	.short	(.L_430 - .L_429)


	//   ....[0]....
.L_429:
        /*02b4*/ 	.word	0x00004570


	//   ....[1]....
        /*02b8*/ 	.word	0x000045a0


	//   ....[2]....
        /*02bc*/ 	.word	0x00004680


	//   ....[3]....
        /*02c0*/ 	.word	0x000046b0


	//   ....[4]....
        /*02c4*/ 	.word	0x000092a0


	//   ....[5]....
        /*02c8*/ 	.word	0x00009320


	//   ....[6]....
        /*02cc*/ 	.word	0x00009350


	//   ....[7]....
        /*02d0*/ 	.word	0x00009370


	//   ....[8]....
        /*02d4*/ 	.word	0x0000c3c0


	//   ....[9]....
        /*02d8*/ 	.word	0x0000c3d0


	//   ....[10]....
        /*02dc*/ 	.word	0x0000c410


	//   ....[11]....
        /*02e0*/ 	.word	0x0000c430


	//----- nvinfo : EIATTR_EXIT_INSTR_OFFSETS
	.align		4
.L_430:
        /*02e4*/ 	.byte	0x04, 0x1c
        /*02e6*/ 	.short	(.L_432 - .L_431)


	//   ....[0]....
.L_431:
        /*02e8*/ 	.word	0x00000480


	//   ....[1]....
        /*02ec*/ 	.word	0x0000dd30


	//   ....[2]....
        /*02f0*/ 	.word	0x0000de30


	//   ....[3]....
        /*02f4*/ 	.word	0x0000de50


	//   ....[4]....
        /*02f8*/ 	.word	0x0000e890


	//   ....[5]....
        /*02fc*/ 	.word	0x0000e910


	//----- nvinfo : EIATTR_CTAIDZ_USED
	.align		4
.L_432:
        /*0300*/ 	.byte	0x01, 0x04
	.zero		2


	//----- nvinfo : EIATTR_CRS_STACK_SIZE
	.align		4
        /*0304*/ 	.byte	0x04, 0x1e
        /*0306*/ 	.short	(.L_434 - .L_433)
.L_433:
        /*0308*/ 	.word	0x00000000
.L_434:


//--------------------- .nv.info._ZN5flash16flash_fwd_kernelI23Flash_fwd_kernel_traitsILi192ELi64ELi64ELi4ELb0ELb0EN7cutlass6half_tE19Flash_kernel_traitsILi192ELi64ELi64ELi4ES3_EELb0ELb0ELb0ELb0ELb0ELb0ELb1ELb0EEEvNS_16Flash_fwd_paramsE --------------------------
	.section	.nv.info._ZN5flash16flash_fwd_kernelI23Flash_fwd_kernel_traitsILi192ELi64ELi64ELi4ELb0ELb0EN7cutlass6half_tE19Flash_kernel_traitsILi192ELi64ELi64ELi4ES3_EELb0ELb0ELb0ELb0ELb0ELb0ELb1ELb0EEEvNS_16Flash_fwd_paramsE,"",@"SHT_CUDA_INFO"
	.sectionflags	@""
	.align	4


	//----- nvinfo : EIATTR_CUDA_API_VERSION
	.align		4
        /*0000*/ 	.byte	0x04, 0x37
        /*0002*/ 	.short	(.L_436 - .L_435)
.L_435:
        /*0004*/ 	.word	0x00000082


	//----- nvinfo : EIATTR_SW2861232_WAR
	.align		4
.L_436:
        /*0008*/ 	.byte	0x01, 0x35
	.zero		2


	//----- nvinfo : EIATTR_PARAM_CBANK
	.align		4
        /*000c*/ 	.byte	0x04, 0x0a
        /*000e*/ 	.short	(.L_438 - .L_437)
	.align		4
.L_437:
        /*0010*/ 	.word	index@(.nv.constant0._ZN5flash16flash_fwd_kernelI23Flash_fwd_kernel_traitsILi192ELi64ELi64ELi4ELb0ELb0EN7cutlass6half_tE19Flash_kernel_traitsILi192ELi64ELi64ELi4ES3_EELb0ELb0ELb0ELb0ELb0ELb0ELb1ELb0EEEvNS_16Flash_fwd_paramsE)
        /*0014*/ 	.short	0x0160
        /*0016*/ 	.short	0x01d0


	//----- nvinfo : EIATTR_CBANK_PARAM_SIZE
	.align		4
.L_438:
        /*0018*/ 	.byte	0x03, 0x19
        /*001a*/ 	.short	0x01d0


	//----- nvinfo : EIATTR_KPARAM_INFO
	.align		4
        /*001c*/ 	.byte	0x04, 0x17
        /*001e*/ 	.short	(.L_440 - .L_439)
.L_439:
        /*0020*/ 	.word	0x00000000
        /*0024*/ 	.short	0x0000
        /*0026*/ 	.short	0x0000
        /*0028*/ 	.byte	0x00, 0xf0, 0x41, 0x07


	//----- nvinfo : EIATTR_MAXREG_COUNT
	.align		4
.L_440:
        /*002c*/ 	.byte	0x03, 0x1b
        /*002e*/ 	.short	0x00ff


	//----- nvinfo : EIATTR_NUM_BARRIERS
	.align		4
        /*0030*/ 	.byte	0x02, 0x4c
        /*0032*/ 	.byte	0x01
	.zero		1


	//----- nvinfo : EIATTR_MERCURY_ISA_VERSION
	.align		4
        /*0034*/ 	.byte	0x03, 0x5f
        /*0036*/ 	.short	0x0000


	//----- nvinfo : EIATTR_COOP_GROUP_MASK_REGIDS
	.align		4
        /*0038*/ 	.byte	0x04, 0x29
        /*003a*/ 	.short	(.L_442 - .L_441)


	//   ....[0]....
.L_441:
        /*003c*/ 	.word	0xffffffff


	//   ....[1]....
        /*0040*/ 	.word	0xffffffff


	//   ....[2]....
        /*0044*/ 	.word	0xffffffff


	//   ....[3]....
        /*0048*/ 	.word	0xffffffff


	//   ....[4]....
        /*004c*/ 	.word	0xffffffff


	//   ....[5]....
        /*0050*/ 	.word	0xffffffff


	//   ....[6]....
        /*0054*/ 	.word	0xffffffff


	//   ....[7]....
        /*0058*/ 	.word	0xffffffff


	//   ....[8]....
        /*005c*/ 	.word	0xffffffff


	//   ....[9]....
        /*0060*/ 	.word	0xffffffff


	//   ....[10]....
        /*0064*/ 	.word	0xffffffff


	//   ....[11]....
        /*0068*/ 	.word	0xffffffff


	//----- nvinfo : EIATTR_COOP_GROUP_INSTR_OFFSETS
	.align		4
.L_442:
        /*006c*/ 	.byte	0x04, 0x28
        /*006e*/ 	.short	(.L_444 - .L_443)


	//   ....[0]....
.L_443:
        /*0070*/ 	.word	0x000043a0


	//   ....[1]....
        /*0074*/ 	.word	0x000043c0


	//   ....[2]....
        /*0078*/ 	.word	0x00004460


	//   ....[3]....
        /*007c*/ 	.word	0x00004470


	//   ....[4]....
        /*0080*/ 	.word	0x00007260


	//   ....[5]....
        /*0084*/ 	.word	0x00007270


	//   ....[6]....
        /*0088*/ 	.word	0x000072a0


	//   ....[7]....
        /*008c*/ 	.word	0x000072c0


	//   ....[8]....
        /*0090*/ 	.word	0x00008950


	//   ....[9]....
        /*0094*/ 	.word	0x00008990


	//   ....[10]....
        /*0098*/ 	.word	0x000089e0


	//   ....[11]....
        /*009c*/ 	.word	0x00008a00


	//----- nvinfo : EIATTR_EXIT_INSTR_OFFSETS
	.align		4
.L_444:
        /*00a0*/ 	.byte	0x04, 0x1c
        /*00a2*/ 	.short	(.L_446 - .L_445)


	//   ....[0]....
.L_445:
        /*00a4*/ 	.word	0x000002e0


	//   ....[1]....
        /*00a8*/ 	.word	0x0000a2e0


	//   ....[2]....
        /*00ac*/ 	.word	0x0000a3d0


	//   ....[3]....
        /*00b0*/ 	.word	0x0000a3f0


	//   ....[4]....
        /*00b4*/ 	.word	0x0000adf0


	//   ....[5]....
        /*00b8*/ 	.word	0x0000ae70


	//----- nvinfo : EIATTR_CTAIDZ_USED
	.align		4
.L_446:
        /*00bc*/ 	.byte	0x01, 0x04
	.zero		2


	//----- nvinfo : EIATTR_CRS_STACK_SIZE
	.align		4
        /*00c0*/ 	.byte	0x04, 0x1e
        /*00c2*/ 	.short	(.L_448 - .L_447)
.L_447:
        /*00c4*/ 	.word	0x00000000
.L_448:


//--------------------- .nv.info._ZN5flash16flash_fwd_kernelI23Flash_fwd_kernel_traitsILi192ELi64ELi64ELi4ELb0ELb0EN7cutlass6half_tE19Flash_kernel_traitsILi192ELi64ELi64ELi4ES3_EELb1ELb0ELb0ELb1ELb0ELb0ELb0ELb1EEEvNS_16Flash_fwd_paramsE --------------------------
	.section	.nv.info._ZN5flash16flash_fwd_kernelI23Flash_fwd_kernel_traitsILi192ELi64ELi64ELi4ELb0ELb0EN7cutlass6half_tE19Flash_kernel_traitsILi192ELi64ELi64ELi4ES3_EELb1ELb0ELb0ELb1ELb0ELb0ELb0ELb1EEEvNS_16Flash_fwd_paramsE,"",@"SHT_CUDA_INFO"
	.sectionflags	@""
	.align	4


	//----- nvinfo : EIATTR_CUDA_API_VERSION
	.align		4
        /*0000*/ 	.byte	0x04, 0x37
        /*0002*/ 	.short	(.L_450 - .L_449)
.L_449:
        /*0004*/ 	.word	0x00000082


	//----- nvinfo : EIATTR_SW2861232_WAR
	.align		4
.L_450:
        /*0008*/ 	.byte	0x01, 0x35
	.zero		2


	//----- nvinfo : EIATTR_PARAM_CBANK
	.align		4
        /*000c*/ 	.byte	0x04, 0x0a
        /*000e*/ 	.short	(.L_452 - .L_451)
	.align		4
.L_451:
        /*0010*/ 	.word	index@(.nv.constant0._ZN5flash16flash_fwd_kernelI23Flash_fwd_kernel_traitsILi192ELi64ELi64ELi4ELb0ELb0EN7cutlass6half_tE19Flash_kernel_traitsILi192ELi64ELi64ELi4ES3_EELb1ELb0ELb0ELb1ELb0ELb0ELb0ELb1EEEvNS_16Flash_fwd_paramsE)
        /*0014*/ 	.short	0x0160
        /*0016*/ 	.short	0x01d0


	//----- nvinfo : EIATTR_CBANK_PARAM_SIZE
	.align		4
.L_452:
        /*0018*/ 	.byte	0x03, 0x19
        /*001a*/ 	.short	0x01d0


	//----- nvinfo : EIATTR_KPARAM_INFO
	.align		4
        /*001c*/ 	.byte	0x04, 0x17
        /*001e*/ 	.short	(.L_454 - .L_453)
.L_453:
        /*0020*/ 	.word	0x00000000
        /*0024*/ 	.short	0x0000
        /*0026*/ 	.short	0x0000
        /*0028*/ 	.byte	0x00, 0xf0, 0x41, 0x07


	//----- nvinfo : EIATTR_MAXREG_COUNT
	.align		4
.L_454:
        /*002c*/ 	.byte	0x03, 0x1b
        /*002e*/ 	.short	0x00ff


	//----- nvinfo : EIATTR_NUM_BARRIERS
	.align		4
        /*0030*/ 	.byte	0x02, 0x4c
        /*0032*/ 	.byte	0x01
	.zero		1


	//----- nvinfo : EIATTR_ANNOTATIONS
	.align		4
        /*0034*/ 	.byte	0x04, 0x55
        /*0036*/ 	.short	(.L_456 - .L_455)


	//   ....[0]....
.L_455:
        /* <DEDUP_REMOVED lines=56> */
        /*03ac*/ 	.byte	0x20, 0xf3, 0x00, 0x00


	//----- nvinfo : EIATTR_MERCURY_ISA_VERSION
	.align		4
.L_456:
        /*03b0*/ 	.byte	0x03, 0x5f
        /*03b2*/ 	.short	0x0000


	//----- nvinfo : EIATTR_COOP_GROUP_MASK_REGIDS
	.align		4
        /*03b4*/ 	.byte	0x04, 0x29
        /*03b6*/ 	.short	(.L_458 - .L_457)


	//   ....[0]....
.L_457:
        /*03b8*/ 	.word	0xffffffff


	//   ....[1]....
        /*03bc*/ 	.word	0xffffffff


	//   ....[2]....
        /*03c0*/ 	.word	0xffffffff


	//   ....[3]....
        /*03c4*/ 	.word	0xffffffff


	//   ....[4]....
        /*03c8*/ 	.word	0xffffffff


	//   ....[5]....
        /*03cc*/ 	.word	0xffffffff


	//   ....[6]....
        /*03d0*/ 	.word	0xffffffff


	//   ....[7]....
        /*03d4*/ 	.word	0xffffffff


	//   ....[8]....
        /*03d8*/ 	.word	0xffffffff


	//   ....[9]....
        /*03dc*/ 	.word	0xffffffff


	//   ....[10]....
        /*03e0*/ 	.word	0xffffffff


	//   ....[11]....
        /*03e4*/ 	.word	0xffffffff


	//----- nvinfo : EIATTR_COOP_GROUP_INSTR_OFFSETS
	.align		4
.L_458:
        /*03e8*/ 	.byte	0x04, 0x28
        /*03ea*/ 	.short	(.L_460 - .L_459)


	//   ....[0]....
.L_459:
        /*03ec*/ 	.word	0x000054b0


	//   ....[1]....
        /*03f0*/ 	.word	0x000054d0


	//   ....[2]....
        /*03f4*/ 	.word	0x00005560


	//   ....[3]....
        /*03f8*/ 	.word	0x00005580


	//   ....[4]....
        /*03fc*/ 	.word	0x0000ab90


	//   ....[5]....
        /*0400*/ 	.word	0x0000ac30


	//   ....[6]....
        /*0404*/ 	.word	0x0000ade0


	//   ....[7]....
        /*0408*/ 	.word	0x0000b0f0


	//   ....[8]....
        /*040c*/ 	.word	0x0000de70


	//   ....[9]....
        /*0410*/ 	.word	0x0000deb0


	//   ....[10]....
        /*0414*/ 	.word	0x0000dfc0


	//   ....[11]....
        /*0418*/ 	.word	0x0000dff0


	//----- nvinfo : EIATTR_EXIT_INSTR_OFFSETS
	.align		4
.L_460:
        /*041c*/ 	.byte	0x04, 0x1c
        /*041e*/ 	.short	(.L_462 - .L_461)


	//   ....[0]....
.L_461:
        /*0420*/ 	.word	0x000006a0


	//   ....[1]....
        /*0424*/ 	.word	0x0000f840


	//   ....[2]....
        /*0428*/ 	.word	0x0000f940


	//   ....[3]....
        /*042c*/ 	.word	0x0000f960


	//   ....[4]....
        /*0430*/ 	.word	0x000103f0


	//   ....[5]....
        /*0434*/ 	.word	0x00010470


	//----- nvinfo : EIATTR_CTAIDZ_USED
	.align		4
.L_462:
        /*0438*/ 	.byte	0x01, 0x04
	.zero		2


	//----- nvinfo : EIATTR_CRS_STACK_SIZE
	.align		4
        /*043c*/ 	.byte	0x04, 0x1e
        /*043e*/ 	.short	(.L_464 - .L_463)
.L_463:
        /*0440*/ 	.word	0x00000000
.L_464:


//--------------------- .nv.info._ZN5flash16flash_fwd_kernelI23Flash_fwd_kernel_traitsILi192ELi64ELi64ELi4ELb0ELb0EN7cutlass6half_tE19Flash_kernel_traitsILi192ELi64ELi64ELi4ES3_EELb0ELb0ELb0ELb1ELb0ELb0ELb1ELb0EEEvNS_16Flash_fwd_paramsE --------------------------
	.section	.nv.info._ZN5flash16flash_fwd_kernelI23Flash_fwd_kernel_traitsILi192ELi64ELi64ELi4ELb0ELb0EN7cutlass6half_tE19Flash_kernel_traitsILi192ELi64ELi64ELi4ES3_EELb0ELb0ELb0ELb1ELb0ELb0ELb1ELb0EEEvNS_16Flash_fwd_paramsE,"",@"SHT_CUDA_INFO"
	.sectionflags	@""
	.align	4


	//----- nvinfo : EIATTR_CUDA_API_VERSION
	.align		4
        /*0000*/ 	.byte	0x04, 0x37
        /*0002*/ 	.short	(.L_466 - .L_465)
.L_465:
        /*0004*/ 	.word	0x00000082


	//----- nvinfo : EIATTR_SW2861232_WAR
	.align		4
.L_466:
        /*0008*/ 	.byte	0x01, 0x35
	.zero		2


	//----- nvinfo : EIATTR_PARAM_CBANK
	.align		4
        /*000c*/ 	.byte	0x04, 0x0a
        /*000e*/ 	.short	(.L_468 - .L_467)
	.align		4
.L_467:
        /*0010*/ 	.word	index@(.nv.constant0._ZN5flash16flash_fwd_kernelI23Flash_fwd_kernel_traitsILi192ELi64ELi64ELi4ELb0ELb0EN7cutlass6half_tE19Flash_kernel_traitsILi192ELi64ELi64ELi4ES3_EELb0ELb0ELb0ELb1ELb0ELb0ELb1ELb0EEEvNS_16Flash_fwd_paramsE)
        /*0014*/ 	.short	0x0160
        /*0016*/ 	.short	0x01d0


	//----- nvinfo : EIATTR_CBANK_PARAM_SIZE
	.align		4
.L_468:
        /*0018*/ 	.byte	0x03, 0x19
        /*001a*/ 	.short	0x01d0


	//----- nvinfo : EIATTR_KPARAM_INFO
	.align		4
        /*001c*/ 	.byte	0x04, 0x17
        /*001e*/ 	.short	(.L_470 - .L_469)
.L_469:
        /*0020*/ 	.word	0x00000000
        /*0024*/ 	.short	0x0000
        /*0026*/ 	.short	0x0000
        /*0028*/ 	.byte	0x00, 0xf0, 0x41, 0x07


	//----- nvinfo : EIATTR_MAXREG_COUNT
	.align		4
.L_470:
        /*002c*/ 	.byte	0x03, 0x1b
        /*002e*/ 	.short	0x00ff


	//----- nvinfo : EIATTR_NUM_BARRIERS
	.align		4
        /*0030*/ 	.byte	0x02, 0x4c
        /*0032*/ 	.byte	0x01
	.zero		1


	//----- nvinfo : EIATTR_MERCURY_ISA_VERSION
	.align		4
        /*0034*/ 	.byte	0x03, 0x5f
        /*0036*/ 	.short	0x0000


	//----- nvinfo : EIATTR_COOP_GROUP_MASK_REGIDS
	.align		4
        /*0038*/ 	.byte	0x04, 0x29
        /*003a*/ 	.short	(.L_472 - .L_471)


	//   ....[0]....
.L_471:
        /*003c*/ 	.word	0xffffffff


	//   ....[1]....
        /*0040*/ 	.word	0xffffffff


	//   ....[2]....
        /*0044*/ 	.word	0xffffffff


	//   ....[3]....
        /*0048*/ 	.word	0xffffffff


	//   ....[4]....
        /*004c*/ 	.word	0xffffffff


	//   ....[5]....
        /*0050*/ 	.word	0xffffffff


	//   ....[6]....
        /*0054*/ 	.word	0xffffffff


	//   ....[7]....
        /*0058*/ 	.word	0xffffffff


	//   ....[8]....
        /*005c*/ 	.word	0xffffffff


	//   ....[9]....
        /*0060*/ 	.word	0xffffffff


	//   ....[10]....
        /*0064*/ 	.word	0xffffffff


	//   ....[11]....
        /*0068*/ 	.word	0xffffffff


	//----- nvinfo : EIATTR_COOP_GROUP_INSTR_OFFSETS
	.align		4
.L_472:
        /*006c*/ 	.byte	0x04, 0x28
        /*006e*/ 	.short	(.L_474 - .L_473)


	//   ....[0]....
.L_473:
        /*0070*/ 	.word	0x00004e70


	//   ....[1]....
        /*0074*/ 	.word	0x00004e90


	//   ....[2]....
        /*0078*/ 	.word	0x00004f30


	//   ....[3]....
        /*007c*/ 	.word	0x00004f40


	//   ....[4]....
        /*0080*/ 	.word	0x000083b0


	//   ....[5]....
        /*0084*/ 	.word	0x000083d0


	//   ....[6]....
        /*0088*/ 	.word	0x000083f0


	//   ....[7]....
        /*008c*/ 	.word	0x00008410


	//   ....[8]....
        /*0090*/ 	.word	0x00009af0


	//   ....[9]....
        /*0094*/ 	.word	0x00009b30


	//   ....[10]....
        /*0098*/ 	.word	0x00009bc0


	//   ....[11]....
        /*009c*/ 	.word	0x00009be0


	//----- nvinfo : EIATTR_EXIT_INSTR_OFFSETS
	.align		4
.L_474:
        /*00a0*/ 	.byte	0x04, 0x1c
        /*00a2*/ 	.short	(.L_476 - .L_475)


	//   ....[0]....
.L_475:
        /*00a4*/ 	.word	0x000002e0


	//   ....[1]....
        /*00a8*/ 	.word	0x0000b4b0


	//   ....[2]....
        /*00ac*/ 	.word	0x0000b5b0


	//   ....[3]....
        /*00b0*/ 	.word	0x0000b5d0


	//   ....[4]....
        /*00b4*/ 	.word	0x0000bfe0


	//   ....[5]....
        /*00b8*/ 	.word	0x0000c060


	//----- nvinfo : EIATTR_CTAIDZ_USED
	.align		4
.L_476:
        /*00bc*/ 	.byte	0x01, 0x04
	.zero		2


	//----- nvinfo : EIATTR_CRS_STACK_SIZE
	.align		4
        /*00c0*/ 	.byte	0x04, 0x1e
        /*00c2*/ 	.short	(.L_478 - .L_477)
.L_477:
        /*00c4*/ 	.word	0x00000000
.L_478:


//--------------------- .nv.info._ZN5flash16flash_fwd_kernelI23Flash_fwd_kernel_traitsILi192ELi64ELi64ELi4ELb0ELb0EN7cutlass6half_tE19Flash_kernel_traitsILi192ELi64ELi64ELi4ES3_EELb1ELb0ELb1ELb0ELb0ELb1ELb0ELb0EEEvNS_16Flash_fwd_paramsE --------------------------
	.section	.nv.info._ZN5flash16flash_fwd_kernelI23Flash_fwd_kernel_traitsILi192ELi64ELi64ELi4ELb0ELb0EN7cutlass6half_tE19Flash_kernel_traitsILi192ELi64ELi64ELi4ES3_EELb1ELb0ELb1ELb0ELb0ELb1ELb0ELb0EEEvNS_16Flash_fwd_paramsE,"",@"SHT_CUDA_INFO"
	.sectionflags	@""
	.align	4


	//----- nvinfo : EIATTR_CUDA_API_VERSION
	.align		4
        /*0000*/ 	.byte	0x04, 0x37
        /*0002*/ 	.short	(.L_480 - .L_479)
.L_479:
        /*0004*/ 	.word	0x00000082


	//----- nvinfo : EIATTR_SW2861232_WAR
	.align		4
.L_480:
        /*0008*/ 	.byte	0x01, 0x35
	.zero		2


	//----- nvinfo : EIATTR_PARAM_CBANK
	.align		4
        /*000c*/ 	.byte	0x04, 0x0a
        /*000e*/ 	.short	(.L_482 - .L_481)
	.align		4
.L_481:
        /*0010*/ 	.word	index@(.nv.constant0._ZN5flash16flash_fwd_kernelI23Flash_fwd_kernel_traitsILi192ELi64ELi64ELi4ELb0ELb0EN7cutlass6half_tE19Flash_kernel_traitsILi192ELi64ELi64ELi4ES3_EELb1ELb0ELb1ELb0ELb0ELb1ELb0ELb0EEEvNS_16Flash_fwd_paramsE)
        /*0014*/ 	.short	0x0160
        /*0016*/ 	.short	0x01d0


	//----- nvinfo : EIATTR_CBANK_PARAM_SIZE
	.align		4
.L_482:
        /*0018*/ 	.byte	0x03, 0x19
        /*001a*/ 	.short	0x01d0


	//----- nvinfo : EIATTR_KPARAM_INFO
	.align		4
        /*001c*/ 	.byte	0x04, 0x17
        /*001e*/ 	.short	(.L_484 - .L_483)
.L_483:
        /*0020*/ 	.word	0x00000000
        /*0024*/ 	.short	0x0000
        /*0026*/ 	.short	0x0000
        /*0028*/ 	.byte	0x00, 0xf0, 0x41, 0x07


	//----- nvinfo : EIATTR_MAXREG_COUNT
	.align		4
.L_484:
        /*002c*/ 	.byte	0x03, 0x1b
        /*002e*/ 	.short	0x00ff


	//----- nvinfo : EIATTR_NUM_BARRIERS
	.align		4
        /*0030*/ 	.byte	0x02, 0x4c
        /*0032*/ 	.byte	0x01
	.zero		1


	//----- nvinfo : EIATTR_MERCURY_ISA_VERSION
	.align		4
        /*0034*/ 	.byte	0x03, 0x5f
        /*0036*/ 	.short	0x0000


	//----- nvinfo : EIATTR_COOP_GROUP_MASK_REGIDS
	.align		4
        /*0038*/ 	.byte	0x04, 0x29
        /*003a*/ 	.short	(.L_486 - .L_485)


	//   ....[0]....
.L_485:
        /*003c*/ 	.word	0xffffffff


	//   ....[1]....
        /*0040*/ 	.word	0xffffffff


	//   ....[2]....
        /*0044*/ 	.word	0xffffffff


	//   ....[3]....
        /*0048*/ 	.word	0xffffffff


	//   ....[4]....
        /*004c*/ 	.word	0xffffffff


	//   ....[5]....
        /*0050*/ 	.word	0xffffffff


	//   ....[6]....
        /*0054*/ 	.word	0xffffffff


	//   ....[7]....
        /*0058*/ 	.word	0xffffffff


	//   ....[8]....
        /*005c*/ 	.word	0xffffffff


	//   ....[9]....
        /*0060*/ 	.word	0xffffffff


	//   ....[10]....
        /*0064*/ 	.word	0xffffffff


	//   ....[11]....
        /*0068*/ 	.word	0xffffffff


	//   ....[12]....
        /*006c*/ 	.word	0xffffffff


	//   ....[13]....
        /*0070*/ 	.word	0xffffffff


	//   ....[14]....
        /*0074*/ 	.word	0xffffffff


	//   ....[15]....
        /*0078*/ 	.word	0xffffffff


	//----- nvinfo : EIATTR_COOP_GROUP_INSTR_OFFSETS
	.align		4
.L_486:
        /*007c*/ 	.byte	0x04, 0x28
        /*007e*/ 	.short	(.L_488 - .L_487)


	//   ....[0]....
.L_487:
        /*0080*/ 	.word	0x00004180


	//   ....[1]....
        /*0084*/ 	.word	0x000041a0


	//   ....[2]....
        /*0088*/ 	.word	0x00004280


	//   ....[3]....
        /*008c*/ 	.word	0x00004320


	//   ....[4]....
        /*0090*/ 	.word	0x00007380


	//   ....[5]....
        /*0094*/ 	.word	0x000073b0


	//   ....[6]....
        /*0098*/ 	.word	0x000073e0


	//   ....[7]....
        /*009c*/ 	.word	0x00007430


	//   ....[8]....
        /*00a0*/ 	.word	0x0000ac90


	//   ....[9]....
        /*00a4*/ 	.word	0x0000ad50


	//   ....[10]....
        /*00a8*/ 	.word	0x0000ad80


	//   ....[11]....
        /*00ac*/ 	.word	0x0000ad90


	//   ....[12]....
        /*00b0*/ 	.word	0x0000cdb0


	//   ....[13]....
        /*00b4*/ 	.word	0x0000cdf0


	//   ....[14]....
        /*00b8*/ 	.word	0x0000cf20


	//   ....[15]....
        /*00bc*/ 	.word	0x0000cf60


	//----- nvinfo : EIATTR_EXIT_INSTR_OFFSETS
	.align		4
.L_488:
        /*00c0*/ 	.byte	0x04, 0x1c
        /*00c2*/ 	.short	(.L_490 - .L_489)


	//   ....[0]....
.L_489:
        /*00c4*/ 	.word	0x000006d0


	//   ....[1]....
        /*00c8*/ 	.word	0x000011e0


	//   ....[2]....
        /*00cc*/ 	.word	0x00001260


	//   ....[3]....
        /*00d0*/ 	.word	0x0000e690


	//   ....[4]....
        /*00d4*/ 	.word	0x0000e760


	//----- nvinfo : EIATTR_CTAIDZ_USED
	.align		4
.L_490:
        /*00d8*/ 	.byte	0x01, 0x04
	.zero		2


	//----- nvinfo : EIATTR_CRS_STACK_SIZE
	.align		4
        /*00dc*/ 	.byte	0x04, 0x1e
        /*00de*/ 	.short	(.L_492 - .L_491)
.L_491:
        /*00e0*/ 	.word	0x00000000
.L_492:


//--------------------- .nv.info._ZN5flash16flash_fwd_kernelI23Flash_fwd_kernel_traitsILi192ELi64ELi64ELi4ELb0ELb0EN7cutlass6half_tE19Flash_kernel_traitsILi192ELi64ELi64ELi4ES3_EELb0ELb0ELb1ELb0ELb0ELb1ELb1ELb0EEEvNS_16Flash_fwd_paramsE --------------------------
	.section	.nv.info._ZN5flash16flash_fwd_kernelI23Flash_fwd_kernel_traitsILi192ELi64ELi64ELi4ELb0ELb0EN7cutlass6half_tE19Flash_kernel_traitsILi192ELi64ELi64ELi4ES3_EELb0ELb0ELb1ELb0ELb0ELb1ELb1ELb0EEEvNS_16Flash_fwd_paramsE,"",@"SHT_CUDA_INFO"
	.sectionflags	@""
	.align	4


	//----- nvinfo : EIATTR_CUDA_API_VERSION
	.align		4
        /*0000*/ 	.byte	0x04, 0x37
        /*0002*/ 	.short	(.L_494 - .L_493)
.L_493:
        /*0004*/ 	.word	0x00000082


	//----- nvinfo : EIATTR_SW2861232_WAR
	.align		4
.L_494:
        /*0008*/ 	.byte	0x01, 0x35
	.zero		2


	//----- nvinfo : EIATTR_PARAM_CBANK
	.align		4
        /*000c*/ 	.byte	0x04, 0x0a
        /*000e*/ 	.short	(.L_496 - .L_495)
	.align		4
.L_495:
        /*0010*/ 	.word	index@(.nv.constant0._ZN5flash16flash_fwd_kernelI23Flash_fwd_kernel_traitsILi192ELi64ELi64ELi4ELb0ELb0EN7cutlass6half_tE19Flash_kernel_traitsILi192ELi64ELi64ELi4ES3_EELb0ELb0ELb1ELb0ELb0ELb1ELb1ELb0EEEvNS_16Flash_fwd_paramsE)
        /*0014*/ 	.short	0x0160
        /*0016*/ 	.short	0x01d0


	//----- nvinfo : EIATTR_CBANK_PARAM_SIZE
	.align		4
.L_496:
        /*0018*/ 	.byte	0x03, 0x19
        /*001a*/ 	.short	0x01d0


	//----- nvinfo : EIATTR_KPARAM_INFO
	.align		4
        /*001c*/ 	.byte	0x04, 0x17
        /*001e*/ 	.short	(.L_498 - .L_497)
.L_497:
        /*0020*/ 	.word	0x00000000
        /*0024*/ 	.short	0x0000
        /*0026*/ 	.short	0x0000
        /*0028*/ 	.byte	0x00, 0xf0, 0x41, 0x07


	//----- nvinfo : EIATTR_MAXREG_COUNT
	.align		4
.L_498:
        /*002c*/ 	.byte	0x03, 0x1b
        /*002e*/ 	.short	0x00ff


	//----- nvinfo : EIATTR_NUM_BARRIERS
	.align		4
        /*0030*/ 	.byte	0x02, 0x4c
        /*0032*/ 	.byte	0x01
	.zero		1


	//----- nvinfo : EIATTR_MERCURY_ISA_VERSION
	.align		4
        /*0034*/ 	.byte	0x03, 0x5f
        /*0036*/ 	.short	0x0000


	//----- nvinfo : EIATTR_INT_WARP_WIDE_INSTR_OFFSETS
	.align		4
        /*0038*/ 	.byte	0x04, 0x31
        /*003a*/ 	.short	(.L_500 - .L_499)


	//   ....[0]....
.L_499:
        /*003c*/ 	.word	0x00001e10


	//   ....[1]....
        /*0040*/ 	.word	0x00002120


	//----- nvinfo : EIATTR_COOP_GROUP_MASK_REGIDS
	.align		4
.L_500:
        /*0044*/ 	.byte	0x04, 0x29
        /*0046*/ 	.short	(.L_502 - .L_501)


	//   ....[0]....
.L_501:
        /*0048*/ 	.word	0xffffffff


	//   ....[1]....
        /*004c*/ 	.word	0xffffffff


	//   ....[2]....
        /*0050*/ 	.word	0xffffffff


	//   ....[3]....
        /*0054*/ 	.word	0xffffffff


	//   ....[4]....
        /*0058*/ 	.word	0xffffffff


	//   ....[5]....
        /*005c*/ 	.word	0xffffffff


	//   ....[6]....
        /*0060*/ 	.word	0xffffffff


	//   ....[7]....
        /*0064*/ 	.word	0xffffffff


	//   ....[8]....
        /*0068*/ 	.word	0xffffffff


	//   ....[9]....
        /*006c*/ 	.word	0xffffffff


	//   ....[10]....
        /*0070*/ 	.word	0xffffffff


	//   ....[11]....
        /*0074*/ 	.word	0xffffffff


	//   ....[12]....
        /*0078*/ 	.word	0xffffffff


	//   ....[13]....
        /*007c*/ 	.word	0xffffffff


	//   ....[14]....
        /*0080*/ 	.word	0xffffffff


	//   ....[15]....
        /*0084*/ 	.word	0xffffffff


	//----- nvinfo : EIATTR_COOP_GROUP_INSTR_OFFSETS
	.align		4
.L_502:
        /*0088*/ 	.byte	0x04, 0x28
        /*008a*/ 	.short	(.L_504 - .L_503)


	//   ....[0]....
.L_503:
        /*008c*/ 	.word	0x00004200


	//   ....[1]....
        /*0090*/ 	.word	0x00004220


	//   ....[2]....
        /*0094*/ 	.word	0x000042c0


	//   ....[3]....
        /*0098*/ 	.word	0x000042d0


	//   ....[4]....
        /*009c*/ 	.word	0x00006f20


	//   ....[5]....
        /*00a0*/ 	.word	0x00006f30


	//   ....[6]....
        /*00a4*/ 	.word	0x00006f60


	//   ....[7]....
        /*00a8*/ 	.word	0x00006f70


	//   ....[8]....
        /*00ac*/ 	.word	0x0000a300


	//   ....[9]....
        /*00b0*/ 	.word	0x0000a320


	//   ....[10]....
        /*00b4*/ 	.word	0x0000a360


	//   ....[11]....
        /*00b8*/ 	.word	0x0000a370


	//   ....[12]....
        /*00bc*/ 	.word	0x0000ba90


	//   ....[13]....
        /*00c0*/ 	.word	0x0000bad0


	//   ....[14]....
        /*00c4*/ 	.word	0x0000bbe0


	//   ....[15]....
        /*00c8*/ 	.word	0x0000bc10


	//----- nvinfo : EIATTR_EXIT_INSTR_OFFSETS
	.align		4
.L_504:
        /*00cc*/ 	.byte	0x04, 0x1c
        /*00ce*/ 	.short	(.L_506 - .L_505)


	//   ....[0]....
.L_505:
        /*00d0*/ 	.word	0x000004d0


	//   ....[1]....
        /*00d4*/ 	.word	0x00000fd0


	//   ....[2]....
        /*00d8*/ 	.word	0x00001050


	//   ....[3]....
        /*00dc*/ 	.word	0x0000d340


	//   ....[4]....
        /*00e0*/ 	.word	0x0000d410


	//----- nvinfo : EIATTR_CTAIDZ_USED
	.align		4
.L_506:
        /*00e4*/ 	.byte	0x01, 0x04
	.zero		2


	//----- nvinfo : EIATTR_CRS_STACK_SIZE
	.align		4
        /*00e8*/ 	.byte	0x04, 0x1e
        /*00ea*/ 	.short	(.L_508 - .L_507)
.L_507:
        /*00ec*/ 	.word	0x00000000
.L_508:


//--------------------- .nv.info._ZN5flash16flash_fwd_kernelI23Flash_fwd_kernel_traitsILi192ELi64ELi64ELi4ELb0ELb0EN7cutlass6half_tE19Flash_kernel_traitsILi192ELi64ELi64ELi4ES3_EELb1ELb0ELb1ELb1ELb0ELb0ELb0ELb0EEEvNS_16Flash_fwd_paramsE --------------------------
	.section	.nv.info._ZN5flash16flash_fwd_kernelI23Flash_fwd_kernel_traitsILi192ELi64ELi64ELi4ELb0ELb0EN7cutlass6half_tE19Flash_kernel_traitsILi192ELi64ELi64ELi4ES3_EELb1ELb0ELb1ELb1ELb0ELb0ELb0ELb0EEEvNS_16Flash_fwd_paramsE,"",@"SHT_CUDA_INFO"
	.sectionflags	@""
	.align	4


	//----- nvinfo : EIATTR_CUDA_API_VERSION
	.align		4
        /*0000*/ 	.byte	0x04, 0x37
        /*0002*/ 	.short	(.L_510 - .L_509)
.L_509:
        /*0004*/ 	.word	0x00000082


	//----- nvinfo : EIATTR_SW2861232_WAR
	.align		4
.L_510:
        /*0008*/ 	.byte	0x01, 0x35
	.zero		2


	//----- nvinfo : EIATTR_PARAM_CBANK
	.align		4
        /*000c*/ 	.byte	0x04, 0x0a
        /*000e*/ 	.short	(.L_512 - .L_511)
	.align		4
.L_511:
        /*0010*/ 	.word	index@(.nv.constant0._ZN5flash16flash_fwd_kernelI23Flash_fwd_kernel_traitsILi192ELi64ELi64ELi4ELb0ELb0EN7cutlass6half_tE19Flash_kernel_traitsILi192ELi64ELi64ELi4ES3_EELb1ELb0ELb1ELb1ELb0ELb0ELb0ELb0EEEvNS_16Flash_fwd_paramsE)
        /*0014*/ 	.short	0x0160
        /*0016*/ 	.short	0x01d0


	//----- nvinfo : EIATTR_CBANK_PARAM_SIZE
	.align		4
.L_512:
        /*0018*/ 	.byte	0x03, 0x19
        /*001a*/ 	.short	0x01d0


	//----- nvinfo : EIATTR_KPARAM_INFO
	.align		4
        /*001c*/ 	.byte	0x04, 0x17
        /*001e*/ 	.short	(.L_514 - .L_513)
.L_513:
        /*0020*/ 	.word	0x00000000
        /*0024*/ 	.short	0x0000
        /*0026*/ 	.short	0x0000
        /*0028*/ 	.byte	0x00, 0xf0, 0x41, 0x07


	//----- nvinfo : EIATTR_MAXREG_COUNT
	.align		4
.L_514:
        /*002c*/ 	.byte	0x03, 0x1b
        /*002e*/ 	.short	0x00ff


	//----- nvinfo : EIATTR_NUM_BARRIERS
	.align		4
        /*0030*/ 	.byte	0x02, 0x4c
        /*0032*/ 	.byte	0x01
	.zero		1


	//----- nvinfo : EIATTR_MERCURY_ISA_VERSION
	.align		4
        /*0034*/ 	.byte	0x03, 0x5f
        /*0036*/ 	.short	0x0000


	//----- nvinfo : EIATTR_COOP_GROUP_MASK_REGIDS
	.align		4
        /*0038*/ 	.byte	0x04, 0x29
        /*003a*/ 	.short	(.L_516 - .L_515)


	//   ....[0]....
.L_515:
        /*003c*/ 	.word	0xffffffff


	//   ....[1]....
        /*0040*/ 	.word	0xffffffff


	//   ....[2]....
        /*0044*/ 	.word	0xffffffff


	//   ....[3]....
        /*0048*/ 	.word	0xffffffff


	//   ....[4]....
        /*004c*/ 	.word	0xffffffff


	//   ....[5]....
        /*0050*/ 	.word	0xffffffff


	//   ....[6]....
        /*0054*/ 	.word	0xffffffff


	//   ....[7]....
        /*0058*/ 	.word	0xffffffff


	//   ....[8]....
        /*005c*/ 	.word	0xffffffff


	//   ....[9]....
        /*0060*/ 	.word	0xffffffff


	//   ....[10]....
        /*0064*/ 	.word	0xffffffff


	//   ....[11]....
        /*0068*/ 	.word	0xffffffff


	//   ....[12]....
        /*006c*/ 	.word	0xffffffff


	//   ....[13]....
        /*0070*/ 	.word	0xffffffff


	//   ....[14]....
        /*0074*/ 	.word	0xffffffff


	//   ....[15]....
        /*0078*/ 	.word	0xffffffff


	//----- nvinfo : EIATTR_COOP_GROUP_INSTR_OFFSETS
	.align		4
.L_516:
        /*007c*/ 	.byte	0x04, 0x28
        /*007e*/ 	.short	(.L_518 - .L_517)


	//   ....[0]....
.L_517:
        /*0080*/ 	.word	0x00006160


	//   ....[1]....
        /*0084*/ 	.word	0x000061c0


	//   ....[2]....
        /*0088*/ 	.word	0x00006250


	//   ....[3]....
        /*008c*/ 	.word	0x00006300


	//   ....[4]....
        /*0090*/ 	.word	0x0000a490


	//   ....[5]....
        /*0094*/ 	.word	0x0000a4c0


	//   ....[6]....
        /*0098*/ 	.word	0x0000a550


	//   ....[7]....
        /*009c*/ 	.word	0x0000a570


	//   ....[8]....
        /*00a0*/ 	.word	0x0000ee20


	//   ....[9]....
        /*00a4*/ 	.word	0x0000eed0


	//   ....[10]....
        /*00a8*/ 	.word	0x0000eef0


	//   ....[11]....
        /*00ac*/ 	.word	0x0000ef10


	//   ....[12]....
        /*00b0*/ 	.word	0x00010f40


	//   ....[13]....
        /*00b4*/ 	.word	0x00010f80


	//   ....[14]....
        /*00b8*/ 	.word	0x000110b0


	//   ....[15]....
        /*00bc*/ 	.word	0x000110f0


	//----- nvinfo : EIATTR_EXIT_INSTR_OFFSETS
	.align		4
.L_518:
        /*00c0*/ 	.byte	0x04, 0x1c
        /*00c2*/ 	.short	(.L_520 - .L_519)


	//   ....[0]....
.L_519:
        /*00c4*/ 	.word	0x000006d0


	//   ....[1]....
        /*00c8*/ 	.word	0x000012b0


	//   ....[2]....
        /*00cc*/ 	.word	0x00001330


	//   ....[3]....
        /*00d0*/ 	.word	0x00012990


	//   ....[4]....
        /*00d4*/ 	.word	0x00012a90


	//   ....[5]....
        /*00d8*/ 	.word	0x00012ab0


	//----- nvinfo : EIATTR_CTAIDZ_USED
	.align		4
.L_520:
        /*00dc*/ 	.byte	0x01, 0x04
	.zero		2


	//----- nvinfo : EIATTR_CRS_STACK_SIZE
	.align		4
        /*00e0*/ 	.byte	0x04, 0x1e
        /*00e2*/ 	.short	(.L_522 - .L_521)
.L_521:
        /*00e4*/ 	.word	0x00000000
.L_522:


//--------------------- .nv.info._ZN5flash16flash_fwd_kernelI23Flash_fwd_kernel_traitsILi192ELi64ELi64ELi4ELb0ELb0EN7cutlass6half_tE19Flash_kernel_traitsILi192ELi64ELi64ELi4ES3_EELb1ELb0ELb1ELb0ELb0ELb0ELb0ELb1EEEvNS_16Flash_fwd_paramsE --------------------------
	.section	.nv.info._ZN5flash16flash_fwd_kernelI23Flash_fwd_kernel_traitsILi192ELi64ELi64ELi4ELb0ELb0EN7cutlass6half_tE19Flash_kernel_traitsILi192ELi64ELi64ELi4ES3_EELb1ELb0ELb1ELb0ELb0ELb0ELb0ELb1EEEvNS_16Flash_fwd_paramsE,"",@"SHT_CUDA_INFO"
	.sectionflags	@""
	.align	4


	//----- nvinfo : EIATTR_CUDA_API_VERSION
	.align		4
        /*0000*/ 	.byte	0x04, 0x37
        /*0002*/ 	.short	(.L_524 - .L_523)
.L_523:
        /*0004*/ 	.word	0x00000082


	//----- nvinfo : EIATTR_SW2861232_WAR
	.align		4
.L_524:
        /*0008*/ 	.byte	0x01, 0x35
	.zero		2


	//----- nvinfo : EIATTR_PARAM_CBANK
	.align		4
        /*000c*/ 	.byte	0x04, 0x0a
        /*000e*/ 	.short	(.L_526 - .L_525)
	.align		4
.L_525:
        /*0010*/ 	.word	index@(.nv.constant0._ZN5flash16flash_fwd_kernelI23Flash_fwd_kernel_traitsILi192ELi64ELi64ELi4ELb0ELb0EN7cutlass6half_tE19Flash_kernel_traitsILi192ELi64ELi64ELi4ES3_EELb1ELb0ELb1ELb0ELb0ELb0ELb0ELb1EEEvNS_16Flash_fwd_paramsE)
        /*0014*/ 	.short	0x0160
        /*0016*/ 	.short	0x01d0


	//----- nvinfo : EIATTR_CBANK_PARAM_SIZE
	.align		4
.L_526:
        /*0018*/ 	.byte	0x03, 0x19
        /*001a*/ 	.short	0x01d0


	//----- nvinfo : EIATTR_KPARAM_INFO
	.align		4
        /*001c*/ 	.byte	0x04, 0x17
        /*001e*/ 	.short	(.L_528 - .L_527)
.L_527:
        /*0020*/ 	.word	0x00000000
        /*0024*/ 	.short	0x0000
        /*0026*/ 	.short	0x0000
        /*0028*/ 	.byte	0x00, 0xf0, 0x41, 0x07


	//----- nvinfo : EIATTR_MAXREG_COUNT
	.align		4
.L_528:
        /*002c*/ 	.byte	0x03, 0x1b
        /*002e*/ 	.short	0x00ff


	//----- nvinfo : EIATTR_NUM_BARRIERS
	.align		4
        /*0030*/ 	.byte	0x02, 0x4c
        /*0032*/ 	.byte	0x01
	.zero		1


	//----- nvinfo : EIATTR_ANNOTATIONS
	.align		4
        /*0034*/ 	.byte	0x04, 0x55
        /*0036*/ 	.short	(.L_530 - .L_529)


	//   ....[0]....
.L_529:
        /* <DEDUP_REMOVED lines=79> */


	//----- nvinfo : EIATTR_MERCURY_ISA_VERSION
	.align		4
.L_530:
        /*0518*/ 	.byte	0x03, 0x5f
        /*051a*/ 	.short	0x0000


	//----- nvinfo : EIATTR_COOP_GROUP_MASK_REGIDS
	.align		4
        /*051c*/ 	.byte	0x04, 0x29
        /*051e*/ 	.short	(.L_532 - .L_531)


	//   ....[0]....
.L_531:
        /*0520*/ 	.word	0xffffffff


	//   ....[1]....
        /*0524*/ 	.word	0xffffffff


	//   ....[2]....
        /*0528*/ 	.word	0xffffffff


	//   ....[3]....
        /*052c*/ 	.word	0xffffffff


	//   ....[4]....
        /*0530*/ 	.word	0xffffffff


	//   ....[5]....
        /*0534*/ 	.word	0xffffffff


	//   ....[6]....
        /*0538*/ 	.word	0xffffffff


	//   ....[7]....
        /*053c*/ 	.word	0xffffffff


	//   ....[8]....
        /*0540*/ 	.word	0xffffffff


	//   ....[9]....
        /*0544*/ 	.word	0xffffffff


	//   ....[10]....
        /*0548*/ 	.word	0xffffffff


	//   ....[11]....
        /*054c*/ 	.word	0xffffffff


	//   ....[12]....
        /*0550*/ 	.word	0xffffffff


	//   ....[13]....
        /*0554*/ 	.word	0xffffffff


	//   ....[14]....
        /*0558*/ 	.word	0xffffffff


	//   ....[15]....
        /*055c*/ 	.word	0xffffffff


	//----- nvinfo : EIATTR_COOP_GROUP_INSTR_OFFSETS
	.align		4
.L_532:
        /*0560*/ 	.byte	0x04, 0x28
        /*0562*/ 	.short	(.L_534 - .L_533)


	//   ....[0]....
.L_533:
        /*0564*/ 	.word	0x000059f0


	//   ....[1]....
        /*0568*/ 	.word	0x00005a00


	//   ....[2]....
        /*056c*/ 	.word	0x00005a60


	//   ....[3]....
        /*0570*/ 	.word	0x00005a90


	//   ....[4]....
        /*0574*/ 	.word	0x0000af20


	//   ....[5]....
        /*0578*/ 	.word	0x0000afa0


	//   ....[6]....
        /*057c*/ 	.word	0x0000afb0


	//   ....[7]....
        /*0580*/ 	.word	0x0000b070


	//   ....[8]....
        /*0584*/ 	.word	0x000112c0


	//   ....[9]....
        /*0588*/ 	.word	0x000112e0


	//   ....[10]....
        /*058c*/ 	.word	0x00011300


	//   ....[11]....
        /*0590*/ 	.word	0x00011320


	//   ....[12]....
        /*0594*/ 	.word	0x000149f0


	//   ....[13]....
        /*0598*/ 	.word	0x00014a00


	//   ....[14]....
        /*059c*/ 	.word	0x00014a20


	//   ....[15]....
        /*05a0*/ 	.word	0x00014a40


	//----- nvinfo : EIATTR_EXIT_INSTR_OFFSETS
	.align		4
.L_534:
        /*05a4*/ 	.byte	0x04, 0x1c
        /*05a6*/ 	.short	(.L_536 - .L_535)


	//   ....[0]....
.L_535:
        /*05a8*/ 	.word	0x000006a0


	//   ....[1]....
        /*05ac*/ 	.word	0x000012a0


	//   ....[2]....
        /*05b0*/ 	.word	0x00001320


	//   ....[3]....
        /*05b4*/ 	.word	0x000160a0


	//   ....[4]....
        /*05b8*/ 	.word	0x000161a0


	//   ....[5]....
        /*05bc*/ 	.word	0x000161c0


	//----- nvinfo : EIATTR_CTAIDZ_USED
	.align		4
.L_536:
        /*05c0*/ 	.byte	0x01, 0x04
	.zero		2


	//----- nvinfo : EIATTR_CRS_STACK_SIZE
	.align		4
        /*05c4*/ 	.byte	0x04, 0x1e
        /*05c6*/ 	.short	(.L_538 - .L_537)
.L_537:
        /*05c8*/ 	.word	0x00000000
.L_538:


//--------------------- .nv.info._ZN5flash16flash_fwd_kernelI23Flash_fwd_kernel_traitsILi192ELi64ELi64ELi4ELb0ELb0EN7cutlass6half_tE19Flash_kernel_traitsILi192ELi64ELi64ELi4ES3_EELb0ELb0ELb1ELb0ELb0ELb0ELb1ELb0EEEvNS_16Flash_fwd_paramsE --------------------------
	.section	.nv.info._ZN5flash16flash_fwd_kernelI23Flash_fwd_kernel_traitsILi192ELi64ELi64ELi4ELb0ELb0EN7cutlass6half_tE19Flash_kernel_traitsILi192ELi64ELi64ELi4ES3_EELb0ELb0ELb1ELb0ELb0ELb0ELb1ELb0EEEvNS_16Flash_fwd_paramsE,"",@"SHT_CUDA_INFO"
	.sectionflags	@""
	.align	4


	//----- nvinfo : EIATTR_CUDA_API_VERSION
	.align		4
        /*0000*/ 	.byte	0x04, 0x37
        /*0002*/ 	.short	(.L_540 - .L_539)
.L_539:
        /*0004*/ 	.word	0x00000082


	//----- nvinfo : EIATTR_SW2861232_WAR
	.align		4
.L_540:
        /*0008*/ 	.byte	0x01, 0x35
	.zero		2


	//----- nvinfo : EIATTR_PARAM_CBANK
	.align		4
        /*000c*/ 	.byte	0x04, 0x0a
        /*000e*/ 	.short	(.L_542 - .L_541)
	.align		4
.L_541:
        /*0010*/ 	.word	index@(.nv.constant0._ZN5flash16flash_fwd_kernelI23Flash_fwd_kernel_traitsILi192ELi64ELi64ELi4ELb0ELb0EN7cutlass6half_tE19Flash_kernel_traitsILi192ELi64ELi64ELi4ES3_EELb0ELb0ELb1ELb0ELb0ELb0ELb1ELb0EEEvNS_16Flash_fwd_paramsE)
        /*0014*/ 	.short	0x0160
        /*0016*/ 	.short	0x01d0


	//----- nvinfo : EIATTR_CBANK_PARAM_SIZE
	.align		4
.L_542:
        /*0018*/ 	.byte	0x03, 0x19
        /*001a*/ 	.short	0x01d0


	//----- nvinfo : EIATTR_KPARAM_INFO
	.align		4
        /*001c*/ 	.byte	0x04, 0x17
        /*001e*/ 	.short	(.L_544 - .L_543)
.L_543:
        /*0020*/ 	.word	0x00000000
        /*0024*/ 	.short	0x0000
        /*0026*/ 	.short	0x0000
        /*0028*/ 	.byte	0x00, 0xf0, 0x41, 0x07


	//----- nvinfo : EIATTR_MAXREG_COUNT
	.align		4
.L_544:
        /*002c*/ 	.byte	0x03, 0x1b
        /*002e*/ 	.short	0x00ff


	//----- nvinfo : EIATTR_NUM_BARRIERS
	.align		4
        /*0030*/ 	.byte	0x02, 0x4c
        /*0032*/ 	.byte	0x01
	.zero		1


	//----- nvinfo : EIATTR_MERCURY_ISA_VERSION
	.align		4
        /*0034*/ 	.byte	0x03, 0x5f
        /*0036*/ 	.short	0x0000


	//----- nvinfo : EIATTR_COOP_GROUP_MASK_REGIDS
	.align		4
        /*0038*/ 	.byte	0x04, 0x29
        /*003a*/ 	.short	(.L_546 - .L_545)


	//   ....[0]....
.L_545:
        /*003c*/ 	.word	0xffffffff


	//   ....[1]....
        /*0040*/ 	.word	0xffffffff


	//   ....[2]....
        /*0044*/ 	.word	0xffffffff


	//   ....[3]....
        /*0048*/ 	.word	0xffffffff


	//   ....[4]....
        /*004c*/ 	.word	0xffffffff


	//   ....[5]....
        /*0050*/ 	.word	0xffffffff


	//   ....[6]....
        /*0054*/ 	.word	0xffffffff


	//   ....[7]....
        /*0058*/ 	.word	0xffffffff


	//   ....[8]....
        /*005c*/ 	.word	0xffffffff


	//   ....[9]....
        /*0060*/ 	.word	0xffffffff


	//   ....[10]....
        /*0064*/ 	.word	0xffffffff


	//   ....[11]....
        /*0068*/ 	.word	0xffffffff


	//   ....[12]....
        /*006c*/ 	.word	0xffffffff


	//   ....[13]....
        /*0070*/ 	.word	0xffffffff


	//   ....[14]....
        /*0074*/ 	.word	0xffffffff


	//   ....[15]....
        /*0078*/ 	.word	0xffffffff


	//----- nvinfo : EIATTR_COOP_GROUP_INSTR_OFFSETS
	.align		4
.L_546:
        /*007c*/ 	.byte	0x04, 0x28
        /*007e*/ 	.short	(.L_548 - .L_547)


	//   ....[0]....
.L_547:
        /*0080*/ 	.word	0x000057a0


	//   ....[1]....
        /*0084*/ 	.word	0x000057c0


	//   ....[2]....
        /*0088*/ 	.word	0x00005860


	//   ....[3]....
        /*008c*/ 	.word	0x00005870


	//   ....[4]....
        /*0090*/ 	.word	0x00008cb0


	//   ....[5]....
        /*0094*/ 	.word	0x00008d00


	//   ....[6]....
        /*0098*/ 	.word	0x00008d20


	//   ....[7]....
        /*009c*/ 	.word	0x00008d40


	//   ....[8]....
        /*00a0*/ 	.word	0x0000c930


	//   ....[9]....
        /*00a4*/ 	.word	0x0000c950


	//   ....[10]....
        /*00a8*/ 	.word	0x0000c990


	//   ....[11]....
        /*00ac*/ 	.word	0x0000c9a0


	//   ....[12]....
        /*00b0*/ 	.word	0x0000e0c0


	//   ....[13]....
        /*00b4*/ 	.word	0x0000e100


	//   ....[14]....
        /*00b8*/ 	.word	0x0000e200


	//   ....[15]....
        /*00bc*/ 	.word	0x0000e230


	//----- nvinfo : EIATTR_EXIT_INSTR_OFFSETS
	.align		4
.L_548:
        /*00c0*/ 	.byte	0x04, 0x1c
        /*00c2*/ 	.short	(.L_550 - .L_549)


	//   ....[0]....
.L_549:
        /*00c4*/ 	.word	0x000004d0


	//   ....[1]....
        /*00c8*/ 	.word	0x000010b0


	//   ....[2]....
        /*00cc*/ 	.word	0x00001130


	//   ....[3]....
        /*00d0*/ 	.word	0x0000faf0


	//   ....[4]....
        /*00d4*/ 	.word	0x0000fbf0


	//   ....[5]....
        /*00d8*/ 	.word	0x0000fc10


	//----- nvinfo : EIATTR_CTAIDZ_USED
	.align		4
.L_550:
        /*00dc*/ 	.byte	0x01, 0x04
	.zero		2


	//----- nvinfo : EIATTR_CRS_STACK_SIZE
	.align		4
        /*00e0*/ 	.byte	0x04, 0x1e
        /*00e2*/ 	.short	(.L_552 - .L_551)
.L_551:
        /*00e4*/ 	.word	0x00000000
.L_552:


//--------------------- .nv.info._ZN5flash16flash_fwd_kernelI23Flash_fwd_kernel_traitsILi192ELi64ELi64ELi4ELb0ELb0EN7cutlass6half_tE19Flash_kernel_traitsILi192ELi64ELi64ELi4ES3_EELb1ELb0ELb1ELb1ELb0ELb0ELb0ELb1EEEvNS_16Flash_fwd_paramsE --------------------------
	.section	.nv.info._ZN5flash16flash_fwd_kernelI23Flash_fwd_kernel_traitsILi192ELi64ELi64ELi4ELb0ELb0EN7cutlass6half_tE19Flash_kernel_traitsILi192ELi64ELi64ELi4ES3_EELb1ELb0ELb1ELb1ELb0ELb0ELb0ELb1EEEvNS_16Flash_fwd_paramsE,"",@"SHT_CUDA_INFO"
	.sectionflags	@""
	.align	4


	//----- nvinfo : EIATTR_CUDA_API_VERSION
	.align		4
        /*0000*/ 	.byte	0x04, 0x37
        /*0002*/ 	.short	(.L_554 - .L_553)
.L_553:
        /*0004*/ 	.word	0x00000082


	//----- nvinfo : EIATTR_SW2861232_WAR
	.align		4
.L_554:
        /*0008*/ 	.byte	0x01, 0x35
	.zero		2


	//----- nvinfo : EIATTR_PARAM_CBANK
	.align		4
        /*000c*/ 	.byte	0x04, 0x0a
        /*000e*/ 	.short	(.L_556 - .L_555)
	.align		4
.L_555:
        /*0010*/ 	.word	index@(.nv.constant0._ZN5flash16flash_fwd_kernelI23Flash_fwd_kernel_traitsILi192ELi64ELi64ELi4ELb0ELb0EN7cutlass6half_tE19Flash_kernel_traitsILi192ELi64ELi64ELi4ES3_EELb1ELb0ELb1ELb1ELb0ELb0ELb0ELb1EEEvNS_16Flash_fwd_paramsE)
        /*0014*/ 	.short	0x0160
        /*0016*/ 	.short	0x01d0


	//----- nvinfo : EIATTR_CBANK_PARAM_SIZE
	.align		4
.L_556:
        /*0018*/ 	.byte	0x03, 0x19
        /*001a*/ 	.short	0x01d0


	//----- nvinfo : EIATTR_KPARAM_INFO
	.align		4
        /*001c*/ 	.byte	0x04, 0x17
        /*001e*/ 	.short	(.L_558 - .L_557)
.L_557:
        /*0020*/ 	.word	0x00000000
        /*0024*/ 	.short	0x0000
        /*0026*/ 	.short	0x0000
        /*0028*/ 	.byte	0x00, 0xf0, 0x41, 0x07


	//----- nvinfo : EIATTR_MAXREG_COUNT
	.align		4
.L_558:
        /*002c*/ 	.byte	0x03, 0x1b
        /*002e*/ 	.short	0x00ff


	//----- nvinfo : EIATTR_NUM_BARRIERS
	.align		4
        /*0030*/ 	.byte	0x02, 0x4c
        /*0032*/ 	.byte	0x01
	.zero		1


	//----- nvinfo : EIATTR_ANNOTATIONS
	.align		4
        /*0034*/ 	.byte	0x04, 0x55
        /*0036*/ 	.short	(.L_560 - .L_559)


	//   ....[0]....
.L_559:
        /* <DEDUP_REMOVED lines=72> */


	//----- nvinfo : EIATTR_MERCURY_ISA_VERSION
	.align		4
.L_560:
        /*04a0*/ 	.byte	0x03, 0x5f
        /*04a2*/ 	.short	0x0000


	//----- nvinfo : EIATTR_COOP_GROUP_MASK_REGIDS
	.align		4
        /*04a4*/ 	.byte	0x04, 0x29
        /*04a6*/ 	.short	(.L_562 - .L_561)


	//   ....[0]....
.L_561:
        /*04a8*/ 	.word	0xffffffff


	//   ....[1]....
        /*04ac*/ 	.word	0xffffffff


	//   ....[2]....
        /*04b0*/ 	.word	0xffffffff


	//   ....[3]....
        /*04b4*/ 	.word	0xffffffff


	//   ....[4]....
        /*04b8*/ 	.word	0xffffffff


	//   ....[5]....
        /*04bc*/ 	.word	0xffffffff


	//   ....[6]....
        /*04c0*/ 	.word	0xffffffff


	//   ....[7]....
        /*04c4*/ 	.word	0xffffffff


	//   ....[8]....
        /*04c8*/ 	.word	0xffffffff


	//   ....[9]....
        /*04cc*/ 	.word	0xffffffff


	//   ....[10]....
        /*04d0*/ 	.word	0xffffffff


	//   ....[11]....
        /*04d4*/ 	.word	0xffffffff


	//   ....[12]....
        /*04d8*/ 	.word	0xffffffff


	//   ....[13]....
        /*04dc*/ 	.word	0xffffffff


	//   ....[14]....
        /*04e0*/ 	.word	0xffffffff


	//   ....[15]....
        /*04e4*/ 	.word	0xffffffff


	//----- nvinfo : EIATTR_COOP_GROUP_INSTR_OFFSETS
	.align		4
.L_562:
        /*04e8*/ 	.byte	0x04, 0x28
        /*04ea*/ 	.short	(.L_564 - .L_563)


	//   ....[0]....
.L_563:
        /*04ec*/ 	.word	0x00006470


	//   ....[1]....
        /*04f0*/ 	.word	0x00006480


	//   ....[2]....
        /*04f4*/ 	.word	0x00006510


	//   ....[3]....
        /*04f8*/ 	.word	0x00006530


	//   ....[4]....
        /*04fc*/ 	.word	0x0000c2b0


	//   ....[5]....
        /*0500*/ 	.word	0x0000c330


	//   ....[6]....
        /*0504*/ 	.word	0x0000c340


	//   ....[7]....
        /*0508*/ 	.word	0x0000c3f0


	//   ....[8]....
        /*050c*/ 	.word	0x00012740


	//   ....[9]....
        /*0510*/ 	.word	0x00012820


	//   ....[10]....
        /*0514*/ 	.word	0x00012840


	//   ....[11]....
        /*0518*/ 	.word	0x000128d0


	//   ....[12]....
        /*051c*/ 	.word	0x00015e80


	//   ....[13]....
        /*0520*/ 	.word	0x00015e90


	//   ....[14]....
        /*0524*/ 	.word	0x00015eb0


	//   ....[15]....
        /*0528*/ 	.word	0x00015ed0


	//----- nvinfo : EIATTR_EXIT_INSTR_OFFSETS
	.align		4
.L_564:
        /*052c*/ 	.byte	0x04, 0x1c
        /*052e*/ 	.short	(.L_566 - .L_565)


	//   ....[0]....
.L_565:
        /*0530*/ 	.word	0x000006a0


	//   ....[1]....
        /*0534*/ 	.word	0x000012a0


	//   ....[2]....
        /*0538*/ 	.word	0x00001320


	//   ....[3]....
        /*053c*/ 	.word	0x00017530


	//   ....[4]....
        /*0540*/ 	.word	0x00017630


	//   ....[5]....
        /*0544*/ 	.word	0x00017650


	//----- nvinfo : EIATTR_CTAIDZ_USED
	.align		4
.L_566:
        /*0548*/ 	.byte	0x01, 0x04
	.zero		2


	//----- nvinfo : EIATTR_CRS_STACK_SIZE
	.align		4
        /*054c*/ 	.byte	0x04, 0x1e
        /*054e*/ 	.short	(.L_568 - .L_567)
.L_567:
        /*0550*/ 	.word	0x00000000
.L_568:


//--------------------- .nv.info._ZN5flash16flash_fwd_kernelI23Flash_fwd_kernel_traitsILi192ELi64ELi64ELi4ELb0ELb0EN7cutlass6half_tE19Flash_kernel_traitsILi192ELi64ELi64ELi4ES3_EELb0ELb0ELb1ELb1ELb0ELb0ELb1ELb0EEEvNS_16Flash_fwd_paramsE --------------------------
	.section	.nv.info._ZN5flash16flash_fwd_kernelI23Flash_fwd_kernel_traitsILi192ELi64ELi64ELi4ELb0ELb0EN7cutlass6half_tE19Flash_kernel_traitsILi192ELi64ELi64ELi4ES3_EELb0ELb0ELb1ELb1ELb0ELb0ELb1ELb0EEEvNS_16Flash_fwd_paramsE,"",@"SHT_CUDA_INFO"
	.sectionflags	@""
	.align	4


	//----- nvinfo : EIATTR_CUDA_API_VERSION
	.align		4
        /*0000*/ 	.byte	0x04, 0x37
        /*0002*/ 	.short	(.L_570 - .L_569)
.L_569:
        /*0004*/ 	.word	0x00000082


	//----- nvinfo : EIATTR_SW2861232_WAR
	.align		4
.L_570:
        /*0008*/ 	.byte	0x01, 0x35
	.zero		2


	//----- nvinfo : EIATTR_PARAM_CBANK
	.align		4
        /*000c*/ 	.byte	0x04, 0x0a
        /*000e*/ 	.short	(.L_572 - .L_571)
	.align		4
.L_571:
        /*0010*/ 	.word	index@(.nv.constant0._ZN5flash16flash_fwd_kernelI23Flash_fwd_kernel_traitsILi192ELi64ELi64ELi4ELb0ELb0EN7cutlass6half_tE19Flash_kernel_traitsILi192ELi64ELi64ELi4ES3_EELb0ELb0ELb1ELb1ELb0ELb0ELb1ELb0EEEvNS_16Flash_fwd_paramsE)
        /*0014*/ 	.short	0x0160
        /*0016*/ 	.short	0x01d0


	//----- nvinfo : EIATTR_CBANK_PARAM_SIZE
	.align		4
.L_572:
        /*0018*/ 	.byte	0x03, 0x19
        /*001a*/ 	.short	0x01d0


	//----- nvinfo : EIATTR_KPARAM_INFO
	.align		4
        /*001c*/ 	.byte	0x04, 0x17
        /*001e*/ 	.short	(.L_574 - .L_573)
.L_573:
        /*0020*/ 	.word	0x00000000
        /*0024*/ 	.short	0x0000
        /*0026*/ 	.short	0x0000
        /*0028*/ 	.byte	0x00, 0xf0, 0x41, 0x07


	//----- nvinfo : EIATTR_MAXREG_COUNT
	.align		4
.L_574:
        /*002c*/ 	.byte	0x03, 0x1b
        /*002e*/ 	.short	0x00ff


	//----- nvinfo : EIATTR_NUM_BARRIERS
	.align		4
        /*0030*/ 	.byte	0x02, 0x4c
        /*0032*/ 	.byte	0x01
	.zero		1


	//----- nvinfo : EIATTR_MERCURY_ISA_VERSION
	.align		4
        /*0034*/ 	.byte	0x03, 0x5f
        /*0036*/ 	.short	0x0000


	//----- nvinfo : EIATTR_COOP_GROUP_MASK_REGIDS
	.align		4
        /*0038*/ 	.byte	0x04, 0x29
        /*003a*/ 	.short	(.L_576 - .L_575)


	//   ....[0]....
.L_575:
        /*003c*/ 	.word	0xffffffff


	//   ....[1]....
        /*0040*/ 	.word	0xffffffff


	//   ....[2]....
        /*0044*/ 	.word	0xffffffff


	//   ....[3]....
        /*0048*/ 	.word	0xffffffff


	//   ....[4]....
        /*004c*/ 	.word	0xffffffff


	//   ....[5]....
        /*0050*/ 	.word	0xffffffff


	//   ....[6]....
        /*0054*/ 	.word	0xffffffff


	//   ....[7]....
        /*0058*/ 	.word	0xffffffff


	//   ....[8]....
        /*005c*/ 	.word	0xffffffff


	//   ....[9]....
        /*0060*/ 	.word	0xffffffff


	//   ....[10]....
        /*0064*/ 	.word	0xffffffff


	//   ....[11]....
        /*0068*/ 	.word	0xffffffff


	//   ....[12]....
        /*006c*/ 	.word	0xffffffff


	//   ....[13]....
        /*0070*/ 	.word	0xffffffff


	//   ....[14]....
        /*0074*/ 	.word	0xffffffff


	//   ....[15]....
        /*0078*/ 	.word	0xffffffff


	//----- nvinfo : EIATTR_COOP_GROUP_INSTR_OFFSETS
	.align		4
.L_576:
        /*007c*/ 	.byte	0x04, 0x28
        /*007e*/ 	.short	(.L_578 - .L_577)


	//   ....[0]....
.L_577:
        /*0080*/ 	.word	0x00006280


	//   ....[1]....
        /*0084*/ 	.word	0x000062a0


	//   ....[2]....
        /*0088*/ 	.word	0x00006340


	//   ....[3]....
        /*008c*/ 	.word	0x00006350


	//   ....[4]....
        /*0090*/ 	.word	0x0000a100


	//   ....[5]....
        /*0094*/ 	.word	0x0000a110


	//   ....[6]....
        /*0098*/ 	.word	0x0000a140


	//   ....[7]....
        /*009c*/ 	.word	0x0000a150


	//   ....[8]....
        /*00a0*/ 	.word	0x0000e430


	//   ....[9]....
        /*00a4*/ 	.word	0x0000e560


	//   ....[10]....
        /*00a8*/ 	.word	0x0000e570


	//   ....[11]....
        /*00ac*/ 	.word	0x0000e590


	//   ....[12]....
        /*00b0*/ 	.word	0x0000fcb0


	//   ....[13]....
        /*00b4*/ 	.word	0x0000fcf0


	//   ....[14]....
        /*00b8*/ 	.word	0x0000fdf0


	//   ....[15]....
        /*00bc*/ 	.word	0x0000fe20


	//----- nvinfo : EIATTR_EXIT_INSTR_OFFSETS
	.align		4
.L_578:
        /*00c0*/ 	.byte	0x04, 0x1c
        /*00c2*/ 	.short	(.L_580 - .L_579)


	//   ....[0]....
.L_579:
        /*00c4*/ 	.word	0x000004d0


	//   ....[1]....
        /*00c8*/ 	.word	0x000010b0


	//   ....[2]....
        /*00cc*/ 	.word	0x00001130


	//   ....[3]....
        /*00d0*/ 	.word	0x000116e0


	//   ....[4]....
        /*00d4*/ 	.word	0x000117e0


	//   ....[5]....
        /*00d8*/ 	.word	0x00011800


	//----- nvinfo : EIATTR_CTAIDZ_USED
	.align		4
.L_580:
        /*00dc*/ 	.byte	0x01, 0x04
	.zero		2


	//----- nvinfo : EIATTR_CRS_STACK_SIZE
	.align		4
        /*00e0*/ 	.byte	0x04, 0x1e
        /*00e2*/ 	.short	(.L_582 - .L_581)
.L_581:
        /*00e4*/ 	.word	0x00000000
.L_582:


//--------------------- .nv.callgraph             --------------------------
	.section	.nv.callgraph,"",@"SHT_CUDA_CALLGRAPH"
	.align	4
	.sectionentsize	8
	.align		4
        /*0000*/ 	.word	0x00000000
	.align		4
        /*0004*/ 	.word	0xffffffff
	.align		4
        /*0008*/ 	.word	0x00000000
	.align		4
        /*000c*/ 	.word	0xfffffffe
	.align		4
        /*0010*/ 	.word	0x00000000
	.align		4
        /*0014*/ 	.word	0xfffffffd
	.align		4
        /*0018*/ 	.word	0x00000000
	.align		4
        /*001c*/ 	.word	0xfffffffc


//--------------------- .nv.rel.action            --------------------------
	.section	.nv.rel.action,"",@"SHT_CUDA_RELOCINFO"
	.align	8
	.sectionentsize	8
        /*0000*/ 	.byte	0x73, 0x00, 0x00, 0x00, 0x00, 0x00, 0x00, 0x00, 0x00, 0x00, 0x00, 0x11, 0x25, 0x00, 0x05, 0x36


//--------------------- .nv.constant4             --------------------------
	.section	.nv.constant4,"a",@progbits
	.align	8
	.align		8
.nv.constant4:
        /*0000*/ 	.dword	_ZN66_INTERNAL_d401c04c_30_flash_fwd_hdim192_fp16_sm80_cu_a6473388_28744cuda3std3__45__cpo5beginE
	.align		8
        /*0008*/ 	.dword	_ZN66_INTERNAL_d401c04c_30_flash_fwd_hdim192_fp16_sm80_cu_a6473388_28744cuda3std3__45__cpo3endE
	.align		8
        /*0010*/ 	.dword	_ZN66_INTERNAL_d401c04c_30_flash_fwd_hdim192_fp16_sm80_cu_a6473388_28744cuda3std3__45__cpo6cbeginE
	.align		8
        /*0018*/ 	.dword	_ZN66_INTERNAL_d401c04c_30_flash_fwd_hdim192_fp16_sm80_cu_a6473388_28744cuda3std3__45__cpo4cendE
	.align		8
        /*0020*/ 	.dword	_ZN66_INTERNAL_d401c04c_30_flash_fwd_hdim192_fp16_sm80_cu_a6473388_28744cuda3std3__468_GLOBAL__N__d401c04c_30_flash_fwd_hdim192_fp16_sm80_cu_a6473388_28746ignoreE
	.align		8
        /*0028*/ 	.dword	_ZN66_INTERNAL_d401c04c_30_flash_fwd_hdim192_fp16_sm80_cu_a6473388_28744cuda3std3__419piecewise_constructE
	.align		8
        /*0030*/ 	.dword	_ZN66_INTERNAL_d401c04c_30_flash_fwd_hdim192_fp16_sm80_cu_a6473388_28744cuda3std3__48in_placeE
	.align		8
        /*0038*/ 	.dword	_ZN66_INTERNAL_d401c04c_30_flash_fwd_hdim192_fp16_sm80_cu_a6473388_28744cuda3std6ranges3__45__cpo4swapE
	.align		8
        /*0040*/ 	.dword	_ZN66_INTERNAL_d401c04c_30_flash_fwd_hdim192_fp16_sm80_cu_a6473388_28744cuda3std6ranges3__45__cpo9iter_moveE
	.align		8
        /*0048*/ 	.dword	_ZN66_INTERNAL_d401c04c_30_flash_fwd_hdim192_fp16_sm80_cu_a6473388_28744cute7productE
	.align		8
        /*0050*/ 	.dword	_ZN66_INTERNAL_d401c04c_30_flash_fwd_hdim192_fp16_sm80_cu_a6473388_28744cute1_E


//--------------------- .nv.constant0._ZN5flash16flash_fwd_kernelI23Flash_fwd_kernel_traitsILi192ELi128ELi64ELi8ELb0ELb0EN7cutlass6half_tE19Flash_kernel_traitsILi192ELi128ELi64ELi8ES3_EELb0ELb0ELb0ELb0ELb0ELb1ELb0ELb0EEEvNS_16Flash_fwd_paramsE --------------------------
	.section	.nv.constant0._ZN5flash16flash_fwd_kernelI23Flash_fwd_kernel_traitsILi192ELi128ELi64ELi8ELb0ELb0EN7cutlass6half_tE19Flash_kernel_traitsILi192ELi128ELi64ELi8ES3_EELb0ELb0ELb0ELb0ELb0ELb1ELb0ELb0EEEvNS_16Flash_fwd_paramsE,"a",@progbits
	.sectionflags	@""
	.align	4
.nv.constant0._ZN5flash16flash_fwd_kernelI23Flash_fwd_kernel_traitsILi192ELi128ELi64ELi8ELb0ELb0EN7cutlass6half_tE19Flash_kernel_traitsILi192ELi128ELi64ELi8ES3_EELb0ELb0ELb0ELb0ELb0ELb1ELb0ELb0EEEvNS_16Flash_fwd_paramsE:
	.zero		816


//--------------------- .nv.constant0._ZN5flash16flash_fwd_kernelI23Flash_fwd_kernel_traitsILi192ELi128ELi64ELi8ELb0ELb0EN7cutlass6half_tE19Flash_kernel_traitsILi192ELi128ELi64ELi8ES3_EELb0ELb0ELb0ELb0ELb0ELb1ELb1ELb0EEEvNS_16Flash_fwd_paramsE --------------------------
	.section	.nv.constant0._ZN5flash16flash_fwd_kernelI23Flash_fwd_kernel_traitsILi192ELi128ELi64ELi8ELb0ELb0EN7cutlass6half_tE19Flash_kernel_traitsILi192ELi128ELi64ELi8ES3_EELb0ELb0ELb0ELb0ELb0ELb1ELb1ELb0EEEvNS_16Flash_fwd_paramsE,"a",@progbits
	.sectionflags	@""
	.align	4
.nv.constant0._ZN5flash16flash_fwd_kernelI23Flash_fwd_kernel_traitsILi192ELi128ELi64ELi8ELb0ELb0EN7cutlass6half_tE19Flash_kernel_traitsILi192ELi128ELi64ELi8ES3_EELb0ELb0ELb0ELb0ELb0ELb1ELb1ELb0EEEvNS_16Flash_fwd_paramsE:
	.zero		816


//--------------------- .nv.constant0._ZN5flash16flash_fwd_kernelI23Flash_fwd_kernel_traitsILi192ELi128ELi64ELi8ELb0ELb0EN7cutlass6half_tE19Flash_kernel_traitsILi192ELi128ELi64ELi8ES3_EELb0ELb0ELb0ELb0ELb0ELb0ELb0ELb0EEEvNS_16Flash_fwd_paramsE --------------------------
	.section	.nv.constant0._ZN5flash16flash_fwd_kernelI23Flash_fwd_kernel_traitsILi192ELi128ELi64ELi8ELb0ELb0EN7cutlass6half_tE19Flash_kernel_traitsILi192ELi128ELi64ELi8ES3_EELb0ELb0ELb0ELb0ELb0ELb0ELb0ELb0EEEvNS_16Flash_fwd_paramsE,"a",@progbits
	.sectionflags	@""
	.align	4
.nv.constant0._ZN5flash16flash_fwd_kernelI23Flash_fwd_kernel_traitsILi192ELi128ELi64ELi8ELb0ELb0EN7cutlass6half_tE19Flash_kernel_traitsILi192ELi128ELi64ELi8ES3_EELb0ELb0ELb0ELb0ELb0ELb0ELb0ELb0EEEvNS_16Flash_fwd_paramsE:
	.zero		816


//--------------------- .nv.constant0._ZN5flash16flash_fwd_kernelI23Flash_fwd_kernel_traitsILi192ELi128ELi64ELi8ELb0ELb0EN7cutlass6half_tE19Flash_kernel_traitsILi192ELi128ELi64ELi8ES3_EELb0ELb0ELb0ELb0ELb0ELb0ELb1ELb0EEEvNS_16Flash_fwd_paramsE --------------------------
	.section	.nv.constant0._ZN5flash16flash_fwd_kernelI23Flash_fwd_kernel_traitsILi192ELi128ELi64ELi8ELb0ELb0EN7cutlass6half_tE19Flash_kernel_traitsILi192ELi128ELi64ELi8ES3_EELb0ELb0ELb0ELb0ELb0ELb0ELb1ELb0EEEvNS_16Flash_fwd_paramsE,"a",@progbits
	.sectionflags	@""
	.align	4
.nv.constant0._ZN5flash16flash_fwd_kernelI23Flash_fwd_kernel_traitsILi192ELi128ELi64ELi8ELb0ELb0EN7cutlass6half_tE19Flash_kernel_traitsILi192ELi128ELi64ELi8ES3_EELb0ELb0ELb0ELb0ELb0ELb0ELb1ELb0EEEvNS_16Flash_fwd_paramsE:
	.zero		816


//--------------------- .nv.constant0._ZN5flash16flash_fwd_kernelI23Flash_fwd_kernel_traitsILi192ELi128ELi64ELi8ELb0ELb0EN7cutlass6half_tE19Flash_kernel_traitsILi192ELi128ELi64ELi8ES3_EELb0ELb0ELb0ELb1ELb0ELb0ELb0ELb0EEEvNS_16Flash_fwd_paramsE --------------------------
	.section	.nv.constant0._ZN5flash16flash_fwd_kernelI23Flash_fwd_kernel_traitsILi192ELi128ELi64ELi8ELb0ELb0EN7cutlass6half_tE19Flash_kernel_traitsILi192ELi128ELi64ELi8ES3_EELb0ELb0ELb0ELb1ELb0ELb0ELb0ELb0EEEvNS_16Flash_fwd_paramsE,"a",@progbits
	.sectionflags	@""
	.align	4
.nv.constant0._ZN5flash16flash_fwd_kernelI23Flash_fwd_kernel_traitsILi192ELi128ELi64ELi8ELb0ELb0EN7cutlass6half_tE19Flash_kernel_traitsILi192ELi128ELi64ELi8ES3_EELb0ELb0ELb0ELb1ELb0ELb0ELb0ELb0EEEvNS_16Flash_fwd_paramsE:
	.zero		816


//--------------------- .nv.constant0._ZN5flash16flash_fwd_kernelI23Flash_fwd_kernel_traitsILi192ELi128ELi64ELi8ELb0ELb0EN7cutlass6half_tE19Flash_kernel_traitsILi192ELi128ELi64ELi8ES3_EELb0ELb0ELb0ELb1ELb0ELb0ELb1ELb0EEEvNS_16Flash_fwd_paramsE --------------------------
	.section	.nv.constant0._ZN5flash16flash_fwd_kernelI23Flash_fwd_kernel_traitsILi192ELi128ELi64ELi8ELb0ELb0EN7cutlass6half_tE19Flash_kernel_traitsILi192ELi128ELi64ELi8ES3_EELb0ELb0ELb0ELb1ELb0ELb0ELb1ELb0EEEvNS_16Flash_fwd_paramsE,"a",@progbits
	.sectionflags	@""
	.align	4
.nv.constant0._ZN5flash16flash_fwd_kernelI23Flash_fwd_kernel_traitsILi192ELi128ELi64ELi8ELb0ELb0EN7cutlass6half_tE19Flash_kernel_traitsILi192ELi128ELi64ELi8ES3_EELb0ELb0ELb0ELb1ELb0ELb0ELb1ELb0EEEvNS_16Flash_fwd_paramsE:
	.zero		816


//--------------------- .nv.constant0._ZN5flash16flash_fwd_kernelI23Flash_fwd_kernel_traitsILi192ELi128ELi64ELi8ELb0ELb0EN7cutlass6half_tE19Flash_kernel_traitsILi192ELi128ELi64ELi8ES3_EELb0ELb0ELb1ELb0ELb0ELb1ELb0ELb0EEEvNS_16Flash_fwd_paramsE --------------------------
	.section	.nv.constant0._ZN5flash16flash_fwd_kernelI23Flash_fwd_kernel_traitsILi192ELi128ELi64ELi8ELb0ELb0EN7cutlass6half_tE19Flash_kernel_traitsILi192ELi128ELi64ELi8ES3_EELb0ELb0ELb1ELb0ELb0ELb1ELb0ELb0EEEvNS_16Flash_fwd_paramsE,"a",@progbits
	.sectionflags	@""
	.align	4
.nv.constant0._ZN5flash16flash_fwd_kernelI23Flash_fwd_kernel_traitsILi192ELi128ELi64ELi8ELb0ELb0EN7cutlass6half_tE19Flash_kernel_traitsILi192ELi128ELi64ELi8ES3_EELb0ELb0ELb1ELb0ELb0ELb1ELb0ELb0EEEvNS_16Flash_fwd_paramsE:
	.zero		816


//--------------------- .nv.constant0._ZN5flash16flash_fwd_kernelI23Flash_fwd_kernel_traitsILi192ELi128ELi64ELi8ELb0ELb0EN7cutlass6half_tE19Flash_kernel_traitsILi192ELi128ELi64ELi8ES3_EELb0ELb0ELb1ELb0ELb0ELb1ELb1ELb0EEEvNS_16Flash_fwd_paramsE --------------------------
	.section	.nv.constant0._ZN5flash16flash_fwd_kernelI23Flash_fwd_kernel_traitsILi192ELi128ELi64ELi8ELb0ELb0EN7cutlass6half_tE19Flash_kernel_traitsILi192ELi128ELi64ELi8ES3_EELb0ELb0ELb1ELb0ELb0ELb1ELb1ELb0EEEvNS_16Flash_fwd_paramsE,"a",@progbits
	.sectionflags	@""
	.align	4
.nv.constant0._ZN5flash16flash_fwd_kernelI23Flash_fwd_kernel_traitsILi192ELi128ELi64ELi8ELb0ELb0EN7cutlass6half_tE19Flash_kernel_traitsILi192ELi128ELi64ELi8ES3_EELb0ELb0ELb1ELb0ELb0ELb1ELb1ELb0EEEvNS_16Flash_fwd_paramsE:
	.zero		816


//--------------------- .nv.constant0._ZN5flash16flash_fwd_kernelI23Flash_fwd_kernel_traitsILi192ELi128ELi64ELi8ELb0ELb0EN7cutlass6half_tE19Flash_kernel_traitsILi192ELi128ELi64ELi8ES3_EELb0ELb0ELb1ELb0ELb0ELb0ELb0ELb0EEEvNS_16Flash_fwd_paramsE --------------------------
	.section	.nv.constant0._ZN5flash16flash_fwd_kernelI23Flash_fwd_kernel_traitsILi192ELi128ELi64ELi8ELb0ELb0EN7cutlass6half_tE19Flash_kernel_traitsILi192ELi128ELi64ELi8ES3_EELb0ELb0ELb1ELb0ELb0ELb0ELb0ELb0EEEvNS_16Flash_fwd_paramsE,"a",@progbits
	.sectionflags	@""
	.align	4
.nv.constant0._ZN5flash16flash_fwd_kernelI23Flash_fwd_kernel_traitsILi192ELi128ELi64ELi8ELb0ELb0EN7cutlass6half_tE19Flash_kernel_traitsILi192ELi128ELi64ELi8ES3_EELb0ELb0ELb1ELb0ELb0ELb0ELb0ELb0EEEvNS_16Flash_fwd_paramsE:
	.zero		816


//--------------------- .nv.constant0._ZN5flash16flash_fwd_kernelI23Flash_fwd_kernel_traitsILi192ELi128ELi64ELi8ELb0ELb0EN7cutlass6half_tE19Flash_kernel_traitsILi192ELi128ELi64ELi8ES3_EELb0ELb0ELb1ELb0ELb0ELb0ELb1ELb0EEEvNS_16Flash_fwd_paramsE --------------------------
	.section	.nv.constant0._ZN5flash16flash_fwd_kernelI23Flash_fwd_kernel_traitsILi192ELi128ELi64ELi8ELb0ELb0EN7cutlass6half_tE19Flash_kernel_traitsILi192ELi128ELi64ELi8ES3_EELb0ELb0ELb1ELb0ELb0ELb0ELb1ELb0EEEvNS_16Flash_fwd_paramsE,"a",@progbits
	.sectionflags	@""
	.align	4
.nv.constant0._ZN5flash16flash_fwd_kernelI23Flash_fwd_kernel_traitsILi192ELi128ELi64ELi8ELb0ELb0EN7cutlass6half_tE19Flash_kernel_traitsILi192ELi128ELi64ELi8ES3_EELb0ELb0ELb1ELb0ELb0ELb0ELb1ELb0EEEvNS_16Flash_fwd_paramsE:
	.zero		816


//--------------------- .nv.constant0._ZN5flash16flash_fwd_kernelI23Flash_fwd_kernel_traitsILi192ELi128ELi64ELi8ELb0ELb0EN7cutlass6half_tE19Flash_kernel_traitsILi192ELi128ELi64ELi8ES3_EELb0ELb0ELb1ELb1ELb0ELb0ELb0ELb0EEEvNS_16Flash_fwd_paramsE --------------------------
	.section	.nv.constant0._ZN5flash16flash_fwd_kernelI23Flash_fwd_kernel_traitsILi192ELi128ELi64ELi8ELb0ELb0EN7cutlass6half_tE19Flash_kernel_traitsILi192ELi128ELi64ELi8ES3_EELb0ELb0ELb1ELb1ELb0ELb0ELb0ELb0EEEvNS_16Flash_fwd_paramsE,"a",@progbits
	.sectionflags	@""
	.align	4
.nv.constant0._ZN5flash16flash_fwd_kernelI23Flash_fwd_kernel_traitsILi192ELi128ELi64ELi8ELb0ELb0EN7cutlass6half_tE19Flash_kernel_traitsILi192ELi128ELi64ELi8ES3_EELb0ELb0ELb1ELb1ELb0ELb0ELb0ELb0EEEvNS_16Flash_fwd_paramsE:
	.zero		816


//--------------------- .nv.constant0._ZN5flash16flash_fwd_kernelI23Flash_fwd_kernel_traitsILi192ELi128ELi64ELi8ELb0ELb0EN7cutlass6half_tE19Flash_kernel_traitsILi192ELi128ELi64ELi8ES3_EELb0ELb0ELb1ELb1ELb0ELb0ELb1ELb0EEEvNS_16Flash_fwd_paramsE --------------------------
	.section	.nv.constant0._ZN5flash16flash_fwd_kernelI23Flash_fwd_kernel_traitsILi192ELi128ELi64ELi8ELb0ELb0EN7cutlass6half_tE19Flash_kernel_traitsILi192ELi128ELi64ELi8ES3_EELb0ELb0ELb1ELb1ELb0ELb0ELb1ELb0EEEvNS_16Flash_fwd_paramsE,"a",@progbits
	.sectionflags	@""
	.align	4
.nv.constant0._ZN5flash16flash_fwd_kernelI23Flash_fwd_kernel_traitsILi192ELi128ELi64ELi8ELb0ELb0EN7cutlass6half_tE19Flash_kernel_traitsILi192ELi128ELi64ELi8ES3_EELb0ELb0ELb1ELb1ELb0ELb0ELb1ELb0EEEvNS_16Flash_fwd_paramsE:
	.zero		816


//--------------------- .nv.constant0._ZN5flash16flash_fwd_kernelI23Flash_fwd_kernel_traitsILi192ELi64ELi64ELi4ELb0ELb0EN7cutlass6half_tE19Flash_kernel_traitsILi192ELi64ELi64ELi4ES3_EELb1ELb0ELb0ELb0ELb0ELb0ELb0ELb0EEEvNS_16Flash_fwd_paramsE --------------------------
	.section	.nv.constant0._ZN5flash16flash_fwd_kernelI23Flash_fwd_kernel_traitsILi192ELi64ELi64ELi4ELb0ELb0EN7cutlass6half_tE19Flash_kernel_traitsILi192ELi64ELi64ELi4ES3_EELb1ELb0ELb0ELb0ELb0ELb0ELb0ELb0EEEvNS_16Flash_fwd_paramsE,"a",@progbits
	.sectionflags	@""
	.align	4
.nv.constant0._ZN5flash16flash_fwd_kernelI23Flash_fwd_kernel_traitsILi192ELi64ELi64ELi4ELb0ELb0EN7cutlass6half_tE19Flash_kernel_traitsILi192ELi64ELi64ELi4ES3_EELb1ELb0ELb0ELb0ELb0ELb0ELb0ELb0EEEvNS_16Flash_fwd_paramsE:
	.zero		816


//--------------------- .nv.constant0._ZN5flash16flash_fwd_kernelI23Flash_fwd_kernel_traitsILi192ELi64ELi64ELi4ELb0ELb0EN7cutlass6half_tE19Flash_kernel_traitsILi192ELi64ELi64ELi4ES3_EELb1ELb0ELb1ELb0ELb0ELb0ELb0ELb0EEEvNS_16Flash_fwd_paramsE --------------------------
	.section	.nv.constant0._ZN5flash16flash_fwd_kernelI23Flash_fwd_kernel_traitsILi192ELi64ELi64ELi4ELb0ELb0EN7cutlass6half_tE19Flash_kernel_traitsILi192ELi64ELi64ELi4ES3_EELb1ELb0ELb1ELb0ELb0ELb0ELb0ELb0EEEvNS_16Flash_fwd_paramsE,"a",@progbits
	.sectionflags	@""
	.align	4
.nv.constant0._ZN5flash16flash_fwd_kernelI23Flash_fwd_kernel_traitsILi192ELi64ELi64ELi4ELb0ELb0EN7cutlass6half_tE19Flash_kernel_traitsILi192ELi64ELi64ELi4ES3_EELb1ELb0ELb1ELb0ELb0ELb0ELb0ELb0EEEvNS_16Flash_fwd_paramsE:
	.zero		816


//--------------------- .nv.constant0._ZN5flash16flash_fwd_kernelI23Flash_fwd_kernel_traitsILi192ELi64ELi64ELi4ELb0ELb0EN7cutlass6half_tE19Flash_kernel_traitsILi192ELi64ELi64ELi4ES3_EELb1ELb0ELb0ELb0ELb0ELb1ELb0ELb0EEEvNS_16Flash_fwd_paramsE --------------------------
	.section	.nv.constant0._ZN5flash16flash_fwd_kernelI23Flash_fwd_kernel_traitsILi192ELi64ELi64ELi4ELb0ELb0EN7cutlass6half_tE19Flash_kernel_traitsILi192ELi64ELi64ELi4ES3_EELb1ELb0ELb0ELb0ELb0ELb1ELb0ELb0EEEvNS_16Flash_fwd_paramsE,"a",@progbits
	.sectionflags	@""
	.align	4
.nv.constant0._ZN5flash16flash_fwd_kernelI23Flash_fwd_kernel_traitsILi192ELi64ELi64ELi4ELb0ELb0EN7cutlass6half_tE19Flash_kernel_traitsILi192ELi64ELi64ELi4ES3_EELb1ELb0ELb0ELb0ELb0ELb1ELb0ELb0EEEvNS_16Flash_fwd_paramsE:
	.zero		816


//--------------------- .nv.constant0._ZN5flash16flash_fwd_kernelI23Flash_fwd_kernel_traitsILi192ELi64ELi64ELi4ELb0ELb0EN7cutlass6half_tE19Flash_kernel_traitsILi192ELi64ELi64ELi4ES3_EELb0ELb0ELb0ELb0ELb0ELb1ELb1ELb0EEEvNS_16Flash_fwd_paramsE --------------------------
	.section	.nv.constant0._ZN5flash16flash_fwd_kernelI23Flash_fwd_kernel_traitsILi192ELi64ELi64ELi4ELb0ELb0EN7cutlass6half_tE19Flash_kernel_traitsILi192ELi64ELi64ELi4ES3_EELb0ELb0ELb0ELb0ELb0ELb1ELb1ELb0EEEvNS_16Flash_fwd_paramsE,"a",@progbits
	.sectionflags	@""
	.align	4
.nv.constant0._ZN5flash16flash_fwd_kernelI23Flash_fwd_kernel_traitsILi192ELi64ELi64ELi4ELb0ELb0EN7cutlass6half_tE19Flash_kernel_traitsILi192ELi64ELi64ELi4ES3_EELb0ELb0ELb0ELb0ELb0ELb1ELb1ELb0EEEvNS_16Flash_fwd_paramsE:
	.zero		816


//--------------------- .nv.constant0._ZN5flash16flash_fwd_kernelI23Flash_fwd_kernel_traitsILi192ELi64ELi64ELi4ELb0ELb0EN7cutlass6half_tE19Flash_kernel_traitsILi192ELi64ELi64ELi4ES3_EELb1ELb0ELb0ELb1ELb0ELb0ELb0ELb0EEEvNS_16Flash_fwd_paramsE --------------------------
	.section	.nv.constant0._ZN5flash16flash_fwd_kernelI23Flash_fwd_kernel_traitsILi192ELi64ELi64ELi4ELb0ELb0EN7cutlass6half_tE19Flash_kernel_traitsILi192ELi64ELi64ELi4ES3_EELb1ELb0ELb0ELb1ELb0ELb0ELb0ELb0EEEvNS_16Flash_fwd_paramsE,"a",@progbits
	.sectionflags	@""
	.align	4
.nv.constant0._ZN5flash16flash_fwd_kernelI23Flash_fwd_kernel_traitsILi192ELi64ELi64ELi4ELb0ELb0EN7cutlass6half_tE19Flash_kernel_traitsILi192ELi64ELi64ELi4ES3_EELb1ELb0ELb0ELb1ELb0ELb0ELb0ELb0EEEvNS_16Flash_fwd_paramsE:
	.zero		816


//--------------------- .nv.constant0._ZN5flash16flash_fwd_kernelI23Flash_fwd_kernel_traitsILi192ELi64ELi64ELi4ELb0ELb0EN7cutlass6half_tE19Flash_kernel_traitsILi192ELi64ELi64ELi4ES3_EELb1ELb0ELb0ELb0ELb0ELb0ELb0ELb1EEEvNS_16Flash_fwd_paramsE --------------------------
	.section	.nv.constant0._ZN5flash16flash_fwd_kernelI23Flash_fwd_kernel_traitsILi192ELi64ELi64ELi4ELb0ELb0EN7cutlass6half_tE19Flash_kernel_traitsILi192ELi64ELi64ELi4ES3_EELb1ELb0ELb0ELb0ELb0ELb0ELb0ELb1EEEvNS_16Flash_fwd_paramsE,"a",@progbits
	.sectionflags	@""
	.align	4
.nv.constant0._ZN5flash16flash_fwd_kernelI23Flash_fwd_kernel_traitsILi192ELi64ELi64ELi4ELb0ELb0EN7cutlass6half_tE19Flash_kernel_traitsILi192ELi64ELi64ELi4ES3_EELb1ELb0ELb0ELb0ELb0ELb0ELb0ELb1EEEvNS_16Flash_fwd_paramsE:
	.zero		816


//--------------------- .nv.constant0._ZN5flash16flash_fwd_kernelI23Flash_fwd_kernel_traitsILi192ELi64ELi64ELi4ELb0ELb0EN7cutlass6half_tE19Flash_kernel_traitsILi192ELi64ELi64ELi4ES3_EELb0ELb0ELb0ELb0ELb0ELb0ELb1ELb0EEEvNS_16Flash_fwd_paramsE --------------------------
	.section	.nv.constant0._ZN5flash16flash_fwd_kernelI23Flash_fwd_kernel_traitsILi192ELi64ELi64ELi4ELb0ELb0EN7cutlass6half_tE19Flash_kernel_traitsILi192ELi64ELi64ELi4ES3_EELb0ELb0ELb0ELb0ELb0ELb0ELb1ELb0EEEvNS_16Flash_fwd_paramsE,"a",@progbits
	.sectionflags	@""
	.align	4
.nv.constant0._ZN5flash16flash_fwd_kernelI23Flash_fwd_kernel_traitsILi192ELi64ELi64ELi4ELb0ELb0EN7cutlass6half_tE19Flash_kernel_traitsILi192ELi64ELi64ELi4ES3_EELb0ELb0ELb0ELb0ELb0ELb0ELb1ELb0EEEvNS_16Flash_fwd_paramsE:
	.zero		816


//--------------------- .nv.constant0._ZN5flash16flash_fwd_kernelI23Flash_fwd_kernel_traitsILi192ELi64ELi64ELi4ELb0ELb0EN7cutlass6half_tE19Flash_kernel_traitsILi192ELi64ELi64ELi4ES3_EELb1ELb0ELb0ELb1ELb0ELb0ELb0ELb1EEEvNS_16Flash_fwd_paramsE --------------------------
	.section	.nv.constant0._ZN5flash16flash_fwd_kernelI23Flash_fwd_kernel_traitsILi192ELi64ELi64ELi4ELb0ELb0EN7cutlass6half_tE19Flash_kernel_traitsILi192ELi64ELi64ELi4ES3_EELb1ELb0ELb0ELb1ELb0ELb0ELb0ELb1EEEvNS_16Flash_fwd_paramsE,"a",@progbits
	.sectionflags	@""
	.align	4
.nv.constant0._ZN5flash16flash_fwd_kernelI23Flash_fwd_kernel_traitsILi192ELi64ELi64ELi4ELb0ELb0EN7cutlass6half_tE19Flash_kernel_traitsILi192ELi64ELi64ELi4ES3_EELb1ELb0ELb0ELb1ELb0ELb0ELb0ELb1EEEvNS_16Flash_fwd_paramsE:
	.zero		816


//--------------------- .nv.constant0._ZN5flash16flash_fwd_kernelI23Flash_fwd_kernel_traitsILi192ELi64ELi64ELi4ELb0ELb0EN7cutlass6half_tE19Flash_kernel_traitsILi192ELi64ELi64ELi4ES3_EELb0ELb0ELb0ELb1ELb0ELb0ELb1ELb0EEEvNS_16Flash_fwd_paramsE --------------------------
	.section	.nv.constant0._ZN5flash16flash_fwd_kernelI23Flash_fwd_kernel_traitsILi192ELi64ELi64ELi4ELb0ELb0EN7cutlass6half_tE19Flash_kernel_traitsILi192ELi64ELi64ELi4ES3_EELb0ELb0ELb0ELb1ELb0ELb0ELb1ELb0EEEvNS_16Flash_fwd_paramsE,"a",@progbits
	.sectionflags	@""
	.align	4
.nv.constant0._ZN5flash16flash_fwd_kernelI23Flash_fwd_kernel_traitsILi192ELi64ELi64ELi4ELb0ELb0EN7cutlass6half_tE19Flash_kernel_traitsILi192ELi64ELi64ELi4ES3_EELb0ELb0ELb0ELb1ELb0ELb0ELb1ELb0EEEvNS_16Flash_fwd_paramsE:
	.zero		816


//--------------------- .nv.constant0._ZN5flash16flash_fwd_kernelI23Flash_fwd_kernel_traitsILi192ELi64ELi64ELi4ELb0ELb0EN7cutlass6half_tE19Flash_kernel_traitsILi192ELi64ELi64ELi4ES3_EELb1ELb0ELb1ELb0ELb0ELb1ELb0ELb0EEEvNS_16Flash_fwd_paramsE --------------------------
	.section	.nv.constant0._ZN5flash16flash_fwd_kernelI23Flash_fwd_kernel_traitsILi192ELi64ELi64ELi4ELb0ELb0EN7cutlass6half_tE19Flash_kernel_traitsILi192ELi64ELi64ELi4ES3_EELb1ELb0ELb1ELb0ELb0ELb1ELb0ELb0EEEvNS_16Flash_fwd_paramsE,"a",@progbits
	.sectionflags	@""
	.align	4
.nv.constant0._ZN5flash16flash_fwd_kernelI23Flash_fwd_kernel_traitsILi192ELi64ELi64ELi4ELb0ELb0EN7cutlass6half_tE19Flash_kernel_traitsILi192ELi64ELi64ELi4ES3_EELb1ELb0ELb1ELb0ELb0ELb1ELb0ELb0EEEvNS_16Flash_fwd_paramsE:
	.zero		816


//--------------------- .nv.constant0._ZN5flash16flash_fwd_kernelI23Flash_fwd_kernel_traitsILi192ELi64ELi64ELi4ELb0ELb0EN7cutlass6half_tE19Flash_kernel_traitsILi192ELi64ELi64ELi4ES3_EELb0ELb0ELb1ELb0ELb0ELb1ELb1ELb0EEEvNS_16Flash_fwd_paramsE --------------------------
	.section	.nv.constant0._ZN5flash16flash_fwd_kernelI23Flash_fwd_kernel_traitsILi192ELi64ELi64ELi4ELb0ELb0EN7cutlass6half_tE19Flash_kernel_traitsILi192ELi64ELi64ELi4ES3_EELb0ELb0ELb1ELb0ELb0ELb1ELb1ELb0EEEvNS_16Flash_fwd_paramsE,"a",@progbits
	.sectionflags	@""
	.align	4
.nv.constant0._ZN5flash16flash_fwd_kernelI23Flash_fwd_kernel_traitsILi192ELi64ELi64ELi4ELb0ELb0EN7cutlass6half_tE19Flash_kernel_traitsILi192ELi64ELi64ELi4ES3_EELb0ELb0ELb1ELb0ELb0ELb1ELb1ELb0EEEvNS_16Flash_fwd_paramsE:
	.zero		816


//--------------------- .nv.constant0._ZN5flash16flash_fwd_kernelI23Flash_fwd_kernel_traitsILi192ELi64ELi64ELi4ELb0ELb0EN7cutlass6half_tE19Flash_kernel_traitsILi192ELi64ELi64ELi4ES3_EELb1ELb0ELb1ELb1ELb0ELb0ELb0ELb0EEEvNS_16Flash_fwd_paramsE --------------------------
	.section	.nv.constant0._ZN5flash16flash_fwd_kernelI23Flash_fwd_kernel_traitsILi192ELi64ELi64ELi4ELb0ELb0EN7cutlass6half_tE19Flash_kernel_traitsILi192ELi64ELi64ELi4ES3_EELb1ELb0ELb1ELb1ELb0ELb0ELb0ELb0EEEvNS_16Flash_fwd_paramsE,"a",@progbits
	.sectionflags	@""
	.align	4
.nv.constant0._ZN5flash16flash_fwd_kernelI23Flash_fwd_kernel_traitsILi192ELi64ELi64ELi4ELb0ELb0EN7cutlass6half_tE19Flash_kernel_traitsILi192ELi64ELi64ELi4ES3_EELb1ELb0ELb1ELb1ELb0ELb0ELb0ELb0EEEvNS_16Flash_fwd_paramsE:
	.zero		816


//--------------------- .nv.constant0._ZN5flash16flash_fwd_kernelI23Flash_fwd_kernel_traitsILi192ELi64ELi64ELi4ELb0ELb0EN7cutlass6half_tE19Flash_kernel_traitsILi192ELi64ELi64ELi4ES3_EELb1ELb0ELb1ELb0ELb0ELb0ELb0ELb1EEEvNS_16Flash_fwd_paramsE --------------------------
	.section	.nv.constant0._ZN5flash16flash_fwd_kernelI23Flash_fwd_kernel_traitsILi192ELi64ELi64ELi4ELb0ELb0EN7cutlass6half_tE19Flash_kernel_traitsILi192ELi64ELi64ELi4ES3_EELb1ELb0ELb1ELb0ELb0ELb0ELb0ELb1EEEvNS_16Flash_fwd_paramsE,"a",@progbits
	.sectionflags	@""
	.align	4
.nv.constant0._ZN5flash16flash_fwd_kernelI23Flash_fwd_kernel_traitsILi192ELi64ELi64ELi4ELb0ELb0EN7cutlass6half_tE19Flash_kernel_traitsILi192ELi64ELi64ELi4ES3_EELb1ELb0ELb1ELb0ELb0ELb0ELb0ELb1EEEvNS_16Flash_fwd_paramsE:
	.zero		816


//--------------------- .nv.constant0._ZN5flash16flash_fwd_kernelI23Flash_fwd_kernel_traitsILi192ELi64ELi64ELi4ELb0ELb0EN7cutlass6half_tE19Flash_kernel_traitsILi192ELi64ELi64ELi4ES3_EELb0ELb0ELb1ELb0ELb0ELb0ELb1ELb0EEEvNS_16Flash_fwd_paramsE --------------------------
	.section	.nv.constant0._ZN5flash16flash_fwd_kernelI23Flash_fwd_kernel_traitsILi192ELi64ELi64ELi4ELb0ELb0EN7cutlass6half_tE19Flash_kernel_traitsILi192ELi64ELi64ELi4ES3_EELb0ELb0ELb1ELb0ELb0ELb0ELb1ELb0EEEvNS_16Flash_fwd_paramsE,"a",@progbits
	.sectionflags	@""
	.align	4
.nv.constant0._ZN5flash16flash_fwd_kernelI23Flash_fwd_kernel_traitsILi192ELi64ELi64ELi4ELb0ELb0EN7cutlass6half_tE19Flash_kernel_traitsILi192ELi64ELi64ELi4ES3_EELb0ELb0ELb1ELb0ELb0ELb0ELb1ELb0EEEvNS_16Flash_fwd_paramsE:
	.zero		816


//--------------------- .nv.constant0._ZN5flash16flash_fwd_kernelI23Flash_fwd_kernel_traitsILi192ELi64ELi64ELi4ELb0ELb0EN7cutlass6half_tE19Flash_kernel_traitsILi192ELi64ELi64ELi4ES3_EELb1ELb0ELb1ELb1ELb0ELb0ELb0ELb1EEEvNS_16Flash_fwd_paramsE --------------------------
	.section	.nv.constant0._ZN5flash16flash_fwd_kernelI23Flash_fwd_kernel_traitsILi192ELi64ELi64ELi4ELb0ELb0EN7cutlass6half_tE19Flash_kernel_traitsILi192ELi64ELi64ELi4ES3_EELb1ELb0ELb1ELb1ELb0ELb0ELb0ELb1EEEvNS_16Flash_fwd_paramsE,"a",@progbits
	.sectionflags	@""
	.align	4
.nv.constant0._ZN5flash16flash_fwd_kernelI23Flash_fwd_kernel_traitsILi192ELi64ELi64ELi4ELb0ELb0EN7cutlass6half_tE19Flash_kernel_traitsILi192ELi64ELi64ELi4ES3_EELb1ELb0ELb1ELb1ELb0ELb0ELb0ELb1EEEvNS_16Flash_fwd_paramsE:
	.zero		816


//--------------------- .nv.constant0._ZN5flash16flash_fwd_kernelI23Flash_fwd_kernel_traitsILi192ELi64ELi64ELi4ELb0ELb0EN7cutlass6half_tE19Flash_kernel_traitsILi192ELi64ELi64ELi4ES3_EELb0ELb0ELb1ELb1ELb0ELb0ELb1ELb0EEEvNS_16Flash_fwd_paramsE --------------------------
	.section	.nv.constant0._ZN5flash16flash_fwd_kernelI23Flash_fwd_kernel_traitsILi192ELi64ELi64ELi4ELb0ELb0EN7cutlass6half_tE19Flash_kernel_traitsILi192ELi64ELi64ELi4ES3_EELb0ELb0ELb1ELb1ELb0ELb0ELb1ELb0EEEvNS_16Flash_fwd_paramsE,"a",@progbits
	.sectionflags	@""
	.align	4
.nv.constant0._ZN5flash16flash_fwd_kernelI23Flash_fwd_kernel_traitsILi192ELi64ELi64ELi4ELb0ELb0EN7cutlass6half_tE19Flash_kernel_traitsILi192ELi64ELi64ELi4ES3_EELb0ELb0ELb1ELb1ELb0ELb0ELb1ELb0EEEvNS_16Flash_fwd_paramsE:
	.zero		816


//--------------------- .text._ZN5flash16flash_fwd_kernelI23Flash_fwd_kernel_traitsILi192ELi128ELi64ELi8ELb0ELb0EN7cutlass6half_tE19Flash_kernel_traitsILi192ELi128ELi64ELi8ES3_EELb0ELb0ELb0ELb0ELb0ELb1ELb0ELb0EEEvNS_16Flash_fwd_paramsE --------------------------
	.section	.text._ZN5flash16flash_fwd_kernelI23Flash_fwd_kernel_traitsILi192ELi128ELi64ELi8ELb0ELb0EN7cutlass6half_tE19Flash_kernel_traitsILi192ELi128ELi64ELi8ES3_EELb0ELb0ELb0ELb0ELb0ELb1ELb0ELb0EEEvNS_16Flash_fwd_paramsE,"ax",@progbits
	.sectioninfo	@"SHI_REGISTERS=227"
	.align	128
        .global         _ZN5flash16flash_fwd_kernelI23Flash_fwd_kernel_traitsILi192ELi128ELi64ELi8ELb0ELb0EN7cutlass6half_tE19Flash_kernel_traitsILi192ELi128ELi64ELi8ES3_EELb0ELb0ELb0ELb0ELb0ELb1ELb0ELb0EEEvNS_16Flash_fwd_paramsE
        .type           _ZN5flash16flash_fwd_kernelI23Flash_fwd_kernel_traitsILi192ELi128ELi64ELi8ELb0ELb0EN7cutlass6half_tE19Flash_kernel_traitsILi192ELi128ELi64ELi8ES3_EELb0ELb0ELb0ELb0ELb0ELb1ELb0ELb0EEEvNS_16Flash_fwd_paramsE,@function
        .size           _ZN5flash16flash_fwd_kernelI23Flash_fwd_kernel_traitsILi192ELi128ELi64ELi8ELb0ELb0EN7cutlass6half_tE19Flash_kernel_traitsILi192ELi128ELi64ELi8ES3_EELb0ELb0ELb0ELb0ELb0ELb1ELb0ELb0EEEvNS_16Flash_fwd_paramsE,(.L_x_1274 - _ZN5flash16flash_fwd_kernelI23Flash_fwd_kernel_traitsILi192ELi128ELi64ELi8ELb0ELb0EN7cutlass6half_tE19Flash_kernel_traitsILi192ELi128ELi64ELi8ES3_EELb0ELb0ELb0ELb0ELb0ELb1ELb0ELb0EEEvNS_16Flash_fwd_paramsE)
        .other          _ZN5flash16flash_fwd_kernelI23Flash_fwd_kernel_traitsILi192ELi128ELi64ELi8ELb0ELb0EN7cutlass6half_tE19Flash_kernel_traitsILi192ELi128ELi64ELi8ES3_EELb0ELb0ELb0ELb0ELb0ELb1ELb0ELb0EEEvNS_16Flash_fwd_paramsE,@"STO_CUDA_ENTRY STV_DEFAULT"
_ZN5flash16flash_fwd_kernelI23Flash_fwd_kernel_traitsILi192ELi128ELi64ELi8ELb0ELb0EN7cutlass6half_tE19Flash_kernel_traitsILi192ELi128ELi64ELi8ES3_EELb0ELb0ELb0ELb0ELb0ELb1ELb0ELb0EEEvNS_16Flash_fwd_paramsE:
.text._ZN5flash16flash_fwd_kernelI23Flash_fwd_kernel_traitsILi192ELi128ELi64ELi8ELb0ELb0EN7cutlass6half_tE19Flash_kernel_traitsILi192ELi128ELi64ELi8ES3_EELb0ELb0ELb0ELb0ELb0ELb1ELb0ELb0EEEvNS_16Flash_fwd_paramsE:
[----:B------:R-:W-:Y:S02]  /*0000*/  MOV R1, c[0x0][0x28] ;  /* 0x00000a0000017a02 */ /* 0x000fe40000000f00 */
[----:B------:R-:W1:Y:S01]  /*0010*/  LDC.U8 R2, c[0x0][0x312] ;  /* 0x0000c480ff027b82 */ /* 0x000e620000000000 */
[----:B------:R-:W2:Y:S01]  /*0020*/  S2R R0, SR_CTAID.Y ;  /* 0x0000000000007919 */ /* 0x000ea20000002600 */
[----:B------:R-:W-:Y:S01]  /*0030*/  ISETP.NE.U32.AND P2, PT, RZ, c[0x0][0x240], PT ;  /* 0x00009000ff007a0c */ /* 0x000fe20003f45070 */
[----:B------:R-:W-:Y:S01]  /*0040*/  IMAD.MOV.U32 R3, RZ, RZ, 0x4 ;  /* 0x00000004ff037424 */ /* 0x000fe200078e00ff */
[----:B------:R-:W-:Y:S01]  /*0050*/  ISETP.EQ.U32.AND P1, PT, RZ, c[0x0][0x248], PT ;  /* 0x00009200ff007a0c */ /* 0x000fe20003f22070 */
[----:B------:R-:W-:Y:S01]  /*0060*/  IMAD.MOV.U32 R203, RZ, RZ, -0x1 ;  /* 0xffffffffffcb7424 */ /* 0x000fe200078e00ff */
[----:B------:R-:W-:Y:S01]  /*0070*/  ISETP.NE.AND.EX P2, PT, RZ, c[0x0][0x244], PT, P2 ;  /* 0x00009100ff007a0c */ /* 0x000fe20003f45320 */
[----:B------:R-:W-:Y:S01]  /*0080*/  ULDC.64 UR6, c[0x0][0x118] ;  /* 0x0000460000067ab9 */ /* 0x000fe20000000a00 */
[----:B------:R-:W-:Y:S01]  /*0090*/  IMAD.MOV.U32 R13, RZ, RZ, -0x1 ;  /* 0xffffffffff0d7424 */ /* 0x000fe200078e00ff */
[----:B------:R-:W-:-:S04]  /*00a0*/  ISETP.NE.U32.AND P0, PT, RZ, c[0x0][0x250], PT ;  /* 0x00009400ff007a0c */ /* 0x000fc80003f05070 */
[----:B------:R-:W-:Y:S02]  /*00b0*/  ISETP.NE.AND.EX P0, PT, RZ, c[0x0][0x254], PT, P0 ;  /* 0x00009500ff007a0c */ /* 0x000fe40003f05300 */
[----:B-1----:R-:W-:Y:S01]  /*00c0*/  ISETP.NE.AND P3, PT, R2, RZ, PT ;  /* 0x000000ff0200720c */ /* 0x002fe20003f65270 */
[----:B--2---:R-:W-:-:S03]  /*00d0*/  IMAD.WIDE R14, R0, R3, c[0x0][0x240] ;  /* 0x00009000000e7625 */ /* 0x004fc600078e0203 */
[----:B------:R-:W-:Y:S01]  /*00e0*/  ISETP.EQ.OR.EX P1, PT, RZ, c[0x0][0x24c], !P3, P1 ;  /* 0x00009300ff007a0c */ /* 0x000fe20005f22710 */
[CC--:B------:R-:W-:Y:S01]  /*00f0*/  IMAD.WIDE R8, R0.reuse, R3.reuse, c[0x0][0x248] ;  /* 0x0000920000087625 */ /* 0x0c0fe200078e0203 */
[----:B------:R-:W2:Y:S04]  /*0100*/  @P2 LDG.E R203, [R14.64] ;  /* 0x000000060ecb2981 */ /* 0x000ea8000c1e1900 */
[----:B------:R-:W2:Y:S01]  /*0110*/  @P2 LDG.E R206, [R14.64+0x4] ;  /* 0x000004060ece2981 */ /* 0x000ea2000c1e1900 */
[----:B------:R-:W-:Y:S02]  /*0120*/  IMAD.MOV.U32 R4, RZ, RZ, RZ ;  /* 0x000000ffff047224 */ /* 0x000fe400078e00ff */
[----:B------:R-:W-:-:S04]  /*0130*/  @P0 IMAD.WIDE R10, R0, R3, c[0x0][0x250] ;  /* 0x00009400000a0625 */ /* 0x000fc800078e0203 */
[----:B------:R1:W5:Y:S04]  /*0140*/  @!P1 LDG.E R13, [R8.64] ;  /* 0x00000006080d9981 */ /* 0x000368000c1e1900 */
[----:B------:R1:W5:Y:S01]  /*0150*/  @P0 LDG.E R4, [R10.64] ;  /* 0x000000060a040981 */ /* 0x000362000c1e1900 */
[----:B------:R-:W-:-:S03]  /*0160*/  ISETP.NE.U32.AND P0, PT, RZ, c[0x0][0x248], PT ;  /* 0x00009200ff007a0c */ /* 0x000fc60003f05070 */
[----:B------:R-:W3:Y:S04]  /*0170*/  S2R R217, SR_CTAID.X ;  /* 0x0000000000d97919 */ /* 0x000ee80000002500 */
[----:B------:R-:W4:Y:S04]  /*0180*/  S2R R18, SR_CTAID.Z ;  /* 0x0000000000127919 */ /* 0x000f280000002700 */
[----:B------:R-:W1:Y:S01]  /*0190*/  S2R R6, SR_TID.X ;  /* 0x0000000000067919 */ /* 0x000e620000002100 */
[----:B------:R-:W-:Y:S01]  /*01a0*/  ISETP.NE.AND.EX P0, PT, RZ, c[0x0][0x24c], PT, P0 ;  /* 0x00009300ff007a0c */ /* 0x000fe20003f05300 */
[----:B--2---:R-:W-:-:S02]  /*01b0*/  @P2 IMAD.IADD R206, R206, 0x1, -R203 ;  /* 0x00000001cece2824 */ /* 0x004fc400078e0acb */
[----:B------:R-:W-:-:S10]  /*01c0*/  @!P2 IMAD.MOV.U32 R206, RZ, RZ, c[0x0][0x214] ;  /* 0x00008500ffcea624 */ /* 0x000fd400078e00ff */
[----:B------:R-:W-:Y:S05]  /*01d0*/  @!P0 BRA `(.L_x_0) ;  /* 0x0000004000008947 */ /* 0x000fea0003800000 */
[----:B-1-34-:R-:W2:Y:S02]  /*01e0*/  @P3 LDG.E R2, [R8.64+0x4] ;  /* 0x0000040608023981 */ /* 0x01aea4000c1e1900 */
[----:B--2--5:R-:W-:-:S06]  /*01f0*/  @P3 IADD3 R2, R2, -R13, RZ ;  /* 0x8000000d02023210 */ /* 0x024fcc0007ffe0ff */
[----:B------:R1:W5:Y:S01]  /*0200*/  @!P3 LDG.E R2, [R8.64] ;  /* 0x000000060802b981 */ /* 0x000362000c1e1900 */
[----:B------:R-:W-:Y:S05]  /*0210*/  BRA `(.L_x_1) ;  /* 0x0000001000007947 */ /* 0x000fea0003800000 */
.L_x_0:
[----:B-1-34-:R-:W-:Y:S02]  /*0220*/  MOV R2, c[0x0][0x218] ;  /* 0x0000860000027a02 */ /* 0x01afe40000000f00 */
.L_x_1:
[----:B------:R-:W-:-:S04]  /*0230*/  ISETP.NE.U32.AND P2, PT, RZ, c[0x0][0x258], PT ;  /* 0x00009600ff007a0c */ /* 0x000fc80003f45070 */
[----:B------:R-:W-:-:S13]  /*0240*/  ISETP.NE.AND.EX P2, PT, RZ, c[0x0][0x25c], PT, P2 ;  /* 0x00009700ff007a0c */ /* 0x000fda0003f45320 */
[----:B-1----:R-:W-:-:S05]  /*0250*/  @P2 IMAD.WIDE R8, R0, R3, c[0x0][0x258] ;  /* 0x0000960000082625 */ /* 0x002fca00078e0203 */
[----:B------:R-:W2:Y:S01]  /*0260*/  @P2 LDG.E R7, [R8.64] ;  /* 0x0000000608072981 */ /* 0x000ea2000c1e1900 */
[----:B------:R-:W-:Y:S01]  /*0270*/  IMAD.SHL.U32 R5, R217, 0x80, RZ ;  /* 0x00000080d9057824 */ /* 0x000fe200078e00ff */
[----:B------:R-:W-:-:S04]  /*0280*/  @!P2 ISETP.NE.U32.AND P1, PT, RZ, c[0x0][0x268], PT ;  /* 0x00009a00ff00aa0c */ /* 0x000fc80003f25070 */
[----:B------:R-:W-:Y:S02]  /*0290*/  ISETP.GT.AND P0, PT, R206, R5, PT ;  /* 0x00000005ce00720c */ /* 0x000fe40003f04270 */
[----:B------:R-:W-:-:S04]  /*02a0*/  @!P2 ISETP.NE.AND.EX P1, PT, RZ, c[0x0][0x26c], PT, P1 ;  /* 0x00009b00ff00aa0c */ /* 0x000fc80003f25310 */
[----:B------:R-:W-:Y:S01]  /*02b0*/  @!P2 SEL R3, RZ, c[0x0][0x21c], !P1 ;  /* 0x00008700ff03aa07 */ /* 0x000fe20004800000 */
[----:B--2--5:R-:W-:-:S03]  /*02c0*/  @P2 IMAD.IADD R86, R7, 0x1, -R4 ;  /* 0x0000000107562824 */ /* 0x024fc600078e0a04 */
[----:B------:R-:W-:-:S03]  /*02d0*/  @!P2 IADD3 R86, R3, R2, -R4 ;  /* 0x000000020356a210 */ /* 0x000fc60007ffe804 */
[----:B------:R-:W-:Y:S05]  /*02e0*/  @!P0 EXIT ;  /* 0x000000000000894d */ /* 0x000fea0003800000 */
[C---:B------:R-:W-:Y:S02]  /*02f0*/  ISETP.GE.AND P0, PT, R86.reuse, 0x1, PT ;  /* 0x000000015600780c */ /* 0x040fe40003f06270 */
[----:B------:R-:W-:-:S04]  /*0300*/  IADD3 R3, R86, 0x3f, RZ ;  /* 0x0000003f56037810 */ /* 0x000fc80007ffe0ff */
[----:B------:R-:W-:-:S04]  /*0310*/  SHF.R.S32.HI R2, RZ, 0x1f, R3 ;  /* 0x0000001fff027819 */ /* 0x000fc80000011403 */
[----:B------:R-:W-:-:S03]  /*0320*/  LEA.HI R2, R2, R3, RZ, 0x6 ;  /* 0x0000000302027211 */ /* 0x000fc600078f30ff */
[----:B------:R-:W-:Y:S05]  /*0330*/  @!P0 BRA `(.L_x_2) ;  /* 0x000074d000008947 */ /* 0x000fea0003800000 */
[----:B------:R-:W-:Y:S02]  /*0340*/  ISETP.NE.AND P1, PT, R203, -0x1, PT ;  /* 0xffffffffcb00780c */ /* 0x000fe40003f25270 */
[----:B------:R-:W-:-:S11]  /*0350*/  ISETP.NE.AND P0, PT, R13, -0x1, PT ;  /* 0xffffffff0d00780c */ /* 0x000fd60003f05270 */
[----:B------:R-:W-:Y:S01]  /*0360*/  @!P1 SHF.R.S32.HI R7, RZ, 0x1f, R0 ;  /* 0x0000001fff079819 */ /* 0x000fe20000011400 */
[----:B------:R-:W-:Y:S01]  /*0370*/  @P1 IMAD.WIDE.U32 R8, R203, c[0x0][0x190], RZ ;  /* 0x00006400cb081a25 */ /* 0x000fe200078e00ff */
[----:B------:R-:W-:-:S03]  /*0380*/  @P0 IADD3 R3, R4, R13, RZ ;  /* 0x0000000d04030210 */ /* 0x000fc60007ffe0ff */
[----:B------:R-:W-:Y:S01]  /*0390*/  @!P1 IMAD R7, R7, c[0x0][0x178], RZ ;  /* 0x00005e0007079a24 */ /* 0x000fe200078e02ff */
[----:B------:R-:W-:Y:S01]  /*03a0*/  @P1 MOV R12, R8 ;  /* 0x00000008000c1202 */ /* 0x000fe20000000f00 */
[----:B------:R-:W-:Y:S02]  /*03b0*/  @P1 IMAD R11, R203, c[0x0][0x194], R9 ;  /* 0x00006500cb0b1a24 */ /* 0x000fe400078e0209 */
[----:B------:R-:W-:-:S04]  /*03c0*/  @!P1 IMAD.WIDE.U32 R14, R0, c[0x0][0x178], RZ ;  /* 0x00005e00000e9a25 */ /* 0x000fc800078e00ff */
[----:B------:R-:W-:Y:S01]  /*03d0*/  @!P1 IMAD R7, R0, c[0x0][0x17c], R7 ;  /* 0x00005f0000079a24 */ /* 0x000fe200078e0207 */
[----:B------:R-:W-:Y:S01]  /*03e0*/  @!P1 MOV R12, R14 ;  /* 0x0000000e000c9202 */ /* 0x000fe20000000f00 */
[----:B------:R-:W-:-:S03]  /*03f0*/  @P0 IMAD.WIDE.U32 R8, R3, c[0x0][0x198], RZ ;  /* 0x0000660003080a25 */ /* 0x000fc600078e00ff */
[----:B------:R-:W-:Y:S01]  /*0400*/  @!P1 IADD3 R11, R15, R7, RZ ;  /* 0x000000070f0b9210 */ /* 0x000fe20007ffe0ff */
[----:B------:R-:W-:Y:S01]  /*0410*/  @P0 IMAD R3, R3, c[0x0][0x19c], R9 ;  /* 0x0000670003030a24 */ /* 0x000fe200078e0209 */
[----:B------:R-:W-:Y:S05]  /*0420*/  @P0 BRA `(.L_x_3) ;  /* 0x000000a000000947 */ /* 0x000fea0003800000 */
[----:B------:R-:W-:Y:S01]  /*0430*/  SHF.R.S32.HI R7, RZ, 0x1f, R4 ;  /* 0x0000001fff077819 */ /* 0x000fe20000011404 */
[----:B------:R-:W-:Y:S01]  /*0440*/  IMAD.WIDE.U32 R8, R4, c[0x0][0x198], RZ ;  /* 0x0000660004087a25 */ /* 0x000fe200078e00ff */
[----:B------:R-:W-:-:S03]  /*0450*/  SHF.R.S32.HI R3, RZ, 0x1f, R0 ;  /* 0x0000001fff037819 */ /* 0x000fc60000011400 */
[----:B------:R-:W-:Y:S02]  /*0460*/  IMAD R7, R7, c[0x0][0x198], RZ ;  /* 0x0000660007077a24 */ /* 0x000fe400078e02ff */
[----:B------:R-:W-:Y:S02]  /*0470*/  IMAD R3, R3, c[0x0][0x180], RZ ;  /* 0x0000600003037a24 */ /* 0x000fe400078e02ff */
[----:B------:R-:W-:Y:S02]  /*0480*/  IMAD R7, R4, c[0x0][0x19c], R7 ;  /* 0x0000670004077a24 */ /* 0x000fe400078e0207 */
[----:B------:R-:W-:-:S03]  /*0490*/  IMAD R3, R0, c[0x0][0x184], R3 ;  /* 0x0000610000037a24 */ /* 0x000fc600078e0203 */
[----:B------:R-:W-:-:S05]  /*04a0*/  IADD3 R9, R9, R7, RZ ;  /* 0x0000000709097210 */ /* 0x000fca0007ffe0ff */
[----:B------:R-:W-:-:S05]  /*04b0*/  IMAD.WIDE.U32 R8, R0, c[0x0][0x180], R8 ;  /* 0x0000600000087a25 */ /* 0x000fca00078e0008 */
[----:B------:R-:W-:Y:S02]  /*04c0*/  IADD3 R3, R9, R3, RZ ;  /* 0x0000000309037210 */ /* 0x000fe40007ffe0ff */
.L_x_3:
[----:B------:R-:W-:Y:S01]  /*04d0*/  IABS R10, c[0x0][0x1c8] ;  /* 0x00007200000a7a13 */ /* 0x000fe20000000000 */
[----:B------:R-:W-:Y:S02]  /*04e0*/  IMAD.MOV.U32 R14, RZ, RZ, RZ ;  /* 0x000000ffff0e7224 */ /* 0x000fe400078e00ff */
[----:B------:R-:W-:Y:S01]  /*04f0*/  @P0 IMAD.IADD R13, R4, 0x1, R13 ;  /* 0x00000001040d0824 */ /* 0x000fe200078e020d */
[----:B------:R-:W1:Y:S03]  /*0500*/  I2F.RP R16, R10 ;  /* 0x0000000a00107306 */ /* 0x000e660000209400 */
[----:B------:R-:W-:-:S05]  /*0510*/  @P0 IMAD.WIDE.U32 R22, R13, c[0x0][0x1a0], RZ ;  /* 0x000068000d160a25 */ /* 0x000fca00078e00ff */
[----:B-1----:R-:W1:Y:S02]  /*0520*/  MUFU.RCP R15, R16 ;  /* 0x00000010000f7308 */ /* 0x002e640000001000 */
[----:B-1----:R-:W-:-:S06]  /*0530*/  IADD3 R15, R15, 0xffffffe, RZ ;  /* 0x0ffffffe0f0f7810 */ /* 0x002fcc0007ffe0ff */
[----:B------:R-:W1:Y:S02]  /*0540*/  F2I.FTZ.U32.TRUNC.NTZ R15, R15 ;  /* 0x0000000f000f7305 */ /* 0x000e64000021f000 */
[----:B-1----:R-:W-:-:S04]  /*0550*/  IMAD.MOV R7, RZ, RZ, -R15 ;  /* 0x000000ffff077224 */ /* 0x002fc800078e0a0f */
[----:B------:R-:W-:Y:S01]  /*0560*/  IMAD R9, R7, R10, RZ ;  /* 0x0000000a07097224 */ /* 0x000fe200078e02ff */
[----:B------:R-:W-:-:S03]  /*0570*/  IABS R7, R18 ;  /* 0x0000001200077213 */ /* 0x000fc60000000000 */
[----:B------:R-:W-:-:S04]  /*0580*/  IMAD.HI.U32 R14, R15, R9, R14 ;  /* 0x000000090f0e7227 */ /* 0x000fc800078e000e */
[----:B------:R-:W-:-:S04]  /*0590*/  IMAD.MOV.U32 R9, RZ, RZ, R7 ;  /* 0x000000ffff097224 */ /* 0x000fc800078e0007 */
[----:B------:R-:W-:-:S04]  /*05a0*/  IMAD.HI.U32 R208, R14, R9, RZ ;  /* 0x000000090ed07227 */ /* 0x000fc800078e00ff */
[----:B------:R-:W-:Y:S01]  /*05b0*/  @P0 IMAD R14, R13, c[0x0][0x1a4], R23 ;  /* 0x000069000d0e0a24 */ /* 0x000fe200078e0217 */
[----:B------:R-:W-:-:S05]  /*05c0*/  IADD3 R7, -R208, RZ, RZ ;  /* 0x000000ffd0077210 */ /* 0x000fca0007ffe1ff */
[----:B------:R-:W-:-:S05]  /*05d0*/  IMAD R7, R10, R7, R9 ;  /* 0x000000070a077224 */ /* 0x000fca00078e0209 */
[----:B------:R-:W-:-:S13]  /*05e0*/  ISETP.GT.U32.AND P2, PT, R10, R7, PT ;  /* 0x000000070a00720c */ /* 0x000fda0003f44070 */
[----:B------:R-:W-:Y:S01]  /*05f0*/  @!P2 IMAD.IADD R7, R7, 0x1, -R10 ;  /* 0x000000010707a824 */ /* 0x000fe200078e0a0a */
[----:B------:R-:W-:Y:S02]  /*0600*/  @!P2 IADD3 R208, R208, 0x1, RZ ;  /* 0x00000001d0d0a810 */ /* 0x000fe40007ffe0ff */
[----:B------:R-:W-:Y:S02]  /*0610*/  ISETP.NE.AND P2, PT, RZ, c[0x0][0x1c8], PT ;  /* 0x00007200ff007a0c */ /* 0x000fe40003f45270 */
[----:B------:R-:W-:Y:S02]  /*0620*/  ISETP.GE.U32.AND P3, PT, R7, R10, PT ;  /* 0x0000000a0700720c */ /* 0x000fe40003f66070 */
[----:B------:R-:W-:-:S04]  /*0630*/  LOP3.LUT R7, R18, c[0x0][0x1c8], RZ, 0x3c, !PT ;  /* 0x0000720012077a12 */ /* 0x000fc800078e3cff */
[----:B------:R-:W-:Y:S02]  /*0640*/  ISETP.GE.AND P1, PT, R7, RZ, PT ;  /* 0x000000ff0700720c */ /* 0x000fe40003f26270 */
[----:B------:R-:W-:-:S05]  /*0650*/  SHF.R.S32.HI R7, RZ, 0x1f, R18 ;  /* 0x0000001fff077819 */ /* 0x000fca0000011412 */
[----:B------:R-:W-:-:S06]  /*0660*/  @P3 IADD3 R208, R208, 0x1, RZ ;  /* 0x00000001d0d03810 */ /* 0x000fcc0007ffe0ff */
[----:B------:R-:W-:Y:S02]  /*0670*/  @!P1 IADD3 R208, -R208, RZ, RZ ;  /* 0x000000ffd0d09210 */ /* 0x000fe40007ffe1ff */
[----:B------:R-:W-:Y:S01]  /*0680*/  @!P2 LOP3.LUT R208, RZ, c[0x0][0x1c8], RZ, 0x33, !PT ;  /* 0x00007200ffd0aa12 */ /* 0x000fe200078e33ff */
        /* <DEDUP_REMOVED lines=11> */
.L_x_4:
[----:B------:R-:W-:Y:S01]  /*0740*/  SHF.R.S32.HI R9, RZ, 0x1f, R6 ;  /* 0x0000001fff097819 */ /* 0x000fe20000011406 */
[----:B------:R-:W-:Y:S01]  /*0750*/  IMAD.IADD R200, R206, 0x1, -R5 ;  /* 0x00000001cec87824 */ /* 0x000fe200078e0a05 */
[----:B------:R-:W-:Y:S01]  /*0760*/  LEA.HI.SX32 R85, R2, 0xffffffff, 0x1a ;  /* 0xffffffff02557811 */ /* 0x000fe200078fd2ff */
[----:B------:R-:W-:Y:S01]  /*0770*/  IMAD R7, R7, c[0x0][0x1a8], RZ ;  /* 0x00006a0007077a24 */ /* 0x000fe200078e02ff */
[CC--:B------:R-:W-:Y:S01]  /*0780*/  LEA.HI R20, R9.reuse, R6.reuse, RZ, 0x3 ;  /* 0x0000000609147211 */ /* 0x0c0fe200078f18ff */
[----:B------:R-:W-:Y:S01]  /*0790*/  IMAD.MOV.U32 R201, RZ, RZ, 0x6 ;  /* 0x00000006ffc97424 */ /* 0x000fe200078e00ff */
[----:B------:R-:W-:Y:S01]  /*07a0*/  LEA.HI R15, R9, R6, RZ, 0x6 ;  /* 0x00000006090f7211 */ /* 0x000fe200078f30ff */
[----:B------:R-:W-:Y:S01]  /*07b0*/  IMAD R16, R18, c[0x0][0x1ac], R7 ;  /* 0x00006b0012107a24 */ /* 0x000fe200078e0207 */
[----:B------:R-:W-:Y:S02]  /*07c0*/  LOP3.LUT R13, R20, 0xfffffff8, RZ, 0xc0, !PT ;  /* 0xfffffff8140d7812 */ /* 0x000fe400078ec0ff */
[----:B------:R-:W-:Y:S01]  /*07d0*/  SHF.R.S32.HI R20, RZ, 0x3, R20 ;  /* 0x00000003ff147819 */ /* 0x000fe20000011414 */
[----:B------:R-:W-:Y:S01]  /*07e0*/  IMAD.SHL.U32 R15, R15, 0x8, RZ ;  /* 0x000000080f0f7824 */ /* 0x000fe200078e00ff */
[----:B------:R-:W-:Y:S01]  /*07f0*/  SHF.R.S32.HI R199, RZ, 0x1f, R208 ;  /* 0x0000001fffc77819 */ /* 0x000fe200000114d0 */
[----:B------:R-:W-:Y:S01]  /*0800*/  IMAD.IADD R0, R6, 0x1, -R13 ;  /* 0x0000000106007824 */ /* 0x000fe200078e0a0d */
[----:B------:R-:W-:-:S02]  /*0810*/  IADD3 R5, R20, 0x20, RZ ;  /* 0x0000002014057810 */ /* 0x000fc40007ffe0ff */
[--C-:B------:R-:W-:Y:S01]  /*0820*/  SHF.R.S32.HI R21, RZ, 0x1f, R20.reuse ;  /* 0x0000001fff157819 */ /* 0x100fe20000011414 */
[----:B------:R-:W-:Y:S01]  /*0830*/  IMAD.SHL.U32 R214, R0, 0x8, RZ ;  /* 0x0000000800d67824 */ /* 0x000fe200078e00ff */
[----:B------:R-:W-:Y:S01]  /*0840*/  ISETP.GE.AND P2, PT, R5, R200, PT ;  /* 0x000000c80500720c */ /* 0x000fe20003f46270 */
[----:B------:R-:W-:Y:S01]  /*0850*/  IMAD R213, R199, c[0x0][0x1b0], RZ ;  /* 0x00006c00c7d57a24 */ /* 0x000fe200078e02ff */
[----:B------:R-:W-:Y:S01]  /*0860*/  IADD3 R207, R20, 0x40, RZ ;  /* 0x0000004014cf7810 */ /* 0x000fe20007ffe0ff */
[----:B------:R-:W-:Y:S01]  /*0870*/  IMAD.WIDE R216, R217, 0x80, R20 ;  /* 0x00000080d9d87825 */ /* 0x000fe200078e0214 */
[----:B------:R-:W-:Y:S02]  /*0880*/  IADD3 R12, P0, R214, R12, RZ ;  /* 0x0000000cd60c7210 */ /* 0x000fe40007f1e0ff */
[----:B------:R-:W-:Y:S01]  /*0890*/  SHF.R.S32.HI R215, RZ, 0x1f, R214 ;  /* 0x0000001fffd77819 */ /* 0x000fe200000114d6 */
[----:B------:R-:W-:Y:S01]  /*08a0*/  IMAD R213, R208, c[0x0][0x1b4], R213 ;  /* 0x00006d00d0d57a24 */ /* 0x000fe200078e02d5 */
[-C--:B------:R-:W-:Y:S01]  /*08b0*/  ISETP.GE.AND P1, PT, R207, R200.reuse, PT ;  /* 0x000000c8cf00720c */ /* 0x080fe20003f26270 */
[----:B------:R-:W-:Y:S01]  /*08c0*/  IMAD R199, R199, c[0x0][0x1b8], RZ ;  /* 0x00006e00c7c77a24 */ /* 0x000fe200078e02ff */
[C---:B------:R-:W-:Y:S01]  /*08d0*/  IADD3 R205, R20.reuse, 0x60, RZ ;  /* 0x0000006014cd7810 */ /* 0x040fe20007ffe0ff */
[----:B------:R-:W-:Y:S01]  /*08e0*/  IMAD.X R13, R215, 0x1, R11, P0 ;  /* 0x00000001d70d7824 */ /* 0x000fe200000e060b */
[CC--:B------:R-:W-:Y:S01]  /*08f0*/  ISETP.GE.AND P3, PT, R20.reuse, R200.reuse, PT ;  /* 0x000000c81400720c */ /* 0x0c0fe20003f66270 */
[----:B------:R-:W-:Y:S01]  /*0900*/  IMAD.SHL.U32 R11, R20, 0x40, RZ ;  /* 0x00000040140b7824 */ /* 0x000fe200078e00ff */
[----:B------:R-:W-:Y:S01]  /*0910*/  @!P2 IADD3 R26, P4, R216, 0x20, RZ ;  /* 0x00000020d81aa810 */ /* 0x000fe20007f9e0ff */
[----:B------:R-:W-:Y:S01]  /*0920*/  IMAD.WIDE.U32 R18, R18, c[0x0][0x1a8], R12 ;  /* 0x00006a0012127a25 */ /* 0x000fe200078e000c */
[----:B------:R-:W-:-:S02]  /*0930*/  ISETP.GE.AND P0, PT, R205, R200, PT ;  /* 0x000000c8cd00720c */ /* 0x000fc40003f06270 */
[----:B------:R-:W-:Y:S01]  /*0940*/  LOP3.LUT R11, R11, 0x1c0, RZ, 0xc0, !PT ;  /* 0x000001c00b0b7812 */ /* 0x000fe200078ec0ff */
[----:B------:R-:W-:Y:S01]  /*0950*/  IMAD.IADD R17, R19, 0x1, R16 ;  /* 0x0000000113117824 */ /* 0x000fe200078e0210 */
[----:B------:R-:W-:Y:S01]  /*0960*/  LEA.HI R197, R9, R6, RZ, 0x4 ;  /* 0x0000000609c57211 */ /* 0x000fe200078f20ff */
[----:B------:R-:W-:Y:S01]  /*0970*/  @!P2 IMAD.MOV.U32 R12, RZ, RZ, R18 ;  /* 0x000000ffff0ca224 */ /* 0x000fe200078e0012 */
[----:B------:R-:W-:Y:S01]  /*0980*/  LOP3.LUT R7, R11, 0x38, R214, 0xf8, !PT ;  /* 0x000000380b077812 */ /* 0x000fe200078ef8d6 */
[----:B------:R-:W-:Y:S01]  /*0990*/  @!P2 IMAD.MOV.U32 R13, RZ, RZ, R17 ;  /* 0x000000ffff0da224 */ /* 0x000fe200078e0011 */
[----:B------:R-:W-:Y:S01]  /*09a0*/  SHF.R.U32.HI R204, RZ, 0x3, R11 ;  /* 0x00000003ffcc7819 */ /* 0x000fe2000001160b */
[----:B------:R-:W-:Y:S01]  /*09b0*/  @!P2 IMAD.X R11, RZ, RZ, R217, P4 ;  /* 0x000000ffff0ba224 */ /* 0x000fe200020e06d9 */
[----:B------:R-:W-:Y:S01]  /*09c0*/  @!P1 IADD3 R24, P4, R216, 0x40, RZ ;  /* 0x00000040d8189810 */ /* 0x000fe20007f9e0ff */
[----:B------:R-:W-:Y:S01]  /*09d0*/  @!P3 IMAD.MOV.U32 R16, RZ, RZ, R18 ;  /* 0x000000ffff10b224 */ /* 0x000fe200078e0012 */
[----:B------:R-:W-:Y:S01]  /*09e0*/  LOP3.LUT R204, R7, R204, RZ, 0x3c, !PT ;  /* 0x000000cc07cc7212 */ /* 0x000fe200078e3cff */
[----:B------:R-:W-:-:S02]  /*09f0*/  @!P2 IMAD R11, R11, c[0x0][0x190], RZ ;  /* 0x000064000b0baa24 */ /* 0x000fc400078e02ff */
[----:B------:R-:W-:Y:S01]  /*0a00*/  @!P1 IMAD.X R7, RZ, RZ, R217, P4 ;  /* 0x000000ffff079224 */ /* 0x000fe200020e06d9 */
[----:B------:R-:W-:Y:S01]  /*0a10*/  LOP3.LUT R204, R204, 0xfffffe00, R15, 0xf8, !PT ;  /* 0xfffffe00cccc7812 */ /* 0x000fe200078ef80f */
[C---:B------:R-:W-:Y:S02]  /*0a20*/  @!P2 IMAD R4, R26.reuse, c[0x0][0x194], R11 ;  /* 0x000065001a04aa24 */ /* 0x040fe400078e020b */
[----:B------:R-:W-:Y:S01]  /*0a30*/  @!P2 IMAD.WIDE.U32 R26, R26, c[0x0][0x190], R12 ;  /* 0x000064001a1aaa25 */ /* 0x000fe200078e000c */
[----:B------:R-:W-:-:S03]  /*0a40*/  @!P0 IADD3 R12, P4, R216, 0x60, RZ ;  /* 0x00000060d80c8810 */ /* 0x000fc60007f9e0ff */
[----:B------:R-:W-:Y:S01]  /*0a50*/  @!P3 IMAD R11, R217, c[0x0][0x190], RZ ;  /* 0x00006400d90bba24 */ /* 0x000fe200078e02ff */
[----:B------:R-:W-:Y:S01]  /*0a60*/  @!P2 LEA R30, P6, R26, c[0x0][0x160], 0x1 ;  /* 0x000058001a1eaa11 */ /* 0x000fe200078c08ff */
[----:B------:R-:W-:Y:S02]  /*0a70*/  @!P0 IMAD.X R13, RZ, RZ, R217, P4 ;  /* 0x000000ffff0d8224 */ /* 0x000fe400020e06d9 */
[--C-:B------:R-:W-:Y:S02]  /*0a80*/  @!P1 IMAD.MOV.U32 R29, RZ, RZ, R17.reuse ;  /* 0x000000ffff1d9224 */ /* 0x100fe400078e0011 */
[----:B------:R-:W-:Y:S02]  /*0a90*/  @!P0 IMAD.MOV.U32 R19, RZ, RZ, R17 ;  /* 0x000000ffff138224 */ /* 0x000fe400078e0011 */
[----:B------:R-:W-:Y:S02]  /*0aa0*/  @!P1 IMAD R7, R7, c[0x0][0x190], RZ ;  /* 0x0000640007079a24 */ /* 0x000fe400078e02ff */
[----:B------:R-:W-:-:S02]  /*0ab0*/  @!P1 IMAD.MOV.U32 R28, RZ, RZ, R18 ;  /* 0x000000ffff1c9224 */ /* 0x000fc400078e0012 */
[C---:B------:R-:W-:Y:S02]  /*0ac0*/  @!P3 IMAD R11, R216.reuse, c[0x0][0x194], R11 ;  /* 0x00006500d80bba24 */ /* 0x040fe400078e020b */
[----:B------:R-:W-:-:S04]  /*0ad0*/  @!P3 IMAD.WIDE.U32 R16, R216, c[0x0][0x190], R16 ;  /* 0x00006400d810ba25 */ /* 0x000fc800078e0010 */
[----:B------:R-:W-:Y:S02]  /*0ae0*/  @!P0 IMAD R13, R13, c[0x0][0x190], RZ ;  /* 0x000064000d0d8a24 */ /* 0x000fe400078e02ff */
[C---:B------:R-:W-:Y:S02]  /*0af0*/  @!P1 IMAD R7, R24.reuse, c[0x0][0x194], R7 ;  /* 0x0000650018079a24 */ /* 0x040fe400078e0207 */
[----:B------:R-:W-:Y:S01]  /*0b00*/  @!P1 IMAD.WIDE.U32 R24, R24, c[0x0][0x190], R28 ;  /* 0x0000640018189a25 */ /* 0x000fe200078e001c */
[----:B------:R-:W-:-:S03]  /*0b10*/  @!P3 LEA R28, P4, R16, c[0x0][0x160], 0x1 ;  /* 0x00005800101cba11 */ /* 0x000fc600078808ff */
[----:B------:R-:W-:Y:S02]  /*0b20*/  @!P3 IMAD.IADD R11, R17, 0x1, R11 ;  /* 0x00000001110bb824 */ /* 0x000fe400078e020b */
[C---:B------:R-:W-:Y:S02]  /*0b30*/  @!P0 IMAD R10, R12.reuse, c[0x0][0x194], R13 ;  /* 0x000065000c0a8a24 */ /* 0x040fe400078e020d */
[----:B------:R-:W-:Y:S01]  /*0b40*/  @!P0 IMAD.WIDE.U32 R12, R12, c[0x0][0x190], R18 ;  /* 0x000064000c0c8a25 */ /* 0x000fe200078e0012 */
[----:B------:R-:W-:Y:S02]  /*0b50*/  @!P3 LEA.HI.X R29, R16, c[0x0][0x164], R11, 0x1, P4 ;  /* 0x00005900101dba11 */ /* 0x000fe400020f0c0b */
[----:B------:R-:W-:Y:S01]  /*0b60*/  @!P1 LEA R18, P5, R24, c[0x0][0x160], 0x1 ;  /* 0x0000580018129a11 */ /* 0x000fe200078a08ff */
[----:B------:R-:W-:Y:S01]  /*0b70*/  @!P2 IMAD.IADD R4, R27, 0x1, R4 ;  /* 0x000000011b04a824 */ /* 0x000fe200078e0204 */
[----:B------:R-:W-:Y:S01]  /*0b80*/  @!P0 LEA R16, P4, R12, c[0x0][0x160], 0x1 ;  /* 0x000058000c108a11 */ /* 0x000fe200078808ff */
[----:B------:R-:W-:-:S02]  /*0b90*/  @!P0 IMAD.IADD R10, R13, 0x1, R10 ;  /* 0x000000010d0a8824 */ /* 0x000fc400078e020a */
[----:B------:R-:W-:Y:S01]  /*0ba0*/  IMAD.SHL.U32 R204, R204, 0x2, RZ ;  /* 0x00000002cccc7824 */ /* 0x000fe200078e00ff */
[----:B------:R-:W-:Y:S01]  /*0bb0*/  @!P2 LEA.HI.X R31, R26, c[0x0][0x164], R4, 0x1, P6 ;  /* 0x000059001a1faa11 */ /* 0x000fe200030f0c04 */
[----:B------:R-:W-:Y:S01]  /*0bc0*/  IMAD R11, R21, c[0x0][0x198], RZ ;  /* 0x00006600150b7a24 */ /* 0x000fe200078e02ff */
[----:B------:R-:W-:Y:S01]  /*0bd0*/  @!P0 LEA.HI.X R17, R12, c[0x0][0x164], R10, 0x1, P4 ;  /* 0x000059000c118a11 */ /* 0x000fe200020f0c0a */
[C---:B------:R-:W-:Y:S01]  /*0be0*/  IMAD.WIDE.U32 R12, R20.reuse, c[0x0][0x198], R214 ;  /* 0x00006600140c7a25 */ /* 0x040fe200078e00d6 */
[----:B------:R-:W-:Y:S01]  /*0bf0*/  @!PT LDS RZ, [RZ] ;  /* 0x00000000fffff984 */ /* 0x000fe20000000800 */
[----:B------:R-:W-:Y:S01]  /*0c00*/  @!PT LDS RZ, [RZ] ;  /* 0x00000000fffff984 */ /* 0x000fe20000000800 */
[----:B------:R-:W-:Y:S01]  /*0c10*/  @!PT LDS RZ, [RZ] ;  /* 0x00000000fffff984 */ /* 0x000fe20000000800 */
[----:B------:R1:W-:Y:S03]  /*0c20*/  @!P3 LDGSTS.E.BYPASS.LTC128B.128 [R204], [R28.64] ;  /* 0x000000001cccbfae */ /* 0x0003e6000b901d46 */
[----:B------:R-:W-:Y:S01]  /*0c30*/  @!P1 IMAD.IADD R7, R25, 0x1, R7 ;  /* 0x0000000119079824 */ /* 0x000fe200078e0207 */
[----:B------:R1:W-:Y:S01]  /*0c40*/  @!P3 LDGSTS.E.BYPASS.LTC128B.128 [R204+0x4000], [R28.64+0x80] ;  /* 0x040000801cccbfae */ /* 0x0003e2000b901d46 */
[----:B------:R-:W-:Y:S01]  /*0c50*/  IMAD R10, R20, c[0x0][0x19c], R11 ;  /* 0x00006700140a7a24 */ /* 0x000fe200078e020b */
[----:B------:R-:W-:Y:S01]  /*0c60*/  SHF.R.S32.HI R11, RZ, 0x1f, R85 ;  /* 0x0000001fff0b7819 */ /* 0x000fe20000011455 */
[----:B------:R-:W-:Y:S01]  /*0c70*/  IMAD.MOV.U32 R4, RZ, RZ, c[0x0][0x198] ;  /* 0x00006600ff047624 */ /* 0x000fe200078e00ff */
[----:B------:R1:W-:Y:S01]  /*0c80*/  @!P3 LDGSTS.E.BYPASS.LTC128B.128 [R204+0x8000], [R28.64+0x100] ;  /* 0x080001001cccbfae */ /* 0x0003e2000b901d46 */
[----:B------:R-:W-:Y:S01]  /*0c90*/  @!P1 LEA.HI.X R19, R24, c[0x0][0x164], R7, 0x1, P5 ;  /* 0x0000590018139a11 */ /* 0x000fe200028f0c07 */
[----:B------:R-:W-:-:S02]  /*0ca0*/  IMAD R7, R85, -0x40, R86 ;  /* 0xffffffc055077824 */ /* 0x000fc400078e0256 */
[----:B------:R1:W-:Y:S01]  /*0cb0*/  @!P2 LDGSTS.E.BYPASS.LTC128B.128 [R204+0x1000], [R30.64] ;  /* 0x010000001eccafae */ /* 0x0003e2000b901d46 */
[----:B------:R-:W-:Y:S01]  /*0cc0*/  SHF.L.U64.HI R201, R4, R201, c[0x0][0x19c] ;  /* 0x0000670004c97619 */ /* 0x000fe200000102c9 */
[C---:B------:R-:W-:Y:S01]  /*0cd0*/  IMAD.WIDE.U32 R26, R20.reuse, c[0x0][0x1a0], R214 ;  /* 0x00006800141a7a25 */ /* 0x040fe200078e00d6 */
[-C--:B------:R-:W-:Y:S01]  /*0ce0*/  ISETP.GE.AND P6, PT, R20, R7.reuse, PT ;  /* 0x000000071400720c */ /* 0x080fe20003fc6270 */
[----:B------:R1:W-:Y:S01]  /*0cf0*/  @!P2 LDGSTS.E.BYPASS.LTC128B.128 [R204+0x5000], [R30.64+0x80] ;  /* 0x050000801eccafae */ /* 0x0003e2000b901d46 */
[CC--:B------:R-:W-:Y:S01]  /*0d00*/  ISETP.GE.AND P5, PT, R5.reuse, R7.reuse, PT ;  /* 0x000000070500720c */ /* 0x0c0fe20003fa6270 */
[----:B------:R-:W-:Y:S01]  /*0d10*/  IMAD.SHL.U32 R202, R4, 0x40, RZ ;  /* 0x0000004004ca7824 */ /* 0x000fe200078e00ff */
[-C--:B------:R-:W-:Y:S01]  /*0d20*/  ISETP.GE.AND P3, PT, R5, R7.reuse, PT ;  /* 0x000000070500720c */ /* 0x080fe20003f66270 */
[----:B------:R1:W-:Y:S01]  /*0d30*/  @!P2 LDGSTS.E.BYPASS.LTC128B.128 [R204+0x9000], [R30.64+0x100] ;  /* 0x090001001eccafae */ /* 0x0003e2000b901d46 */
[----:B------:R-:W-:Y:S01]  /*0d40*/  IADD3 R210, P2, R8, R12, RZ ;  /* 0x0000000c08d27210 */ /* 0x000fe20007f5e0ff */
[----:B------:R-:W-:Y:S01]  /*0d50*/  IMAD R5, R21, c[0x0][0x1a0], RZ ;  /* 0x0000680015057a24 */ /* 0x000fe200078e02ff */
[----:B------:R-:W-:Y:S01]  /*0d60*/  ISETP.GE.AND P4, PT, R20, R7, PT ;  /* 0x000000071400720c */ /* 0x000fe20003f86270 */
[----:B------:R-:W-:Y:S01]  /*0d70*/  IMAD R8, R201, R85, RZ ;  /* 0x00000055c9087224 */ /* 0x000fe200078e02ff */
[----:B------:R-:W-:Y:S01]  /*0d80*/  IADD3.X R211, R3, R13, R10, P2, !PT ;  /* 0x0000000d03d37210 */ /* 0x000fe200017fe40a */
[----:B------:R-:W-:Y:S01]  /*0d90*/  IMAD.MOV.U32 R3, RZ, RZ, 0x5 ;  /* 0x00000005ff037424 */ /* 0x000fe200078e00ff */
[----:B------:R-:W-:Y:S01]  /*0da0*/  IADD3 R22, P2, R22, R26, RZ ;  /* 0x0000001a16167210 */ /* 0x000fe20007f5e0ff */
[----:B------:R-:W-:Y:S01]  /*0db0*/  IMAD R5, R20, c[0x0][0x1a4], R5 ;  /* 0x0000690014057a24 */ /* 0x000fe200078e0205 */
[----:B------:R2:W-:Y:S01]  /*0dc0*/  @!P1 LDGSTS.E.BYPASS.LTC128B.128 [R204+0x2000], [R18.64] ;  /* 0x0200000012cc9fae */ /* 0x0005e2000b901d46 */
[----:B------:R-:W-:Y:S01]  /*0dd0*/  IMAD.WIDE.U32 R210, R208, c[0x0][0x1b0], R210 ;  /* 0x00006c00d0d27a25 */ /* 0x000fe200078e00d2 */
[----:B------:R-:W-:-:S02]  /*0de0*/  SHF.L.U64.HI R3, R4, R3, c[0x0][0x19c] ;  /* 0x0000670004037619 */ /* 0x000fc40000010203 */
[----:B------:R-:W-:Y:S01]  /*0df0*/  IADD3.X R23, R14, R27, R5, P2, !PT ;  /* 0x0000001b0e177210 */ /* 0x000fe200017fe405 */
[----:B------:R-:W-:Y:S01]  /*0e00*/  IMAD.IADD R213, R211, 0x1, R213 ;  /* 0x00000001d3d57824 */ /* 0x000fe200078e02d5 */
[----:B------:R2:W-:Y:S01]  /*0e10*/  @!P1 LDGSTS.E.BYPASS.LTC128B.128 [R204+0x6000], [R18.64+0x80] ;  /* 0x0600008012cc9fae */ /* 0x0005e2000b901d46 */
[----:B------:R-:W-:Y:S01]  /*0e20*/  IMAD.MOV.U32 R212, RZ, RZ, R210 ;  /* 0x000000ffffd47224 */ /* 0x000fe200078e00d2 */
[----:B------:R-:W-:Y:S01]  /*0e30*/  LOP3.LUT R7, R197, 0xfffffff0, RZ, 0xc0, !PT ;  /* 0xfffffff0c5077812 */ /* 0x000fe200078ec0ff */
[-C--:B------:R-:W-:Y:S01]  /*0e40*/  IMAD R8, R11, R202.reuse, R8 ;  /* 0x000000ca0b087224 */ /* 0x080fe200078e0208 */
[----:B------:R2:W-:Y:S01]  /*0e50*/  @!P1 LDGSTS.E.BYPASS.LTC128B.128 [R204+0xa000], [R18.64+0x100] ;  /* 0x0a00010012cc9fae */ /* 0x0005e2000b901d46 */
[----:B------:R-:W-:Y:S01]  /*0e60*/  IMAD.WIDE.U32 R24, R85, R202, R212 ;  /* 0x000000ca55187225 */ /* 0x000fe200078e00d4 */
[----:B------:R-:W-:Y:S02]  /*0e70*/  SHF.R.S32.HI R12, RZ, 0x4, R197 ;  /* 0x00000004ff0c7819 */ /* 0x000fe400000114c5 */
[----:B------:R3:W-:Y:S01]  /*0e80*/  @!P0 LDGSTS.E.BYPASS.LTC128B.128 [R204+0x3000], [R16.64] ;  /* 0x0300000010cc8fae */ /* 0x0007e2000b901d46 */
[----:B------:R-:W-:Y:S01]  /*0e90*/  IMAD.IADD R8, R25, 0x1, R8 ;  /* 0x0000000119087824 */ /* 0x000fe200078e0208 */
[----:B------:R-:W-:Y:S01]  /*0ea0*/  @!P6 LEA R14, P2, R24, c[0x0][0x168], 0x1 ;  /* 0x00005a00180eea11 */ /* 0x000fe200078408ff */
[----:B------:R-:W-:Y:S01]  /*0eb0*/  IMAD.SHL.U32 R4, R4, 0x20, RZ ;  /* 0x0000002004047824 */ /* 0x000fe200078e00ff */
[----:B------:R3:W-:Y:S01]  /*0ec0*/  @!P0 LDGSTS.E.BYPASS.LTC128B.128 [R204+0x7000], [R16.64+0x80] ;  /* 0x0700008010cc8fae */ /* 0x0007e2000b901d46 */
[----:B------:R-:W-:Y:S01]  /*0ed0*/  IMAD.IADD R10, R6, 0x1, -R7 ;  /* 0x00000001060a7824 */ /* 0x000fe200078e0a07 */
[----:B------:R-:W-:Y:S01]  /*0ee0*/  @!P6 LEA.HI.X R15, R24, c[0x0][0x16c], R8, 0x1, P2 ;  /* 0x00005b00180fea11 */ /* 0x000fe200010f0c08 */
[----:B------:R-:W-:Y:S01]  /*0ef0*/  IMAD R199, R208, c[0x0][0x1bc], R199 ;  /* 0x00006f00d0c77a24 */ /* 0x000fe200078e02c7 */
[----:B------:R-:W-:Y:S01]  /*0f00*/  @!P5 IADD3 R13, P2, R4, R24, RZ ;  /* 0x00000018040dd210 */ /* 0x000fe20007f5e0ff */
[----:B------:R3:W-:Y:S01]  /*0f10*/  @!P0 LDGSTS.E.BYPASS.LTC128B.128 [R204+0xb000], [R16.64+0x100] ;  /* 0x0b00010010cc8fae */ /* 0x0007e2000b901d46 */
[----:B------:R-:W-:Y:S01]  /*0f20*/  SHF.R.S32.HI R7, RZ, 0x1f, R10 ;  /* 0x0000001fff077819 */ /* 0x000fe2000001140a */
[----:B------:R-:W-:Y:S01]  /*0f30*/  IMAD.WIDE.U32 R208, R208, c[0x0][0x1b8], R22 ;  /* 0x00006e00d0d07a25 */ /* 0x000fe200078e0016 */
[----:B------:R-:W-:Y:S01]  /*0f40*/  LEA.HI R197, R197, R12, RZ, 0x1 ;  /* 0x0000000cc5c57211 */ /* 0x000fe200078f08ff */
[----:B------:R4:W-:Y:S01]  /*0f50*/  @!P6 LDGSTS.E.BYPASS.LTC128B.128 [R204+0xc000], [R14.64] ;  /* 0x0c0000000eccefae */ /* 0x0009e2000b901d46 */
[----:B------:R-:W-:Y:S01]  /*0f60*/  LEA.HI R7, R7, R10, RZ, 0x3 ;  /* 0x0000000a07077211 */ /* 0x000fe200078f18ff */
[----:B------:R-:W-:Y:S01]  /*0f70*/  @!P5 IMAD.X R8, R3, 0x1, R8, P2 ;  /* 0x000000010308d824 */ /* 0x000fe200010e0608 */
[----:B------:R-:W-:Y:S01]  /*0f80*/  @!P5 LEA R24, P2, R13, c[0x0][0x168], 0x1 ;  /* 0x00005a000d18da11 */ /* 0x000fe200078408ff */
[----:B------:R4:W-:Y:S01]  /*0f90*/  @!P6 LDGSTS.E.BYPASS.LTC128B.128 [R204+0xe000], [R14.64+0x80] ;  /* 0x0e0000800eccefae */ /* 0x0009e2000b901d46 */
[----:B------:R-:W-:Y:S01]  /*0fa0*/  LOP3.LUT R5, R7, 0xfffffff8, RZ, 0xc0, !PT ;  /* 0xfffffff807057812 */ /* 0x000fe200078ec0ff */
[----:B------:R-:W-:Y:S01]  /*0fb0*/  IMAD.IADD R199, R209, 0x1, R199 ;  /* 0x00000001d1c77824 */ /* 0x000fe200078e02c7 */
[----:B------:R-:W-:Y:S01]  /*0fc0*/  @!P5 LEA.HI.X R25, R13, c[0x0][0x16c], R8, 0x1, P2 ;  /* 0x00005b000d19da11 */ /* 0x000fe200010f0c08 */
[----:B------:R4:W-:Y:S01]  /*0fd0*/  @!P6 LDGSTS.E.BYPASS.LTC128B.128 [R204+0x10000], [R14.64+0x100] ;  /* 0x100001000eccefae */ /* 0x0009e2000b901d46 */
[----:B------:R-:W-:Y:S01]  /*0fe0*/  IMAD R8, R11, c[0x0][0x1a0], RZ ;  /* 0x000068000b087a24 */ /* 0x000fe200078e02ff */
[----:B------:R-:W-:Y:S01]  /*0ff0*/  LOP3.LUT R197, R197, 0xfffffffe, RZ, 0xc0, !PT ;  /* 0xfffffffec5c57812 */ /* 0x000fe200078ec0ff */
[C---:B--2---:R-:W-:Y:S01]  /*1000*/  IMAD.WIDE.U32 R18, R85.reuse, c[0x0][0x1a0], RZ ;  /* 0x0000680055127a25 */ /* 0x044fe200078e00ff */
[----:B------:R2:W-:Y:S03]  /*1010*/  @!P5 LDGSTS.E.BYPASS.LTC128B.128 [R204+0xd000], [R24.64] ;  /* 0x0d00000018ccdfae */ /* 0x0005e6000b901d46 */
[----:B------:R-:W-:Y:S01]  /*1020*/  IMAD R13, R85, c[0x0][0x1a4], R8 ;  /* 0x00006900550d7a24 */ /* 0x000fe200078e0208 */
[----:B------:R2:W-:Y:S01]  /*1030*/  @!P5 LDGSTS.E.BYPASS.LTC128B.128 [R204+0xf000], [R24.64+0x80] ;  /* 0x0f00008018ccdfae */ /* 0x0005e2000b901d46 */
[----:B------:R-:W-:Y:S01]  /*1040*/  IMAD.IADD R5, R10, 0x1, -R5 ;  /* 0x000000010a057824 */ /* 0x000fe200078e0a05 */
[----:B------:R-:W-:Y:S01]  /*1050*/  LEA R8, P0, R18, R208, 0x6 ;  /* 0x000000d012087211 */ /* 0x000fe200078030ff */
[----:B------:R-:W-:Y:S01]  /*1060*/  IMAD.IADD R197, R12, 0x1, -R197 ;  /* 0x000000010cc57824 */ /* 0x000fe200078e0ac5 */
[----:B------:R2:W-:Y:S01]  /*1070*/  @!P5 LDGSTS.E.BYPASS.LTC128B.128 [R204+0x11000], [R24.64+0x100] ;  /* 0x1100010018ccdfae */ /* 0x0005e2000b901d46 */
[----:B------:R-:W-:-:S02]  /*1080*/  IMAD.IADD R10, R19, 0x1, R13 ;  /* 0x00000001130a7824 */ /* 0x000fc400078e020d */
[----:B------:R-:W-:Y:S01]  /*1090*/  IMAD.SHL.U32 R12, R0, 0x40, RZ ;  /* 0x00000040000c7824 */ /* 0x000fe200078e00ff */
[----:B------:R-:W0:Y:S01]  /*10a0*/  LDGDEPBAR ;  /* 0x00000000000079af */ /* 0x000e220000000000 */
[----:B------:R-:W-:Y:S01]  /*10b0*/  IMAD.SHL.U32 R84, R5, 0x40, RZ ;  /* 0x0000004005547824 */ /* 0x000fe200078e00ff */
[----:B------:R-:W-:Y:S01]  /*10c0*/  LEA.HI.X R19, R18, R199, R10, 0x6, P0 ;  /* 0x000000c712137211 */ /* 0x000fe200000f340a */
[----:B------:R-:W-:Y:S01]  /*10d0*/  IMAD.SHL.U32 R21, R20, 0x8, RZ ;  /* 0x0000000814157824 */ /* 0x000fe200078e00ff */
[----:B------:R-:W-:Y:S01]  /*10e0*/  LOP3.LUT R12, R12, 0x1c0, RZ, 0xc0, !PT ;  /* 0x000001c00c0c7812 */ /* 0x000fe200078ec0ff */
[----:B------:R-:W-:Y:S01]  /*10f0*/  IMAD.SHL.U32 R11, R197, 0x8, RZ ;  /* 0x00000008c50b7824 */ /* 0x000fe200078e00ff */
[----:B------:R-:W-:Y:S01]  /*1100*/  LOP3.LUT R84, R84, 0x1c0, RZ, 0xc0, !PT ;  /* 0x000001c054547812 */ /* 0x000fe200078ec0ff */
[----:B------:R-:W-:Y:S01]  /*1110*/  @!P3 IMAD.MOV.U32 R10, RZ, RZ, c[0x0][0x1a0] ;  /* 0x00006800ff0ab624 */ /* 0x000fe200078e00ff */
[----:B------:R-:W-:Y:S01]  /*1120*/  LOP3.LUT R13, R12, 0x8, R21, 0xf8, !PT ;  /* 0x000000080c0d7812 */ /* 0x000fe200078ef815 */
[----:B------:R-:W-:Y:S01]  /*1130*/  IMAD.SHL.U32 R87, R7, 0x40, RZ ;  /* 0x0000004007577824 */ /* 0x000fe200078e00ff */
[----:B------:R-:W-:-:S02]  /*1140*/  LOP3.LUT R11, R84, 0x8, R11, 0xf8, !PT ;  /* 0x00000008540b7812 */ /* 0x000fc400078ef80b */
[----:B----4-:R-:W-:Y:S01]  /*1150*/  LEA.HI R14, R9, R6, RZ, 0x5 ;  /* 0x00000006090e7211 */ /* 0x010fe200078f28ff */
[----:B------:R-:W-:Y:S01]  /*1160*/  @!P3 IMAD.MOV.U32 R9, RZ, RZ, c[0x0][0x1a4] ;  /* 0x00006900ff09b624 */ /* 0x000fe200078e00ff */
[----:B------:R-:W-:Y:S01]  /*1170*/  SHF.R.U32.HI R12, RZ, 0x3, R12 ;  /* 0x00000003ff0c7819 */ /* 0x000fe2000001160c */
[----:B------:R-:W-:Y:S01]  /*1180*/  IMAD.SHL.U32 R6, R6, 0x2, RZ ;  /* 0x0000000206067824 */ /* 0x000fe200078e00ff */
[----:B------:R-:W-:Y:S02]  /*1190*/  SHF.R.U32.HI R84, RZ, 0x3, R84 ;  /* 0x00000003ff547819 */ /* 0x000fe40000011654 */
[----:B------:R-:W-:Y:S02]  /*11a0*/  @!P3 LEA R7, P0, R10, R8, 0x5 ;  /* 0x000000080a07b211 */ /* 0x000fe400078028ff */
[----:B------:R-:W-:Y:S02]  /*11b0*/  SHF.R.S32.HI R14, RZ, 0x5, R14 ;  /* 0x00000005ff0e7819 */ /* 0x000fe4000001140e */
[----:B------:R-:W-:Y:S01]  /*11c0*/  LOP3.LUT R87, R87, 0xfffffe00, RZ, 0xc0, !PT ;  /* 0xfffffe0057577812 */ /* 0x000fe200078ec0ff */
[----:B------:R-:W-:-:S04]  /*11d0*/  DEPBAR.LE SB0, 0x0 ;  /* 0x000080000000791a */ /* 0x000fc80000000000 */
[----:B------:R-:W-:Y:S01]  /*11e0*/  BAR.SYNC.DEFER_BLOCKING 0x0 ;  /* 0x0000000000007b1d */ /* 0x000fe20000010000 */
[----:B---3--:R-:W-:Y:S02]  /*11f0*/  @!P4 LEA R16, P1, R8, c[0x0][0x170], 0x1 ;  /* 0x00005c000810ca11 */ /* 0x008fe400078208ff */
[----:B------:R-:W-:Y:S02]  /*1200*/  LOP3.LUT R12, R13, R12, RZ, 0x3c, !PT ;  /* 0x0000000c0d0c7212 */ /* 0x000fe400078e3cff */
[----:B------:R-:W-:Y:S02]  /*1210*/  LOP3.LUT R84, R11, R84, RZ, 0x3c, !PT ;  /* 0x000000540b547212 */ /* 0x000fe400078e3cff */
[----:B------:R-:W-:Y:S01]  /*1220*/  @!P3 LEA.HI.X R10, R10, R19, R9, 0x5, P0 ;  /* 0x000000130a0ab211 */ /* 0x000fe200000f2c09 */
[----:B------:R-:W-:Y:S01]  /*1230*/  IMAD R9, R14, 0x400, R87 ;  /* 0x000004000e097824 */ /* 0x000fe200078e0257 */
[----:B------:R-:W-:Y:S01]  /*1240*/  @!P3 LEA R20, P0, R7, c[0x0][0x170], 0x1 ;  /* 0x00005c000714ba11 */ /* 0x000fe200078008ff */
[----:B------:R-:W-:Y:S01]  /*1250*/  IMAD R197, R197, 0x200, R12 ;  /* 0x00000200c5c57824 */ /* 0x000fe200078e020c */
[----:B------:R-:W-:Y:S01]  /*1260*/  @!P4 LEA.HI.X R17, R8, c[0x0][0x174], R19, 0x1, P1 ;  /* 0x00005d000811ca11 */ /* 0x000fe200008f0c13 */
[----:B------:R-:W-:Y:S01]  /*1270*/  IMAD.IADD R198, R84, 0x1, R9 ;  /* 0x0000000154c67824 */ /* 0x000fe200078e0209 */
[----:B------:R-:W-:Y:S01]  /*1280*/  @!P3 LEA.HI.X R21, R7, c[0x0][0x174], R10, 0x1, P0 ;  /* 0x00005d000715ba11 */ /* 0x000fe200000f0c0a */
[----:B------:R-:W-:Y:S01]  /*1290*/  IMAD.SHL.U32 R197, R197, 0x2, RZ ;  /* 0x00000002c5c57824 */ /* 0x000fe200078e00ff */
[----:B------:R-:W-:Y:S01]  /*12a0*/  LOP3.LUT R6, R6, 0x6, RZ, 0xc0, !PT ;  /* 0x0000000606067812 */ /* 0x000fe200078ec0ff */
[----:B------:R-:W-:-:S02]  /*12b0*/  IMAD.SHL.U32 R198, R198, 0x2, RZ ;  /* 0x00000002c6c67824 */ /* 0x000fc400078e00ff */
[----:B------:R-:W-:Y:S01]  /*12c0*/  IMAD.MOV.U32 R7, RZ, RZ, 0x10 ;  /* 0x00000010ff077424 */ /* 0x000fe200078e00ff */
[----:B------:R-:W-:Y:S01]  /*12d0*/  IADD3 R195, R197, 0xc020, RZ ;  /* 0x0000c020c5c37810 */ /* 0x000fe20007ffe0ff */
[----:B------:R-:W-:Y:S02]  /*12e0*/  IMAD R85, R85, 0x40, R6 ;  /* 0x0000004055557824 */ /* 0x000fe400078e0206 */
[----:B------:R-:W-:Y:S01]  /*12f0*/  R2P PR, R5, 0x6 ;  /* 0x0000000605007804 */ /* 0x000fe20000000000 */
[----:B------:R-:W-:Y:S01]  /*1300*/  IMAD.MOV.U32 R5, RZ, RZ, 0x20 ;  /* 0x00000020ff057424 */ /* 0x000fe200078e00ff */
[----:B------:R-:W-:Y:S03]  /*1310*/  @P4 STS.128 [R204+0x12000], RZ ;  /* 0x012000ffcc004388 */ /* 0x000fe60000000c00 */
[----:B------:R-:W-:Y:S01]  /*1320*/  SEL R7, R7, 0xfffffff0, !P1 ;  /* 0xfffffff007077807 */ /* 0x000fe20004800000 */
[----:B------:R-:W-:Y:S01]  /*1330*/  @P4 STS.128 [R204+0x14000], RZ ;  /* 0x014000ffcc004388 */ /* 0x000fe20000000c00 */
[----:B------:R-:W-:-:S02]  /*1340*/  SEL R5, R5, 0xffffffe0, !P2 ;  /* 0xffffffe005057807 */ /* 0x000fc40005000000 */
[----:B------:R-:W-:Y:S01]  /*1350*/  R2P PR, R0, 0x6 ;  /* 0x0000000600007804 */ /* 0x000fe20000000000 */
[----:B------:R-:W-:Y:S01]  /*1360*/  @P4 STS.128 [R204+0x16000], RZ ;  /* 0x016000ffcc004388 */ /* 0x000fe20000000c00 */
[----:B------:R-:W-:Y:S01]  /*1370*/  IADD3 R0, R197, 0xc000, RZ ;  /* 0x0000c000c5007810 */ /* 0x000fe20007ffe0ff */
[--C-:B------:R-:W-:Y:S02]  /*1380*/  IMAD R196, R7, 0x2, R198.reuse ;  /* 0x0000000207c47824 */ /* 0x100fe400078e02c6 */
[----:B------:R-:W-:Y:S01]  /*1390*/  @!PT LDS RZ, [RZ] ;  /* 0x00000000fffff984 */ /* 0x000fe20000000800 */
[----:B------:R-:W-:Y:S01]  /*13a0*/  @!PT LDS RZ, [RZ] ;  /* 0x00000000fffff984 */ /* 0x000fe20000000800 */
[----:B------:R-:W-:Y:S01]  /*13b0*/  @!PT LDS RZ, [RZ] ;  /* 0x00000000fffff984 */ /* 0x000fe20000000800 */
[----:B------:R3:W-:Y:S01]  /*13c0*/  @!P4 LDGSTS.E.BYPASS.LTC128B.128 [R204+0x12000], [R16.64] ;  /* 0x1200000010cccfae */ /* 0x0007e2000b901d46 */
[C---:B------:R-:W-:Y:S02]  /*13d0*/  IMAD R194, R5.reuse, 0x2, R198 ;  /* 0x0000000205c27824 */ /* 0x040fe400078e02c6 */
[----:B------:R-:W-:Y:S01]  /*13e0*/  IMAD R193, R5, 0x2, R196 ;  /* 0x0000000205c17824 */ /* 0x000fe200078e02c4 */
[----:B------:R3:W-:Y:S04]  /*13f0*/  @!P4 LDGSTS.E.BYPASS.LTC128B.128 [R204+0x14000], [R16.64+0x80] ;  /* 0x1400008010cccfae */ /* 0x0007e8000b901d46 */
[----:B------:R3:W-:Y:S01]  /*1400*/  @!P4 LDGSTS.E.BYPASS.LTC128B.128 [R204+0x16000], [R16.64+0x100] ;  /* 0x1600010010cccfae */ /* 0x0007e2000b901d46 */
[----:B------:R-:W-:Y:S01]  /*1410*/  @P1 IADD3 R195, R0, -0x20, RZ ;  /* 0xffffffe000c31810 */ /* 0x000fe20007ffe0ff */
[----:B------:R-:W-:-:S02]  /*1420*/  IMAD.MOV.U32 R0, RZ, RZ, 0x40 ;  /* 0x00000040ff007424 */ /* 0x000fc400078e00ff */
[----:B------:R-:W-:Y:S01]  /*1430*/  @P3 STS.128 [R204+0x13000], RZ ;  /* 0x013000ffcc003388 */ /* 0x000fe20000000c00 */
[----:B------:R-:W-:Y:S02]  /*1440*/  IADD3 R187, R195, 0x800, RZ ;  /* 0x00000800c3bb7810 */ /* 0x000fe40007ffe0ff */
[----:B------:R-:W-:Y:S01]  /*1450*/  SEL R0, R0, 0xffffffc0, !P2 ;  /* 0xffffffc000007807 */ /* 0x000fe20005000000 */
[----:B------:R-:W-:Y:S01]  /*1460*/  @P3 STS.128 [R204+0x15000], RZ ;  /* 0x015000ffcc003388 */ /* 0x000fe20000000c00 */
[----:B------:R-:W-:Y:S02]  /*1470*/  ISETP.GE.AND P2, PT, R85, R86, PT ;  /* 0x000000565500720c */ /* 0x000fe40003f46270 */
[----:B------:R-:W-:Y:S01]  /*1480*/  IADD3 R186, R195, 0x1000, RZ ;  /* 0x00001000c3ba7810 */ /* 0x000fe20007ffe0ff */
[----:B------:R-:W-:Y:S01]  /*1490*/  @P3 STS.128 [R204+0x17000], RZ ;  /* 0x017000ffcc003388 */ /* 0x000fe20000000c00 */
[----:B------:R-:W-:Y:S01]  /*14a0*/  IMAD.IADD R191, R197, 0x1, R0 ;  /* 0x00000001c5bf7824 */ /* 0x000fe200078e0200 */
[----:B------:R-:W-:Y:S01]  /*14b0*/  IADD3 R185, R195, 0x1800, RZ ;  /* 0x00001800c3b97810 */ /* 0x000fe20007ffe0ff */
[----:B------:R-:W-:Y:S01]  /*14c0*/  IMAD.IADD R184, R0, 0x1, R195 ;  /* 0x0000000100b87824 */ /* 0x000fe200078e02c3 */
[----:B------:R-:W-:Y:S01]  /*14d0*/  @!PT LDS RZ, [RZ] ;  /* 0x00000000fffff984 */ /* 0x000fe20000000800 */
[----:B------:R-:W-:Y:S01]  /*14e0*/  @!PT LDS RZ, [RZ] ;  /* 0x00000000fffff984 */ /* 0x000fe20000000800 */
[----:B------:R-:W-:Y:S01]  /*14f0*/  @!PT LDS RZ, [RZ] ;  /* 0x00000000fffff984 */ /* 0x000fe20000000800 */
[----:B------:R4:W-:Y:S01]  /*1500*/  @!P3 LDGSTS.E.BYPASS.LTC128B.128 [R204+0x13000], [R20.64] ;  /* 0x1300000014ccbfae */ /* 0x0009e2000b901d46 */
[----:B------:R-:W-:Y:S01]  /*1510*/  IMAD.IADD R0, R87, 0x1, R84 ;  /* 0x0000000157007824 */ /* 0x000fe200078e0254 */
[----:B------:R-:W-:-:S02]  /*1520*/  IADD3 R183, R195, 0x2000, RZ ;  /* 0x00002000c3b77810 */ /* 0x000fc40007ffe0ff */
[----:B------:R4:W-:Y:S01]  /*1530*/  @!P3 LDGSTS.E.BYPASS.LTC128B.128 [R204+0x15000], [R20.64+0x80] ;  /* 0x1500008014ccbfae */ /* 0x0009e2000b901d46 */
[C---:B------:R-:W-:Y:S02]  /*1540*/  IADD3 R182, R195.reuse, 0x2800, RZ ;  /* 0x00002800c3b67810 */ /* 0x040fe40007ffe0ff */
[C---:B------:R-:W-:Y:S01]  /*1550*/  IADD3 R181, R195.reuse, 0x3000, RZ ;  /* 0x00003000c3b57810 */ /* 0x040fe20007ffe0ff */
[----:B------:R4:W-:Y:S01]  /*1560*/  @!P3 LDGSTS.E.BYPASS.LTC128B.128 [R204+0x17000], [R20.64+0x100] ;  /* 0x1700010014ccbfae */ /* 0x0009e2000b901d46 */
[C---:B------:R-:W-:Y:S02]  /*1570*/  IADD3 R180, R195.reuse, 0x3800, RZ ;  /* 0x00003800c3b47810 */ /* 0x040fe40007ffe0ff */
[C---:B------:R-:W-:Y:S01]  /*1580*/  IADD3 R179, R195.reuse, 0x4000, RZ ;  /* 0x00004000c3b37810 */ /* 0x040fe20007ffe0ff */
[----:B------:R-:W-:Y:S01]  /*1590*/  LDSM.16.M88.4 R68, [R198] ;  /* 0x00000000c644783b */ /* 0x000fe20000000200 */
[C---:B------:R-:W-:Y:S02]  /*15a0*/  IADD3 R178, R195.reuse, 0x4800, RZ ;  /* 0x00004800c3b27810 */ /* 0x040fe40007ffe0ff */
[C---:B------:R-:W-:Y:S01]  /*15b0*/  IADD3 R177, R195.reuse, 0x5000, RZ ;  /* 0x00005000c3b17810 */ /* 0x040fe20007ffe0ff */
[----:B---3--:R-:W4:Y:S01]  /*15c0*/  LDSM.16.M88.4 R16, [R197+0xc800] ;  /* 0x00c80000c510783b */ /* 0x008f220000000200 */
[----:B------:R-:W-:-:S03]  /*15d0*/  IADD3 R176, R195, 0x5800, RZ ;  /* 0x00005800c3b07810 */ /* 0x000fc60007ffe0ff */
[----:B------:R-:W3:Y:S04]  /*15e0*/  LDSM.16.M88.4 R40, [R197+0xc000] ;  /* 0x00c00000c528783b */ /* 0x000ee80000000200 */
[----:B------:R-:W-:Y:S04]  /*15f0*/  LDSM.16.M88.4 R36, [R196] ;  /* 0x00000000c424783b */ /* 0x000fe80000000200 */
[----:B--2---:R-:W2:Y:S04]  /*1600*/  LDSM.16.M88.4 R24, [R195+0x800] ;  /* 0x00080000c318783b */ /* 0x004ea80000000200 */
[----:B------:R-:W5:Y:S04]  /*1610*/  LDSM.16.M88.4 R8, [R197+0xd000] ;  /* 0x00d00000c508783b */ /* 0x000f680000000200 */
[----:B------:R-:W2:Y:S04]  /*1620*/  LDSM.16.M88.4 R60, [R197+0xd800] ;  /* 0x00d80000c53c783b */ /* 0x000ea80000000200 */
[----:B------:R-:W2:Y:S04]  /*1630*/  LDSM.16.M88.4 R56, [R195] ;  /* 0x00000000c338783b */ /* 0x000ea80000000200 */
[----:B------:R-:W2:Y:S04]  /*1640*/  LDSM.16.M88.4 R52, [R195+0x1000] ;  /* 0x00100000c334783b */ /* 0x000ea80000000200 */
[----:B------:R-:W2:Y:S04]  /*1650*/  LDSM.16.M88.4 R48, [R195+0x1800] ;  /* 0x00180000c330783b */ /* 0x000ea80000000200 */
[----:B-1----:R-:W-:Y:S01]  /*1660*/  LDSM.16.M88.4 R28, [R194] ;  /* 0x00000000c21c783b */ /* 0x002fe20000000200 */
[C---:B----4-:R-:W-:Y:S03]  /*1670*/  HMMA.16816.F32 R20, R68.reuse, R16, RZ ;  /* 0x000000104414723c */ /* 0x050fe600000018ff */
[----:B------:R-:W1:Y:S04]  /*1680*/  LDSM.16.M88.4 R32, [R191+0xc000] ;  /* 0x00c00000bf20783b */ /* 0x000e680000000200 */
[----:B------:R-:W-:Y:S01]  /*1690*/  LDSM.16.M88.4 R80, [R191+0xd000] ;  /* 0x00d00000bf50783b */ /* 0x000fe20000000200 */
[C---:B------:R-:W-:Y:S03]  /*16a0*/  HMMA.16816.F32 R16, R68.reuse, R18, RZ ;  /* 0x000000124410723c */ /* 0x040fe600000018ff */
[----:B------:R-:W-:Y:S04]  /*16b0*/  LDSM.16.M88.4 R76, [R191+0xd800] ;  /* 0x00d80000bf4c783b */ /* 0x000fe80000000200 */
[----:B------:R-:W-:Y:S01]  /*16c0*/  LDSM.16.M88.4 R64, [R193] ;  /* 0x00000000c140783b */ /* 0x000fe20000000200 */
[C---:B---3--:R-:W-:Y:S03]  /*16d0*/  HMMA.16816.F32 R44, R68.reuse, R40, RZ ;  /* 0x00000028442c723c */ /* 0x048fe600000018ff */
[----:B------:R-:W0:Y:S05]  /*16e0*/  LDGDEPBAR ;  /* 0x00000000000079af */ /* 0x000e2a0000000000 */
[----:B------:R-:W-:Y:S08]  /*16f0*/  HMMA.16816.F32 R40, R68, R42, RZ ;  /* 0x0000002a4428723c */ /* 0x000ff000000018ff */
[C---:B--2---:R-:W-:Y:S08]  /*1700*/  HMMA.16816.F32 R20, R36.reuse, R24, R20 ;  /* 0x000000182414723c */ /* 0x044ff00000001814 */
[----:B------:R-:W-:Y:S01]  /*1710*/  HMMA.16816.F32 R16, R36, R26, R16 ;  /* 0x0000001a2410723c */ /* 0x000fe20000001810 */
[----:B------:R-:W2:Y:S07]  /*1720*/  LDSM.16.M88.4 R24, [R191+0xc800] ;  /* 0x00c80000bf18783b */ /* 0x000eae0000000200 */
[C---:B-----5:R-:W-:Y:S08]  /*1730*/  HMMA.16816.F32 R12, R68.reuse, R8, RZ ;  /* 0x00000008440c723c */ /* 0x060ff000000018ff */
[C---:B------:R-:W-:Y:S08]  /*1740*/  HMMA.16816.F32 R8, R68.reuse, R10, RZ ;  /* 0x0000000a4408723c */ /* 0x040ff000000018ff */
[C---:B------:R-:W-:Y:S08]  /*1750*/  HMMA.16816.F32 R72, R68.reuse, R60, RZ ;  /* 0x0000003c4448723c */ /* 0x040ff000000018ff */
[----:B------:R-:W-:Y:S01]  /*1760*/  HMMA.16816.F32 R68, R68, R62, RZ ;  /* 0x0000003e4444723c */ /* 0x000fe200000018ff */
[----:B------:R-:W3:Y:S07]  /*1770*/  LDSM.16.M88.4 R60, [R184] ;  /* 0x00000000b83c783b */ /* 0x000eee0000000200 */
[C---:B------:R-:W-:Y:S08]  /*1780*/  HMMA.16816.F32 R44, R36.reuse, R56, R44 ;  /* 0x00000038242c723c */ /* 0x040ff0000000182c */
[C---:B------:R-:W-:Y:S01]  /*1790*/  HMMA.16816.F32 R40, R36.reuse, R58, R40 ;  /* 0x0000003a2428723c */ /* 0x040fe20000001828 */
[----:B------:R-:W4:Y:S07]  /*17a0*/  LDSM.16.M88.4 R56, [R184+0x800] ;  /* 0x00080000b838783b */ /* 0x000f2e0000000200 */
[C---:B------:R-:W-:Y:S08]  /*17b0*/  HMMA.16816.F32 R12, R36.reuse, R52, R12 ;  /* 0x00000034240c723c */ /* 0x040ff0000000180c */
[C---:B------:R-:W-:Y:S01]  /*17c0*/  HMMA.16816.F32 R8, R36.reuse, R54, R8 ;  /* 0x000000362408723c */ /* 0x040fe20000001808 */
[----:B------:R-:W5:Y:S07]  /*17d0*/  LDSM.16.M88.4 R52, [R184+0x1000] ;  /* 0x00100000b834783b */ /* 0x000f6e0000000200 */
[C---:B------:R-:W-:Y:S08]  /*17e0*/  HMMA.16816.F32 R72, R36.reuse, R48, R72 ;  /* 0x000000302448723c */ /* 0x040ff00000001848 */
[----:B------:R-:W-:Y:S01]  /*17f0*/  HMMA.16816.F32 R68, R36, R50, R68 ;  /* 0x000000322444723c */ /* 0x000fe20000001844 */
[----:B------:R-:W3:Y:S04]  /*1800*/  LDSM.16.M88.4 R48, [R184+0x1800] ;  /* 0x00180000b830783b */ /* 0x000ee80000000200 */
[----:B------:R-:W-:Y:S03]  /*1810*/  LDSM.16.M88.4 R36, [R198+0x4000] ;  /* 0x00400000c624783b */ /* 0x000fe60000000200 */
[C---:B-1----:R-:W-:Y:S08]  /*1820*/  HMMA.16816.F32 R44, R28.reuse, R32, R44 ;  /* 0x000000201c2c723c */ /* 0x042ff0000000182c */
[C---:B------:R-:W-:Y:S01]  /*1830*/  HMMA.16816.F32 R40, R28.reuse, R34, R40 ;  /* 0x000000221c28723c */ /* 0x040fe20000001828 */
[----:B------:R-:W1:Y:S07]  /*1840*/  LDSM.16.M88.4 R32, [R197+0xe000] ;  /* 0x00e00000c520783b */ /* 0x000e6e0000000200 */
[C---:B--2---:R-:W-:Y:S08]  /*1850*/  HMMA.16816.F32 R20, R28.reuse, R24, R20 ;  /* 0x000000181c14723c */ /* 0x044ff00000001814 */
[C---:B------:R-:W-:Y:S01]  /*1860*/  HMMA.16816.F32 R16, R28.reuse, R26, R16 ;  /* 0x0000001a1c10723c */ /* 0x040fe20000001810 */
[----:B------:R-:W-:Y:S07]  /*1870*/  LDSM.16.M88.4 R24, [R197+0xf800] ;  /* 0x00f80000c518783b */ /* 0x000fee0000000200 */
[C---:B------:R-:W-:Y:S08]  /*1880*/  HMMA.16816.F32 R12, R28.reuse, R80, R12 ;  /* 0x000000501c0c723c */ /* 0x040ff0000000180c */
[C---:B------:R-:W-:Y:S08]  /*1890*/  HMMA.16816.F32 R8, R28.reuse, R82, R8 ;  /* 0x000000521c08723c */ /* 0x040ff00000001808 */
[C---:B------:R-:W-:Y:S08]  /*18a0*/  HMMA.16816.F32 R72, R28.reuse, R76, R72 ;  /* 0x0000004c1c48723c */ /* 0x040ff00000001848 */
[----:B------:R-:W-:Y:S01]  /*18b0*/  HMMA.16816.F32 R68, R28, R78, R68 ;  /* 0x0000004e1c44723c */ /* 0x000fe20000001844 */
[----:B------:R-:W-:Y:S04]  /*18c0*/  LDSM.16.M88.4 R28, [R197+0xf000] ;  /* 0x00f00000c51c783b */ /* 0x000fe80000000200 */
[----:B------:R-:W-:Y:S03]  /*18d0*/  LDSM.16.M88.4 R76, [R196+0x4000] ;  /* 0x00400000c44c783b */ /* 0x000fe60000000200 */
[C---:B---3--:R-:W-:Y:S08]  /*18e0*/  HMMA.16816.F32 R44, R64.reuse, R60, R44 ;  /* 0x0000003c402c723c */ /* 0x048ff0000000182c */
[C---:B------:R-:W-:Y:S01]  /*18f0*/  HMMA.16816.F32 R40, R64.reuse, R62, R40 ;  /* 0x0000003e4028723c */ /* 0x040fe20000001828 */
[----:B------:R-:W2:Y:S07]  /*1900*/  LDSM.16.M88.4 R60, [R197+0xe800] ;  /* 0x00e80000c53c783b */ /* 0x000eae0000000200 */
[C---:B----4-:R-:W-:Y:S01]  /*1910*/  HMMA.16816.F32 R80, R64.reuse, R56, R20 ;  /* 0x000000384050723c */ /* 0x050fe20000001814 */
[----:B------:R-:W3:Y:S07]  /*1920*/  LDSM.16.M88.4 R20, [R195+0x2000] ;  /* 0x00200000c314783b */ /* 0x000eee0000000200 */
[C---:B------:R-:W-:Y:S08]  /*1930*/  HMMA.16816.F32 R16, R64.reuse, R58, R16 ;  /* 0x0000003a4010723c */ /* 0x040ff00000001810 */
[C---:B-----5:R-:W-:Y:S08]  /*1940*/  HMMA.16816.F32 R12, R64.reuse, R52, R12 ;  /* 0x00000034400c723c */ /* 0x060ff0000000180c */
[C---:B------:R-:W-:Y:S01]  /*1950*/  HMMA.16816.F32 R8, R64.reuse, R54, R8 ;  /* 0x000000364008723c */ /* 0x040fe20000001808 */
[----:B------:R-:W4:Y:S07]  /*1960*/  LDSM.16.M88.4 R52, [R195+0x2800] ;  /* 0x00280000c334783b */ /* 0x000f2e0000000200 */
[C---:B------:R-:W-:Y:S08]  /*1970*/  HMMA.16816.F32 R72, R64.reuse, R48, R72 ;  /* 0x000000304048723c */ /* 0x040ff00000001848 */
[----:B------:R-:W-:Y:S01]  /*1980*/  HMMA.16816.F32 R68, R64, R50, R68 ;  /* 0x000000324044723c */ /* 0x000fe20000001844 */
[----:B------:R-:W5:Y:S04]  /*1990*/  LDSM.16.M88.4 R48, [R195+0x3000] ;  /* 0x00300000c330783b */ /* 0x000f680000000200 */
[----:B------:R-:W-:Y:S03]  /*19a0*/  LDSM.16.M88.4 R64, [R195+0x3800] ;  /* 0x00380000c340783b */ /* 0x000fe60000000200 */
[C---:B-1----:R-:W-:Y:S08]  /*19b0*/  HMMA.16816.F32 R44, R36.reuse, R32, R44 ;  /* 0x00000020242c723c */ /* 0x042ff0000000182c */
[C---:B------:R-:W-:Y:S01]  /*19c0*/  HMMA.16816.F32 R56, R36.reuse, R34, R40 ;  /* 0x000000222438723c */ /* 0x040fe20000001828 */
[----:B------:R-:W-:Y:S04]  /*19d0*/  LDSM.16.M88.4 R40, [R194+0x4000] ;  /* 0x00400000c228783b */ /* 0x000fe80000000200 */
[----:B------:R-:W1:Y:S03]  /*19e0*/  LDSM.16.M88.4 R32, [R191+0xe000] ;  /* 0x00e00000bf20783b */ /* 0x000e660000000200 */
[C---:B--2---:R-:W-:Y:S08]  /*19f0*/  HMMA.16816.F32 R80, R36.reuse, R60, R80 ;  /* 0x0000003c2450723c */ /* 0x044ff00000001850 */
[C---:B------:R-:W-:Y:S01]  /*1a00*/  HMMA.16816.F32 R16, R36.reuse, R62, R16 ;  /* 0x0000003e2410723c */ /* 0x040fe20000001810 */
[----:B------:R-:W-:Y:S07]  /*1a10*/  LDSM.16.M88.4 R60, [R198+0x8000] ;  /* 0x00800000c63c783b */ /* 0x000fee0000000200 */
[C---:B------:R-:W-:Y:S08]  /*1a20*/  HMMA.16816.F32 R12, R36.reuse, R28, R12 ;  /* 0x0000001c240c723c */ /* 0x040ff0000000180c */
[C---:B------:R-:W-:Y:S01]  /*1a30*/  HMMA.16816.F32 R8, R36.reuse, R30, R8 ;  /* 0x0000001e2408723c */ /* 0x040fe20000001808 */
[----:B------:R-:W-:Y:S07]  /*1a40*/  LDSM.16.M88.4 R28, [R191+0xf800] ;  /* 0x00f80000bf1c783b */ /* 0x000fee0000000200 */
[C---:B------:R-:W-:Y:S08]  /*1a50*/  HMMA.16816.F32 R72, R36.reuse, R24, R72 ;  /* 0x000000182448723c */ /* 0x040ff00000001848 */
[----:B------:R-:W-:Y:S01]  /*1a60*/  HMMA.16816.F32 R68, R36, R26, R68 ;  /* 0x0000001a2444723c */ /* 0x000fe20000001844 */
[----:B------:R-:W2:Y:S04]  /*1a70*/  LDSM.16.M88.4 R24, [R191+0xe800] ;  /* 0x00e80000bf18783b */ /* 0x000ea80000000200 */
[----:B------:R-:W-:Y:S03]  /*1a80*/  LDSM.16.M88.4 R36, [R184+0x2000] ;  /* 0x00200000b824783b */ /* 0x000fe60000000200 */
[C---:B---3--:R-:W-:Y:S08]  /*1a90*/  HMMA.16816.F32 R44, R76.reuse, R20, R44 ;  /* 0x000000144c2c723c */ /* 0x048ff0000000182c */
[C---:B------:R-:W-:Y:S01]  /*1aa0*/  HMMA.16816.F32 R56, R76.reuse, R22, R56 ;  /* 0x000000164c38723c */ /* 0x040fe20000001838 */
[----:B------:R-:W3:Y:S07]  /*1ab0*/  LDSM.16.M88.4 R20, [R191+0xf000] ;  /* 0x00f00000bf14783b */ /* 0x000eee0000000200 */
[C---:B----4-:R-:W-:Y:S08]  /*1ac0*/  HMMA.16816.F32 R80, R76.reuse, R52, R80 ;  /* 0x000000344c50723c */ /* 0x050ff00000001850 */
[C---:B------:R-:W-:Y:S01]  /*1ad0*/  HMMA.16816.F32 R16, R76.reuse, R54, R16 ;  /* 0x000000364c10723c */ /* 0x040fe20000001810 */
[----:B------:R-:W-:Y:S07]  /*1ae0*/  LDSM.16.M88.4 R52, [R184+0x3000] ;  /* 0x00300000b834783b */ /* 0x000fee0000000200 */
[C---:B-----5:R-:W-:Y:S08]  /*1af0*/  HMMA.16816.F32 R12, R76.reuse, R48, R12 ;  /* 0x000000304c0c723c */ /* 0x060ff0000000180c */
[----:B------:R-:W-:Y:S01]  /*1b00*/  HMMA.16816.F32 R8, R76, R50, R8 ;  /* 0x000000324c08723c */ /* 0x000fe20000001808 */
[----:B------:R-:W4:Y:S07]  /*1b10*/  LDSM.16.M88.4 R48, [R193+0x4000] ;  /* 0x00400000c130783b */ /* 0x000f2e0000000200 */
[C---:B-1----:R-:W-:Y:S08]  /*1b20*/  HMMA.16816.F32 R44, R40.reuse, R32, R44 ;  /* 0x00000020282c723c */ /* 0x042ff0000000182c */
[----:B------:R-:W-:Y:S01]  /*1b30*/  HMMA.16816.F32 R56, R40, R34, R56 ;  /* 0x000000222838723c */ /* 0x000fe20000001838 */
[----:B------:R-:W1:Y:S07]  /*1b40*/  LDSM.16.M88.4 R32, [R184+0x2800] ;  /* 0x00280000b820783b */ /* 0x000e6e0000000200 */
[C---:B------:R-:W-:Y:S08]  /*1b50*/  HMMA.16816.F32 R72, R76.reuse, R64, R72 ;  /* 0x000000404c48723c */ /* 0x040ff00000001848 */
[----:B------:R-:W-:Y:S08]  /*1b60*/  HMMA.16816.F32 R68, R76, R66, R68 ;  /* 0x000000424c44723c */ /* 0x000ff00000001844 */
[C---:B--2---:R-:W-:Y:S08]  /*1b70*/  HMMA.16816.F32 R80, R40.reuse, R24, R80 ;  /* 0x000000182850723c */ /* 0x044ff00000001850 */
[C---:B------:R-:W-:Y:S01]  /*1b80*/  HMMA.16816.F32 R16, R40.reuse, R26, R16 ;  /* 0x0000001a2810723c */ /* 0x040fe20000001810 */
[----:B------:R-:W2:Y:S07]  /*1b90*/  LDSM.16.M88.4 R24, [R184+0x3800] ;  /* 0x00380000b818783b */ /* 0x000eae0000000200 */
[C---:B---3--:R-:W-:Y:S08]  /*1ba0*/  HMMA.16816.F32 R12, R40.reuse, R20, R12 ;  /* 0x00000014280c723c */ /* 0x048ff0000000180c */
[C---:B------:R-:W-:Y:S01]  /*1bb0*/  HMMA.16816.F32 R64, R40.reuse, R22, R8 ;  /* 0x000000162840723c */ /* 0x040fe20000001808 */
[----:B------:R-:W3:Y:S04]  /*1bc0*/  LDSM.16.M88.4 R20, [R197+0x10000] ;  /* 0x01000000c514783b */ /* 0x000ee80000000200 */
[----:B------:R-:W5:Y:S03]  /*1bd0*/  LDSM.16.M88.4 R8, [R197+0x10800] ;  /* 0x01080000c508783b */ /* 0x000f660000000200 */
[C---:B------:R-:W-:Y:S01]  /*1be0*/  HMMA.16816.F32 R76, R40.reuse, R28, R72 ;  /* 0x0000001c284c723c */ /* 0x040fe20000001848 */
[----:B------:R-:W2:Y:S07]  /*1bf0*/  LDSM.16.M88.4 R72, [R197+0x11000] ;  /* 0x01100000c548783b */ /* 0x000eae0000000200 */
[----:B------:R-:W-:Y:S01]  /*1c00*/  HMMA.16816.F32 R68, R40, R30, R68 ;  /* 0x0000001e2844723c */ /* 0x000fe20000001844 */
[----:B------:R-:W2:Y:S04]  /*1c10*/  LDSM.16.M88.4 R40, [R197+0x11800] ;  /* 0x01180000c528783b */ /* 0x000ea80000000200 */
[----:B------:R-:W-:Y:S03]  /*1c20*/  LDSM.16.M88.4 R28, [R195+0x4800] ;  /* 0x00480000c31c783b */ /* 0x000fe60000000200 */
[C---:B----4-:R-:W-:Y:S08]  /*1c30*/  HMMA.16816.F32 R44, R48.reuse, R36, R44 ;  /* 0x00000024302c723c */ /* 0x050ff0000000182c */
[C---:B------:R-:W-:Y:S01]  /*1c40*/  HMMA.16816.F32 R56, R48.reuse, R38, R56 ;  /* 0x000000263038723c */ /* 0x040fe20000001838 */
[----:B------:R-:W-:Y:S07]  /*1c50*/  LDSM.16.M88.4 R36, [R196+0x8000] ;  /* 0x00800000c424783b */ /* 0x000fee0000000200 */
[C---:B-1----:R-:W-:Y:S08]  /*1c60*/  HMMA.16816.F32 R80, R48.reuse, R32, R80 ;  /* 0x000000203050723c */ /* 0x042ff00000001850 */
[C---:B------:R-:W-:Y:S01]  /*1c70*/  HMMA.16816.F32 R16, R48.reuse, R34, R16 ;  /* 0x000000223010723c */ /* 0x040fe20000001810 */
[----:B------:R-:W1:Y:S07]  /*1c80*/  LDSM.16.M88.4 R32, [R195+0x4000] ;  /* 0x00400000c320783b */ /* 0x000e6e0000000200 */
[C---:B------:R-:W-:Y:S08]  /*1c90*/  HMMA.16816.F32 R12, R48.reuse, R52, R12 ;  /* 0x00000034300c723c */ /* 0x040ff0000000180c */
[C---:B------:R-:W-:Y:S01]  /*1ca0*/  HMMA.16816.F32 R64, R48.reuse, R54, R64 ;  /* 0x000000363040723c */ /* 0x040fe20000001840 */
[----:B------:R-:W4:Y:S07]  /*1cb0*/  LDSM.16.M88.4 R52, [R195+0x5000] ;  /* 0x00500000c334783b */ /* 0x000f2e0000000200 */
[C---:B--2---:R-:W-:Y:S08]  /*1cc0*/  HMMA.16816.F32 R76, R48.reuse, R24, R76 ;  /* 0x00000018304c723c */ /* 0x044ff0000000184c */
[----:B------:R-:W-:Y:S01]  /*1cd0*/  HMMA.16816.F32 R68, R48, R26, R68 ;  /* 0x0000001a3044723c */ /* 0x000fe20000001844 */
[----:B------:R-:W2:Y:S04]  /*1ce0*/  LDSM.16.M88.4 R24, [R195+0x5800] ;  /* 0x00580000c318783b */ /* 0x000ea80000000200 */
[----:B------:R-:W-:Y:S03]  /*1cf0*/  LDSM.16.M88.4 R48, [R184+0x4000] ;  /* 0x00400000b830783b */ /* 0x000fe60000000200 */
[C---:B---3--:R-:W-:Y:S08]  /*1d00*/  HMMA.16816.F32 R44, R60.reuse, R20, R44 ;  /* 0x000000143c2c723c */ /* 0x048ff0000000182c */
[C---:B------:R-:W-:Y:S08]  /*1d10*/  HMMA.16816.F32 R56, R60.reuse, R22, R56 ;  /* 0x000000163c38723c */ /* 0x040ff00000001838 */
[C---:B-----5:R-:W-:Y:S08]  /*1d20*/  HMMA.16816.F32 R80, R60.reuse, R8, R80 ;  /* 0x000000083c50723c */ /* 0x060ff00000001850 */
[C---:B------:R-:W-:Y:S01]  /*1d30*/  HMMA.16816.F32 R16, R60.reuse, R10, R16 ;  /* 0x0000000a3c10723c */ /* 0x040fe20000001810 */
[----:B------:R-:W-:Y:S07]  /*1d40*/  LDSM.16.M88.4 R8, [R191+0x10000] ;  /* 0x01000000bf08783b */ /* 0x000fee0000000200 */
[C---:B------:R-:W-:Y:S01]  /*1d50*/  HMMA.16816.F32 R20, R60.reuse, R72, R12 ;  /* 0x000000483c14723c */ /* 0x040fe2000000180c */
[----:B------:R-:W3:Y:S07]  /*1d60*/  LDSM.16.M88.4 R12, [R194+0x8000] ;  /* 0x00800000c20c783b */ /* 0x000eee0000000200 */
[C---:B------:R-:W-:Y:S08]  /*1d70*/  HMMA.16816.F32 R64, R60.reuse, R74, R64 ;  /* 0x0000004a3c40723c */ /* 0x040ff00000001840 */
[C---:B------:R-:W-:Y:S08]  /*1d80*/  HMMA.16816.F32 R76, R60.reuse, R40, R76 ;  /* 0x000000283c4c723c */ /* 0x040ff0000000184c */
[----:B------:R-:W-:Y:S01]  /*1d90*/  HMMA.16816.F32 R68, R60, R42, R68 ;  /* 0x0000002a3c44723c */ /* 0x000fe20000001844 */
[----:B------:R-:W-:Y:S07]  /*1da0*/  LDSM.16.M88.4 R40, [R191+0x11800] ;  /* 0x01180000bf28783b */ /* 0x000fee0000000200 */
[C---:B-1----:R-:W-:Y:S08]  /*1db0*/  HMMA.16816.F32 R44, R36.reuse, R32, R44 ;  /* 0x00000020242c723c */ /* 0x042ff0000000182c */
[C---:B------:R-:W-:Y:S01]  /*1dc0*/  HMMA.16816.F32 R56, R36.reuse, R34, R56 ;  /* 0x000000222438723c */ /* 0x040fe20000001838 */
[----:B------:R-:W1:Y:S07]  /*1dd0*/  LDSM.16.M88.4 R32, [R191+0x10800] ;  /* 0x01080000bf20783b */ /* 0x000e6e0000000200 */
[C---:B------:R-:W-:Y:S08]  /*1de0*/  HMMA.16816.F32 R80, R36.reuse, R28, R80 ;  /* 0x0000001c2450723c */ /* 0x040ff00000001850 */
[C---:B------:R-:W-:Y:S01]  /*1df0*/  HMMA.16816.F32 R16, R36.reuse, R30, R16 ;  /* 0x0000001e2410723c */ /* 0x040fe20000001810 */
[----:B------:R-:W5:Y:S07]  /*1e00*/  LDSM.16.M88.4 R28, [R191+0x11000] ;  /* 0x01100000bf1c783b */ /* 0x000f6e0000000200 */
[C---:B----4-:R-:W-:Y:S08]  /*1e10*/  HMMA.16816.F32 R20, R36.reuse, R52, R20 ;  /* 0x000000342414723c */ /* 0x050ff00000001814 */
[C---:B------:R-:W-:Y:S01]  /*1e20*/  HMMA.16816.F32 R64, R36.reuse, R54, R64 ;  /* 0x000000362440723c */ /* 0x040fe20000001840 */
[----:B------:R-:W4:Y:S07]  /*1e30*/  LDSM.16.M88.4 R52, [R193+0x8000] ;  /* 0x00800000c134783b */ /* 0x000f2e0000000200 */
[C---:B--2---:R-:W-:Y:S08]  /*1e40*/  HMMA.16816.F32 R76, R36.reuse, R24, R76 ;  /* 0x00000018244c723c */ /* 0x044ff0000000184c */
[----:B------:R-:W-:Y:S01]  /*1e50*/  HMMA.16816.F32 R68, R36, R26, R68 ;  /* 0x0000001a2444723c */ /* 0x000fe20000001844 */
[----:B------:R-:W2:Y:S07]  /*1e60*/  LDSM.16.M88.4 R24, [R184+0x4800] ;  /* 0x00480000b818783b */ /* 0x000eae0000000200 */
[C---:B---3--:R-:W-:Y:S08]  /*1e70*/  HMMA.16816.F32 R44, R12.reuse, R8, R44 ;  /* 0x000000080c2c723c */ /* 0x048ff0000000182c */
[C---:B------:R-:W-:Y:S01]  /*1e80*/  HMMA.16816.F32 R56, R12.reuse, R10, R56 ;  /* 0x0000000a0c38723c */ /* 0x040fe20000001838 */
[----:B------:R-:W3:Y:S07]  /*1e90*/  LDSM.16.M88.4 R8, [R184+0x5000] ;  /* 0x00500000b808783b */ /* 0x000eee0000000200 */
[C---:B-1----:R-:W-:Y:S07]  /*1ea0*/  HMMA.16816.F32 R80, R12.reuse, R32, R80 ;  /* 0x000000200c50723c */ /* 0x042fee0000001850 */
[----:B------:R-:W-:Y:S01]  /*1eb0*/  IADD3 R33, R85, 0x1, RZ ;  /* 0x0000000155217810 */ /* 0x000fe20007ffe0ff */
[----:B------:R-:W-:Y:S03]  /*1ec0*/  HMMA.16816.F32 R16, R12, R34, R16 ;  /* 0x000000220c10723c */ /* 0x000fe60000001810 */
[----:B------:R-:W-:-:S05]  /*1ed0*/  ISETP.GE.AND P1, PT, R33, R86, PT ;  /* 0x000000562100720c */ /* 0x000fca0003f26270 */
[C---:B-----5:R-:W-:Y:S07]  /*1ee0*/  HMMA.16816.F32 R20, R12.reuse, R28, R20 ;  /* 0x0000001c0c14723c */ /* 0x060fee0000001814 */
[----:B------:R-:W-:Y:S01]  /*1ef0*/  IADD3 R29, R85, 0x9, RZ ;  /* 0x00000009551d7810 */ /* 0x000fe20007ffe0ff */
[----:B------:R-:W-:Y:S03]  /*1f00*/  HMMA.16816.F32 R64, R12, R30, R64 ;  /* 0x0000001e0c40723c */ /* 0x000fe60000001840 */
[----:B------:R-:W-:-:S02]  /*1f10*/  ISETP.GE.AND P6, PT, R29, R86, PT ;  /* 0x000000561d00720c */ /* 0x000fc40003fc6270 */
[C---:B------:R-:W-:Y:S02]  /*1f20*/  IADD3 R29, R85.reuse, 0x18, RZ ;  /* 0x00000018551d7810 */ /* 0x040fe40007ffe0ff */
[----:B------:R-:W-:Y:S01]  /*1f30*/  IADD3 R31, R85, 0x8, RZ ;  /* 0x00000008551f7810 */ /* 0x000fe20007ffe0ff */
[----:B------:R-:W-:Y:S01]  /*1f40*/  HMMA.16816.F32 R76, R12, R40, R76 ;  /* 0x000000280c4c723c */ /* 0x000fe2000000184c */
[-C--:B------:R-:W-:Y:S02]  /*1f50*/  ISETP.GE.AND P3, PT, R29, R86.reuse, PT ;  /* 0x000000561d00720c */ /* 0x080fe40003f66270 */
[----:B------:R-:W-:Y:S02]  /*1f60*/  ISETP.GE.AND P0, PT, R31, R86, PT ;  /* 0x000000561f00720c */ /* 0x000fe40003f06270 */
[----:B------:R-:W-:-:S03]  /*1f70*/  IADD3 R29, R85, 0x31, RZ ;  /* 0x00000031551d7810 */ /* 0x000fc60007ffe0ff */
[----:B------:R-:W-:Y:S01]  /*1f80*/  HMMA.16816.F32 R68, R12, R42, R68 ;  /* 0x0000002a0c44723c */ /* 0x000fe20000001844 */
[----:B------:R-:W1:Y:S01]  /*1f90*/  LDSM.16.M88.4 R12, [R184+0x5800] ;  /* 0x00580000b80c783b */ /* 0x000e620000000200 */
[----:B------:R-:W-:-:S06]  /*1fa0*/  DEPBAR.LE SB0, 0x0 ;  /* 0x000080000000791a */ /* 0x000fcc0000000000 */
[C---:B----4-:R-:W-:Y:S08]  /*1fb0*/  HMMA.16816.F32 R44, R52.reuse, R48, R44 ;  /* 0x00000030342c723c */ /* 0x050ff0000000182c */
[C---:B------:R-:W-:Y:S08]  /*1fc0*/  HMMA.16816.F32 R56, R52.reuse, R50, R56 ;  /* 0x000000323438723c */ /* 0x040ff00000001838 */
[C---:B--2---:R-:W-:Y:S07]  /*1fd0*/  HMMA.16816.F32 R80, R52.reuse, R24, R80 ;  /* 0x000000183450723c */ /* 0x044fee0000001850 */
[----:B------:R-:W-:Y:S01]  /*1fe0*/  IADD3 R25, R85, 0x10, RZ ;  /* 0x0000001055197810 */ /* 0x000fe20007ffe0ff */
[----:B---3--:R-:W-:Y:S01]  /*1ff0*/  HMMA.16816.F32 R20, R52, R8, R20 ;  /* 0x000000083414723c */ /* 0x008fe20000001814 */
[----:B------:R-:W-:-:S02]  /*2000*/  FSEL R46, R46, -INF , !P2 ;  /* 0xff8000002e2e7808 */ /* 0x000fc40005000000 */
[-C--:B------:R-:W-:Y:S02]  /*2010*/  ISETP.GE.AND P5, PT, R25, R86.reuse, PT ;  /* 0x000000561900720c */ /* 0x080fe40003fa6270 */
[C---:B------:R-:W-:Y:S02]  /*2020*/  IADD3 R25, R85.reuse, 0x11, RZ ;  /* 0x0000001155197810 */ /* 0x040fe40007ffe0ff */
[----:B------:R-:W-:Y:S01]  /*2030*/  IADD3 R9, R85, 0x21, RZ ;  /* 0x0000002155097810 */ /* 0x000fe20007ffe0ff */
[----:B------:R-:W-:Y:S01]  /*2040*/  HMMA.16816.F32 R16, R52, R26, R16 ;  /* 0x0000001a3410723c */ /* 0x000fe20000001810 */
[----:B------:R-:W-:Y:S02]  /*2050*/  ISETP.GE.AND P4, PT, R25, R86, PT ;  /* 0x000000561900720c */ /* 0x000fe40003f86270 */
[----:B------:R-:W-:Y:S02]  /*2060*/  FSEL R25, R44, -INF , !P2 ;  /* 0xff8000002c197808 */ /* 0x000fe40005000000 */
[----:B------:R-:W-:-:S02]  /*2070*/  FSEL R47, R47, -INF , !P1 ;  /* 0xff8000002f2f7808 */ /* 0x000fc40004800000 */
[----:B------:R-:W-:Y:S01]  /*2080*/  IADD3 R27, R85, 0x19, RZ ;  /* 0x00000019551b7810 */ /* 0x000fe20007ffe0ff */
[C---:B------:R-:W-:Y:S01]  /*2090*/  HMMA.16816.F32 R64, R52.reuse, R10, R64 ;  /* 0x0000000a3440723c */ /* 0x040fe20000001840 */
[----:B------:R-:W-:Y:S02]  /*20a0*/  FSEL R45, R45, -INF , !P1 ;  /* 0xff8000002d2d7808 */ /* 0x000fe40004800000 */
[-C--:B------:R-:W-:Y:S02]  /*20b0*/  ISETP.GE.AND P2, PT, R27, R86.reuse, PT ;  /* 0x000000561b00720c */ /* 0x080fe40003f46270 */
[----:B------:R-:W-:Y:S02]  /*20c0*/  IADD3 R27, R85, 0x20, RZ ;  /* 0x00000020551b7810 */ /* 0x000fe40007ffe0ff */
[----:B------:R-:W-:Y:S01]  /*20d0*/  FSEL R58, R58, -INF , !P0 ;  /* 0xff8000003a3a7808 */ /* 0x000fe20004000000 */
[----:B-1----:R-:W-:Y:S01]  /*20e0*/  HMMA.16816.F32 R76, R52, R12, R76 ;  /* 0x0000000c344c723c */ /* 0x002fe2000000184c */
[----:B------:R-:W-:-:S02]  /*20f0*/  ISETP.GE.AND P1, PT, R27, R86, PT ;  /* 0x000000561b00720c */ /* 0x000fc40003f26270 */
[----:B------:R-:W-:Y:S02]  /*2100*/  FSEL R27, R56, -INF , !P0 ;  /* 0xff800000381b7808 */ /* 0x000fe40004000000 */
[----:B------:R-:W-:Y:S02]  /*2110*/  IADD3 R11, R85, 0x28, RZ ;  /* 0x00000028550b7810 */ /* 0x000fe40007ffe0ff */
[----:B------:R-:W-:Y:S01]  /*2120*/  ISETP.GE.AND P0, PT, R9, R86, PT ;  /* 0x000000560900720c */ /* 0x000fe20003f06270 */
[----:B------:R-:W-:Y:S01]  /*2130*/  HMMA.16816.F32 R68, R52, R14, R68 ;  /* 0x0000000e3444723c */ /* 0x000fe20000001844 */
[----:B------:R-:W-:Y:S02]  /*2140*/  IADD3 R9, R85, 0x29, RZ ;  /* 0x0000002955097810 */ /* 0x000fe40007ffe0ff */
[----:B------:R-:W-:Y:S02]  /*2150*/  FSEL R6, R59, -INF , !P6 ;  /* 0xff8000003b067808 */ /* 0x000fe40007000000 */
[----:B------:R-:W-:-:S02]  /*2160*/  FSEL R57, R57, -INF , !P6 ;  /* 0xff80000039397808 */ /* 0x000fc40007000000 */
[-C--:B------:R-:W-:Y:S02]  /*2170*/  ISETP.GE.AND P6, PT, R11, R86.reuse, PT ;  /* 0x000000560b00720c */ /* 0x080fe40003fc6270 */
[----:B------:R-:W-:Y:S02]  /*2180*/  FSEL R10, R82, -INF , !P5 ;  /* 0xff800000520a7808 */ /* 0x000fe40006800000 */
[----:B------:R-:W-:Y:S02]  /*2190*/  FSEL R11, R80, -INF , !P5 ;  /* 0xff800000500b7808 */ /* 0x000fe40006800000 */
[----:B------:R-:W-:Y:S02]  /*21a0*/  ISETP.GE.AND P5, PT, R9, R86, PT ;  /* 0x000000560900720c */ /* 0x000fe40003fa6270 */
[----:B------:R-:W-:Y:S02]  /*21b0*/  IADD3 R9, R85, 0x30, RZ ;  /* 0x0000003055097810 */ /* 0x000fe40007ffe0ff */
[----:B------:R-:W-:-:S02]  /*21c0*/  FSEL R172, R23, -INF , !P0 ;  /* 0xff80000017ac7808 */ /* 0x000fc40004000000 */
[----:B------:R-:W-:Y:S02]  /*21d0*/  FSEL R159, R21, -INF , !P0 ;  /* 0xff800000159f7808 */ /* 0x000fe40004000000 */
[----:B------:R-:W-:Y:S02]  /*21e0*/  ISETP.GE.AND P0, PT, R86, 0x41, PT ;  /* 0x000000415600780c */ /* 0x000fe40003f06270 */
[----:B------:R-:W-:Y:S02]  /*21f0*/  FSEL R12, R83, -INF , !P4 ;  /* 0xff800000530c7808 */ /* 0x000fe40006000000 */
[----:B------:R-:W-:Y:S02]  /*2200*/  FSEL R13, R81, -INF , !P4 ;  /* 0xff800000510d7808 */ /* 0x000fe40006000000 */
[----:B------:R-:W-:Y:S02]  /*2210*/  ISETP.GE.AND P4, PT, R9, R86, PT ;  /* 0x000000560900720c */ /* 0x000fe40003f86270 */
[----:B------:R-:W-:-:S02]  /*2220*/  FSEL R18, R18, -INF , !P3 ;  /* 0xff80000012127808 */ /* 0x000fc40005800000 */
[----:B------:R-:W-:Y:S02]  /*2230*/  FSEL R9, R16, -INF , !P3 ;  /* 0xff80000010097808 */ /* 0x000fe40005800000 */
[----:B------:R-:W-:Y:S02]  /*2240*/  ISETP.GE.AND P3, PT, R29, R86, PT ;  /* 0x000000561d00720c */ /* 0x000fe40003f66270 */
[C---:B------:R-:W-:Y:S02]  /*2250*/  IADD3 R29, R85.reuse, 0x38, RZ ;  /* 0x00000038551d7810 */ /* 0x040fe40007ffe0ff */
[----:B------:R-:W-:Y:S02]  /*2260*/  IADD3 R85, R85, 0x39, RZ ;  /* 0x0000003955557810 */ /* 0x000fe40007ffe0ff */
[----:B------:R-:W-:Y:S02]  /*2270*/  FSEL R8, R19, -INF , !P2 ;  /* 0xff80000013087808 */ /* 0x000fe40005000000 */
[----:B------:R-:W-:-:S02]  /*2280*/  FSEL R17, R17, -INF , !P2 ;  /* 0xff80000011117808 */ /* 0x000fc40005000000 */
[----:B------:R-:W-:Y:S02]  /*2290*/  FSEL R162, R22, -INF , !P1 ;  /* 0xff80000016a27808 */ /* 0x000fe40004800000 */
[----:B------:R-:W-:Y:S02]  /*22a0*/  FSEL R165, R20, -INF , !P1 ;  /* 0xff80000014a57808 */ /* 0x000fe40004800000 */
[-C--:B------:R-:W-:Y:S02]  /*22b0*/  ISETP.GE.AND P2, PT, R29, R86.reuse, PT ;  /* 0x000000561d00720c */ /* 0x080fe40003f46270 */
[----:B------:R-:W-:Y:S02]  /*22c0*/  ISETP.GE.AND P1, PT, R85, R86, PT ;  /* 0x000000565500720c */ /* 0x000fe40003f26270 */
[----:B------:R-:W-:Y:S02]  /*22d0*/  FSEL R164, R66, -INF , !P6 ;  /* 0xff80000042a47808 */ /* 0x000fe40007000000 */
[----:B------:R-:W-:-:S02]  /*22e0*/  FSEL R157, R64, -INF , !P6 ;  /* 0xff800000409d7808 */ /* 0x000fc40007000000 */
[----:B------:R-:W-:Y:S02]  /*22f0*/  FSEL R170, R67, -INF , !P5 ;  /* 0xff80000043aa7808 */ /* 0x000fe40006800000 */
[----:B------:R-:W-:Y:S02]  /*2300*/  FSEL R163, R65, -INF , !P5 ;  /* 0xff80000041a37808 */ /* 0x000fe40006800000 */
[----:B------:R-:W-:Y:S02]  /*2310*/  FSEL R166, R78, -INF , !P4 ;  /* 0xff8000004ea67808 */ /* 0x000fe40006000000 */
[----:B------:R-:W-:Y:S02]  /*2320*/  FSEL R169, R76, -INF , !P4 ;  /* 0xff8000004ca97808 */ /* 0x000fe40006000000 */
[----:B------:R-:W-:Y:S02]  /*2330*/  FSEL R142, R79, -INF , !P3 ;  /* 0xff8000004f8e7808 */ /* 0x000fe40005800000 */
[----:B------:R-:W-:-:S02]  /*2340*/  FSEL R167, R77, -INF , !P3 ;  /* 0xff8000004da77808 */ /* 0x000fc40005800000 */
[----:B------:R-:W-:Y:S02]  /*2350*/  FSEL R140, R70, -INF , !P2 ;  /* 0xff800000468c7808 */ /* 0x000fe40005000000 */
[----:B------:R-:W-:Y:S02]  /*2360*/  FSEL R143, R68, -INF , !P2 ;  /* 0xff800000448f7808 */ /* 0x000fe40005000000 */
[----:B------:R-:W-:Y:S02]  /*2370*/  FSEL R160, R71, -INF , !P1 ;  /* 0xff80000047a07808 */ /* 0x000fe40004800000 */
[----:B------:R-:W-:Y:S01]  /*2380*/  FSEL R141, R69, -INF , !P1 ;  /* 0xff800000458d7808 */ /* 0x000fe20004800000 */
[----:B------:R-:W-:Y:S06]  /*2390*/  BAR.SYNC.DEFER_BLOCKING 0x0 ;  /* 0x0000000000007b1d */ /* 0x000fec0000010000 */
[----:B------:R-:W-:Y:S05]  /*23a0*/  @!P0 BRA `(.L_x_5) ;  /* 0x0000014000008947 */ /* 0x000fea0003800000 */
[----:B------:R-:W-:-:S04]  /*23b0*/  LEA.HI.SX32 R19, R2, 0xfffffffe, 0x1a ;  /* 0xfffffffe02137811 */ /* 0x000fc800078fd2ff */
[----:B------:R-:W-:Y:S01]  /*23c0*/  SHF.R.S32.HI R14, RZ, 0x1f, R19 ;  /* 0x0000001fff0e7819 */ /* 0x000fe20000011413 */
[----:B------:R-:W-:Y:S02]  /*23d0*/  IMAD R15, R201, R19, RZ ;  /* 0x00000013c90f7224 */ /* 0x000fe400078e02ff */
[----:B------:R-:W-:-:S04]  /*23e0*/  IMAD.WIDE.U32 R20, R19, R202, R212 ;  /* 0x000000ca13147225 */ /* 0x000fc800078e00d4 */
[----:B------:R-:W-:Y:S01]  /*23f0*/  IMAD R14, R14, R202, R15 ;  /* 0x000000ca0e0e7224 */ /* 0x000fe200078e020f */
[----:B------:R-:W-:-:S03]  /*2400*/  LEA R22, P2, R20, c[0x0][0x168], 0x1 ;  /* 0x00005a0014167a11 */ /* 0x000fc600078408ff */
[----:B------:R-:W-:Y:S01]  /*2410*/  IMAD.IADD R14, R21, 0x1, R14 ;  /* 0x00000001150e7824 */ /* 0x000fe200078e020e */
[----:B------:R-:W-:-:S04]  /*2420*/  LEA R28, P1, R4, R22, 0x1 ;  /* 0x00000016041c7211 */ /* 0x000fc800078208ff */
[----:B------:R-:W-:-:S04]  /*2430*/  LEA.HI.X R23, R20, c[0x0][0x16c], R14, 0x1, P2 ;  /* 0x00005b0014177a11 */ /* 0x000fc800010f0c0e */
[----:B------:R-:W-:Y:S01]  /*2440*/  LEA.HI.X R29, R4, R23, R3, 0x1, P1 ;  /* 0x00000017041d7211 */ /* 0x000fe200008f0c03 */
[----:B------:R-:W-:Y:S01]  /*2450*/  @!PT LDS RZ, [RZ] ;  /* 0x00000000fffff984 */ /* 0x000fe20000000800 */
[----:B------:R-:W-:Y:S01]  /*2460*/  @!PT LDS RZ, [RZ] ;  /* 0x00000000fffff984 */ /* 0x000fe20000000800 */
[----:B------:R-:W-:Y:S01]  /*2470*/  @!PT LDS RZ, [RZ] ;  /* 0x00000000fffff984 */ /* 0x000fe20000000800 */
[----:B------:R1:W-:Y:S04]  /*2480*/  LDGSTS.E.BYPASS.LTC128B.128 [R204+0xc000], [R22.64] ;  /* 0x0c00000016cc7fae */ /* 0x0003e8000b901d46 */
[----:B------:R1:W-:Y:S04]  /*2490*/  LDGSTS.E.BYPASS.LTC128B.128 [R204+0xe000], [R22.64+0x80] ;  /* 0x0e00008016cc7fae */ /* 0x0003e8000b901d46 */
[----:B------:R1:W-:Y:S04]  /*24a0*/  LDGSTS.E.BYPASS.LTC128B.128 [R204+0x10000], [R22.64+0x100] ;  /* 0x1000010016cc7fae */ /* 0x0003e8000b901d46 */
[----:B------:R1:W-:Y:S04]  /*24b0*/  LDGSTS.E.BYPASS.LTC128B.128 [R204+0xd000], [R28.64] ;  /* 0x0d0000001ccc7fae */ /* 0x0003e8000b901d46 */
[----:B------:R1:W-:Y:S04]  /*24c0*/  LDGSTS.E.BYPASS.LTC128B.128 [R204+0xf000], [R28.64+0x80] ;  /* 0x0f0000801ccc7fae */ /* 0x0003e8000b901d46 */
[----:B------:R1:W-:Y:S04]  /*24d0*/  LDGSTS.E.BYPASS.LTC128B.128 [R204+0x11000], [R28.64+0x100] ;  /* 0x110001001ccc7fae */ /* 0x0003e8000b901d46 */
[----:B------:R-:W0:Y:S02]  /*24e0*/  LDGDEPBAR ;  /* 0x00000000000079af */ /* 0x000e240000000000 */
.L_x_5:
[----:B------:R-:W-:Y:S02]  /*24f0*/  FMNMX.FTZ R14, R25, R45, !PT ;  /* 0x0000002d190e7209 */ /* 0x000fe40007810000 */
[----:B------:R-:W-:-:S02]  /*2500*/  FMNMX.FTZ R19, R46, R47, !PT ;  /* 0x0000002f2e137209 */ /* 0x000fc40007810000 */
[----:B------:R-:W-:Y:S02]  /*2510*/  FMNMX.FTZ R14, R27, R14, !PT ;  /* 0x0000000e1b0e7209 */ /* 0x000fe40007810000 */
[----:B------:R-:W-:Y:S02]  /*2520*/  FMNMX.FTZ R19, R58, R19, !PT ;  /* 0x000000133a137209 */ /* 0x000fe40007810000 */
[----:B------:R-:W-:Y:S02]  /*2530*/  FMNMX.FTZ R14, R57, R14, !PT ;  /* 0x0000000e390e7209 */ /* 0x000fe40007810000 */
[----:B------:R-:W-:Y:S02]  /*2540*/  FMNMX.FTZ R19, R6, R19, !PT ;  /* 0x0000001306137209 */ /* 0x000fe40007810000 */
        /* <DEDUP_REMOVED lines=24> */
[----:B------:R-:W-:Y:S01]  /*26d0*/  SHF.L.U32 R192, R0, 0x1, RZ ;  /* 0x0000000100c07819 */ /* 0x000fe200000006ff */
[----:B------:R-:W2:Y:S03]  /*26e0*/  SHFL.BFLY PT, R15, R14, 0x2, 0x1f ;  /* 0x0c401f000e0f7f89 */ /* 0x000ea600000e0000 */
[-C--:B------:R-:W-:Y:S01]  /*26f0*/  LEA R189, R5, R192.reuse, 0x1 ;  /* 0x000000c005bd7211 */ /* 0x080fe200078e08ff */
[----:B------:R-:W3:Y:S01]  /*2700*/  SHFL.BFLY PT, R4, R19, 0x2, 0x1f ;  /* 0x0c401f0013047f89 */ /* 0x000ee200000e0000 */
[----:B------:R-:W-:-:S03]  /*2710*/  LEA R190, R7, R192, 0x1 ;  /* 0x000000c007be7211 */ /* 0x000fc600078e08ff */
[----:B------:R-:W-:Y:S01]  /*2720*/  LDSM.16.MT88.4 R68, [R192+0x14000] ;  /* 0x01400000c044783b */ /* 0x000fe20000004200 */
[----:B------:R-:W-:-:S03]  /*2730*/  LEA R188, R5, R190, 0x1 ;  /* 0x000000be05bc7211 */ /* 0x000fc600078e08ff */
[----:B------:R-:W-:Y:S04]  /*2740*/  LDSM.16.MT88.4 R84, [R189+0x14000] ;  /* 0x01400000bd54783b */ /* 0x000fe80000004200 */
[----:B------:R-:W-:Y:S04]  /*2750*/  LDSM.16.MT88.4 R36, [R192+0x12000] ;  /* 0x01200000c024783b */ /* 0x000fe80000004200 */
[----:B------:R-:W-:Y:S01]  /*2760*/  LDSM.16.MT88.4 R52, [R189+0x12000] ;  /* 0x01200000bd34783b */ /* 0x000fe20000004200 */
[----:B--2---:R-:W-:-:S03]  /*2770*/  FMNMX.FTZ R15, R14, R15, !PT ;  /* 0x0000000f0e0f7209 */ /* 0x004fc60007810000 */
[----:B------:R-:W-:Y:S01]  /*2780*/  LDSM.16.MT88.4 R60, [R188+0x12000] ;  /* 0x01200000bc3c783b */ /* 0x000fe20000004200 */
[----:B---3--:R-:W-:-:S03]  /*2790*/  FMNMX.FTZ R4, R19, R4, !PT ;  /* 0x0000000413047209 */ /* 0x008fc60007810000 */
[----:B------:R-:W2:Y:S04]  /*27a0*/  SHFL.BFLY PT, R132, R15, 0x1, 0x1f ;  /* 0x0c201f000f847f89 */ /* 0x000ea800000e0000 */
[----:B------:R-:W3:Y:S04]  /*27b0*/  SHFL.BFLY PT, R3, R4, 0x1, 0x1f ;  /* 0x0c201f0004037f89 */ /* 0x000ee800000e0000 */
[----:B------:R-:W-:Y:S04]  /*27c0*/  LDSM.16.MT88.4 R76, [R190+0x14000] ;  /* 0x01400000be4c783b */ /* 0x000fe80000004200 */
[----:B------:R-:W-:Y:S04]  /*27d0*/  LDSM.16.MT88.4 R92, [R188+0x14000] ;  /* 0x01400000bc5c783b */ /* 0x000fe80000004200 */
[----:B------:R-:W-:Y:S04]  /*27e0*/  LDSM.16.MT88.4 R100, [R192+0x16000] ;  /* 0x01600000c064783b */ /* 0x000fe80000004200 */
[----:B------:R-:W-:Y:S01]  /*27f0*/  LDSM.16.MT88.4 R124, [R190+0x16000] ;  /* 0x01600000be7c783b */ /* 0x000fe20000004200 */
[----:B--2---:R-:W-:-:S03]  /*2800*/  FMNMX.FTZ R132, R15, R132, !PT ;  /* 0x000000840f847209 */ /* 0x004fc60007810000 */
[----:B------:R-:W-:Y:S01]  /*2810*/  LDSM.16.MT88.4 R112, [R189+0x16000] ;  /* 0x01600000bd70783b */ /* 0x000fe20000004200 */
[----:B---3--:R-:W-:Y:S01]  /*2820*/  FMNMX.FTZ R3, R4, R3, !PT ;  /* 0x0000000304037209 */ /* 0x008fe20007810000 */
[C---:B------:R-:W-:Y:S01]  /*2830*/  FMUL.FTZ R168, R132.reuse, c[0x0][0x23c] ;  /* 0x00008f0084a87a20 */ /* 0x040fe20000410000 */
[----:B------:R-:W-:Y:S01]  /*2840*/  FSETP.NEU.FTZ.AND P1, PT, R132, -INF , PT ;  /* 0xff8000008400780b */ /* 0x000fe20003f3d000 */
[----:B-1----:R-:W-:Y:S02]  /*2850*/  LDSM.16.MT88.4 R20, [R192+0x12800] ;  /* 0x01280000c014783b */ /* 0x002fe40000004200 */
[C---:B------:R-:W-:Y:S01]  /*2860*/  FMUL.FTZ R161, R3.reuse, c[0x0][0x23c] ;  /* 0x00008f0003a17a20 */ /* 0x040fe20000410000 */
[----:B------:R-:W-:Y:S01]  /*2870*/  FSEL R168, R168, RZ, P1 ;  /* 0x000000ffa8a87208 */ /* 0x000fe20000800000 */
[----:B------:R-:W-:Y:S01]  /*2880*/  LDSM.16.MT88.4 R136, [R190+0x12800] ;  /* 0x01280000be88783b */ /* 0x000fe20000004200 */
[----:B------:R-:W-:-:S03]  /*2890*/  FSETP.NEU.FTZ.AND P1, PT, R3, -INF , PT ;  /* 0xff8000000300780b */ /* 0x000fc60003f3d000 */
[--C-:B------:R-:W-:Y:S01]  /*28a0*/  FFMA.FTZ R152, R25, c[0x0][0x23c], -R168.reuse ;  /* 0x00008f0019987a23 */ /* 0x100fe200000108a8 */
[----:B------:R-:W-:Y:S01]  /*28b0*/  FSEL R161, R161, RZ, P1 ;  /* 0x000000ffa1a17208 */ /* 0x000fe20000800000 */
[--C-:B------:R-:W-:Y:S01]  /*28c0*/  FFMA.FTZ R151, R45, c[0x0][0x23c], -R168.reuse ;  /* 0x00008f002d977a23 */ /* 0x100fe200000108a8 */
[----:B------:R-:W-:Y:S01]  /*28d0*/  LDSM.16.MT88.4 R32, [R189+0x12800] ;  /* 0x01280000bd20783b */ /* 0x000fe20000004200 */
[--C-:B------:R-:W-:Y:S02]  /*28e0*/  FFMA.FTZ R150, R27, c[0x0][0x23c], -R168.reuse ;  /* 0x00008f001b967a23 */ /* 0x100fe400000108a8 */
[----:B------:R-:W-:Y:S01]  /*28f0*/  FFMA.FTZ R145, R57, c[0x0][0x23c], -R168 ;  /* 0x00008f0039917a23 */ /* 0x000fe200000108a8 */
[----:B------:R-:W-:Y:S01]  /*2900*/  MUFU.EX2 R152, R152 ;  /* 0x0000009800987308 */ /* 0x000fe20000000800 */
[--C-:B------:R-:W-:Y:S01]  /*2910*/  FFMA.FTZ R153, R46, c[0x0][0x23c], -R161.reuse ;  /* 0x00008f002e997a23 */ /* 0x100fe200000108a1 */
[----:B------:R-:W-:Y:S01]  /*2920*/  LDSM.16.MT88.4 R28, [R188+0x12800] ;  /* 0x01280000bc1c783b */ /* 0x000fe20000004200 */
[----:B------:R-:W-:-:S02]  /*2930*/  FFMA.FTZ R154, R47, c[0x0][0x23c], -R161 ;  /* 0x00008f002f9a7a23 */ /* 0x000fc400000108a1 */
[--C-:B------:R-:W-:Y:S01]  /*2940*/  FFMA.FTZ R155, R58, c[0x0][0x23c], -R161.reuse ;  /* 0x00008f003a9b7a23 */ /* 0x100fe200000108a1 */
[----:B------:R-:W1:Y:S01]  /*2950*/  LDSM.16.MT88.4 R44, [R190+0x12000] ;  /* 0x01200000be2c783b */ /* 0x000e620000004200 */
[--C-:B------:R-:W-:Y:S01]  /*2960*/  FFMA.FTZ R146, R6, c[0x0][0x23c], -R161.reuse ;  /* 0x00008f0006927a23 */ /* 0x100fe200000108a1 */
[----:B------:R-:W2:Y:S01]  /*2970*/  MUFU.EX2 R151, R151 ;  /* 0x0000009700977308 */ /* 0x000ea20000000800 */
[--C-:B------:R-:W-:Y:S01]  /*2980*/  FFMA.FTZ R148, R11, c[0x0][0x23c], -R168.reuse ;  /* 0x00008f000b947a23 */ /* 0x100fe200000108a8 */
[----:B------:R-:W3:Y:S01]  /*2990*/  LDSM.16.MT88.4 R4, [R188+0x16000] ;  /* 0x01600000bc04783b */ /* 0x000ee20000004200 */
[--C-:B------:R-:W-:Y:S02]  /*29a0*/  FFMA.FTZ R144, R9, c[0x0][0x23c], -R168.reuse ;  /* 0x00008f0009907a23 */ /* 0x100fe400000108a8 */
[----:B------:R-:W-:Y:S01]  /*29b0*/  FFMA.FTZ R133, R17, c[0x0][0x23c], -R168 ;  /* 0x00008f0011857a23 */ /* 0x000fe200000108a8 */
[----:B------:R-:W-:Y:S01]  /*29c0*/  LDSM.16.MT88.4 R24, [R190+0x14800] ;  /* 0x01480000be18783b */ /* 0x000fe20000004200 */
[--C-:B------:R-:W-:Y:S01]  /*29d0*/  FFMA.FTZ R149, R10, c[0x0][0x23c], -R161.reuse ;  /* 0x00008f000a957a23 */ /* 0x100fe200000108a1 */
[----:B------:R-:W-:Y:S01]  /*29e0*/  MUFU.EX2 R150, R150 ;  /* 0x0000009600967308 */ /* 0x000fe20000000800 */
[----:B------:R-:W-:-:S02]  /*29f0*/  FFMA.FTZ R147, R18, c[0x0][0x23c], -R161 ;  /* 0x00008f0012937a23 */ /* 0x000fc400000108a1 */
[--C-:B------:R-:W-:Y:S01]  /*2a00*/  FFMA.FTZ R0, R8, c[0x0][0x23c], -R161.reuse ;  /* 0x00008f0008007a23 */ /* 0x100fe200000108a1 */
[----:B------:R-:W-:Y:S01]  /*2a10*/  LDSM.16.MT88.4 R16, [R189+0x14800] ;  /* 0x01480000bd10783b */ /* 0x000fe20000004200 */
[--C-:B------:R-:W-:Y:S02]  /*2a20*/  FFMA.FTZ R135, R13, c[0x0][0x23c], -R168.reuse ;  /* 0x00008f000d877a23 */ /* 0x100fe400000108a8 */
[----:B------:R-:W-:Y:S01]  /*2a30*/  FFMA.FTZ R134, R12, c[0x0][0x23c], -R161 ;  /* 0x00008f000c867a23 */ /* 0x000fe200000108a1 */
[----:B------:R-:W4:Y:S01]  /*2a40*/  MUFU.EX2 R145, R145 ;  /* 0x0000009100917308 */ /* 0x000f220000000800 */
[----:B------:R-:W5:Y:S01]  /*2a50*/  LDSM.16.MT88.4 R8, [R192+0x14800] ;  /* 0x01480000c008783b */ /* 0x000f620000004200 */
[----:B--2---:R-:W-:Y:S01]  /*2a60*/  F2FP.PACK_AB R116, R151, R152 ;  /* 0x000000989774723e */ /* 0x004fe200000000ff */
[--C-:B------:R-:W-:Y:S02]  /*2a70*/  FFMA.FTZ R156, R165, c[0x0][0x23c], -R168.reuse ;  /* 0x00008f00a59c7a23 */ /* 0x100fe400000108a8 */
[----:B------:R-:W2:Y:S01]  /*2a80*/  LDSM.16.MT88.4 R12, [R188+0x14800] ;  /* 0x01480000bc0c783b */ /* 0x000ea20000004200 */
[----:B------:R-:W-:-:S02]  /*2a90*/  FFMA.FTZ R158, R163, c[0x0][0x23c], -R168 ;  /* 0x00008f00a39e7a23 */ /* 0x000fc400000108a8 */
[----:B------:R-:W-:Y:S01]  /*2aa0*/  MUFU.EX2 R153, R153 ;  /* 0x0000009900997308 */ /* 0x000fe20000000800 */
[--C-:B------:R-:W-:Y:S02]  /*2ab0*/  FFMA.FTZ R159, R159, c[0x0][0x23c], -R168.reuse ;  /* 0x00008f009f9f7a23 */ /* 0x100fe400000108a8 */
[----:B------:R-:W-:Y:S02]  /*2ac0*/  FFMA.FTZ R157, R157, c[0x0][0x23c], -R168 ;  /* 0x00008f009d9d7a23 */ /* 0x000fe400000108a8 */
[--C-:B------:R-:W-:Y:S02]  /*2ad0*/  FFMA.FTZ R162, R162, c[0x0][0x23c], -R161.reuse ;  /* 0x00008f00a2a27a23 */ /* 0x100fe400000108a1 */
[--C-:B------:R-:W-:Y:S01]  /*2ae0*/  FFMA.FTZ R163, R172, c[0x0][0x23c], -R161.reuse ;  /* 0x00008f00aca37a23 */ /* 0x100fe200000108a1 */
[----:B------:R-:W1:Y:S01]  /*2af0*/  MUFU.EX2 R154, R154 ;  /* 0x0000009a009a7308 */ /* 0x000e620000000800 */
[----:B----4-:R-:W-:Y:S01]  /*2b00*/  F2FP.PACK_AB R118, R145, R150 ;  /* 0x000000969176723e */ /* 0x010fe200000000ff */
[----:B------:R-:W-:-:S02]  /*2b10*/  FFMA.FTZ R164, R164, c[0x0][0x23c], -R161 ;  /* 0x00008f00a4a47a23 */ /* 0x000fc400000108a1 */
[--C-:B------:R-:W-:Y:S02]  /*2b20*/  FFMA.FTZ R165, R170, c[0x0][0x23c], -R161.reuse ;  /* 0x00008f00aaa57a23 */ /* 0x100fe400000108a1 */
[--C-:B------:R-:W-:Y:S02]  /*2b30*/  FFMA.FTZ R170, R167, c[0x0][0x23c], -R168.reuse ;  /* 0x00008f00a7aa7a23 */ /* 0x100fe400000108a8 */
[----:B------:R-:W-:Y:S01]  /*2b40*/  MUFU.EX2 R155, R155 ;  /* 0x0000009b009b7308 */ /* 0x000fe20000000800 */
[--C-:B------:R-:W-:Y:S02]  /*2b50*/  FFMA.FTZ R169, R169, c[0x0][0x23c], -R168.reuse ;  /* 0x00008f00a9a97a23 */ /* 0x100fe400000108a8 */
[--C-:B------:R-:W-:Y:S02]  /*2b60*/  FFMA.FTZ R167, R143, c[0x0][0x23c], -R168.reuse ;  /* 0x00008f008fa77a23 */ /* 0x100fe400000108a8 */
[----:B------:R-:W-:Y:S02]  /*2b70*/  FFMA.FTZ R168, R141, c[0x0][0x23c], -R168 ;  /* 0x00008f008da87a23 */ /* 0x000fe400000108a8 */
[--C-:B------:R-:W-:Y:S01]  /*2b80*/  FFMA.FTZ R166, R166, c[0x0][0x23c], -R161.reuse ;  /* 0x00008f00a6a67a23 */ /* 0x100fe200000108a1 */
[----:B------:R-:W4:Y:S01]  /*2b90*/  MUFU.EX2 R146, R146 ;  /* 0x0000009200927308 */ /* 0x000f220000000800 */
[----:B-1----:R-:W-:Y:S01]  /*2ba0*/  F2FP.PACK_AB R117, R154, R153 ;  /* 0x000000999a75723e */ /* 0x002fe200000000ff */
[----:B------:R-:W-:-:S02]  /*2bb0*/  FFMA.FTZ R171, R142, c[0x0][0x23c], -R161 ;  /* 0x00008f008eab7a23 */ /* 0x000fc400000108a1 */
[--C-:B------:R-:W-:Y:S02]  /*2bc0*/  FFMA.FTZ R172, R140, c[0x0][0x23c], -R161.reuse ;  /* 0x00008f008cac7a23 */ /* 0x100fe400000108a1 */
[----:B------:R-:W-:Y:S01]  /*2bd0*/  FFMA.FTZ R219, R160, c[0x0][0x23c], -R161 ;  /* 0x00008f00a0db7a23 */ /* 0x000fe200000108a1 */
[----:B------:R-:W-:Y:S01]  /*2be0*/  LDSM.16.MT88.4 R140, [R190+0x13800] ;  /* 0x01380000be8c783b */ /* 0x000fe20000004200 */
[----:B------:R-:W-:Y:S01]  /*2bf0*/  MUFU.EX2 R148, R148 ;  /* 0x0000009400947308 */ /* 0x000fe20000000800 */
[----:B------:R-:W-:Y:S02]  /*2c00*/  FADD.FTZ R151, R152, R151 ;  /* 0x0000009798977221 */ /* 0x000fe40000010000 */
[----:B------:R-:W-:Y:S02]  /*2c10*/  FADD.FTZ R154, R153, R154 ;  /* 0x0000009a999a7221 */ /* 0x000fe40000010000 */
[----:B------:R-:W-:Y:S01]  /*2c20*/  FADD.FTZ R150, R150, R151 ;  /* 0x0000009796967221 */ /* 0x000fe20000010000 */
[----:B----4-:R-:W-:-:S02]  /*2c30*/  F2FP.PACK_AB R119, R146, R155 ;  /* 0x0000009b9277723e */ /* 0x010fc400000000ff */
[----:B------:R-:W1:Y:S01]  /*2c40*/  MUFU.EX2 R135, R135 ;  /* 0x0000008700877308 */ /* 0x000e620000000800 */
[----:B------:R-:W-:Y:S02]  /*2c50*/  FADD.FTZ R155, R155, R154 ;  /* 0x0000009a9b9b7221 */ /* 0x000fe40000010000 */
[----:B------:R-:W-:Y:S02]  /*2c60*/  FADD.FTZ R145, R145, R150 ;  /* 0x0000009691917221 */ /* 0x000fe40000010000 */
[----:B------:R-:W-:Y:S01]  /*2c70*/  FADD.FTZ R146, R146, R155 ;  /* 0x0000009b92927221 */ /* 0x000fe20000010000 */
[C---:B------:R-:W-:Y:S02]  /*2c80*/  HMMA.16816.F32 R64, R116.reuse, R68, RZ ;  /* 0x000000447440723c */ /* 0x040fe400000018ff */
[----:B------:R-:W-:Y:S06]  /*2c90*/  MUFU.EX2 R144, R144 ;  /* 0x0000009000907308 */ /* 0x000fec0000000800 */
[C---:B------:R-:W-:Y:S02]  /*2ca0*/  HMMA.16816.F32 R80, R116.reuse, R84, RZ ;  /* 0x000000547450723c */ /* 0x040fe400000018ff */
[----:B------:R-:W-:Y:S06]  /*2cb0*/  MUFU.EX2 R133, R133 ;  /* 0x0000008500857308 */ /* 0x000fec0000000800 */
[C---:B------:R-:W-:Y:S02]  /*2cc0*/  HMMA.16816.F32 R68, R116.reuse, R70, RZ ;  /* 0x000000467444723c */ /* 0x040fe400000018ff */
[----:B------:R-:W-:Y:S06]  /*2cd0*/  MUFU.EX2 R149, R149 ;  /* 0x0000009500957308 */ /* 0x000fec0000000800 */
[C---:B------:R-:W-:Y:S02]  /*2ce0*/  HMMA.16816.F32 R84, R116.reuse, R86, RZ ;  /* 0x000000567454723c */ /* 0x040fe400000018ff */
[----:B------:R-:W4:Y:S06]  /*2cf0*/  MUFU.EX2 R134, R134 ;  /* 0x0000008600867308 */ /* 0x000f2c0000000800 */
[C---:B------:R-:W-:Y:S02]  /*2d00*/  HMMA.16816.F32 R128, R116.reuse, R36, RZ ;  /* 0x000000247480723c */ /* 0x040fe400000018ff */
[----:B------:R-:W-:Y:S06]  /*2d10*/  MUFU.EX2 R147, R147 ;  /* 0x0000009300937308 */ /* 0x000fec0000000800 */
[C---:B------:R-:W-:Y:S02]  /*2d20*/  HMMA.16816.F32 R40, R116.reuse, R44, RZ ;  /* 0x0000002c7428723c */ /* 0x040fe400000018ff */
[----:B------:R-:W1:Y:S06]  /*2d30*/  MUFU.EX2 R0, R0 ;  /* 0x0000000000007308 */ /* 0x000e6c0000000800 */
[C---:B------:R-:W-:Y:S02]  /*2d40*/  HMMA.16816.F32 R48, R116.reuse, R52, RZ ;  /* 0x000000347430723c */ /* 0x040fe400000018ff */
[----:B------:R-:W-:Y:S06]  /*2d50*/  MUFU.EX2 R156, R156 ;  /* 0x0000009c009c7308 */ /* 0x000fec0000000800 */
[C---:B------:R-:W-:Y:S02]  /*2d60*/  HMMA.16816.F32 R56, R116.reuse, R60, RZ ;  /* 0x0000003c7438723c */ /* 0x040fe400000018ff */
[----:B------:R-:W1:Y:S06]  /*2d70*/  MUFU.EX2 R159, R159 ;  /* 0x0000009f009f7308 */ /* 0x000e6c0000000800 */
[C---:B------:R-:W-:Y:S02]  /*2d80*/  HMMA.16816.F32 R72, R116.reuse, R76, RZ ;  /* 0x0000004c7448723c */ /* 0x040fe400000018ff */
[----:B------:R-:W-:Y:S06]  /*2d90*/  MUFU.EX2 R157, R157 ;  /* 0x0000009d009d7308 */ /* 0x000fec0000000800 */
[C---:B------:R-:W-:Y:S02]  /*2da0*/  HMMA.16816.F32 R88, R116.reuse, R92, RZ ;  /* 0x0000005c7458723c */ /* 0x040fe400000018ff */
[----:B------:R-:W-:Y:S06]  /*2db0*/  MUFU.EX2 R158, R158 ;  /* 0x0000009e009e7308 */ /* 0x000fec0000000800 */
        /* <DEDUP_REMOVED lines=23> */
[----:B------:R-:W2:Y:S06]  /*2f30*/  MUFU.EX2 R219, R219 ;  /* 0x000000db00db7308 */ /* 0x000eac0000000800 */
[C---:B---3--:R-:W-:Y:S07]  /*2f40*/  HMMA.16816.F32 R120, R116.reuse, R4, RZ ;  /* 0x000000047478723c */ /* 0x048fee00000018ff */
[----:B-1----:R-:W-:Y:S01]  /*2f50*/  F2FP.PACK_AB R4, R135, R148 ;  /* 0x000000948704723e */ /* 0x002fe200000000ff */
[----:B------:R-:W-:Y:S01]  /*2f60*/  HMMA.16816.F32 R116, R116, R6, RZ ;  /* 0x000000067474723c */ /* 0x000fe200000018ff */
[----:B----4-:R-:W-:Y:S01]  /*2f70*/  F2FP.PACK_AB R5, R134, R149 ;  /* 0x000000958605723e */ /* 0x010fe200000000ff */
[----:B------:R-:W-:-:S02]  /*2f80*/  FADD.FTZ R148, R148, R145 ;  /* 0x0000009194947221 */ /* 0x000fc40000010000 */
[----:B------:R-:W-:Y:S02]  /*2f90*/  FADD.FTZ R149, R149, R146 ;  /* 0x0000009295957221 */ /* 0x000fe40000010000 */
[----:B------:R-:W-:Y:S01]  /*2fa0*/  FADD.FTZ R135, R135, R148 ;  /* 0x0000009487877221 */ /* 0x000fe20000010000 */
[----:B------:R-:W-:Y:S01]  /*2fb0*/  F2FP.PACK_AB R6, R133, R144 ;  /* 0x000000908506723e */ /* 0x000fe200000000ff */
[----:B------:R-:W-:Y:S01]  /*2fc0*/  FADD.FTZ R134, R134, R149 ;  /* 0x0000009586867221 */ /* 0x000fe20000010000 */
[----:B------:R-:W-:Y:S01]  /*2fd0*/  F2FP.PACK_AB R7, R0, R147 ;  /* 0x000000930007723e */ /* 0x000fe200000000ff */
[----:B------:R-:W-:Y:S02]  /*2fe0*/  FADD.FTZ R144, R144, R135 ;  /* 0x0000008790907221 */ /* 0x000fe40000010000 */
[----:B------:R-:W-:Y:S02]  /*2ff0*/  FADD.FTZ R147, R147, R134 ;  /* 0x0000008693937221 */ /* 0x000fe40000010000 */
[----:B------:R-:W-:-:S02]  /*3000*/  FADD.FTZ R133, R133, R144 ;  /* 0x0000009085857221 */ /* 0x000fc40000010000 */
[----:B-----5:R-:W-:Y:S01]  /*3010*/  HMMA.16816.F32 R64, R4, R8, R64 ;  /* 0x000000080440723c */ /* 0x020fe20000001840 */
[----:B------:R-:W-:-:S07]  /*3020*/  FADD.FTZ R147, R0, R147 ;  /* 0x0000009300937221 */ /* 0x000fce0000010000 */
[C---:B------:R-:W-:Y:S01]  /*3030*/  HMMA.16816.F32 R68, R4.reuse, R10, R68 ;  /* 0x0000000a0444723c */ /* 0x040fe20000001844 */
[----:B------:R-:W1:Y:S07]  /*3040*/  LDSM.16.MT88.4 R8, [R190+0x16800] ;  /* 0x01680000be08783b */ /* 0x000e6e0000004200 */
[C---:B------:R-:W-:Y:S08]  /*3050*/  HMMA.16816.F32 R80, R4.reuse, R16, R80 ;  /* 0x000000100450723c */ /* 0x040ff00000001850 */
[C---:B------:R-:W-:Y:S01]  /*3060*/  HMMA.16816.F32 R84, R4.reuse, R18, R84 ;  /* 0x000000120454723c */ /* 0x040fe20000001854 */
[----:B------:R-:W3:Y:S07]  /*3070*/  LDSM.16.MT88.4 R16, [R189+0x16800] ;  /* 0x01680000bd10783b */ /* 0x000eee0000004200 */
[C---:B------:R-:W-:Y:S08]  /*3080*/  HMMA.16816.F32 R128, R4.reuse, R20, R128 ;  /* 0x000000140480723c */ /* 0x040ff00000001880 */
[C---:B------:R-:W-:Y:S01]  /*3090*/  HMMA.16816.F32 R36, R4.reuse, R22, R36 ;  /* 0x000000160424723c */ /* 0x040fe20000001824 */
[----:B------:R-:W4:Y:S07]  /*30a0*/  LDSM.16.MT88.4 R20, [R192+0x16800] ;  /* 0x01680000c014783b */ /* 0x000f2e0000004200 */
[C---:B--2---:R-:W-:Y:S08]  /*30b0*/  HMMA.16816.F32 R88, R4.reuse, R12, R88 ;  /* 0x0000000c0458723c */ /* 0x044ff00000001858 */
[C---:B------:R-:W-:Y:S01]  /*30c0*/  HMMA.16816.F32 R92, R4.reuse, R14, R92 ;  /* 0x0000000e045c723c */ /* 0x040fe2000000185c */
[----:B------:R-:W2:Y:S07]  /*30d0*/  LDSM.16.MT88.4 R12, [R188+0x16800] ;  /* 0x01680000bc0c783b */ /* 0x000eae0000004200 */
[C---:B-1----:R-:W-:Y:S08]  /*30e0*/  HMMA.16816.F32 R104, R4.reuse, R8, R104 ;  /* 0x000000080468723c */ /* 0x042ff00000001868 */
[C---:B------:R-:W-:Y:S01]  /*30f0*/  HMMA.16816.F32 R124, R4.reuse, R10, R124 ;  /* 0x0000000a047c723c */ /* 0x040fe2000000187c */
[----:B------:R-:W1:Y:S07]  /*3100*/  LDSM.16.MT88.4 R8, [R192+0x13000] ;  /* 0x01300000c008783b */ /* 0x000e6e0000004200 */
[C---:B---3--:R-:W-:Y:S08]  /*3110*/  HMMA.16816.F32 R108, R4.reuse, R16, R108 ;  /* 0x00000010046c723c */ /* 0x048ff0000000186c */
[C---:B------:R-:W-:Y:S01]  /*3120*/  HMMA.16816.F32 R112, R4.reuse, R18, R112 ;  /* 0x000000120470723c */ /* 0x040fe20000001870 */
[----:B------:R-:W3:Y:S07]  /*3130*/  LDSM.16.MT88.4 R16, [R190+0x13000] ;  /* 0x01300000be10783b */ /* 0x000eee0000004200 */
[C---:B------:R-:W-:Y:S08]  /*3140*/  HMMA.16816.F32 R40, R4.reuse, R136, R40 ;  /* 0x000000880428723c */ /* 0x040ff00000001828 */
[C---:B------:R-:W-:Y:S01]  /*3150*/  HMMA.16816.F32 R44, R4.reuse, R138, R44 ;  /* 0x0000008a042c723c */ /* 0x040fe2000000182c */
[----:B------:R-:W-:Y:S07]  /*3160*/  LDSM.16.MT88.4 R136, [R189+0x13800] ;  /* 0x01380000bd88783b */ /* 0x000fee0000004200 */
        /* <DEDUP_REMOVED lines=9> */
[C---:B----4-:R-:W-:Y:S08]  /*3200*/  HMMA.16816.F32 R96, R4.reuse, R20, R96 ;  /* 0x000000140460723c */ /* 0x050ff00000001860 */
[C---:B------:R-:W-:Y:S01]  /*3210*/  HMMA.16816.F32 R100, R4.reuse, R22, R100 ;  /* 0x000000160464723c */ /* 0x040fe20000001864 */
[----:B------:R-:W-:Y:S07]  /*3220*/  LDSM.16.MT88.4 R20, [R192+0x17000] ;  /* 0x01700000c014783b */ /* 0x000fee0000004200 */
[C---:B--2---:R-:W-:Y:S08]  /*3230*/  HMMA.16816.F32 R120, R4.reuse, R12, R120 ;  /* 0x0000000c0478723c */ /* 0x044ff00000001878 */
[----:B------:R-:W-:Y:S01]  /*3240*/  HMMA.16816.F32 R116, R4, R14, R116 ;  /* 0x0000000e0474723c */ /* 0x000fe20000001874 */
[----:B------:R-:W2:Y:S06]  /*3250*/  LDSM.16.MT88.4 R12, [R192+0x15000] ;  /* 0x01500000c00c783b */ /* 0x000eac0000004200 */
[----:B------:R-:W-:Y:S01]  /*3260*/  F2FP.PACK_AB R4, R159, R156 ;  /* 0x0000009c9f04723e */ /* 0x000fe200000000ff */
[----:B------:R-:W-:Y:S01]  /*3270*/  FADD.FTZ R156, R156, R133 ;  /* 0x000000859c9c7221 */ /* 0x000fe20000010000 */
[----:B------:R-:W-:Y:S01]  /*3280*/  F2FP.PACK_AB R5, R163, R162 ;  /* 0x000000a2a305723e */ /* 0x000fe200000000ff */
[----:B------:R-:W-:Y:S01]  /*3290*/  FADD.FTZ R162, R162, R147 ;  /* 0x00000093a2a27221 */ /* 0x000fe20000010000 */
[----:B------:R-:W-:Y:S01]  /*32a0*/  F2FP.PACK_AB R6, R158, R157 ;  /* 0x0000009d9e06723e */ /* 0x000fe200000000ff */
[----:B------:R-:W-:Y:S01]  /*32b0*/  FADD.FTZ R156, R159, R156 ;  /* 0x0000009c9f9c7221 */ /* 0x000fe20000010000 */
[----:B------:R-:W-:Y:S01]  /*32c0*/  F2FP.PACK_AB R7, R165, R164 ;  /* 0x000000a4a507723e */ /* 0x000fe200000000ff */
[----:B------:R-:W-:-:S02]  /*32d0*/  FADD.FTZ R163, R163, R162 ;  /* 0x000000a2a3a37221 */ /* 0x000fc40000010000 */
[----:B------:R-:W-:Y:S02]  /*32e0*/  FADD.FTZ R157, R157, R156 ;  /* 0x0000009c9d9d7221 */ /* 0x000fe40000010000 */
[----:B------:R-:W-:Y:S02]  /*32f0*/  FADD.FTZ R164, R164, R163 ;  /* 0x000000a3a4a47221 */ /* 0x000fe40000010000 */
[----:B-1----:R-:W-:Y:S01]  /*3300*/  HMMA.16816.F32 R128, R4, R8, R128 ;  /* 0x000000080480723c */ /* 0x002fe20000001880 */
[----:B------:R-:W-:Y:S02]  /*3310*/  FADD.FTZ R158, R158, R157 ;  /* 0x0000009d9e9e7221 */ /* 0x000fe40000010000 */
[----:B------:R-:W-:-:S05]  /*3320*/  FADD.FTZ R165, R165, R164 ;  /* 0x000000a4a5a57221 */ /* 0x000fca0000010000 */
[C---:B------:R-:W-:Y:S01]  /*3330*/  HMMA.16816.F32 R36, R4.reuse, R10, R36 ;  /* 0x0000000a0424723c */ /* 0x040fe20000001824 */
[----:B------:R-:W1:Y:S07]  /*3340*/  LDSM.16.MT88.4 R8, [R189+0x15000] ;  /* 0x01500000bd08783b */ /* 0x000e6e0000004200 */
[C---:B---3--:R-:W-:Y:S08]  /*3350*/  HMMA.16816.F32 R40, R4.reuse, R16, R40 ;  /* 0x000000100428723c */ /* 0x048ff00000001828 */
[C---:B------:R-:W-:Y:S01]  /*3360*/  HMMA.16816.F32 R44, R4.reuse, R18, R44 ;  /* 0x00000012042c723c */ /* 0x040fe2000000182c */
[----:B------:R-:W3:Y:S07]  /*3370*/  LDSM.16.MT88.4 R16, [R188+0x15000] ;  /* 0x01500000bc10783b */ /* 0x000eee0000004200 */
[C---:B--2---:R-:W-:Y:S08]  /*3380*/  HMMA.16816.F32 R64, R4.reuse, R12, R64 ;  /* 0x0000000c0440723c */ /* 0x044ff00000001840 */
[C---:B------:R-:W-:Y:S01]  /*3390*/  HMMA.16816.F32 R68, R4.reuse, R14, R68 ;  /* 0x0000000e0444723c */ /* 0x040fe20000001844 */
[----:B------:R-:W2:Y:S07]  /*33a0*/  LDSM.16.MT88.4 R12, [R190+0x17000] ;  /* 0x01700000be0c783b */ /* 0x000eae0000004200 */
[C---:B------:R-:W-:Y:S08]  /*33b0*/  HMMA.16816.F32 R96, R4.reuse, R20, R96 ;  /* 0x000000140460723c */ /* 0x040ff00000001860 */
[C---:B-1----:R-:W-:Y:S08]  /*33c0*/  HMMA.16816.F32 R80, R4.reuse, R8, R80 ;  /* 0x000000080450723c */ /* 0x042ff00000001850 */
        /* <DEDUP_REMOVED lines=8> */
[C---:B------:R-:W-:Y:S01]  /*3450*/  HMMA.16816.F32 R100, R4.reuse, R22, R100 ;  /* 0x000000160464723c */ /* 0x040fe20000001864 */
[----:B------:R-:W-:Y:S07]  /*3460*/  LDSM.16.MT88.4 R20, [R188+0x15800] ;  /* 0x01580000bc14783b */ /* 0x000fee0000004200 */
        /* <DEDUP_REMOVED lines=8> */
[----:B------:R-:W4:Y:S07]  /*34f0*/  LDSM.16.MT88.4 R32, [R188+0x13800] ;  /* 0x01380000bc20783b */ /* 0x000f2e0000004200 */
[C---:B------:R-:W-:Y:S08]  /*3500*/  HMMA.16816.F32 R56, R4.reuse, R28, R56 ;  /* 0x0000001c0438723c */ /* 0x040ff00000001838 */
[C---:B------:R-:W-:Y:S01]  /*3510*/  HMMA.16816.F32 R60, R4.reuse, R30, R60 ;  /* 0x0000001e043c723c */ /* 0x040fe2000000183c */
[----:B------:R-:W5:Y:S07]  /*3520*/  LDSM.16.MT88.4 R28, [R190+0x15800] ;  /* 0x01580000be1c783b */ /* 0x000f6e0000004200 */
[C---:B------:R-:W-:Y:S08]  /*3530*/  HMMA.16816.F32 R72, R4.reuse, R24, R72 ;  /* 0x000000180448723c */ /* 0x040ff00000001848 */
[----:B------:R-:W-:Y:S01]  /*3540*/  HMMA.16816.F32 R76, R4, R26, R76 ;  /* 0x0000001a044c723c */ /* 0x000fe2000000184c */
[----:B------:R-:W3:Y:S06]  /*3550*/  LDSM.16.MT88.4 R24, [R189+0x15800] ;  /* 0x01580000bd18783b */ /* 0x000eec0000004200 */
        /* <DEDUP_REMOVED lines=10> */
[----:B--2---:R-:W-:Y:S01]  /*3600*/  HMMA.16816.F32 R128, R4, R12, R128 ;  /* 0x0000000c0480723c */ /* 0x004fe20000001880 */
[----:B------:R-:W-:Y:S02]  /*3610*/  FADD.FTZ R221, R168, R167 ;  /* 0x000000a7a8dd7221 */ /* 0x000fe40000010000 */
[----:B------:R-:W-:-:S05]  /*3620*/  FADD.FTZ R219, R219, R172 ;  /* 0x000000acdbdb7221 */ /* 0x000fca0000010000 */
        /* <DEDUP_REMOVED lines=9> */
[C---:B------:R-:W-:Y:S08]  /*36c0*/  HMMA.16816.F32 R44, R4.reuse, R142, R44 ;  /* 0x0000008e042c723c */ /* 0x040ff0000000182c */
[C---:B------:R-:W-:Y:S08]  /*36d0*/  HMMA.16816.F32 R48, R4.reuse, R136, R48 ;  /* 0x000000880430723c */ /* 0x040ff00000001830 */
[C---:B------:R-:W-:Y:S08]  /*36e0*/  HMMA.16816.F32 R52, R4.reuse, R138, R52 ;  /* 0x0000008a0434723c */ /* 0x040ff00000001834 */
[C---:B----4-:R-:W-:Y:S08]  /*36f0*/  HMMA.16816.F32 R56, R4.reuse, R32, R56 ;  /* 0x000000200438723c */ /* 0x050ff00000001838 */
[C---:B------:R-:W-:Y:S08]  /*3700*/  HMMA.16816.F32 R60, R4.reuse, R34, R60 ;  /* 0x00000022043c723c */ /* 0x040ff0000000183c */
[C---:B-----5:R-:W-:Y:S08]  /*3710*/  HMMA.16816.F32 R72, R4.reuse, R28, R72 ;  /* 0x0000001c0448723c */ /* 0x060ff00000001848 */
[C---:B------:R-:W-:Y:S08]  /*3720*/  HMMA.16816.F32 R76, R4.reuse, R30, R76 ;  /* 0x0000001e044c723c */ /* 0x040ff0000000184c */
[C---:B------:R-:W-:Y:S08]  /*3730*/  HMMA.16816.F32 R80, R4.reuse, R24, R80 ;  /* 0x000000180450723c */ /* 0x040ff00000001850 */
[C---:B------:R-:W-:Y:S08]  /*3740*/  HMMA.16816.F32 R84, R4.reuse, R26, R84 ;  /* 0x0000001a0454723c */ /* 0x040ff00000001854 */
[C---:B------:R-:W-:Y:S08]  /*3750*/  HMMA.16816.F32 R88, R4.reuse, R20, R88 ;  /* 0x000000140458723c */ /* 0x040ff00000001858 */
[C---:B------:R-:W-:Y:S08]  /*3760*/  HMMA.16816.F32 R92, R4.reuse, R22, R92 ;  /* 0x00000016045c723c */ /* 0x040ff0000000185c */
[C---:B--2---:R-:W-:Y:S08]  /*3770*/  HMMA.16816.F32 R104, R4.reuse, R12, R104 ;  /* 0x0000000c0468723c */ /* 0x044ff00000001868 */
[C---:B------:R-:W-:Y:S08]  /*3780*/  HMMA.16816.F32 R124, R4.reuse, R14, R124 ;  /* 0x0000000e047c723c */ /* 0x040ff0000000187c */
[C---:B-1----:R-:W-:Y:S08]  /*3790*/  HMMA.16816.F32 R108, R4.reuse, R8, R108 ;  /* 0x00000008046c723c */ /* 0x042ff0000000186c */
[C---:B------:R-:W-:Y:S08]  /*37a0*/  HMMA.16816.F32 R112, R4.reuse, R10, R112 ;  /* 0x0000000a0470723c */ /* 0x040ff00000001870 */
[C---:B---3--:R-:W-:Y:S08]  /*37b0*/  HMMA.16816.F32 R120, R4.reuse, R16, R120 ;  /* 0x000000100478723c */ /* 0x048ff00000001878 */
[----:B------:R-:W-:Y:S01]  /*37c0*/  HMMA.16816.F32 R116, R4, R18, R116 ;  /* 0x000000120474723c */ /* 0x000fe20000001874 */
[----:B------:R-:W-:Y:S07]  /*37d0*/  @!P0 BRA `(.L_x_6) ;  /* 0x000026d000008947 */ /* 0x000fee0003800000 */
[----:B------:R-:W-:Y:S01]  /*37e0*/  ULDC.64 UR4, c[0x0][0x1a0] ;  /* 0x0000680000047ab9 */ /* 0x000fe20000000a00 */
[----:B------:R-:W-:Y:S01]  /*37f0*/  LEA.HI.SX32 R218, R2, 0xfffffffe, 0x1a ;  /* 0xfffffffe02da7811 */ /* 0x000fe200078fd2ff */
[----:B------:R-:W-:Y:S01]  /*3800*/  IMAD.MOV.U32 R0, RZ, RZ, R3 ;  /* 0x000000ffff007224 */ /* 0x000fe200078e0003 */
[----:B------:R-:W-:Y:S01]  /*3810*/  MOV R133, R132 ;  /* 0x0000008400857202 */ /* 0x000fe20000000f00 */
[----:B------:R-:W-:-:S02]  /*3820*/  USHF.L.U64.HI UR5, UR4, 0x6, UR5 ;  /* 0x0000000604057899 */ /* 0x000fc40008010205 */
[----:B------:R-:W-:Y:S01]  /*3830*/  USHF.L.U32 UR4, UR4, 0x6, URZ ;  /* 0x0000000604047899 */ /* 0x000fe2000800063f */
[----:B------:R-:W-:Y:S09]  /*3840*/  BRA `(.L_x_7) ;  /* 0x0000017000007947 */ /* 0x000ff20003800000 */
.L_x_9:
[----:B------:R-:W-:Y:S04]  /*3850*/  IADD3 R3, R218, -0x1, RZ ;  /* 0xffffffffda037810 */ /* 0x000fe80007ffe0ff */
[----:B------:R-:W-:Y:S01]  /*3860*/  SHF.R.S32.HI R2, RZ, 0x1f, R3 ;  /* 0x0000001fff027819 */ /* 0x000fe20000011403 */
[C---:B------:R-:W-:Y:S04]  /*3870*/  IMAD.WIDE.U32 R134, R3.reuse, c[0x0][0x198], RZ ;  /* 0x0000660003867a25 */ /* 0x040fe800078e00ff */
[----:B------:R-:W-:Y:S04]  /*3880*/  IMAD R2, R2, c[0x0][0x198], RZ ;  /* 0x0000660002027a24 */ /* 0x000fe800078e02ff */
[----:B------:R-:W-:Y:S01]  /*3890*/  IMAD R2, R3, c[0x0][0x19c], R2 ;  /* 0x0000670003027a24 */ /* 0x000fe200078e0202 */
[C---:B------:R-:W-:Y:S03]  /*38a0*/  LEA R3, P1, R134.reuse, R210, 0x6 ;  /* 0x000000d286037211 */ /* 0x040fe600078230ff */
[----:B------:R-:W-:Y:S01]  /*38b0*/  IMAD.IADD R135, R135, 0x1, R2 ;  /* 0x0000000187877824 */ /* 0x000fe200078e0202 */
[C---:B------:R-:W-:Y:S04]  /*38c0*/  LEA R136, P2, R3.reuse, c[0x0][0x168], 0x1 ;  /* 0x00005a0003887a11 */ /* 0x040fe800078408ff */
[----:B------:R-:W-:Y:S02]  /*38d0*/  LEA.HI.X R2, R134, R213, R135, 0x6, P1 ;  /* 0x000000d586027211 */ /* 0x000fe400008f3487 */
[----:B------:R-:W-:Y:S02]  /*38e0*/  IADD3 R138, P1, R202, R136, RZ ;  /* 0x00000088ca8a7210 */ /* 0x000fe40007f3e0ff */
[----:B------:R-:W-:Y:S05]  /*38f0*/  LEA.HI.X R137, R3, c[0x0][0x16c], R2, 0x1, P2 ;  /* 0x00005b0003897a11 */ /* 0x000fea00010f0c02 */
[----:B------:R-:W-:Y:S01]  /*3900*/  @!PT LDS RZ, [RZ] ;  /* 0x00000000fffff984 */ /* 0x000fe20000000800 */
[----:B------:R-:W-:Y:S01]  /*3910*/  @!PT LDS RZ, [RZ] ;  /* 0x00000000fffff984 */ /* 0x000fe20000000800 */
[----:B------:R-:W-:Y:S01]  /*3920*/  @!PT LDS RZ, [RZ] ;  /* 0x00000000fffff984 */ /* 0x000fe20000000800 */
[----:B------:R1:W-:Y:S01]  /*3930*/  LDGSTS.E.BYPASS.LTC128B.128 [R204+0xc000], [R136.64] ;  /* 0x0c00000088cc7fae */ /* 0x0003e2000b901d46 */
[----:B------:R-:W-:Y:S03]  /*3940*/  IMAD.X R139, R201, 0x1, R137, P1 ;  /* 0x00000001c98b7824 */ /* 0x000fe600008e0689 */
[----:B------:R1:W-:Y:S04]  /*3950*/  LDGSTS.E.BYPASS.LTC128B.128 [R204+0xe000], [R136.64+0x80] ;  /* 0x0e00008088cc7fae */ /* 0x0003e8000b901d46 */
[----:B------:R1:W-:Y:S04]  /*3960*/  LDGSTS.E.BYPASS.LTC128B.128 [R204+0x10000], [R136.64+0x100] ;  /* 0x1000010088cc7fae */ /* 0x0003e8000b901d46 */
[----:B------:R1:W-:Y:S04]  /*3970*/  LDGSTS.E.BYPASS.LTC128B.128 [R204+0xd000], [R138.64] ;  /* 0x0d0000008acc7fae */ /* 0x0003e8000b901d46 */
[----:B------:R1:W-:Y:S04]  /*3980*/  LDGSTS.E.BYPASS.LTC128B.128 [R204+0xf000], [R138.64+0x80] ;  /* 0x0f0000808acc7fae */ /* 0x0003e8000b901d46 */
[----:B------:R1:W-:Y:S04]  /*3990*/  LDGSTS.E.BYPASS.LTC128B.128 [R204+0x11000], [R138.64+0x100] ;  /* 0x110001008acc7fae */ /* 0x0003e8000b901d46 */
[----:B------:R-:W0:Y:S01]  /*39a0*/  LDGDEPBAR ;  /* 0x00000000000079af */ /* 0x000e220000000000 */
[----:B------:R-:W-:-:S05]  /*39b0*/  BRA `(.L_x_8) ;  /* 0x00000b7000007947 */ /* 0x000fca0003800000 */
.L_x_7:
[----:B------:R-:W-:Y:S01]  /*39c0*/  SHF.R.S32.HI R2, RZ, 0x1f, R218 ;  /* 0x0000001fff027819 */ /* 0x000fe200000114da */
[----:B------:R-:W-:Y:S04]  /*39d0*/  DEPBAR.LE SB0, 0x0 ;  /* 0x000080000000791a */ /* 0x000fe80000000000 */
[----:B------:R-:W-:Y:S01]  /*39e0*/  BAR.SYNC.DEFER_BLOCKING 0x0 ;  /* 0x0000000000007b1d */ /* 0x000fe20000010000 */
[----:B------:R-:W-:Y:S02]  /*39f0*/  IMAD R2, R2, c[0x0][0x1a0], RZ ;  /* 0x0000680002027a24 */ /* 0x000fe400078e02ff */
[C---:B------:R-:W-:Y:S04]  /*3a00*/  IMAD.WIDE.U32 R134, R218.reuse, c[0x0][0x1a0], RZ ;  /* 0x00006800da867a25 */ /* 0x040fe800078e00ff */
[----:B------:R-:W-:Y:S01]  /*3a10*/  IMAD R2, R218, c[0x0][0x1a4], R2 ;  /* 0x00006900da027a24 */ /* 0x000fe200078e0202 */
[C---:B------:R-:W-:Y:S03]  /*3a20*/  LEA R3, P0, R134.reuse, R208, 0x6 ;  /* 0x000000d086037211 */ /* 0x040fe600078030ff */
[----:B------:R-:W-:Y:S01]  /*3a30*/  IMAD.IADD R2, R135, 0x1, R2 ;  /* 0x0000000187027824 */ /* 0x000fe200078e0202 */
[C---:B------:R-:W-:Y:S04]  /*3a40*/  LEA R222, P1, R3.reuse, c[0x0][0x170], 0x1 ;  /* 0x00005c0003de7a11 */ /* 0x040fe800078208ff */
[----:B------:R-:W-:Y:S02]  /*3a50*/  LEA.HI.X R2, R134, R199, R2, 0x6, P0 ;  /* 0x000000c786027211 */ /* 0x000fe400000f3402 */
[----:B------:R-:W-:Y:S02]  /*3a60*/  IADD3 R134, P0, R222, UR4, RZ ;  /* 0x00000004de867c10 */ /* 0x000fe4000ff1e0ff */
[----:B------:R-:W-:Y:S04]  /*3a70*/  LEA.HI.X R223, R3, c[0x0][0x174], R2, 0x1, P1 ;  /* 0x00005d0003df7a11 */ /* 0x000fe800008f0c02 */
[----:B------:R-:W-:Y:S01]  /*3a80*/  IADD3.X R135, R223, UR5, RZ, P0, !PT ;  /* 0x00000005df877c10 */ /* 0x000fe200087fe4ff */
[----:B------:R-:W-:Y:S01]  /*3a90*/  @!PT LDS RZ, [RZ] ;  /* 0x00000000fffff984 */ /* 0x000fe20000000800 */
[----:B------:R-:W-:Y:S01]  /*3aa0*/  @!PT LDS RZ, [RZ] ;  /* 0x00000000fffff984 */ /* 0x000fe20000000800 */
[----:B------:R-:W-:Y:S01]  /*3ab0*/  @!PT LDS RZ, [RZ] ;  /* 0x00000000fffff984 */ /* 0x000fe20000000800 */
[----:B------:R1:W-:Y:S01]  /*3ac0*/  LDGSTS.E.BYPASS.LTC128B.128 [R204+0x12000], [R222.64] ;  /* 0x12000000decc7fae */ /* 0x0003e2000b901d46 */
[----:B------:R-:W-:Y:S03]  /*3ad0*/  ISETP.GT.AND P0, PT, R218, RZ, PT ;  /* 0x000000ffda00720c */ /* 0x000fe60003f04270 */
[----:B------:R1:W-:Y:S04]  /*3ae0*/  LDGSTS.E.BYPASS.LTC128B.128 [R204+0x14000], [R222.64+0x80] ;  /* 0x14000080decc7fae */ /* 0x0003e8000b901d46 */
[----:B------:R1:W-:Y:S04]  /*3af0*/  LDGSTS.E.BYPASS.LTC128B.128 [R204+0x16000], [R222.64+0x100] ;  /* 0x16000100decc7fae */ /* 0x0003e8000b901d46 */
[----:B------:R1:W-:Y:S04]  /*3b00*/  LDGSTS.E.BYPASS.LTC128B.128 [R204+0x13000], [R134.64] ;  /* 0x1300000086cc7fae */ /* 0x0003e8000b901d46 */
[----:B------:R1:W-:Y:S04]  /*3b10*/  LDGSTS.E.BYPASS.LTC128B.128 [R204+0x15000], [R134.64+0x80] ;  /* 0x1500008086cc7fae */ /* 0x0003e8000b901d46 */
[----:B------:R1:W-:Y:S04]  /*3b20*/  LDGSTS.E.BYPASS.LTC128B.128 [R204+0x17000], [R134.64+0x100] ;  /* 0x1700010086cc7fae */ /* 0x0003e8000b901d46 */
[----:B------:R-:W-:Y:S04]  /*3b30*/  LDSM.16.M88.4 R136, [R198] ;  /* 0x00000000c688783b */ /* 0x000fe80000000200 */
[----:B------:R-:W2:Y:S04]  /*3b40*/  LDSM.16.M88.4 R140, [R197+0xc000] ;  /* 0x00c00000c58c783b */ /* 0x000ea80000000200 */
[----:B------:R-:W3:Y:S04]  /*3b50*/  LDSM.16.M88.4 R144, [R197+0xc800] ;  /* 0x00c80000c590783b */ /* 0x000ee80000000200 */
[----:B------:R-:W4:Y:S04]  /*3b60*/  LDSM.16.M88.4 R148, [R197+0xd000] ;  /* 0x00d00000c594783b */ /* 0x000f280000000200 */
[----:B------:R-:W0:Y:S04]  /*3b70*/  LDGDEPBAR ;  /* 0x00000000000079af */ /* 0x000e280000000000 */
[----:B------:R-:W5:Y:S04]  /*3b80*/  LDSM.16.M88.4 R152, [R197+0xd800] ;  /* 0x00d80000c598783b */ /* 0x000f680000000200 */
[----:B------:R-:W-:Y:S04]  /*3b90*/  LDSM.16.M88.4 R156, [R196] ;  /* 0x00000000c49c783b */ /* 0x000fe80000000200 */
[----:B------:R-:W1:Y:S04]  /*3ba0*/  LDSM.16.M88.4 R160, [R195] ;  /* 0x00000000c3a0783b */ /* 0x000e680000000200 */
[----:B------:R-:W1:Y:S04]  /*3bb0*/  LDSM.16.M88.4 R164, [R187] ;  /* 0x00000000bba4783b */ /* 0x000e680000000200 */
[----:B------:R-:W1:Y:S04]  /*3bc0*/  LDSM.16.M88.4 R168, [R186] ;  /* 0x00000000baa8783b */ /* 0x000e680000000200 */
[----:B------:R-:W1:Y:S01]  /*3bd0*/  LDSM.16.M88.4 R172, [R185] ;  /* 0x00000000b9ac783b */ /* 0x000e620000000200 */
[C---:B--2---:R-:W-:Y:S08]  /*3be0*/  HMMA.16816.F32 R4, R136.reuse, R140, RZ ;  /* 0x0000008c8804723c */ /* 0x044ff000000018ff */
[C---:B------:R-:W-:Y:S01]  /*3bf0*/  HMMA.16816.F32 R8, R136.reuse, R142, RZ ;  /* 0x0000008e8808723c */ /* 0x040fe200000018ff */
[----:B------:R-:W-:Y:S07]  /*3c00*/  LDSM.16.M88.4 R140, [R194] ;  /* 0x00000000c28c783b */ /* 0x000fee0000000200 */
[C---:B---3--:R-:W-:Y:S08]  /*3c10*/  HMMA.16816.F32 R12, R136.reuse, R144, RZ ;  /* 0x00000090880c723c */ /* 0x048ff000000018ff */
[C---:B------:R-:W-:Y:S01]  /*3c20*/  HMMA.16816.F32 R16, R136.reuse, R146, RZ ;  /* 0x000000928810723c */ /* 0x040fe200000018ff */
[----:B------:R-:W2:Y:S07]  /*3c30*/  LDSM.16.M88.4 R144, [R191+0xc000] ;  /* 0x00c00000bf90783b */ /* 0x000eae0000000200 */
[C---:B----4-:R-:W-:Y:S08]  /*3c40*/  HMMA.16816.F32 R20, R136.reuse, R148, RZ ;  /* 0x000000948814723c */ /* 0x050ff000000018ff */
[C---:B------:R-:W-:Y:S01]  /*3c50*/  HMMA.16816.F32 R24, R136.reuse, R150, RZ ;  /* 0x000000968818723c */ /* 0x040fe200000018ff */
[----:B------:R-:W3:Y:S07]  /*3c60*/  LDSM.16.M88.4 R148, [R191+0xc800] ;  /* 0x00c80000bf94783b */ /* 0x000eee0000000200 */
[C---:B-----5:R-:W-:Y:S08]  /*3c70*/  HMMA.16816.F32 R28, R136.reuse, R152, RZ ;  /* 0x00000098881c723c */ /* 0x060ff000000018ff */
[----:B------:R-:W-:Y:S01]  /*3c80*/  HMMA.16816.F32 R32, R136, R154, RZ ;  /* 0x0000009a8820723c */ /* 0x000fe200000018ff */
[----:B------:R-:W4:Y:S04]  /*3c90*/  LDSM.16.M88.4 R136, [R191+0xd000] ;  /* 0x00d00000bf88783b */ /* 0x000f280000000200 */
[----:B------:R-:W5:Y:S03]  /*3ca0*/  LDSM.16.M88.4 R152, [R191+0xd800] ;  /* 0x00d80000bf98783b */ /* 0x000f660000000200 */
[C---:B-1----:R-:W-:Y:S08]  /*3cb0*/  HMMA.16816.F32 R4, R156.reuse, R160, R4 ;  /* 0x000000a09c04723c */ /* 0x042ff00000001804 */
[C---:B------:R-:W-:Y:S01]  /*3cc0*/  HMMA.16816.F32 R8, R156.reuse, R162, R8 ;  /* 0x000000a29c08723c */ /* 0x040fe20000001808 */
[----:B------:R-:W-:Y:S07]  /*3cd0*/  LDSM.16.M88.4 R160, [R193] ;  /* 0x00000000c1a0783b */ /* 0x000fee0000000200 */
[C---:B------:R-:W-:Y:S08]  /*3ce0*/  HMMA.16816.F32 R12, R156.reuse, R164, R12 ;  /* 0x000000a49c0c723c */ /* 0x040ff0000000180c */
[C---:B------:R-:W-:Y:S01]  /*3cf0*/  HMMA.16816.F32 R16, R156.reuse, R166, R16 ;  /* 0x000000a69c10723c */ /* 0x040fe20000001810 */
[----:B------:R-:W1:Y:S07]  /*3d00*/  LDSM.16.M88.4 R164, [R184] ;  /* 0x00000000b8a4783b */ /* 0x000e6e0000000200 */
[C---:B------:R-:W-:Y:S08]  /*3d10*/  HMMA.16816.F32 R20, R156.reuse, R168, R20 ;  /* 0x000000a89c14723c */ /* 0x040ff00000001814 */
[C---:B------:R-:W-:Y:S01]  /*3d20*/  HMMA.16816.F32 R24, R156.reuse, R170, R24 ;  /* 0x000000aa9c18723c */ /* 0x040fe20000001818 */
[----:B------:R-:W1:Y:S07]  /*3d30*/  LDSM.16.M88.4 R168, [R184+0x800] ;  /* 0x00080000b8a8783b */ /* 0x000e6e0000000200 */
[C---:B------:R-:W-:Y:S08]  /*3d40*/  HMMA.16816.F32 R28, R156.reuse, R172, R28 ;  /* 0x000000ac9c1c723c */ /* 0x040ff0000000181c */
[----:B------:R-:W-:Y:S01]  /*3d50*/  HMMA.16816.F32 R32, R156, R174, R32 ;  /* 0x000000ae9c20723c */ /* 0x000fe20000001820 */
[----:B------:R-:W1:Y:S04]  /*3d60*/  LDSM.16.M88.4 R156, [R184+0x1000] ;  /* 0x00100000b89c783b */ /* 0x000e680000000200 */
[----:B------:R-:W1:Y:S03]  /*3d70*/  LDSM.16.M88.4 R172, [R184+0x1800] ;  /* 0x00180000b8ac783b */ /* 0x000e660000000200 */
[C---:B--2---:R-:W-:Y:S08]  /*3d80*/  HMMA.16816.F32 R4, R140.reuse, R144, R4 ;  /* 0x000000908c04723c */ /* 0x044ff00000001804 */
[C---:B------:R-:W-:Y:S01]  /*3d90*/  HMMA.16816.F32 R8, R140.reuse, R146, R8 ;  /* 0x000000928c08723c */ /* 0x040fe20000001808 */
[----:B------:R-:W-:Y:S07]  /*3da0*/  LDSM.16.M88.4 R144, [R197+0xe000] ;  /* 0x00e00000c590783b */ /* 0x000fee0000000200 */
[C---:B---3--:R-:W-:Y:S08]  /*3db0*/  HMMA.16816.F32 R12, R140.reuse, R148, R12 ;  /* 0x000000948c0c723c */ /* 0x048ff0000000180c */
[C---:B------:R-:W-:Y:S01]  /*3dc0*/  HMMA.16816.F32 R16, R140.reuse, R150, R16 ;  /* 0x000000968c10723c */ /* 0x040fe20000001810 */
[----:B------:R-:W-:Y:S07]  /*3dd0*/  LDSM.16.M88.4 R148, [R197+0xe800] ;  /* 0x00e80000c594783b */ /* 0x000fee0000000200 */
[C---:B----4-:R-:W-:Y:S08]  /*3de0*/  HMMA.16816.F32 R20, R140.reuse, R136, R20 ;  /* 0x000000888c14723c */ /* 0x050ff00000001814 */
[C---:B------:R-:W-:Y:S01]  /*3df0*/  HMMA.16816.F32 R24, R140.reuse, R138, R24 ;  /* 0x0000008a8c18723c */ /* 0x040fe20000001818 */
[----:B------:R-:W2:Y:S07]  /*3e00*/  LDSM.16.M88.4 R136, [R198+0x4000] ;  /* 0x00400000c688783b */ /* 0x000eae0000000200 */
[C---:B-----5:R-:W-:Y:S08]  /*3e10*/  HMMA.16816.F32 R28, R140.reuse, R152, R28 ;  /* 0x000000988c1c723c */ /* 0x060ff0000000181c */
[----:B------:R-:W-:Y:S01]  /*3e20*/  HMMA.16816.F32 R32, R140, R154, R32 ;  /* 0x0000009a8c20723c */ /* 0x000fe20000001820 */
[----:B------:R-:W3:Y:S04]  /*3e30*/  LDSM.16.M88.4 R140, [R197+0xf000] ;  /* 0x00f00000c58c783b */ /* 0x000ee80000000200 */
[----:B------:R-:W4:Y:S03]  /*3e40*/  LDSM.16.M88.4 R152, [R197+0xf800] ;  /* 0x00f80000c598783b */ /* 0x000f260000000200 */
[C---:B-1----:R-:W-:Y:S08]  /*3e50*/  HMMA.16816.F32 R4, R160.reuse, R164, R4 ;  /* 0x000000a4a004723c */ /* 0x042ff00000001804 */
[C---:B------:R-:W-:Y:S01]  /*3e60*/  HMMA.16816.F32 R8, R160.reuse, R166, R8 ;  /* 0x000000a6a008723c */ /* 0x040fe20000001808 */
[----:B------:R-:W-:Y:S07]  /*3e70*/  LDSM.16.M88.4 R164, [R183] ;  /* 0x00000000b7a4783b */ /* 0x000fee0000000200 */
[C---:B------:R-:W-:Y:S08]  /*3e80*/  HMMA.16816.F32 R12, R160.reuse, R168, R12 ;  /* 0x000000a8a00c723c */ /* 0x040ff0000000180c */
[C---:B------:R-:W-:Y:S01]  /*3e90*/  HMMA.16816.F32 R16, R160.reuse, R170, R16 ;  /* 0x000000aaa010723c */ /* 0x040fe20000001810 */
[----:B------:R-:W-:Y:S07]  /*3ea0*/  LDSM.16.M88.4 R168, [R182] ;  /* 0x00000000b6a8783b */ /* 0x000fee0000000200 */
[C---:B------:R-:W-:Y:S08]  /*3eb0*/  HMMA.16816.F32 R20, R160.reuse, R156, R20 ;  /* 0x0000009ca014723c */ /* 0x040ff00000001814 */
[C---:B------:R-:W-:Y:S01]  /*3ec0*/  HMMA.16816.F32 R24, R160.reuse, R158, R24 ;  /* 0x0000009ea018723c */ /* 0x040fe20000001818 */
[----:B------:R-:W1:Y:S07]  /*3ed0*/  LDSM.16.M88.4 R156, [R196+0x4000] ;  /* 0x00400000c49c783b */ /* 0x000e6e0000000200 */
[C---:B------:R-:W-:Y:S08]  /*3ee0*/  HMMA.16816.F32 R28, R160.reuse, R172, R28 ;  /* 0x000000aca01c723c */ /* 0x040ff0000000181c */
[----:B------:R-:W-:Y:S01]  /*3ef0*/  HMMA.16816.F32 R32, R160, R174, R32 ;  /* 0x000000aea020723c */ /* 0x000fe20000001820 */
[----:B------:R-:W5:Y:S04]  /*3f00*/  LDSM.16.M88.4 R160, [R181] ;  /* 0x00000000b5a0783b */ /* 0x000f680000000200 */
[----:B------:R-:W1:Y:S03]  /*3f10*/  LDSM.16.M88.4 R172, [R180] ;  /* 0x00000000b4ac783b */ /* 0x000e660000000200 */
[C---:B--2---:R-:W-:Y:S08]  /*3f20*/  HMMA.16816.F32 R4, R136.reuse, R144, R4 ;  /* 0x000000908804723c */ /* 0x044ff00000001804 */
[C---:B------:R-:W-:Y:S01]  /*3f30*/  HMMA.16816.F32 R8, R136.reuse, R146, R8 ;  /* 0x000000928808723c */ /* 0x040fe20000001808 */
[----:B------:R-:W-:Y:S07]  /*3f40*/  LDSM.16.M88.4 R144, [R191+0xe000] ;  /* 0x00e00000bf90783b */ /* 0x000fee0000000200 */
[C---:B------:R-:W-:Y:S08]  /*3f50*/  HMMA.16816.F32 R12, R136.reuse, R148, R12 ;  /* 0x00000094880c723c */ /* 0x040ff0000000180c */
[C---:B------:R-:W-:Y:S01]  /*3f60*/  HMMA.16816.F32 R16, R136.reuse, R150, R16 ;  /* 0x000000968810723c */ /* 0x040fe20000001810 */
[----:B------:R-:W-:Y:S07]  /*3f70*/  LDSM.16.M88.4 R148, [R191+0xe800] ;  /* 0x00e80000bf94783b */ /* 0x000fee0000000200 */
[C---:B---3--:R-:W-:Y:S08]  /*3f80*/  HMMA.16816.F32 R20, R136.reuse, R140, R20 ;  /* 0x0000008c8814723c */ /* 0x048ff00000001814 */
[C---:B------:R-:W-:Y:S01]  /*3f90*/  HMMA.16816.F32 R24, R136.reuse, R142, R24 ;  /* 0x0000008e8818723c */ /* 0x040fe20000001818 */
[----:B------:R-:W2:Y:S07]  /*3fa0*/  LDSM.16.M88.4 R140, [R194+0x4000] ;  /* 0x00400000c28c783b */ /* 0x000eae0000000200 */
[C---:B----4-:R-:W-:Y:S08]  /*3fb0*/  HMMA.16816.F32 R28, R136.reuse, R152, R28 ;  /* 0x00000098881c723c */ /* 0x050ff0000000181c */
[----:B------:R-:W-:Y:S01]  /*3fc0*/  HMMA.16816.F32 R32, R136, R154, R32 ;  /* 0x0000009a8820723c */ /* 0x000fe20000001820 */
[----:B------:R-:W3:Y:S04]  /*3fd0*/  LDSM.16.M88.4 R136, [R191+0xf000] ;  /* 0x00f00000bf88783b */ /* 0x000ee80000000200 */
[----:B------:R-:W4:Y:S03]  /*3fe0*/  LDSM.16.M88.4 R152, [R191+0xf800] ;  /* 0x00f80000bf98783b */ /* 0x000f260000000200 */
[C---:B-1----:R-:W-:Y:S08]  /*3ff0*/  HMMA.16816.F32 R4, R156.reuse, R164, R4 ;  /* 0x000000a49c04723c */ /* 0x042ff00000001804 */
[C---:B------:R-:W-:Y:S01]  /*4000*/  HMMA.16816.F32 R8, R156.reuse, R166, R8 ;  /* 0x000000a69c08723c */ /* 0x040fe20000001808 */
[----:B------:R-:W-:Y:S07]  /*4010*/  LDSM.16.M88.4 R164, [R184+0x2000] ;  /* 0x00200000b8a4783b */ /* 0x000fee0000000200 */
[C---:B------:R-:W-:Y:S08]  /*4020*/  HMMA.16816.F32 R12, R156.reuse, R168, R12 ;  /* 0x000000a89c0c723c */ /* 0x040ff0000000180c */
[C---:B------:R-:W-:Y:S01]  /*4030*/  HMMA.16816.F32 R16, R156.reuse, R170, R16 ;  /* 0x000000aa9c10723c */ /* 0x040fe20000001810 */
[----:B------:R-:W-:Y:S07]  /*4040*/  LDSM.16.M88.4 R168, [R184+0x2800] ;  /* 0x00280000b8a8783b */ /* 0x000fee0000000200 */
[C---:B-----5:R-:W-:Y:S08]  /*4050*/  HMMA.16816.F32 R20, R156.reuse, R160, R20 ;  /* 0x000000a09c14723c */ /* 0x060ff00000001814 */
[C---:B------:R-:W-:Y:S01]  /*4060*/  HMMA.16816.F32 R24, R156.reuse, R162, R24 ;  /* 0x000000a29c18723c */ /* 0x040fe20000001818 */
[----:B------:R-:W1:Y:S07]  /*4070*/  LDSM.16.M88.4 R160, [R193+0x4000] ;  /* 0x00400000c1a0783b */ /* 0x000e6e0000000200 */
[C---:B------:R-:W-:Y:S08]  /*4080*/  HMMA.16816.F32 R28, R156.reuse, R172, R28 ;  /* 0x000000ac9c1c723c */ /* 0x040ff0000000181c */
[----:B------:R-:W-:Y:S01]  /*4090*/  HMMA.16816.F32 R32, R156, R174, R32 ;  /* 0x000000ae9c20723c */ /* 0x000fe20000001820 */
[----:B------:R-:W5:Y:S04]  /*40a0*/  LDSM.16.M88.4 R156, [R184+0x3000] ;  /* 0x00300000b89c783b */ /* 0x000f680000000200 */
[----:B------:R-:W1:Y:S03]  /*40b0*/  LDSM.16.M88.4 R172, [R184+0x3800] ;  /* 0x00380000b8ac783b */ /* 0x000e660000000200 */
        /* <DEDUP_REMOVED lines=19> */
[C---:B-----5:R-:W-:Y:S08]  /*41f0*/  HMMA.16816.F32 R20, R160.reuse, R156, R20 ;  /* 0x0000009ca014723c */ /* 0x060ff00000001814 */
        /* <DEDUP_REMOVED lines=32> */
[C---:B--2---:R-:W-:Y:S01]  /*4400*/  HMMA.16816.F32 R4, R140.reuse, R144, R4 ;  /* 0x000000908c04723c */ /* 0x044fe20000001804 */
[----:B------:R-:W-:Y:S04]  /*4410*/  DEPBAR.LE SB0, 0x0 ;  /* 0x000080000000791a */ /* 0x000fe80000000000 */
[----:B------:R-:W-:Y:S03]  /*4420*/  BAR.SYNC.DEFER_BLOCKING 0x0 ;  /* 0x0000000000007b1d */ /* 0x000fe60000010000 */
[C---:B------:R-:W-:Y:S08]  /*4430*/  HMMA.16816.F32 R8, R140.reuse, R146, R8 ;  /* 0x000000928c08723c */ /* 0x040ff00000001808 */
[C---:B------:R-:W-:Y:S08]  /*4440*/  HMMA.16816.F32 R12, R140.reuse, R148, R12 ;  /* 0x000000948c0c723c */ /* 0x040ff0000000180c */
[C---:B------:R-:W-:Y:S08]  /*4450*/  HMMA.16816.F32 R16, R140.reuse, R150, R16 ;  /* 0x000000968c10723c */ /* 0x040ff00000001810 */
[C---:B---3--:R-:W-:Y:S08]  /*4460*/  HMMA.16816.F32 R20, R140.reuse, R136, R20 ;  /* 0x000000888c14723c */ /* 0x048ff00000001814 */
[C---:B------:R-:W-:Y:S08]  /*4470*/  HMMA.16816.F32 R24, R140.reuse, R138, R24 ;  /* 0x0000008a8c18723c */ /* 0x040ff00000001818 */
[C---:B----4-:R-:W-:Y:S08]  /*4480*/  HMMA.16816.F32 R28, R140.reuse, R152, R28 ;  /* 0x000000988c1c723c */ /* 0x050ff0000000181c */
[----:B------:R-:W-:Y:S08]  /*4490*/  HMMA.16816.F32 R32, R140, R154, R32 ;  /* 0x0000009a8c20723c */ /* 0x000ff00000001820 */
[C---:B-1----:R-:W-:Y:S08]  /*44a0*/  HMMA.16816.F32 R4, R160.reuse, R164, R4 ;  /* 0x000000a4a004723c */ /* 0x042ff00000001804 */
[C---:B------:R-:W-:Y:S08]  /*44b0*/  HMMA.16816.F32 R8, R160.reuse, R166, R8 ;  /* 0x000000a6a008723c */ /* 0x040ff00000001808 */
[C---:B------:R-:W-:Y:S08]  /*44c0*/  HMMA.16816.F32 R12, R160.reuse, R168, R12 ;  /* 0x000000a8a00c723c */ /* 0x040ff0000000180c */
[C---:B------:R-:W-:Y:S08]  /*44d0*/  HMMA.16816.F32 R16, R160.reuse, R170, R16 ;  /* 0x000000aaa010723c */ /* 0x040ff00000001810 */
[C---:B-----5:R-:W-:Y:S08]  /*44e0*/  HMMA.16816.F32 R20, R160.reuse, R156, R20 ;  /* 0x0000009ca014723c */ /* 0x060ff00000001814 */
[C---:B------:R-:W-:Y:S08]  /*44f0*/  HMMA.16816.F32 R24, R160.reuse, R158, R24 ;  /* 0x0000009ea018723c */ /* 0x040ff00000001818 */
[C---:B------:R-:W-:Y:S08]  /*4500*/  HMMA.16816.F32 R28, R160.reuse, R172, R28 ;  /* 0x000000aca01c723c */ /* 0x040ff0000000181c */
[----:B------:R-:W-:Y:S01]  /*4510*/  HMMA.16816.F32 R32, R160, R174, R32 ;  /* 0x000000aea020723c */ /* 0x000fe20000001820 */
[----:B------:R-:W-:-:S07]  /*4520*/  @P0 BRA `(.L_x_9) ;  /* 0xfffff32000000947 */ /* 0x000fce000383ffff */
.L_x_8:
[----:B------:R-:W-:Y:S01]  /*4530*/  FMNMX.FTZ R2, R4, R133, !PT ;  /* 0x0000008504027209 */ /* 0x000fe20007810000 */
[----:B------:R-:W-:Y:S01]  /*4540*/  LDSM.16.MT88.4 R140, [R190+0x12000] ;  /* 0x01200000be8c783b */ /* 0x000fe20000004200 */
[----:B------:R-:W-:Y:S02]  /*4550*/  FMNMX.FTZ R132, R6, R0, !PT ;  /* 0x0000000006847209 */ /* 0x000fe40007810000 */
[----:B------:R-:W-:Y:S02]  /*4560*/  FMNMX.FTZ R3, R5, R2, !PT ;  /* 0x0000000205037209 */ /* 0x000fe40007810000 */
[----:B------:R-:W-:Y:S02]  /*4570*/  FMNMX.FTZ R135, R7, R132, !PT ;  /* 0x0000008407877209 */ /* 0x000fe40007810000 */
        /* <DEDUP_REMOVED lines=25> */
[----:B------:R-:W-:Y:S02]  /*4710*/  FMNMX.FTZ R2, R28, R3, !PT ;  /* 0x000000031c027209 */ /* 0x000fe40007810000 */
[----:B------:R-:W-:Y:S02]  /*4720*/  FMNMX.FTZ R132, R30, R135, !PT ;  /* 0x000000871e847209 */ /* 0x000fe40007810000 */
[----:B------:R-:W-:Y:S02]  /*4730*/  FMNMX.FTZ R3, R29, R2, !PT ;  /* 0x000000021d037209 */ /* 0x000fe40007810000 */
[----:B------:R-:W-:Y:S02]  /*4740*/  IADD3 R218, R218, -0x1, RZ ;  /* 0xffffffffdada7810 */ /* 0x000fe40007ffe0ff */
[----:B------:R-:W-:Y:S02]  /*4750*/  FMNMX.FTZ R2, R32, R3, !PT ;  /* 0x0000000320027209 */ /* 0x000fe40007810000 */
[----:B------:R-:W-:Y:S02]  /*4760*/  FMNMX.FTZ R3, R31, R132, !PT ;  /* 0x000000841f037209 */ /* 0x000fe40007810000 */
[----:B-1----:R-:W-:Y:S02]  /*4770*/  FMNMX.FTZ R136, R33, R2, !PT ;  /* 0x0000000221887209 */ /* 0x002fe40007810000 */
[----:B------:R-:W-:Y:S03]  /*4780*/  FMNMX.FTZ R2, R34, R3, !PT ;  /* 0x0000000322027209 */ /* 0x000fe60007810000 */
[----:B------:R-:W-:Y:S01]  /*4790*/  SHFL.BFLY PT, R3, R136, 0x2, 0x1f ;  /* 0x0c401f0088037f89 */ /* 0x000fe200000e0000 */
[----:B------:R-:W-:Y:S07]  /*47a0*/  FMNMX.FTZ R137, R35, R2, !PT ;  /* 0x0000000223897209 */ /* 0x000fee0007810000 */
[----:B------:R-:W1:Y:S02]  /*47b0*/  SHFL.BFLY PT, R2, R137, 0x2, 0x1f ;  /* 0x0c401f0089027f89 */ /* 0x000e6400000e0000 */
[----:B-1----:R-:W-:Y:S02]  /*47c0*/  FMNMX.FTZ R134, R137, R2, !PT ;  /* 0x0000000289867209 */ /* 0x002fe40007810000 */
[----:B------:R-:W-:Y:S04]  /*47d0*/  FMNMX.FTZ R139, R136, R3, !PT ;  /* 0x00000003888b7209 */ /* 0x000fe80007810000 */
[----:B------:R-:W1:Y:S08]  /*47e0*/  SHFL.BFLY PT, R3, R134, 0x1, 0x1f ;  /* 0x0c201f0086037f89 */ /* 0x000e7000000e0000 */
[----:B------:R-:W2:Y:S01]  /*47f0*/  SHFL.BFLY PT, R132, R139, 0x1, 0x1f ;  /* 0x0c201f008b847f89 */ /* 0x000ea200000e0000 */
[----:B-1----:R-:W-:Y:S05]  /*4800*/  FMNMX.FTZ R3, R134, R3, !PT ;  /* 0x0000000386037209 */ /* 0x002fea0007810000 */
[----:B------:R-:W-:Y:S01]  /*4810*/  FMUL.FTZ R167, R3, c[0x0][0x23c] ;  /* 0x00008f0003a77a20 */ /* 0x000fe20000410000 */
[----:B--2---:R-:W-:Y:S02]  /*4820*/  FMNMX.FTZ R132, R139, R132, !PT ;  /* 0x000000848b847209 */ /* 0x004fe40007810000 */
[----:B------:R-:W1:Y:S02]  /*4830*/  LDSM.16.MT88.4 R136, [R192+0x12000] ;  /* 0x01200000c088783b */ /* 0x000e640000004200 */
[C---:B------:R-:W-:Y:S01]  /*4840*/  FSETP.NEU.FTZ.AND P1, PT, R132.reuse, -INF , PT ;  /* 0xff8000008400780b */ /* 0x040fe20003f3d000 */
[C---:B------:R-:W-:Y:S02]  /*4850*/  FADD.FTZ R2, -R132.reuse, R133 ;  /* 0x0000008584027221 */ /* 0x040fe40000010100 */
[----:B------:R-:W-:Y:S02]  /*4860*/  FMUL.FTZ R168, R132, c[0x0][0x23c] ;  /* 0x00008f0084a87a20 */ /* 0x000fe40000410000 */
[----:B------:R-:W-:Y:S02]  /*4870*/  FMUL.FTZ R135, R2, c[0x0][0x23c] ;  /* 0x00008f0002877a20 */ /* 0x000fe40000410000 */
[C---:B------:R-:W-:Y:S01]  /*4880*/  FADD.FTZ R133, -R3.reuse, R0 ;  /* 0x0000000003857221 */ /* 0x040fe20000010100 */
[----:B------:R-:W-:Y:S01]  /*4890*/  FSEL R168, R168, RZ, P1 ;  /* 0x000000ffa8a87208 */ /* 0x000fe20000800000 */
[----:B------:R2:W3:Y:S01]  /*48a0*/  MUFU.EX2 R2, R135 ;  /* 0x0000008700027308 */ /* 0x0004e20000000800 */
[----:B------:R-:W-:Y:S01]  /*48b0*/  FSETP.NEU.FTZ.AND P1, PT, R3, -INF , PT ;  /* 0xff8000000300780b */ /* 0x000fe20003f3d000 */
[----:B------:R-:W-:Y:S01]  /*48c0*/  FMUL.FTZ R0, R133, c[0x0][0x23c] ;  /* 0x00008f0085007a20 */ /* 0x000fe20000410000 */
[----:B------:R-:W-:Y:S01]  /*48d0*/  MOV R133, R132 ;  /* 0x0000008400857202 */ /* 0x000fe20000000f00 */
[--C-:B------:R-:W-:Y:S01]  /*48e0*/  FFMA.FTZ R164, R4, c[0x0][0x23c], -R168.reuse ;  /* 0x00008f0004a47a23 */ /* 0x100fe200000108a8 */
[----:B------:R-:W-:Y:S01]  /*48f0*/  FSEL R167, R167, RZ, P1 ;  /* 0x000000ffa7a77208 */ /* 0x000fe20000800000 */
[--C-:B------:R-:W-:Y:S02]  /*4900*/  FFMA.FTZ R5, R5, c[0x0][0x23c], -R168.reuse ;  /* 0x00008f0005057a23 */ /* 0x100fe400000108a8 */
[--C-:B------:R-:W-:Y:S02]  /*4910*/  FFMA.FTZ R134, R8, c[0x0][0x23c], -R168.reuse ;  /* 0x00008f0008867a23 */ /* 0x100fe400000108a8 */
[--C-:B------:R-:W-:Y:S01]  /*4920*/  FFMA.FTZ R6, R6, c[0x0][0x23c], -R167.reuse ;  /* 0x00008f0006067a23 */ /* 0x100fe200000108a7 */
[----:B------:R-:W4:Y:S01]  /*4930*/  MUFU.EX2 R0, R0 ;  /* 0x0000000000007308 */ /* 0x000f220000000800 */
[--C-:B------:R-:W-:Y:S02]  /*4940*/  FFMA.FTZ R7, R7, c[0x0][0x23c], -R167.reuse ;  /* 0x00008f0007077a23 */ /* 0x100fe400000108a7 */
[--C-:B------:R-:W-:Y:S02]  /*4950*/  FFMA.FTZ R165, R10, c[0x0][0x23c], -R167.reuse ;  /* 0x00008f000aa57a23 */ /* 0x100fe400000108a7 */
[--C-:B------:R-:W-:Y:S02]  /*4960*/  FFMA.FTZ R166, R11, c[0x0][0x23c], -R167.reuse ;  /* 0x00008f000ba67a23 */ /* 0x100fe400000108a7 */
[--C-:B------:R-:W-:Y:S02]  /*4970*/  FFMA.FTZ R222, R32, c[0x0][0x23c], -R168.reuse ;  /* 0x00008f0020de7a23 */ /* 0x100fe400000108a8 */
[--C-:B------:R-:W-:Y:S01]  /*4980*/  FFMA.FTZ R224, R34, c[0x0][0x23c], -R167.reuse ;  /* 0x00008f0022e07a23 */ /* 0x100fe200000108a7 */
[----:B------:R-:W-:Y:S01]  /*4990*/  MUFU.EX2 R164, R164 ;  /* 0x000000a400a47308 */ /* 0x000fe20000000800 */
[--C-:B------:R-:W-:Y:S02]  /*49a0*/  FFMA.FTZ R169, R12, c[0x0][0x23c], -R168.reuse ;  /* 0x00008f000ca97a23 */ /* 0x100fe400000108a8 */
[--C-:B--2---:R-:W-:Y:S02]  /*49b0*/  FFMA.FTZ R135, R9, c[0x0][0x23c], -R168.reuse ;  /* 0x00008f0009877a23 */ /* 0x104fe400000108a8 */
[C---:B---3--:R-:W-:Y:S02]  /*49c0*/  FMUL.FTZ R8, R2.reuse, R128 ;  /* 0x0000008002087220 */ /* 0x048fe40000410000 */
[C---:B------:R-:W-:Y:S02]  /*49d0*/  FMUL.FTZ R9, R2.reuse, R129 ;  /* 0x0000008102097220 */ /* 0x040fe40000410000 */
[C---:B------:R-:W-:Y:S01]  /*49e0*/  FMUL.FTZ R36, R2.reuse, R36 ;  /* 0x0000002402247220 */ /* 0x040fe20000410000 */
[----:B------:R-:W2:Y:S01]  /*49f0*/  MUFU.EX2 R5, R5 ;  /* 0x0000000500057308 */ /* 0x000ea20000000800 */
[C---:B------:R-:W-:Y:S02]  /*4a00*/  FMUL.FTZ R37, R2.reuse, R37 ;  /* 0x0000002502257220 */ /* 0x040fe40000410000 */
[----:B------:R-:W-:Y:S02]  /*4a10*/  FMUL.FTZ R40, R2, R40 ;  /* 0x0000002802287220 */ /* 0x000fe40000410000 */
[C---:B----4-:R-:W-:Y:S02]  /*4a20*/  FMUL.FTZ R10, R0.reuse, R130 ;  /* 0x00000082000a7220 */ /* 0x050fe40000410000 */
[C---:B------:R-:W-:Y:S02]  /*4a30*/  FMUL.FTZ R11, R0.reuse, R131 ;  /* 0x00000083000b7220 */ /* 0x040fe40000410000 */
[C---:B------:R-:W-:Y:S01]  /*4a40*/  FMUL.FTZ R38, R0.reuse, R38 ;  /* 0x0000002600267220 */ /* 0x040fe20000410000 */
[----:B------:R-:W-:Y:S01]  /*4a50*/  MUFU.EX2 R6, R6 ;  /* 0x0000000600067308 */ /* 0x000fe20000000800 */
[----:B------:R-:W-:Y:S02]  /*4a60*/  FMUL.FTZ R39, R0, R39 ;  /* 0x0000002700277220 */ /* 0x000fe40000410000 */
[----:B------:R-:W-:Y:S02]  /*4a70*/  FMUL.FTZ R41, R2, R41 ;  /* 0x0000002902297220 */ /* 0x000fe40000410000 */
[C---:B------:R-:W-:Y:S02]  /*4a80*/  FMUL.FTZ R42, R0.reuse, R42 ;  /* 0x0000002a002a7220 */ /* 0x040fe40000410000 */
[----:B------:R-:W-:Y:S02]  /*4a90*/  FMUL.FTZ R43, R0, R43 ;  /* 0x0000002b002b7220 */ /* 0x000fe40000410000 */
[C---:B------:R-:W-:Y:S01]  /*4aa0*/  FMUL.FTZ R44, R2.reuse, R44 ;  /* 0x0000002c022c7220 */ /* 0x040fe20000410000 */
[----:B------:R-:W3:Y:S01]  /*4ab0*/  MUFU.EX2 R7, R7 ;  /* 0x0000000700077308 */ /* 0x000ee20000000800 */
[----:B------:R-:W-:Y:S02]  /*4ac0*/  FMUL.FTZ R45, R2, R45 ;  /* 0x0000002d022d7220 */ /* 0x000fe40000410000 */
[C---:B------:R-:W-:Y:S01]  /*4ad0*/  FMUL.FTZ R46, R0.reuse, R46 ;  /* 0x0000002e002e7220 */ /* 0x040fe20000410000 */
[----:B--2---:R-:W-:Y:S01]  /*4ae0*/  F2FP.PACK_AB R128, R5, R164 ;  /* 0x000000a40580723e */ /* 0x004fe200000000ff */
[----:B------:R-:W-:Y:S02]  /*4af0*/  FMUL.FTZ R47, R0, R47 ;  /* 0x0000002f002f7220 */ /* 0x000fe40000410000 */
[C---:B------:R-:W-:Y:S02]  /*4b00*/  FMUL.FTZ R48, R2.reuse, R48 ;  /* 0x0000003002307220 */ /* 0x040fe40000410000 */
[----:B------:R-:W-:Y:S01]  /*4b10*/  FMUL.FTZ R49, R2, R49 ;  /* 0x0000003102317220 */ /* 0x000fe20000410000 */
[----:B------:R-:W-:Y:S01]  /*4b20*/  MUFU.EX2 R134, R134 ;  /* 0x0000008600867308 */ /* 0x000fe20000000800 */
[C---:B------:R-:W-:Y:S02]  /*4b30*/  FMUL.FTZ R50, R0.reuse, R50 ;  /* 0x0000003200327220 */ /* 0x040fe40000410000 */
[----:B------:R-:W-:Y:S02]  /*4b40*/  FMUL.FTZ R51, R0, R51 ;  /* 0x0000003300337220 */ /* 0x000fe40000410000 */
[C---:B------:R-:W-:Y:S02]  /*4b50*/  FMUL.FTZ R12, R2.reuse, R124 ;  /* 0x0000007c020c7220 */ /* 0x040fe40000410000 */
[C---:B------:R-:W-:Y:S02]  /*4b60*/  FMUL.FTZ R52, R2.reuse, R52 ;  /* 0x0000003402347220 */ /* 0x040fe40000410000 */
[----:B------:R-:W-:Y:S01]  /*4b70*/  FMUL.FTZ R53, R2, R53 ;  /* 0x0000003502357220 */ /* 0x000fe20000410000 */
[----:B------:R-:W2:Y:S01]  /*4b80*/  MUFU.EX2 R135, R135 ;  /* 0x0000008700877308 */ /* 0x000ea20000000800 */
[C---:B------:R-:W-:Y:S02]  /*4b90*/  FMUL.FTZ R54, R0.reuse, R54 ;  /* 0x0000003600367220 */ /* 0x040fe40000410000 */
[----:B------:R-:W-:Y:S01]  /*4ba0*/  FMUL.FTZ R55, R0, R55 ;  /* 0x0000003700377220 */ /* 0x000fe20000410000 */
[----:B---3--:R-:W-:Y:S01]  /*4bb0*/  F2FP.PACK_AB R129, R7, R6 ;  /* 0x000000060781723e */ /* 0x008fe200000000ff */
[C---:B------:R-:W-:Y:S02]  /*4bc0*/  FMUL.FTZ R56, R2.reuse, R56 ;  /* 0x0000003802387220 */ /* 0x040fe40000410000 */
[----:B------:R-:W-:Y:S02]  /*4bd0*/  FMUL.FTZ R57, R2, R57 ;  /* 0x0000003902397220 */ /* 0x000fe40000410000 */
[C---:B------:R-:W-:Y:S01]  /*4be0*/  FMUL.FTZ R58, R0.reuse, R58 ;  /* 0x0000003a003a7220 */ /* 0x040fe20000410000 */
[----:B------:R-:W-:Y:S01]  /*4bf0*/  MUFU.EX2 R165, R165 ;  /* 0x000000a500a57308 */ /* 0x000fe20000000800 */
[----:B------:R-:W-:Y:S02]  /*4c00*/  FMUL.FTZ R59, R0, R59 ;  /* 0x0000003b003b7220 */ /* 0x000fe40000410000 */
[C---:B------:R-:W-:Y:S02]  /*4c10*/  FMUL.FTZ R60, R2.reuse, R60 ;  /* 0x0000003c023c7220 */ /* 0x040fe40000410000 */
[----:B------:R-:W-:Y:S02]  /*4c20*/  FMUL.FTZ R61, R2, R61 ;  /* 0x0000003d023d7220 */ /* 0x000fe40000410000 */
[C---:B------:R-:W-:Y:S02]  /*4c30*/  FMUL.FTZ R62, R0.reuse, R62 ;  /* 0x0000003e003e7220 */ /* 0x040fe40000410000 */
[----:B------:R-:W-:Y:S01]  /*4c40*/  FMUL.FTZ R63, R0, R63 ;  /* 0x0000003f003f7220 */ /* 0x000fe20000410000 */
[----:B------:R-:W3:Y:S01]  /*4c50*/  MUFU.EX2 R166, R166 ;  /* 0x000000a600a67308 */ /* 0x000ee20000000800 */
[C---:B------:R-:W-:Y:S02]  /*4c60*/  FMUL.FTZ R64, R2.reuse, R64 ;  /* 0x0000004002407220 */ /* 0x040fe40000410000 */
[----:B------:R-:W-:Y:S01]  /*4c70*/  FMUL.FTZ R65, R2, R65 ;  /* 0x0000004102417220 */ /* 0x000fe20000410000 */
[----:B--2---:R-:W-:Y:S01]  /*4c80*/  F2FP.PACK_AB R130, R135, R134 ;  /* 0x000000868782723e */ /* 0x004fe200000000ff */
        /* <DEDUP_REMOVED lines=9> */
[----:B------:R-:W-:Y:S01]  /*4d20*/  MUFU.EX2 R222, R222 ;  /* 0x000000de00de7308 */ /* 0x000fe20000000800 */
[C---:B------:R-:W-:Y:S02]  /*4d30*/  FMUL.FTZ R74, R0.reuse, R74 ;  /* 0x0000004a004a7220 */ /* 0x040fe40000410000 */
[----:B------:R-:W-:Y:S01]  /*4d40*/  FMUL.FTZ R75, R0, R75 ;  /* 0x0000004b004b7220 */ /* 0x000fe20000410000 */
[----:B---3--:R-:W-:Y:S01]  /*4d50*/  F2FP.PACK_AB R131, R166, R165 ;  /* 0x000000a5a683723e */ /* 0x008fe200000000ff */
[C---:B------:R-:W-:Y:S02]  /*4d60*/  FMUL.FTZ R76, R2.reuse, R76 ;  /* 0x0000004c024c7220 */ /* 0x040fe40000410000 */
[----:B------:R-:W-:Y:S02]  /*4d70*/  FMUL.FTZ R77, R2, R77 ;  /* 0x0000004d024d7220 */ /* 0x000fe40000410000 */
[C---:B------:R-:W-:Y:S01]  /*4d80*/  FMUL.FTZ R78, R0.reuse, R78 ;  /* 0x0000004e004e7220 */ /* 0x040fe20000410000 */
[----:B------:R-:W-:Y:S01]  /*4d90*/  MUFU.EX2 R224, R224 ;  /* 0x000000e000e07308 */ /* 0x000fe20000000800 */
[C---:B-1----:R-:W-:Y:S05]  /*4da0*/  HMMA.16816.F32 R8, R128.reuse, R136, R8 ;  /* 0x000000888008723c */ /* 0x042fea0000001808 */
[----:B------:R-:W-:Y:S02]  /*4db0*/  FMUL.FTZ R79, R0, R79 ;  /* 0x0000004f004f7220 */ /* 0x000fe40000410000 */
[C---:B------:R-:W-:Y:S01]  /*4dc0*/  FMUL.FTZ R80, R2.reuse, R80 ;  /* 0x0000005002507220 */ /* 0x040fe20000410000 */
[C---:B------:R-:W-:Y:S01]  /*4dd0*/  HMMA.16816.F32 R36, R128.reuse, R138, R36 ;  /* 0x0000008a8024723c */ /* 0x040fe20000001824 */
[----:B------:R-:W1:Y:S03]  /*4de0*/  LDSM.16.MT88.4 R136, [R188+0x12000] ;  /* 0x01200000bc88783b */ /* 0x000e660000004200 */
[----:B------:R-:W-:Y:S02]  /*4df0*/  FMUL.FTZ R81, R2, R81 ;  /* 0x0000005102517220 */ /* 0x000fe40000410000 */
[C---:B------:R-:W-:Y:S02]  /*4e00*/  FMUL.FTZ R82, R0.reuse, R82 ;  /* 0x0000005200527220 */ /* 0x040fe40000410000 */
[C---:B------:R-:W-:Y:S04]  /*4e10*/  HMMA.16816.F32 R40, R128.reuse, R140, R40 ;  /* 0x0000008c8028723c */ /* 0x040fe80000001828 */
[----:B------:R-:W-:Y:S02]  /*4e20*/  FMUL.FTZ R83, R0, R83 ;  /* 0x0000005300537220 */ /* 0x000fe40000410000 */
[C---:B------:R-:W-:Y:S02]  /*4e30*/  FMUL.FTZ R84, R2.reuse, R84 ;  /* 0x0000005402547220 */ /* 0x040fe40000410000 */
[C---:B------:R-:W-:Y:S01]  /*4e40*/  HMMA.16816.F32 R44, R128.reuse, R142, R44 ;  /* 0x0000008e802c723c */ /* 0x040fe2000000182c */
[----:B------:R-:W2:Y:S03]  /*4e50*/  LDSM.16.MT88.4 R140, [R192+0x14000] ;  /* 0x01400000c08c783b */ /* 0x000ea60000004200 */
[----:B------:R-:W-:Y:S02]  /*4e60*/  FMUL.FTZ R85, R2, R85 ;  /* 0x0000005502557220 */ /* 0x000fe40000410000 */
[C---:B------:R-:W-:Y:S02]  /*4e70*/  FMUL.FTZ R86, R0.reuse, R86 ;  /* 0x0000005600567220 */ /* 0x040fe40000410000 */
[C---:B------:R-:W-:Y:S04]  /*4e80*/  HMMA.16816.F32 R48, R128.reuse, R144, R48 ;  /* 0x000000908030723c */ /* 0x040fe80000001830 */
[----:B------:R-:W-:Y:S02]  /*4e90*/  FMUL.FTZ R87, R0, R87 ;  /* 0x0000005700577220 */ /* 0x000fe40000410000 */
[C---:B------:R-:W-:Y:S02]  /*4ea0*/  FMUL.FTZ R88, R2.reuse, R88 ;  /* 0x0000005802587220 */ /* 0x040fe40000410000 */
[C---:B------:R-:W-:Y:S01]  /*4eb0*/  HMMA.16816.F32 R52, R128.reuse, R146, R52 ;  /* 0x000000928034723c */ /* 0x040fe20000001834 */
[----:B------:R-:W3:Y:S03]  /*4ec0*/  LDSM.16.MT88.4 R144, [R190+0x14000] ;  /* 0x01400000be90783b */ /* 0x000ee60000004200 */
[----:B------:R-:W-:Y:S02]  /*4ed0*/  FMUL.FTZ R89, R2, R89 ;  /* 0x0000005902597220 */ /* 0x000fe40000410000 */
[C---:B------:R-:W-:Y:S02]  /*4ee0*/  FMUL.FTZ R90, R0.reuse, R90 ;  /* 0x0000005a005a7220 */ /* 0x040fe40000410000 */
[----:B------:R-:W-:Y:S01]  /*4ef0*/  FMUL.FTZ R91, R0, R91 ;  /* 0x0000005b005b7220 */ /* 0x000fe20000410000 */
[C---:B-1----:R-:W-:Y:S03]  /*4f00*/  HMMA.16816.F32 R56, R128.reuse, R136, R56 ;  /* 0x000000888038723c */ /* 0x042fe60000001838 */
[C---:B------:R-:W-:Y:S02]  /*4f10*/  FMUL.FTZ R92, R2.reuse, R92 ;  /* 0x0000005c025c7220 */ /* 0x040fe40000410000 */
[----:B------:R-:W-:Y:S02]  /*4f20*/  FMUL.FTZ R93, R2, R93 ;  /* 0x0000005d025d7220 */ /* 0x000fe40000410000 */
[C---:B------:R-:W-:Y:S01]  /*4f30*/  FMUL.FTZ R94, R0.reuse, R94 ;  /* 0x0000005e005e7220 */ /* 0x040fe20000410000 */
[C---:B------:R-:W-:Y:S01]  /*4f40*/  HMMA.16816.F32 R60, R128.reuse, R138, R60 ;  /* 0x0000008a803c723c */ /* 0x040fe2000000183c */
[----:B------:R-:W1:Y:S03]  /*4f50*/  LDSM.16.MT88.4 R136, [R189+0x14000] ;  /* 0x01400000bd88783b */ /* 0x000e660000004200 */
[----:B------:R-:W-:Y:S02]  /*4f60*/  FMUL.FTZ R95, R0, R95 ;  /* 0x0000005f005f7220 */ /* 0x000fe40000410000 */
[C---:B------:R-:W-:Y:S02]  /*4f70*/  FMUL.FTZ R96, R2.reuse, R96 ;  /* 0x0000006002607220 */ /* 0x040fe40000410000 */
[C---:B--2---:R-:W-:Y:S04]  /*4f80*/  HMMA.16816.F32 R64, R128.reuse, R140, R64 ;  /* 0x0000008c8040723c */ /* 0x044fe80000001840 */
[----:B------:R-:W-:Y:S02]  /*4f90*/  FMUL.FTZ R97, R2, R97 ;  /* 0x0000006102617220 */ /* 0x000fe40000410000 */
[C---:B------:R-:W-:Y:S02]  /*4fa0*/  FMUL.FTZ R98, R0.reuse, R98 ;  /* 0x0000006200627220 */ /* 0x040fe40000410000 */
[C---:B------:R-:W-:Y:S01]  /*4fb0*/  HMMA.16816.F32 R68, R128.reuse, R142, R68 ;  /* 0x0000008e8044723c */ /* 0x040fe20000001844 */
[----:B------:R-:W2:Y:S03]  /*4fc0*/  LDSM.16.MT88.4 R140, [R188+0x14000] ;  /* 0x01400000bc8c783b */ /* 0x000ea60000004200 */
[----:B------:R-:W-:Y:S02]  /*4fd0*/  FMUL.FTZ R99, R0, R99 ;  /* 0x0000006300637220 */ /* 0x000fe40000410000 */
[C---:B------:R-:W-:Y:S02]  /*4fe0*/  FMUL.FTZ R100, R2.reuse, R100 ;  /* 0x0000006402647220 */ /* 0x040fe40000410000 */
[C---:B---3--:R-:W-:Y:S04]  /*4ff0*/  HMMA.16816.F32 R72, R128.reuse, R144, R72 ;  /* 0x000000908048723c */ /* 0x048fe80000001848 */
[----:B------:R-:W-:Y:S02]  /*5000*/  FMUL.FTZ R101, R2, R101 ;  /* 0x0000006502657220 */ /* 0x000fe40000410000 */
[C---:B------:R-:W-:Y:S02]  /*5010*/  FMUL.FTZ R102, R0.reuse, R102 ;  /* 0x0000006600667220 */ /* 0x040fe40000410000 */
[C---:B------:R-:W-:Y:S01]  /*5020*/  HMMA.16816.F32 R76, R128.reuse, R146, R76 ;  /* 0x00000092804c723c */ /* 0x040fe2000000184c */
[----:B------:R-:W3:Y:S03]  /*5030*/  LDSM.16.MT88.4 R144, [R192+0x16000] ;  /* 0x01600000c090783b */ /* 0x000ee60000004200 */
[----:B------:R-:W-:Y:S02]  /*5040*/  FMUL.FTZ R103, R0, R103 ;  /* 0x0000006700677220 */ /* 0x000fe40000410000 */
[--C-:B------:R-:W-:Y:S02]  /*5050*/  FFMA.FTZ R170, R13, c[0x0][0x23c], -R168.reuse ;  /* 0x00008f000daa7a23 */ /* 0x100fe400000108a8 */
[----:B------:R-:W-:Y:S01]  /*5060*/  FMUL.FTZ R13, R2, R125 ;  /* 0x0000007d020d7220 */ /* 0x000fe20000410000 */
[C---:B-1----:R-:W-:Y:S03]  /*5070*/  HMMA.16816.F32 R80, R128.reuse, R136, R80 ;  /* 0x000000888050723c */ /* 0x042fe60000001850 */
[--C-:B------:R-:W-:Y:S01]  /*5080*/  FFMA.FTZ R171, R14, c[0x0][0x23c], -R167.reuse ;  /* 0x00008f000eab7a23 */ /* 0x100fe200000108a7 */
[----:B------:R-:W1:Y:S01]  /*5090*/  MUFU.EX2 R170, R170 ;  /* 0x000000aa00aa7308 */ /* 0x000e620000000800 */
[C---:B------:R-:W-:Y:S02]  /*50a0*/  FMUL.FTZ R14, R0.reuse, R126 ;  /* 0x0000007e000e7220 */ /* 0x040fe40000410000 */
[--C-:B------:R-:W-:Y:S01]  /*50b0*/  FFMA.FTZ R172, R15, c[0x0][0x23c], -R167.reuse ;  /* 0x00008f000fac7a23 */ /* 0x100fe200000108a7 */
[C---:B------:R-:W-:Y:S01]  /*50c0*/  HMMA.16816.F32 R84, R128.reuse, R138, R84 ;  /* 0x0000008a8054723c */ /* 0x040fe20000001854 */
[----:B------:R-:W4:Y:S03]  /*50d0*/  LDSM.16.MT88.4 R136, [R190+0x16000] ;  /* 0x01600000be88783b */ /* 0x000f260000004200 */
[----:B------:R-:W-:Y:S02]  /*50e0*/  FMUL.FTZ R15, R0, R127 ;  /* 0x0000007f000f7220 */ /* 0x000fe40000410000 */
[C---:B------:R-:W-:Y:S01]  /*50f0*/  FMUL.FTZ R104, R2.reuse, R104 ;  /* 0x0000006802687220 */ /* 0x040fe20000410000 */
[----:B------:R-:W-:Y:S01]  /*5100*/  MUFU.EX2 R171, R171 ;  /* 0x000000ab00ab7308 */ /* 0x000fe20000000800 */
[C---:B--2---:R-:W-:Y:S01]  /*5110*/  HMMA.16816.F32 R88, R128.reuse, R140, R88 ;  /* 0x0000008c8058723c */ /* 0x044fe20000001858 */
[----:B------:R-:W-:Y:S03]  /*5120*/  LDSM.16.MT88.4 R124, [R188+0x16000] ;  /* 0x01600000bc7c783b */ /* 0x000fe60000004200 */
[----:B------:R-:W-:Y:S02]  /*5130*/  FMUL.FTZ R105, R2, R105 ;  /* 0x0000006902697220 */ /* 0x000fe40000410000 */
[C---:B------:R-:W-:Y:S02]  /*5140*/  FMUL.FTZ R106, R0.reuse, R106 ;  /* 0x0000006a006a7220 */ /* 0x040fe40000410000 */
[C---:B------:R-:W-:Y:S01]  /*5150*/  HMMA.16816.F32 R92, R128.reuse, R142, R92 ;  /* 0x0000008e805c723c */ /* 0x040fe2000000185c */
[----:B------:R-:W2:Y:S01]  /*5160*/  LDSM.16.MT88.4 R140, [R189+0x16000] ;  /* 0x01600000bd8c783b */ /* 0x000ea20000004200 */
[----:B------:R-:W5:Y:S02]  /*5170*/  MUFU.EX2 R172, R172 ;  /* 0x000000ac00ac7308 */ /* 0x000f640000000800 */
[----:B------:R-:W-:Y:S02]  /*5180*/  FMUL.FTZ R107, R0, R107 ;  /* 0x0000006b006b7220 */ /* 0x000fe40000410000 */
[C---:B------:R-:W-:Y:S02]  /*5190*/  FMUL.FTZ R108, R2.reuse, R108 ;  /* 0x0000006c026c7220 */ /* 0x040fe40000410000 */
[C---:B---3--:R-:W-:Y:S04]  /*51a0*/  HMMA.16816.F32 R96, R128.reuse, R144, R96 ;  /* 0x000000908060723c */ /* 0x048fe80000001860 */
[----:B------:R-:W-:Y:S02]  /*51b0*/  FMUL.FTZ R109, R2, R109 ;  /* 0x0000006d026d7220 */ /* 0x000fe40000410000 */
[C---:B------:R-:W-:Y:S02]  /*51c0*/  FMUL.FTZ R110, R0.reuse, R110 ;  /* 0x0000006e006e7220 */ /* 0x040fe40000410000 */
[C---:B------:R-:W-:Y:S01]  /*51d0*/  HMMA.16816.F32 R100, R128.reuse, R146, R100 ;  /* 0x000000928064723c */ /* 0x040fe20000001864 */
[----:B------:R-:W-:Y:S03]  /*51e0*/  LDSM.16.MT88.4 R144, [R190+0x12800] ;  /* 0x01280000be90783b */ /* 0x000fe60000004200 */
[----:B------:R-:W-:Y:S02]  /*51f0*/  FMUL.FTZ R111, R0, R111 ;  /* 0x0000006f006f7220 */ /* 0x000fe40000410000 */
[--C-:B------:R-:W-:Y:S02]  /*5200*/  FFMA.FTZ R173, R16, c[0x0][0x23c], -R168.reuse ;  /* 0x00008f0010ad7a23 */ /* 0x100fe400000108a8 */
[----:B------:R-:W-:Y:S01]  /*5210*/  FFMA.FTZ R174, R17, c[0x0][0x23c], -R168 ;  /* 0x00008f0011ae7a23 */ /* 0x000fe200000108a8 */
[C---:B----4-:R-:W-:Y:S03]  /*5220*/  HMMA.16816.F32 R104, R128.reuse, R136, R104 ;  /* 0x000000888068723c */ /* 0x050fe60000001868 */
[--C-:B------:R-:W-:Y:S01]  /*5230*/  FFMA.FTZ R175, R18, c[0x0][0x23c], -R167.reuse ;  /* 0x00008f0012af7a23 */ /* 0x100fe200000108a7 */
[----:B------:R-:W-:Y:S01]  /*5240*/  MUFU.EX2 R173, R173 ;  /* 0x000000ad00ad7308 */ /* 0x000fe20000000800 */
[----:B------:R-:W-:Y:S02]  /*5250*/  FFMA.FTZ R220, R19, c[0x0][0x23c], -R167 ;  /* 0x00008f0013dc7a23 */ /* 0x000fe400000108a7 */
[C---:B------:R-:W-:Y:S01]  /*5260*/  FMUL.FTZ R112, R2.reuse, R112 ;  /* 0x0000007002707220 */ /* 0x040fe20000410000 */
[C---:B------:R-:W-:Y:S01]  /*5270*/  HMMA.16816.F32 R12, R128.reuse, R138, R12 ;  /* 0x0000008a800c723c */ /* 0x040fe2000000180c */
[----:B------:R-:W3:Y:S03]  /*5280*/  LDSM.16.MT88.4 R136, [R192+0x12800] ;  /* 0x01280000c088783b */ /* 0x000ee60000004200 */
[----:B------:R-:W-:Y:S02]  /*5290*/  FMUL.FTZ R113, R2, R113 ;  /* 0x0000007102717220 */ /* 0x000fe40000410000 */
[----:B------:R-:W4:Y:S01]  /*52a0*/  MUFU.EX2 R174, R174 ;  /* 0x000000ae00ae7308 */ /* 0x000f220000000800 */
[C---:B------:R-:W-:Y:S01]  /*52b0*/  FMUL.FTZ R114, R0.reuse, R114 ;  /* 0x0000007200727220 */ /* 0x040fe20000410000 */
[C---:B--2---:R-:W-:Y:S04]  /*52c0*/  HMMA.16816.F32 R108, R128.reuse, R140, R108 ;  /* 0x0000008c806c723c */ /* 0x044fe8000000186c */
[----:B------:R-:W-:Y:S02]  /*52d0*/  FMUL.FTZ R115, R0, R115 ;  /* 0x0000007300737220 */ /* 0x000fe40000410000 */
[----:B------:R-:W-:Y:S01]  /*52e0*/  FMUL.FTZ R16, R2, R120 ;  /* 0x0000007802107220 */ /* 0x000fe20000410000 */
[----:B-1----:R-:W-:Y:S01]  /*52f0*/  F2FP.PACK_AB R120, R170, R169 ;  /* 0x000000a9aa78723e */ /* 0x002fe200000000ff */
[----:B------:R-:W-:Y:S01]  /*5300*/  MUFU.EX2 R175, R175 ;  /* 0x000000af00af7308 */ /* 0x000fe20000000800 */
[----:B------:R-:W-:Y:S02]  /*5310*/  FMUL.FTZ R17, R2, R121 ;  /* 0x0000007902117220 */ /* 0x000fe40000410000 */
[C---:B------:R-:W-:Y:S01]  /*5320*/  HMMA.16816.F32 R112, R128.reuse, R142, R112 ;  /* 0x0000008e8070723c */ /* 0x040fe20000001870 */
[----:B------:R-:W1:Y:S02]  /*5330*/  LDSM.16.MT88.4 R140, [R189+0x12800] ;  /* 0x01280000bd8c783b */ /* 0x000e640000004200 */
[----:B------:R-:W-:Y:S01]  /*5340*/  FMUL.FTZ R18, R0, R122 ;  /* 0x0000007a00127220 */ /* 0x000fe20000410000 */
[----:B-----5:R-:W-:Y:S01]  /*5350*/  F2FP.PACK_AB R121, R172, R171 ;  /* 0x000000abac79723e */ /* 0x020fe200000000ff */
[----:B------:R-:W-:Y:S02]  /*5360*/  FMUL.FTZ R19, R0, R123 ;  /* 0x0000007b00137220 */ /* 0x000fe40000410000 */
[----:B------:R-:W2:Y:S01]  /*5370*/  MUFU.EX2 R220, R220 ;  /* 0x000000dc00dc7308 */ /* 0x000ea20000000800 */
[C---:B------:R-:W-:Y:S04]  /*5380*/  FMUL.FTZ R116, R2.reuse, R116 ;  /* 0x0000007402747220 */ /* 0x040fe80000410000 */
[C---:B------:R-:W-:Y:S03]  /*5390*/  HMMA.16816.F32 R16, R128.reuse, R124, R16 ;  /* 0x0000007c8010723c */ /* 0x040fe60000001810 */
[----:B------:R-:W-:Y:S01]  /*53a0*/  FMUL.FTZ R117, R2, R117 ;  /* 0x0000007502757220 */ /* 0x000fe20000410000 */
[----:B----4-:R-:W-:Y:S01]  /*53b0*/  F2FP.PACK_AB R122, R174, R173 ;  /* 0x000000adae7a723e */ /* 0x010fe200000000ff */
[C---:B------:R-:W-:Y:S02]  /*53c0*/  FMUL.FTZ R118, R0.reuse, R118 ;  /* 0x0000007600767220 */ /* 0x040fe40000410000 */
[----:B------:R-:W-:Y:S02]  /*53d0*/  FMUL.FTZ R119, R0, R119 ;  /* 0x0000007700777220 */ /* 0x000fe40000410000 */
[----:B------:R-:W-:Y:S03]  /*53e0*/  FFMA.FTZ R164, R2, R221, R164 ;  /* 0x000000dd02a47223 */ /* 0x000fe600000100a4 */
[----:B------:R-:W-:Y:S01]  /*53f0*/  FFMA.FTZ R6, R0, R219, R6 ;  /* 0x000000db00067223 */ /* 0x000fe20000010006 */
[----:B------:R-:W-:Y:S01]  /*5400*/  MOV R0, R3 ;  /* 0x0000000300007202 */ /* 0x000fe20000000f00 */
[----:B------:R-:W-:Y:S01]  /*5410*/  HMMA.16816.F32 R116, R128, R126, R116 ;  /* 0x0000007e8074723c */ /* 0x000fe20000001874 */
[----:B------:R-:W4:Y:S02]  /*5420*/  LDSM.16.MT88.4 R124, [R188+0x14800] ;  /* 0x01480000bc7c783b */ /* 0x000f240000004200 */
[----:B------:R-:W-:Y:S01]  /*5430*/  FADD.FTZ R5, R5, R164 ;  /* 0x000000a405057221 */ /* 0x000fe20000010000 */
[----:B--2---:R-:W-:Y:S01]  /*5440*/  F2FP.PACK_AB R123, R220, R175 ;  /* 0x000000afdc7b723e */ /* 0x004fe200000000ff */
[----:B------:R-:W-:Y:S02]  /*5450*/  FADD.FTZ R6, R7, R6 ;  /* 0x0000000607067221 */ /* 0x000fe40000010000 */
[----:B------:R-:W-:Y:S02]  /*5460*/  FADD.FTZ R134, R134, R5 ;  /* 0x0000000586867221 */ /* 0x000fe40000010000 */
[----:B------:R-:W2:Y:S02]  /*5470*/  LDSM.16.MT88.4 R128, [R192+0x16800] ;  /* 0x01680000c080783b */ /* 0x000ea40000004200 */
[C---:B---3--:R-:W-:Y:S05]  /*5480*/  HMMA.16816.F32 R8, R120.reuse, R136, R8 ;  /* 0x000000887808723c */ /* 0x048fea0000001808 */
[----:B------:R-:W-:Y:S02]  /*5490*/  FADD.FTZ R165, R165, R6 ;  /* 0x00000006a5a57221 */ /* 0x000fe40000010000 */
[----:B------:R-:W-:Y:S01]  /*54a0*/  FADD.FTZ R134, R135, R134 ;  /* 0x0000008687867221 */ /* 0x000fe20000010000 */
[C---:B------:R-:W-:Y:S01]  /*54b0*/  HMMA.16816.F32 R36, R120.reuse, R138, R36 ;  /* 0x0000008a7824723c */ /* 0x040fe20000001824 */
[----:B------:R-:W3:Y:S03]  /*54c0*/  LDSM.16.MT88.4 R136, [R190+0x16800] ;  /* 0x01680000be88783b */ /* 0x000ee60000004200 */
[----:B------:R-:W-:Y:S02]  /*54d0*/  FADD.FTZ R166, R166, R165 ;  /* 0x000000a5a6a67221 */ /* 0x000fe40000010000 */
[----:B------:R-:W-:Y:S02]  /*54e0*/  FADD.FTZ R169, R169, R134 ;  /* 0x00000086a9a97221 */ /* 0x000fe40000010000 */
[C---:B------:R-:W-:Y:S04]  /*54f0*/  HMMA.16816.F32 R40, R120.reuse, R144, R40 ;  /* 0x000000907828723c */ /* 0x040fe80000001828 */
[----:B------:R-:W-:Y:S02]  /*5500*/  FADD.FTZ R171, R171, R166 ;  /* 0x000000a6abab7221 */ /* 0x000fe40000010000 */
[----:B------:R-:W-:Y:S02]  /*5510*/  FADD.FTZ R170, R170, R169 ;  /* 0x000000a9aaaa7221 */ /* 0x000fe40000010000 */
[C---:B------:R-:W-:Y:S01]  /*5520*/  HMMA.16816.F32 R44, R120.reuse, R146, R44 ;  /* 0x00000092782c723c */ /* 0x040fe2000000182c */
[----:B------:R-:W-:Y:S03]  /*5530*/  LDSM.16.MT88.4 R144, [R190+0x15000] ;  /* 0x01500000be90783b */ /* 0x000fe60000004200 */
[----:B------:R-:W-:Y:S02]  /*5540*/  FADD.FTZ R172, R172, R171 ;  /* 0x000000abacac7221 */ /* 0x000fe40000010000 */
[----:B------:R-:W-:Y:S02]  /*5550*/  FADD.FTZ R173, R173, R170 ;  /* 0x000000aaadad7221 */ /* 0x000fe40000010000 */
[C---:B-1----:R-:W-:Y:S04]  /*5560*/  HMMA.16816.F32 R48, R120.reuse, R140, R48 ;  /* 0x0000008c7830723c */ /* 0x042fe80000001830 */
[----:B------:R-:W-:Y:S02]  /*5570*/  FADD.FTZ R5, R175, R172 ;  /* 0x000000acaf057221 */ /* 0x000fe40000010000 */
[----:B------:R-:W-:Y:S02]  /*5580*/  FADD.FTZ R173, R174, R173 ;  /* 0x000000adaead7221 */ /* 0x000fe40000010000 */
[C---:B------:R-:W-:Y:S01]  /*5590*/  HMMA.16816.F32 R52, R120.reuse, R142, R52 ;  /* 0x0000008e7834723c */ /* 0x040fe20000001834 */
[----:B------:R-:W1:Y:S03]  /*55a0*/  LDSM.16.MT88.4 R140, [R189+0x16800] ;  /* 0x01680000bd8c783b */ /* 0x000e660000004200 */
[----:B------:R-:W-:Y:S04]  /*55b0*/  FADD.FTZ R5, R220, R5 ;  /* 0x00000005dc057221 */ /* 0x000fe80000010000 */
[C---:B------:R-:W-:Y:S08]  /*55c0*/  HMMA.16816.F32 R56, R120.reuse, R148, R56 ;  /* 0x000000947838723c */ /* 0x040ff00000001838 */
[C---:B------:R-:W-:Y:S01]  /*55d0*/  HMMA.16816.F32 R60, R120.reuse, R150, R60 ;  /* 0x00000096783c723c */ /* 0x040fe2000000183c */
[----:B------:R-:W-:Y:S07]  /*55e0*/  LDSM.16.MT88.4 R148, [R189+0x15000] ;  /* 0x01500000bd94783b */ /* 0x000fee0000004200 */
[C---:B------:R-:W-:Y:S07]  /*55f0*/  HMMA.16816.F32 R64, R120.reuse, R152, R64 ;  /* 0x000000987840723c */ /* 0x040fee0000001840 */
[--C-:B------:R-:W-:Y:S01]  /*5600*/  FFMA.FTZ R152, R20, c[0x0][0x23c], -R168.reuse ;  /* 0x00008f0014987a23 */ /* 0x100fe200000108a8 */
[C---:B------:R-:W-:Y:S04]  /*5610*/  HMMA.16816.F32 R68, R120.reuse, R154, R68 ;  /* 0x0000009a7844723c */ /* 0x040fe80000001844 */
[--C-:B------:R-:W-:Y:S01]  /*5620*/  FFMA.FTZ R153, R21, c[0x0][0x23c], -R168.reuse ;  /* 0x00008f0015997a23 */ /* 0x100fe200000108a8 */
[----:B------:R-:W-:Y:S02]  /*5630*/  MUFU.EX2 R152, R152 ;  /* 0x0000009800987308 */ /* 0x000fe40000000800 */
[--C-:B------:R-:W-:Y:S01]  /*5640*/  FFMA.FTZ R154, R22, c[0x0][0x23c], -R167.reuse ;  /* 0x00008f00169a7a23 */ /* 0x100fe200000108a7 */
[C---:B------:R-:W-:Y:S04]  /*5650*/  HMMA.16816.F32 R72, R120.reuse, R156, R72 ;  /* 0x0000009c7848723c */ /* 0x040fe80000001848 */
[--C-:B------:R-:W-:Y:S02]  /*5660*/  FFMA.FTZ R155, R23, c[0x0][0x23c], -R167.reuse ;  /* 0x00008f00179b7a23 */ /* 0x100fe400000108a7 */
[----:B------:R-:W5:Y:S01]  /*5670*/  LDSM.16.MT88.4 R20, [R188+0x16800] ;  /* 0x01680000bc14783b */ /* 0x000f620000004200 */
[--C-:B------:R-:W-:Y:S01]  /*5680*/  FFMA.FTZ R156, R24, c[0x0][0x23c], -R168.reuse ;  /* 0x00008f00189c7a23 */ /* 0x100fe200000108a8 */
[C---:B------:R-:W-:Y:S01]  /*5690*/  HMMA.16816.F32 R76, R120.reuse, R158, R76 ;  /* 0x0000009e784c723c */ /* 0x040fe2000000184c */
[----:B------:R-:W1:Y:S03]  /*56a0*/  MUFU.EX2 R153, R153 ;  /* 0x0000009900997308 */ /* 0x000e660000000800 */
[--C-:B------:R-:W-:Y:S03]  /*56b0*/  FFMA.FTZ R157, R25, c[0x0][0x23c], -R168.reuse ;  /* 0x00008f00199d7a23 */ /* 0x100fe600000108a8 */
[--C-:B------:R-:W-:Y:S01]  /*56c0*/  FFMA.FTZ R158, R26, c[0x0][0x23c], -R167.reuse ;  /* 0x00008f001a9e7a23 */ /* 0x100fe200000108a7 */
[C---:B------:R-:W-:Y:S03]  /*56d0*/  HMMA.16816.F32 R80, R120.reuse, R160, R80 ;  /* 0x000000a07850723c */ /* 0x040fe60000001850 */
[----:B------:R-:W-:Y:S01]  /*56e0*/  MUFU.EX2 R154, R154 ;  /* 0x0000009a009a7308 */ /* 0x000fe20000000800 */
[--C-:B------:R-:W-:Y:S02]  /*56f0*/  FFMA.FTZ R159, R27, c[0x0][0x23c], -R167.reuse ;  /* 0x00008f001b9f7a23 */ /* 0x100fe400000108a7 */
[----:B------:R-:W-:Y:S01]  /*5700*/  LDSM.16.MT88.4 R24, [R189+0x13000] ;  /* 0x01300000bd18783b */ /* 0x000fe20000004200 */
[--C-:B------:R-:W-:Y:S01]  /*5710*/  FFMA.FTZ R160, R28, c[0x0][0x23c], -R168.reuse ;  /* 0x00008f001ca07a23 */ /* 0x100fe200000108a8 */
[C---:B------:R-:W-:Y:S04]  /*5720*/  HMMA.16816.F32 R84, R120.reuse, R162, R84 ;  /* 0x000000a27854723c */ /* 0x040fe80000001854 */
[--C-:B------:R-:W-:Y:S01]  /*5730*/  FFMA.FTZ R161, R29, c[0x0][0x23c], -R168.reuse ;  /* 0x00008f001da17a23 */ /* 0x100fe200000108a8 */
[----:B------:R-:W1:Y:S01]  /*5740*/  MUFU.EX2 R155, R155 ;  /* 0x0000009b009b7308 */ /* 0x000e620000000800 */
[----:B------:R-:W-:Y:S02]  /*5750*/  FFMA.FTZ R168, R33, c[0x0][0x23c], -R168 ;  /* 0x00008f0021a87a23 */ /* 0x000fe400000108a8 */
[C---:B----4-:R-:W-:Y:S04]  /*5760*/  HMMA.16816.F32 R88, R120.reuse, R124, R88 ;  /* 0x0000007c7858723c */ /* 0x050fe80000001858 */
[--C-:B------:R-:W-:Y:S02]  /*5770*/  FFMA.FTZ R162, R30, c[0x0][0x23c], -R167.reuse ;  /* 0x00008f001ea27a23 */ /* 0x100fe400000108a7 */
[--C-:B------:R-:W-:Y:S01]  /*5780*/  FFMA.FTZ R163, R31, c[0x0][0x23c], -R167.reuse ;  /* 0x00008f001fa37a23 */ /* 0x100fe200000108a7 */
[----:B------:R-:W-:Y:S01]  /*5790*/  MUFU.EX2 R156, R156 ;  /* 0x0000009c009c7308 */ /* 0x000fe20000000800 */
[C---:B------:R-:W-:Y:S01]  /*57a0*/  HMMA.16816.F32 R92, R120.reuse, R126, R92 ;  /* 0x0000007e785c723c */ /* 0x040fe2000000185c */
[----:B------:R-:W4:Y:S03]  /*57b0*/  LDSM.16.MT88.4 R124, [R192+0x13000] ;  /* 0x01300000c07c783b */ /* 0x000f260000004200 */
[----:B------:R-:W-:Y:S04]  /*57c0*/  FFMA.FTZ R167, R35, c[0x0][0x23c], -R167 ;  /* 0x00008f0023a77a23 */ /* 0x000fe800000108a7 */
[C---:B--2---:R-:W-:Y:S01]  /*57d0*/  HMMA.16816.F32 R96, R120.reuse, R128, R96 ;  /* 0x000000807860723c */ /* 0x044fe20000001860 */
[----:B------:R-:W-:Y:S01]  /*57e0*/  LDSM.16.MT88.4 R28, [R188+0x17000] ;  /* 0x01700000bc1c783b */ /* 0x000fe20000004200 */
[----:B------:R-:W2:Y:S06]  /*57f0*/  MUFU.EX2 R157, R157 ;  /* 0x0000009d009d7308 */ /* 0x000eac0000000800 */
[C---:B------:R-:W-:Y:S01]  /*5800*/  HMMA.16816.F32 R100, R120.reuse, R130, R100 ;  /* 0x000000827864723c */ /* 0x040fe20000001864 */
[----:B------:R-:W2:Y:S03]  /*5810*/  LDSM.16.MT88.4 R128, [R190+0x13000] ;  /* 0x01300000be80783b */ /* 0x000ea60000004200 */
[----:B------:R-:W-:Y:S04]  /*5820*/  MUFU.EX2 R158, R158 ;  /* 0x0000009e009e7308 */ /* 0x000fe80000000800 */
[C---:B---3--:R-:W-:Y:S01]  /*5830*/  HMMA.16816.F32 R104, R120.reuse, R136, R104 ;  /* 0x000000887868723c */ /* 0x048fe20000001868 */
[----:B------:R-:W-:Y:S05]  /*5840*/  LDSM.16.MT88.4 R32, [R189+0x13800] ;  /* 0x01380000bd20783b */ /* 0x000fea0000004200 */
[----:B------:R-:W3:Y:S02]  /*5850*/  MUFU.EX2 R159, R159 ;  /* 0x0000009f009f7308 */ /* 0x000ee40000000800 */
[C---:B------:R-:W-:Y:S01]  /*5860*/  HMMA.16816.F32 R12, R120.reuse, R138, R12 ;  /* 0x0000008a780c723c */ /* 0x040fe2000000180c */
[----:B------:R-:W3:Y:S07]  /*5870*/  LDSM.16.MT88.4 R136, [R188+0x13000] ;  /* 0x01300000bc88783b */ /* 0x000eee0000004200 */
[C---:B-1----:R-:W-:Y:S01]  /*5880*/  HMMA.16816.F32 R108, R120.reuse, R140, R108 ;  /* 0x0000008c786c723c */ /* 0x042fe2000000186c */
[----:B------:R-:W-:Y:S07]  /*5890*/  MUFU.EX2 R160, R160 ;  /* 0x000000a000a07308 */ /* 0x000fee0000000800 */
[C---:B------:R-:W-:Y:S01]  /*58a0*/  HMMA.16816.F32 R112, R120.reuse, R142, R112 ;  /* 0x0000008e7870723c */ /* 0x040fe20000001870 */
[----:B------:R-:W1:Y:S02]  /*58b0*/  LDSM.16.MT88.4 R140, [R192+0x15000] ;  /* 0x01500000c08c783b */ /* 0x000e640000004200 */
[----:B------:R-:W1:Y:S05]  /*58c0*/  MUFU.EX2 R161, R161 ;  /* 0x000000a100a17308 */ /* 0x000e6a0000000800 */
[C---:B-----5:R-:W-:Y:S05]  /*58d0*/  HMMA.16816.F32 R16, R120.reuse, R20, R16 ;  /* 0x000000147810723c */ /* 0x060fea0000001810 */
[----:B------:R-:W-:Y:S02]  /*58e0*/  MUFU.EX2 R162, R162 ;  /* 0x000000a200a27308 */ /* 0x000fe40000000800 */
[----:B------:R-:W-:Y:S01]  /*58f0*/  F2FP.PACK_AB R20, R153, R152 ;  /* 0x000000989914723e */ /* 0x000fe200000000ff */
[----:B------:R-:W-:Y:S01]  /*5900*/  HMMA.16816.F32 R116, R120, R22, R116 ;  /* 0x000000167874723c */ /* 0x000fe20000001874 */
[----:B------:R-:W5:Y:S03]  /*5910*/  LDSM.16.MT88.4 R120, [R188+0x15000] ;  /* 0x01500000bc78783b */ /* 0x000f660000004200 */
[----:B------:R-:W-:Y:S01]  /*5920*/  F2FP.PACK_AB R21, R155, R154 ;  /* 0x0000009a9b15723e */ /* 0x000fe200000000ff */
[----:B------:R-:W-:Y:S02]  /*5930*/  FADD.FTZ R152, R152, R173 ;  /* 0x000000ad98987221 */ /* 0x000fe40000010000 */
[----:B--2---:R-:W-:Y:S01]  /*5940*/  F2FP.PACK_AB R22, R157, R156 ;  /* 0x0000009c9d16723e */ /* 0x004fe200000000ff */
[----:B------:R-:W2:Y:S01]  /*5950*/  MUFU.EX2 R163, R163 ;  /* 0x000000a300a37308 */ /* 0x000ea20000000800 */
[----:B---3--:R-:W-:Y:S03]  /*5960*/  F2FP.PACK_AB R23, R159, R158 ;  /* 0x0000009e9f17723e */ /* 0x008fe600000000ff */
[----:B------:R-:W-:Y:S02]  /*5970*/  FADD.FTZ R154, R154, R5 ;  /* 0x000000059a9a7221 */ /* 0x000fe40000010000 */
[----:B------:R-:W-:Y:S02]  /*5980*/  FADD.FTZ R153, R153, R152 ;  /* 0x0000009899997221 */ /* 0x000fe40000010000 */
[C---:B----4-:R-:W-:Y:S02]  /*5990*/  HMMA.16816.F32 R8, R20.reuse, R124, R8 ;  /* 0x0000007c1408723c */ /* 0x050fe40000001808 */
[----:B------:R-:W3:Y:S03]  /*59a0*/  MUFU.EX2 R223, R168 ;  /* 0x000000a800df7308 */ /* 0x000ee60000000800 */
[----:B------:R-:W-:Y:S02]  /*59b0*/  FADD.FTZ R155, R155, R154 ;  /* 0x0000009a9b9b7221 */ /* 0x000fe40000010000 */
[----:B------:R-:W-:Y:S01]  /*59c0*/  FADD.FTZ R156, R156, R153 ;  /* 0x000000999c9c7221 */ /* 0x000fe20000010000 */
[C---:B------:R-:W-:Y:S01]  /*59d0*/  HMMA.16816.F32 R36, R20.reuse, R126, R36 ;  /* 0x0000007e1424723c */ /* 0x040fe20000001824 */
[----:B------:R-:W-:Y:S03]  /*59e0*/  LDSM.16.MT88.4 R124, [R190+0x17000] ;  /* 0x01700000be7c783b */ /* 0x000fe60000004200 */
[----:B------:R-:W4:Y:S01]  /*59f0*/  MUFU.EX2 R167, R167 ;  /* 0x000000a700a77308 */ /* 0x000f220000000800 */
[----:B------:R-:W-:Y:S02]  /*5a00*/  FADD.FTZ R158, R158, R155 ;  /* 0x0000009b9e9e7221 */ /* 0x000fe40000010000 */
[----:B------:R-:W-:Y:S01]  /*5a10*/  FADD.FTZ R157, R157, R156 ;  /* 0x0000009c9d9d7221 */ /* 0x000fe20000010000 */
[C---:B------:R-:W-:Y:S04]  /*5a20*/  HMMA.16816.F32 R40, R20.reuse, R128, R40 ;  /* 0x000000801428723c */ /* 0x040fe80000001828 */
[----:B------:R-:W-:Y:S04]  /*5a30*/  FADD.FTZ R159, R159, R158 ;  /* 0x0000009e9f9f7221 */ /* 0x000fe80000010000 */
[C---:B------:R-:W-:Y:S01]  /*5a40*/  HMMA.16816.F32 R44, R20.reuse, R130, R44 ;  /* 0x00000082142c723c */ /* 0x040fe2000000182c */
[----:B------:R-:W-:Y:S07]  /*5a50*/  LDSM.16.MT88.4 R128, [R189+0x17000] ;  /* 0x01700000bd80783b */ /* 0x000fee0000004200 */
[C---:B------:R-:W-:Y:S08]  /*5a60*/  HMMA.16816.F32 R48, R20.reuse, R24, R48 ;  /* 0x000000181430723c */ /* 0x040ff00000001830 */
[C---:B------:R-:W-:Y:S01]  /*5a70*/  HMMA.16816.F32 R52, R20.reuse, R26, R52 ;  /* 0x0000001a1434723c */ /* 0x040fe20000001834 */
[----:B------:R-:W2:Y:S07]  /*5a80*/  LDSM.16.MT88.4 R24, [R192+0x17000] ;  /* 0x01700000c018783b */ /* 0x000eae0000004200 */
[C---:B------:R-:W-:Y:S08]  /*5a90*/  HMMA.16816.F32 R56, R20.reuse, R136, R56 ;  /* 0x000000881438723c */ /* 0x040ff00000001838 */
[C---:B------:R-:W-:Y:S01]  /*5aa0*/  HMMA.16816.F32 R60, R20.reuse, R138, R60 ;  /* 0x0000008a143c723c */ /* 0x040fe2000000183c */
[----:B------:R-:W-:Y:S07]  /*5ab0*/  LDSM.16.MT88.4 R136, [R192+0x15800] ;  /* 0x01580000c088783b */ /* 0x000fee0000004200 */
[C---:B-1----:R-:W-:Y:S08]  /*5ac0*/  HMMA.16816.F32 R64, R20.reuse, R140, R64 ;  /* 0x0000008c1440723c */ /* 0x042ff00000001840 */
        /* <DEDUP_REMOVED lines=8> */
[C---:B-----5:R-:W-:Y:S08]  /*5b50*/  HMMA.16816.F32 R88, R20.reuse, R120, R88 ;  /* 0x000000781458723c */ /* 0x060ff00000001858 */
[C---:B------:R-:W-:Y:S01]  /*5b60*/  HMMA.16816.F32 R92, R20.reuse, R122, R92 ;  /* 0x0000007a145c723c */ /* 0x040fe2000000185c */
[----:B------:R-:W-:Y:S07]  /*5b70*/  LDSM.16.MT88.4 R120, [R190+0x13800] ;  /* 0x01380000be78783b */ /* 0x000fee0000004200 */
[C---:B--2---:R-:W-:Y:S08]  /*5b80*/  HMMA.16816.F32 R96, R20.reuse, R24, R96 ;  /* 0x000000181460723c */ /* 0x044ff00000001860 */
[C---:B------:R-:W-:Y:S01]  /*5b90*/  HMMA.16816.F32 R100, R20.reuse, R26, R100 ;  /* 0x0000001a1464723c */ /* 0x040fe20000001864 */
[----:B------:R-:W1:Y:S07]  /*5ba0*/  LDSM.16.MT88.4 R24, [R192+0x13800] ;  /* 0x01380000c018783b */ /* 0x000e6e0000004200 */
[C---:B------:R-:W-:Y:S08]  /*5bb0*/  HMMA.16816.F32 R104, R20.reuse, R124, R104 ;  /* 0x0000007c1468723c */ /* 0x040ff00000001868 */
[C---:B------:R-:W-:Y:S01]  /*5bc0*/  HMMA.16816.F32 R12, R20.reuse, R126, R12 ;  /* 0x0000007e140c723c */ /* 0x040fe2000000180c */
[----:B------:R-:W2:Y:S07]  /*5bd0*/  LDSM.16.MT88.4 R124, [R188+0x13800] ;  /* 0x01380000bc7c783b */ /* 0x000eae0000004200 */
[C---:B------:R-:W-:Y:S08]  /*5be0*/  HMMA.16816.F32 R108, R20.reuse, R128, R108 ;  /* 0x00000080146c723c */ /* 0x040ff0000000186c */
[C---:B------:R-:W-:Y:S08]  /*5bf0*/  HMMA.16816.F32 R112, R20.reuse, R130, R112 ;  /* 0x000000821470723c */ /* 0x040ff00000001870 */
[C---:B------:R-:W-:Y:S08]  /*5c00*/  HMMA.16816.F32 R16, R20.reuse, R28, R16 ;  /* 0x0000001c1410723c */ /* 0x040ff00000001810 */
[----:B------:R-:W-:Y:S01]  /*5c10*/  HMMA.16816.F32 R116, R20, R30, R116 ;  /* 0x0000001e1474723c */ /* 0x000fe20000001874 */
[----:B------:R-:W5:Y:S06]  /*5c20*/  LDSM.16.MT88.4 R28, [R189+0x15800] ;  /* 0x01580000bd1c783b */ /* 0x000f6c0000004200 */
[----:B------:R-:W-:Y:S01]  /*5c30*/  F2FP.PACK_AB R20, R161, R160 ;  /* 0x000000a0a114723e */ /* 0x000fe200000000ff */
[----:B------:R-:W-:Y:S01]  /*5c40*/  FADD.FTZ R160, R160, R157 ;  /* 0x0000009da0a07221 */ /* 0x000fe20000010000 */
[----:B------:R-:W-:Y:S03]  /*5c50*/  F2FP.PACK_AB R21, R163, R162 ;  /* 0x000000a2a315723e */ /* 0x000fe600000000ff */
[----:B---3--:R-:W-:Y:S01]  /*5c60*/  F2FP.PACK_AB R22, R223, R222 ;  /* 0x000000dedf16723e */ /* 0x008fe200000000ff */
[----:B------:R-:W-:Y:S01]  /*5c70*/  FADD.FTZ R162, R162, R159 ;  /* 0x0000009fa2a27221 */ /* 0x000fe20000010000 */
[----:B----4-:R-:W-:Y:S01]  /*5c80*/  F2FP.PACK_AB R23, R167, R224 ;  /* 0x000000e0a717723e */ /* 0x010fe200000000ff */
[----:B------:R-:W-:Y:S02]  /*5c90*/  FADD.FTZ R161, R161, R160 ;  /* 0x000000a0a1a17221 */ /* 0x000fe40000010000 */
[----:B------:R-:W-:Y:S02]  /*5ca0*/  FADD.FTZ R163, R163, R162 ;  /* 0x000000a2a3a37221 */ /* 0x000fe40000010000 */
[----:B------:R-:W-:Y:S02]  /*5cb0*/  FADD.FTZ R222, R222, R161 ;  /* 0x000000a1dede7221 */ /* 0x000fe40000010000 */
[C---:B-1----:R-:W-:Y:S01]  /*5cc0*/  HMMA.16816.F32 R128, R20.reuse, R24, R8 ;  /* 0x000000181480723c */ /* 0x042fe20000001808 */
[----:B------:R-:W1:Y:S02]  /*5cd0*/  LDSM.16.MT88.4 R8, [R190+0x17800] ;  /* 0x01780000be08783b */ /* 0x000e640000004200 */
[----:B------:R-:W-:Y:S02]  /*5ce0*/  FADD.FTZ R224, R224, R163 ;  /* 0x000000a3e0e07221 */ /* 0x000fe40000010000 */
[----:B------:R-:W-:Y:S02]  /*5cf0*/  FADD.FTZ R221, R223, R222 ;  /* 0x000000dedfdd7221 */ /* 0x000fe40000010000 */
[----:B------:R-:W-:Y:S01]  /*5d00*/  FADD.FTZ R219, R167, R224 ;  /* 0x000000e0a7db7221 */ /* 0x000fe20000010000 */
[C---:B------:R-:W-:Y:S01]  /*5d10*/  HMMA.16816.F32 R36, R20.reuse, R26, R36 ;  /* 0x0000001a1424723c */ /* 0x040fe20000001824 */
[----:B------:R-:W3:Y:S07]  /*5d20*/  LDSM.16.MT88.4 R24, [R189+0x17800] ;  /* 0x01780000bd18783b */ /* 0x000eee0000004200 */
[C---:B------:R-:W-:Y:S08]  /*5d30*/  HMMA.16816.F32 R40, R20.reuse, R120, R40 ;  /* 0x000000781428723c */ /* 0x040ff00000001828 */
[C---:B------:R-:W-:Y:S08]  /*5d40*/  HMMA.16816.F32 R44, R20.reuse, R122, R44 ;  /* 0x0000007a142c723c */ /* 0x040ff0000000182c */
[C---:B------:R-:W-:Y:S08]  /*5d50*/  HMMA.16816.F32 R48, R20.reuse, R32, R48 ;  /* 0x000000201430723c */ /* 0x040ff00000001830 */
[C---:B------:R-:W-:Y:S08]  /*5d60*/  HMMA.16816.F32 R52, R20.reuse, R34, R52 ;  /* 0x000000221434723c */ /* 0x040ff00000001834 */
[C---:B--2---:R-:W-:Y:S08]  /*5d70*/  HMMA.16816.F32 R56, R20.reuse, R124, R56 ;  /* 0x0000007c1438723c */ /* 0x044ff00000001838 */
[C---:B------:R-:W-:Y:S08]  /*5d80*/  HMMA.16816.F32 R60, R20.reuse, R126, R60 ;  /* 0x0000007e143c723c */ /* 0x040ff0000000183c */
[C---:B------:R-:W-:Y:S08]  /*5d90*/  HMMA.16816.F32 R64, R20.reuse, R136, R64 ;  /* 0x000000881440723c */ /* 0x040ff00000001840 */
[C---:B------:R-:W-:Y:S08]  /*5da0*/  HMMA.16816.F32 R68, R20.reuse, R138, R68 ;  /* 0x0000008a1444723c */ /* 0x040ff00000001844 */
[C---:B------:R-:W-:Y:S08]  /*5db0*/  HMMA.16816.F32 R72, R20.reuse, R140, R72 ;  /* 0x0000008c1448723c */ /* 0x040ff00000001848 */
[C---:B------:R-:W-:Y:S08]  /*5dc0*/  HMMA.16816.F32 R76, R20.reuse, R142, R76 ;  /* 0x0000008e144c723c */ /* 0x040ff0000000184c */
[C---:B-----5:R-:W-:Y:S08]  /*5dd0*/  HMMA.16816.F32 R80, R20.reuse, R28, R80 ;  /* 0x0000001c1450723c */ /* 0x060ff00000001850 */
[C---:B------:R-:W-:Y:S01]  /*5de0*/  HMMA.16816.F32 R84, R20.reuse, R30, R84 ;  /* 0x0000001e1454723c */ /* 0x040fe20000001854 */
[----:B------:R-:W2:Y:S07]  /*5df0*/  LDSM.16.MT88.4 R28, [R188+0x17800] ;  /* 0x01780000bc1c783b */ /* 0x000eae0000004200 */
[C---:B------:R-:W-:Y:S08]  /*5e00*/  HMMA.16816.F32 R88, R20.reuse, R144, R88 ;  /* 0x000000901458723c */ /* 0x040ff00000001858 */
[C---:B------:R-:W-:Y:S08]  /*5e10*/  HMMA.16816.F32 R92, R20.reuse, R146, R92 ;  /* 0x00000092145c723c */ /* 0x040ff0000000185c */
[C---:B------:R-:W-:Y:S08]  /*5e20*/  HMMA.16816.F32 R96, R20.reuse, R148, R96 ;  /* 0x000000941460723c */ /* 0x040ff00000001860 */
[C---:B------:R-:W-:Y:S08]  /*5e30*/  HMMA.16816.F32 R100, R20.reuse, R150, R100 ;  /* 0x000000961464723c */ /* 0x040ff00000001864 */
[C---:B-1----:R-:W-:Y:S08]  /*5e40*/  HMMA.16816.F32 R104, R20.reuse, R8, R104 ;  /* 0x000000081468723c */ /* 0x042ff00000001868 */
[C---:B------:R-:W-:Y:S08]  /*5e50*/  HMMA.16816.F32 R124, R20.reuse, R10, R12 ;  /* 0x0000000a147c723c */ /* 0x040ff0000000180c */
[C---:B---3--:R-:W-:Y:S08]  /*5e60*/  HMMA.16816.F32 R108, R20.reuse, R24, R108 ;  /* 0x00000018146c723c */ /* 0x048ff0000000186c */
[C---:B------:R-:W-:Y:S08]  /*5e70*/  HMMA.16816.F32 R112, R20.reuse, R26, R112 ;  /* 0x0000001a1470723c */ /* 0x040ff00000001870 */
[C---:B--2---:R-:W-:Y:S08]  /*5e80*/  HMMA.16816.F32 R120, R20.reuse, R28, R16 ;  /* 0x0000001c1478723c */ /* 0x044ff00000001810 */
[----:B------:R-:W-:Y:S01]  /*5e90*/  HMMA.16816.F32 R116, R20, R30, R116 ;  /* 0x0000001e1474723c */ /* 0x000fe20000001874 */
[----:B------:R-:W-:-:S07]  /*5ea0*/  @P0 BRA `(.L_x_7) ;  /* 0xffffdb1000000947 */ /* 0x000fce000383ffff */
.L_x_6:
[----:B------:R-:W1:Y:S01]  /*5eb0*/  SHFL.BFLY PT, R2, R221, 0x2, 0x1f ;  /* 0x0c401f00dd027f89 */ /* 0x000e6200000e0000 */
[----:B------:R-:W-:Y:S01]  /*5ec0*/  ISETP.NE.AND P0, PT, R203, -0x1, PT ;  /* 0xffffffffcb00780c */ /* 0x000fe20003f05270 */
[----:B------:R-:W-:Y:S01]  /*5ed0*/  BSSY B0, `(.L_x_10) ;  /* 0x0000147000007945 */ /* 0x000fe20003800000 */
[----:B------:R-:W-:Y:S01]  /*5ee0*/  MOV R7, 0x3f800000 ;  /* 0x3f80000000077802 */ /* 0x000fe20000000f00 */
[----:B------:R-:W2:Y:S01]  /*5ef0*/  SHFL.BFLY PT, R0, R219, 0x2, 0x1f ;  /* 0x0c401f00db007f89 */ /* 0x000ea200000e0000 */
[----:B------:R-:W-:Y:S01]  /*5f00*/  MOV R8, 0x3f800000 ;  /* 0x3f80000000087802 */ /* 0x000fe20000000f00 */
[----:B-1----:R-:W-:-:S02]  /*5f10*/  FADD.FTZ R11, R2, R221 ;  /* 0x000000dd020b7221 */ /* 0x002fc40000010000 */
[----:B--2---:R-:W-:-:S03]  /*5f20*/  FADD.FTZ R5, R0, R219 ;  /* 0x000000db00057221 */ /* 0x004fc60000010000 */
[----:B------:R-:W1:Y:S04]  /*5f30*/  SHFL.BFLY PT, R4, R11, 0x1, 0x1f ;  /* 0x0c201f000b047f89 */ /* 0x000e6800000e0000 */
[----:B------:R-:W2:Y:S04]  /*5f40*/  S2R R0, SR_CTAID.Y ;  /* 0x0000000000007919 */ /* 0x000ea80000002600 */
[----:B------:R-:W3:Y:S01]  /*5f50*/  SHFL.BFLY PT, R2, R5, 0x1, 0x1f ;  /* 0x0c201f0005027f89 */ /* 0x000ee200000e0000 */
[----:B-1----:R-:W-:Y:S02]  /*5f60*/  FADD.FTZ R4, R11, R4 ;  /* 0x000000040b047221 */ /* 0x002fe40000010000 */
[----:B------:R-:W-:Y:S01]  /*5f70*/  @P0 IMAD.WIDE.U32 R10, R203, c[0x0][0x1e8], RZ ;  /* 0x00007a00cb0a0a25 */ /* 0x000fe200078e00ff */
[----:B--2---:R-:W-:-:S02]  /*5f80*/  @!P0 SHF.R.S32.HI R9, RZ, 0x1f, R0 ;  /* 0x0000001fff098819 */ /* 0x004fc40000011400 */
[----:B------:R-:W-:Y:S01]  /*5f90*/  FSETP.NE.FTZ.AND P5, PT, R4, RZ, PT ;  /* 0x000000ff0400720b */ /* 0x000fe20003fb5000 */
[----:B---3--:R-:W-:Y:S01]  /*5fa0*/  FADD.FTZ R2, R5, R2 ;  /* 0x0000000205027221 */ /* 0x008fe20000010000 */
[----:B------:R-:W-:Y:S01]  /*5fb0*/  @P0 MOV R6, R10 ;  /* 0x0000000a00060202 */ /* 0x000fe20000000f00 */
[----:B------:R-:W-:Y:S02]  /*5fc0*/  @!P0 IMAD R9, R9, c[0x0][0x1e0], RZ ;  /* 0x0000780009098a24 */ /* 0x000fe400078e02ff */
[----:B------:R-:W-:Y:S01]  /*5fd0*/  @P0 IMAD R5, R203, c[0x0][0x1ec], R11 ;  /* 0x00007b00cb050a24 */ /* 0x000fe200078e020b */
[----:B------:R-:W-:Y:S01]  /*5fe0*/  FSETP.NE.FTZ.AND P4, PT, R2, RZ, PT ;  /* 0x000000ff0200720b */ /* 0x000fe20003f95000 */
[----:B------:R-:W-:-:S04]  /*5ff0*/  @!P0 IMAD.WIDE.U32 R10, R0, c[0x0][0x1e0], RZ ;  /* 0x00007800000a8a25 */ /* 0x000fc800078e00ff */
[----:B------:R-:W-:Y:S01]  /*6000*/  @!P0 IMAD R9, R0, c[0x0][0x1e4], R9 ;  /* 0x0000790000098a24 */ /* 0x000fe200078e0209 */
[----:B------:R-:W-:Y:S01]  /*6010*/  @!P0 MOV R6, R10 ;  /* 0x0000000a00068202 */ /* 0x000fe20000000f00 */
[----:B------:R-:W1:Y:S03]  /*6020*/  @P5 MUFU.RCP R7, R4 ;  /* 0x0000000400075308 */ /* 0x000e660000001000 */
[----:B------:R-:W-:Y:S02]  /*6030*/  @!P0 IADD3 R5, R11, R9, RZ ;  /* 0x000000090b058210 */ /* 0x000fe40007ffe0ff */
[----:B------:R-:W2:Y:S03]  /*6040*/  S2R R9, SR_TID.X ;  /* 0x0000000000097919 */ /* 0x000ea60000002100 */
[----:B------:R-:W3:Y:S01]  /*6050*/  @P4 MUFU.RCP R8, R2 ;  /* 0x0000000200084308 */ /* 0x000ee20000001000 */
[----:B-1----:R-:W-:-:S07]  /*6060*/  FMUL.FTZ R128, R7, R128 ;  /* 0x0000008007807220 */ /* 0x002fce0000410000 */
[----:B------:R-:W1:Y:S01]  /*6070*/  @P5 MUFU.LG2 R4, R4 ;  /* 0x0000000400045308 */ /* 0x000e620000000c00 */
[C---:B------:R-:W-:Y:S02]  /*6080*/  FMUL.FTZ R129, R7.reuse, R129 ;  /* 0x0000008107817220 */ /* 0x040fe40000410000 */
[C---:B------:R-:W-:Y:S02]  /*6090*/  FMUL.FTZ R36, R7.reuse, R36 ;  /* 0x0000002407247220 */ /* 0x040fe40000410000 */
[----:B------:R-:W-:Y:S01]  /*60a0*/  FMUL.FTZ R37, R7, R37 ;  /* 0x0000002507257220 */ /* 0x000fe20000410000 */
[----:B------:R-:W-:Y:S01]  /*60b0*/  F2FP.PACK_AB R128, R129, R128 ;  /* 0x000000808180723e */ /* 0x000fe200000000ff */
[C---:B------:R-:W-:Y:S01]  /*60c0*/  FMUL.FTZ R40, R7.reuse, R40 ;  /* 0x0000002807287220 */ /* 0x040fe20000410000 */
[----:B------:R-:W4:Y:S01]  /*60d0*/  @P4 MUFU.LG2 R2, R2 ;  /* 0x0000000200024308 */ /* 0x000f220000000c00 */
[----:B------:R-:W-:Y:S01]  /*60e0*/  FMUL.FTZ R41, R7, R41 ;  /* 0x0000002907297220 */ /* 0x000fe20000410000 */
[----:B------:R-:W-:Y:S01]  /*60f0*/  F2FP.PACK_AB R36, R37, R36 ;  /* 0x000000242524723e */ /* 0x000fe200000000ff */
[C---:B------:R-:W-:Y:S01]  /*6100*/  FMUL.FTZ R44, R7.reuse, R44 ;  /* 0x0000002c072c7220 */ /* 0x040fe20000410000 */
[----:B--2---:R-:W-:Y:S01]  /*6110*/  SHF.R.S32.HI R10, RZ, 0x1f, R9 ;  /* 0x0000001fff0a7819 */ /* 0x004fe20000011409 */
[----:B------:R-:W-:Y:S01]  /*6120*/  FMUL.FTZ R45, R7, R45 ;  /* 0x0000002d072d7220 */ /* 0x000fe20000410000 */
[----:B------:R-:W-:Y:S01]  /*6130*/  F2FP.PACK_AB R40, R41, R40 ;  /* 0x000000282928723e */ /* 0x000fe200000000ff */
[C---:B------:R-:W-:Y:S01]  /*6140*/  FMUL.FTZ R48, R7.reuse, R48 ;  /* 0x0000003007307220 */ /* 0x040fe20000410000 */
[C---:B------:R-:W-:Y:S01]  /*6150*/  LEA.HI R11, R10.reuse, R9, RZ, 0x2 ;  /* 0x000000090a0b7211 */ /* 0x040fe200078f10ff */
[C---:B------:R-:W-:Y:S01]  /*6160*/  FMUL.FTZ R49, R7.reuse, R49 ;  /* 0x0000003107317220 */ /* 0x040fe20000410000 */
[----:B------:R-:W-:Y:S01]  /*6170*/  LEA.HI R10, R10, R9, RZ, 0x5 ;  /* 0x000000090a0a7211 */ /* 0x000fe200078f28ff */
[C---:B------:R-:W-:Y:S01]  /*6180*/  FMUL.FTZ R52, R7.reuse, R52 ;  /* 0x0000003407347220 */ /* 0x040fe20000410000 */
[--C-:B------:R-:W-:Y:S01]  /*6190*/  SHF.R.S32.HI R13, RZ, 0x2, R11.reuse ;  /* 0x00000002ff0d7819 */ /* 0x100fe2000001140b */
[C---:B------:R-:W-:Y:S01]  /*61a0*/  FMUL.FTZ R53, R7.reuse, R53 ;  /* 0x0000003507357220 */ /* 0x040fe20000410000 */
[----:B------:R-:W-:Y:S01]  /*61b0*/  SHF.R.S32.HI R12, RZ, 0x1f, R11 ;  /* 0x0000001fff0c7819 */ /* 0x000fe2000001140b */
[----:B------:R-:W-:Y:S01]  /*61c0*/  FMUL.FTZ R56, R7, R56 ;  /* 0x0000003807387220 */ /* 0x000fe20000410000 */
[----:B------:R-:W-:Y:S01]  /*61d0*/  LOP3.LUT R14, R11, 0x3ffffffc, RZ, 0xc0, !PT ;  /* 0x3ffffffc0b0e7812 */ /* 0x000fe200078ec0ff */
[C---:B------:R-:W-:Y:S01]  /*61e0*/  FMUL.FTZ R57, R7.reuse, R57 ;  /* 0x0000003907397220 */ /* 0x040fe20000410000 */
[----:B------:R-:W-:Y:S01]  /*61f0*/  LEA.HI R12, R12, R13, RZ, 0x3 ;  /* 0x0000000d0c0c7211 */ /* 0x000fe200078f18ff */
[C---:B------:R-:W-:Y:S01]  /*6200*/  FMUL.FTZ R60, R7.reuse, R60 ;  /* 0x0000003c073c7220 */ /* 0x040fe20000410000 */
[----:B------:R-:W-:Y:S01]  /*6210*/  SHF.R.S32.HI R11, RZ, 0x5, R10 ;  /* 0x00000005ff0b7819 */ /* 0x000fe2000001140a */
[C---:B------:R-:W-:Y:S01]  /*6220*/  FMUL.FTZ R61, R7.reuse, R61 ;  /* 0x0000003d073d7220 */ /* 0x040fe20000410000 */
[----:B------:R-:W-:Y:S01]  /*6230*/  LOP3.LUT R12, R12, 0xfffffff8, RZ, 0xc0, !PT ;  /* 0xfffffff80c0c7812 */ /* 0x000fe200078ec0ff */
[C---:B------:R-:W-:Y:S01]  /*6240*/  FMUL.FTZ R64, R7.reuse, R64 ;  /* 0x0000004007407220 */ /* 0x040fe20000410000 */
[----:B------:R-:W-:Y:S01]  /*6250*/  IADD3 R14, -R14, R9, RZ ;  /* 0x000000090e0e7210 */ /* 0x000fe20007ffe1ff */
[----:B------:R-:W-:Y:S01]  /*6260*/  FMUL.FTZ R65, R7, R65 ;  /* 0x0000004107417220 */ /* 0x000fe20000410000 */
[----:B------:R-:W-:Y:S01]  /*6270*/  IADD3 R12, R13, -R12, RZ ;  /* 0x8000000c0d0c7210 */ /* 0x000fe20007ffe0ff */
[----:B------:R-:W-:Y:S01]  /*6280*/  FMUL.FTZ R68, R7, R68 ;  /* 0x0000004407447220 */ /* 0x000fe20000410000 */
[----:B------:R-:W-:Y:S01]  /*6290*/  LEA R14, R11, R14, 0x9 ;  /* 0x0000000e0b0e7211 */ /* 0x000fe200078e48ff */
[C---:B------:R-:W-:Y:S01]  /*62a0*/  FMUL.FTZ R69, R7.reuse, R69 ;  /* 0x0000004507457220 */ /* 0x040fe20000410000 */
[C---:B------:R-:W-:Y:S01]  /*62b0*/  SHF.L.U32 R13, R12.reuse, 0x6, RZ ;  /* 0x000000060c0d7819 */ /* 0x040fe200000006ff */
[C---:B------:R-:W-:Y:S01]  /*62c0*/  FMUL.FTZ R72, R7.reuse, R72 ;  /* 0x0000004807487220 */ /* 0x040fe20000410000 */
[C---:B------:R-:W-:Y:S01]  /*62d0*/  LOP3.LUT R15, R12.reuse, 0x1, RZ, 0xc0, !PT ;  /* 0x000000010c0f7812 */ /* 0x040fe200078ec0ff */
[----:B------:R-:W-:Y:S01]  /*62e0*/  FMUL.FTZ R73, R7, R73 ;  /* 0x0000004907497220 */ /* 0x000fe20000410000 */
[----:B------:R-:W-:Y:S01]  /*62f0*/  LOP3.LUT R13, R13, 0x1c0, RZ, 0xc0, !PT ;  /* 0x000001c00d0d7812 */ /* 0x000fe200078ec0ff */
[----:B------:R-:W-:Y:S01]  /*6300*/  FMUL.FTZ R76, R7, R76 ;  /* 0x0000004c074c7220 */ /* 0x000fe20000410000 */
[----:B------:R-:W-:Y:S01]  /*6310*/  ISETP.NE.U32.AND P3, PT, R15, 0x1, PT ;  /* 0x000000010f00780c */ /* 0x000fe20003f65070 */
[----:B------:R-:W-:Y:S01]  /*6320*/  FMUL.FTZ R77, R7, R77 ;  /* 0x0000004d074d7220 */ /* 0x000fe20000410000 */
[----:B------:R-:W-:Y:S01]  /*6330*/  LEA.HI R13, R13, R13, RZ, 0x1d ;  /* 0x0000000d0d0d7211 */ /* 0x000fe200078fe8ff */
[C---:B------:R-:W-:Y:S01]  /*6340*/  FMUL.FTZ R80, R7.reuse, R80 ;  /* 0x0000005007507220 */ /* 0x040fe20000410000 */
[----:B------:R-:W-:Y:S01]  /*6350*/  R2P PR, R12, 0x6 ;  /* 0x000000060c007804 */ /* 0x000fe20000000000 */
[C---:B------:R-:W-:Y:S01]  /*6360*/  FMUL.FTZ R81, R7.reuse, R81 ;  /* 0x0000005107517220 */ /* 0x040fe20000410000 */
[----:B------:R-:W-:Y:S01]  /*6370*/  LEA R13, R14, R13, 0x1 ;  /* 0x0000000d0e0d7211 */ /* 0x000fe200078e08ff */
[----:B------:R-:W-:Y:S01]  /*6380*/  FMUL.FTZ R84, R7, R84 ;  /* 0x0000005407547220 */ /* 0x000fe20000410000 */
[----:B------:R-:W-:Y:S01]  /*6390*/  F2FP.PACK_AB R44, R45, R44 ;  /* 0x0000002c2d2c723e */ /* 0x000fe200000000ff */
[----:B------:R-:W-:Y:S01]  /*63a0*/  FMUL.FTZ R85, R7, R85 ;  /* 0x0000005507557220 */ /* 0x000fe20000410000 */
[----:B------:R-:W-:Y:S01]  /*63b0*/  SHF.L.U32 R13, R13, 0x1, RZ ;  /* 0x000000010d0d7819 */ /* 0x000fe200000006ff */
[----:B------:R-:W-:Y:S01]  /*63c0*/  FMUL.FTZ R88, R7, R88 ;  /* 0x0000005807587220 */ /* 0x000fe20000410000 */
[----:B------:R-:W-:Y:S01]  /*63d0*/  F2FP.PACK_AB R48, R49, R48 ;  /* 0x000000303130723e */ /* 0x000fe200000000ff */
[----:B------:R-:W-:Y:S01]  /*63e0*/  FMUL.FTZ R89, R7, R89 ;  /* 0x0000005907597220 */ /* 0x000fe20000410000 */
[----:B------:R-:W-:Y:S01]  /*63f0*/  IADD3 R15, R13, -0x10, RZ ;  /* 0xfffffff00d0f7810 */ /* 0x000fe20007ffe0ff */
[----:B------:R-:W-:Y:S01]  /*6400*/  FMUL.FTZ R92, R7, R92 ;  /* 0x0000005c075c7220 */ /* 0x000fe20000410000 */
[----:B------:R-:W-:Y:S01]  /*6410*/  @P3 IADD3 R15, R13, 0x10, RZ ;  /* 0x000000100d0f3810 */ /* 0x000fe20007ffe0ff */
[----:B------:R-:W-:Y:S01]  /*6420*/  FMUL.FTZ R93, R7, R93 ;  /* 0x0000005d075d7220 */ /* 0x000fe20000410000 */
[----:B------:R-:W-:Y:S01]  /*6430*/  F2FP.PACK_AB R52, R53, R52 ;  /* 0x000000343534723e */ /* 0x000fe200000000ff */
[C---:B------:R-:W-:Y:S01]  /*6440*/  FMUL.FTZ R96, R7.reuse, R96 ;  /* 0x0000006007607220 */ /* 0x040fe20000410000 */
[----:B------:R-:W-:Y:S01]  /*6450*/  STS [R13], R128 ;  /* 0x000000800d007388 */ /* 0x000fe20000000800 */
[----:B------:R-:W-:Y:S01]  /*6460*/  FMUL.FTZ R97, R7, R97 ;  /* 0x0000006107617220 */ /* 0x000fe20000410000 */
[----:B------:R-:W-:Y:S01]  /*6470*/  F2FP.PACK_AB R56, R57, R56 ;  /* 0x000000383938723e */ /* 0x000fe200000000ff */
        /* <DEDUP_REMOVED lines=28> */
[C---:B---3--:R-:W-:Y:S01]  /*6640*/  FMUL.FTZ R131, R8.reuse, R131 ;  /* 0x0000008308837220 */ /* 0x048fe20000410000 */
[----:B------:R-:W-:Y:S01]  /*6650*/  F2FP.PACK_AB R112, R113, R112 ;  /* 0x000000707170723e */ /* 0x000fe200000000ff */
[C---:B------:R-:W-:Y:S01]  /*6660*/  FMUL.FTZ R130, R8.reuse, R130 ;  /* 0x0000008208827220 */ /* 0x040fe20000410000 */
[----:B------:R-:W-:Y:S01]  /*6670*/  F2FP.PACK_AB R116, R7, R116 ;  /* 0x000000740774723e */ /* 0x000fe200000000ff */
[C---:B------:R-:W-:Y:S01]  /*6680*/  FMUL.FTZ R39, R8.reuse, R39 ;  /* 0x0000002708277220 */ /* 0x040fe20000410000 */
[----:B------:R-:W-:Y:S01]  /*6690*/  MOV R7, 0x20 ;  /* 0x0000002000077802 */ /* 0x000fe20000000f00 */
[C---:B------:R-:W-:Y:S01]  /*66a0*/  FMUL.FTZ R38, R8.reuse, R38 ;  /* 0x0000002608267220 */ /* 0x040fe20000410000 */
[----:B------:R-:W-:Y:S01]  /*66b0*/  F2FP.PACK_AB R130, R131, R130 ;  /* 0x000000828382723e */ /* 0x000fe200000000ff */
[C---:B------:R-:W-:Y:S01]  /*66c0*/  FMUL.FTZ R43, R8.reuse, R43 ;  /* 0x0000002b082b7220 */ /* 0x040fe20000410000 */
[----:B------:R-:W-:Y:S01]  /*66d0*/  SEL R12, R7, 0xffffffe0, !P1 ;  /* 0xffffffe0070c7807 */ /* 0x000fe20004800000 */
[C---:B------:R-:W-:Y:S01]  /*66e0*/  FMUL.FTZ R42, R8.reuse, R42 ;  /* 0x0000002a082a7220 */ /* 0x040fe20000410000 */
[----:B------:R-:W-:Y:S01]  /*66f0*/  F2FP.PACK_AB R38, R39, R38 ;  /* 0x000000262726723e */ /* 0x000fe200000000ff */
[C---:B------:R-:W-:Y:S01]  /*6700*/  FMUL.FTZ R47, R8.reuse, R47 ;  /* 0x0000002f082f7220 */ /* 0x040fe20000410000 */
[----:B------:R-:W-:Y:S01]  /*6710*/  IADD3 R7, R13, R12, RZ ;  /* 0x0000000c0d077210 */ /* 0x000fe20007ffe0ff */
[C---:B------:R-:W-:Y:S01]  /*6720*/  FMUL.FTZ R46, R8.reuse, R46 ;  /* 0x0000002e082e7220 */ /* 0x040fe20000410000 */
[----:B------:R-:W-:Y:S01]  /*6730*/  F2FP.PACK_AB R42, R43, R42 ;  /* 0x0000002a2b2a723e */ /* 0x000fe200000000ff */
[C---:B------:R-:W-:Y:S01]  /*6740*/  FMUL.FTZ R51, R8.reuse, R51 ;  /* 0x0000003308337220 */ /* 0x040fe20000410000 */
[----:B------:R-:W-:Y:S01]  /*6750*/  STS [R13+0x400], R130 ;  /* 0x000400820d007388 */ /* 0x000fe20000000800 */
[C---:B------:R-:W-:Y:S01]  /*6760*/  FMUL.FTZ R50, R8.reuse, R50 ;  /* 0x0000003208327220 */ /* 0x040fe20000410000 */
[----:B------:R-:W-:Y:S01]  /*6770*/  F2FP.PACK_AB R46, R47, R46 ;  /* 0x0000002e2f2e723e */ /* 0x000fe200000000ff */
[C---:B------:R-:W-:Y:S01]  /*6780*/  FMUL.FTZ R55, R8.reuse, R55 ;  /* 0x0000003708377220 */ /* 0x040fe20000410000 */
[----:B------:R-:W-:Y:S01]  /*6790*/  STS [R15], R36 ;  /* 0x000000240f007388 */ /* 0x000fe20000000800 */
        /* <DEDUP_REMOVED lines=15> */
[----:B------:R-:W-:Y:S01]  /*6890*/  F2FP.PACK_AB R120, R121, R120 ;  /* 0x000000787978723e */ /* 0x000fe200000000ff */
[C---:B------:R-:W-:Y:S01]  /*68a0*/  FMUL.FTZ R70, R8.reuse, R70 ;  /* 0x0000004608467220 */ /* 0x040fe20000410000 */
[----:B------:R-:W-:Y:S01]  /*68b0*/  F2FP.PACK_AB R66, R67, R66 ;  /* 0x000000424342723e */ /* 0x000fe200000000ff */
[----:B------:R-:W-:Y:S01]  /*68c0*/  FMUL.FTZ R75, R8, R75 ;  /* 0x0000004b084b7220 */ /* 0x000fe20000410000 */
[----:B------:R-:W-:Y:S01]  /*68d0*/  LOP3.LUT R10, R10, 0xffffffe0, RZ, 0xc0, !PT ;  /* 0xffffffe00a0a7812 */ /* 0x000fe200078ec0ff */
[C---:B------:R-:W-:Y:S01]  /*68e0*/  FMUL.FTZ R74, R8.reuse, R74 ;  /* 0x0000004a084a7220 */ /* 0x040fe20000410000 */
[----:B------:R-:W-:Y:S01]  /*68f0*/  F2FP.PACK_AB R70, R71, R70 ;  /* 0x000000464746723e */ /* 0x000fe200000000ff */
[----:B------:R-:W-:-:S02]  /*6900*/  FMUL.FTZ R79, R8, R79 ;  /* 0x0000004f084f7220 */ /* 0x000fc40000410000 */
[C---:B------:R-:W-:Y:S01]  /*6910*/  FMUL.FTZ R78, R8.reuse, R78 ;  /* 0x0000004e084e7220 */ /* 0x040fe20000410000 */
[----:B------:R-:W-:Y:S01]  /*6920*/  F2FP.PACK_AB R74, R75, R74 ;  /* 0x0000004a4b4a723e */ /* 0x000fe200000000ff */
[C---:B------:R-:W-:Y:S02]  /*6930*/  FMUL.FTZ R83, R8.reuse, R83 ;  /* 0x0000005308537220 */ /* 0x040fe40000410000 */
[C---:B------:R-:W-:Y:S01]  /*6940*/  FMUL.FTZ R82, R8.reuse, R82 ;  /* 0x0000005208527220 */ /* 0x040fe20000410000 */
[----:B------:R-:W-:Y:S01]  /*6950*/  F2FP.PACK_AB R78, R79, R78 ;  /* 0x0000004e4f4e723e */ /* 0x000fe200000000ff */
[C---:B------:R-:W-:Y:S02]  /*6960*/  FMUL.FTZ R87, R8.reuse, R87 ;  /* 0x0000005708577220 */ /* 0x040fe40000410000 */
        /* <DEDUP_REMOVED lines=30> */
[----:B------:R-:W-:Y:S01]  /*6b50*/  FMUL.FTZ R8, R8, R118 ;  /* 0x0000007608087220 */ /* 0x000fe20000410000 */
[----:B------:R-:W-:Y:S01]  /*6b60*/  F2FP.PACK_AB R122, R123, R122 ;  /* 0x0000007a7b7a723e */ /* 0x000fe200000000ff */
[----:B------:R-:W-:Y:S02]  /*6b70*/  IMAD.IADD R17, R12, 0x1, R15 ;  /* 0x000000010c117824 */ /* 0x000fe400078e020f */
[----:B------:R-:W2:Y:S01]  /*6b80*/  LDC.U8 R12, c[0x0][0x329] ;  /* 0x0000ca40ff0c7b82 */ /* 0x000ea20000000000 */
[----:B------:R-:W-:Y:S01]  /*6b90*/  F2FP.PACK_AB R119, R119, R8 ;  /* 0x000000087777723e */ /* 0x000fe200000000ff */
[----:B------:R-:W-:Y:S01]  /*6ba0*/  IMAD.IADD R10, R9, 0x1, -R10 ;  /* 0x00000001090a7824 */ /* 0x000fe200078e0a0a */
[----:B------:R-:W-:Y:S01]  /*6bb0*/  MOV R8, 0x40 ;  /* 0x0000004000087802 */ /* 0x000fe20000000f00 */
[----:B------:R-:W-:Y:S01]  /*6bc0*/  STS [R17], R44 ;  /* 0x0000002c11007388 */ /* 0x000fe20000000800 */
[----:B-1----:R-:W-:Y:S02]  /*6bd0*/  @P5 FMUL.FTZ R65, R4, 0.69314718246459960938 ;  /* 0x3f31721804415820 */ /* 0x002fe40000410000 */
[----:B------:R-:W-:Y:S01]  /*6be0*/  SEL R8, R8, 0xffffffc0, !P2 ;  /* 0xffffffc008087807 */ /* 0x000fe20005000000 */
[----:B------:R-:W-:Y:S01]  /*6bf0*/  STS [R17+0x400], R46 ;  /* 0x0004002e11007388 */ /* 0x000fe20000000800 */
[----:B------:R-:W-:Y:S01]  /*6c00*/  SHF.R.S32.HI R9, RZ, 0x1f, R10 ;  /* 0x0000001fff097819 */ /* 0x000fe2000001140a */
[----:B----4-:R-:W-:Y:S01]  /*6c10*/  @P4 FMUL.FTZ R4, R2, 0.69314718246459960938 ;  /* 0x3f31721802044820 */ /* 0x010fe20000410000 */
[----:B------:R-:W-:-:S02]  /*6c20*/  IADD3 R19, R13, R8, RZ ;  /* 0x000000080d137210 */ /* 0x000fc40007ffe0ff */
[----:B------:R-:W-:Y:S02]  /*6c30*/  IADD3 R23, R8, R15, RZ ;  /* 0x0000000f08177210 */ /* 0x000fe40007ffe0ff */
[-C--:B------:R-:W-:Y:S01]  /*6c40*/  IADD3 R21, R7, R8.reuse, RZ ;  /* 0x0000000807157210 */ /* 0x080fe20007ffe0ff */
[----:B------:R-:W-:Y:S01]  /*6c50*/  STS [R19], R48 ;  /* 0x0000003013007388 */ /* 0x000fe20000000800 */
[----:B------:R-:W-:Y:S02]  /*6c60*/  IADD3 R25, R17, R8, RZ ;  /* 0x0000000811197210 */ /* 0x000fe40007ffe0ff */
[----:B------:R-:W1:Y:S01]  /*6c70*/  LDC.U8 R8, c[0x0][0x328] ;  /* 0x0000ca00ff087b82 */ /* 0x000e620000000000 */
[----:B------:R-:W-:Y:S01]  /*6c80*/  STS [R19+0x400], R50 ;  /* 0x0004003213007388 */ /* 0x000fe20000000800 */
[----:B------:R-:W-:-:S03]  /*6c90*/  LEA.HI R9, R9, R10, RZ, 0x2 ;  /* 0x0000000a09097211 */ /* 0x000fc600078f10ff */
[----:B------:R-:W-:Y:S01]  /*6ca0*/  STS [R23], R52 ;  /* 0x0000003417007388 */ /* 0x000fe20000000800 */
[----:B--2---:R-:W-:Y:S02]  /*6cb0*/  ISETP.NE.AND P1, PT, R12, RZ, PT ;  /* 0x000000ff0c00720c */ /* 0x004fe40003f25270 */
[----:B------:R-:W-:Y:S01]  /*6cc0*/  SHF.R.S32.HI R9, RZ, 0x2, R9 ;  /* 0x00000002ff097819 */ /* 0x000fe20000011409 */
[----:B------:R-:W-:Y:S04]  /*6cd0*/  STS [R23+0x400], R54 ;  /* 0x0004003617007388 */ /* 0x000fe80000000800 */
[----:B------:R-:W-:Y:S04]  /*6ce0*/  STS [R21], R56 ;  /* 0x0000003815007388 */ /* 0x000fe80000000800 */
[----:B------:R-:W-:Y:S02]  /*6cf0*/  STS [R21+0x400], R58 ;  /* 0x0004003a15007388 */ /* 0x000fe40000000800 */
[----:B------:R-:W-:-:S02]  /*6d00*/  @P1 MOV R61, c[0x0][0x210] ;  /* 0x00008400003d1a02 */ /* 0x000fc40000000f00 */
[----:B------:R2:W-:Y:S01]  /*6d10*/  STS [R25], R60 ;  /* 0x0000003c19007388 */ /* 0x0005e20000000800 */
[----:B------:R-:W-:Y:S02]  /*6d20*/  @P1 MOV R63, 0x1 ;  /* 0x00000001003f1802 */ /* 0x000fe40000000f00 */
[----:B-1----:R-:W-:Y:S01]  /*6d30*/  ISETP.NE.AND P2, PT, R8, RZ, PT ;  /* 0x000000ff0800720c */ /* 0x002fe20003f45270 */
[----:B------:R-:W-:Y:S01]  /*6d40*/  STS [R25+0x400], R62 ;  /* 0x0004003e19007388 */ /* 0x000fe20000000800 */
[----:B------:R-:W-:Y:S02]  /*6d50*/  @P1 IMAD R61, R61, c[0x0][0x214], RZ ;  /* 0x000085003d3d1a24 */ /* 0x000fe400078e02ff */
[----:B------:R-:W-:Y:S01]  /*6d60*/  ISETP.NE.OR P3, PT, R12, RZ, !P2 ;  /* 0x000000ff0c00720c */ /* 0x000fe20005765670 */
[----:B------:R-:W-:Y:S04]  /*6d70*/  STS [R13+0x4000], R64 ;  /* 0x004000400d007388 */ /* 0x000fe80000000800 */
[----:B------:R1:W-:Y:S04]  /*6d80*/  STS [R13+0x4400], R66 ;  /* 0x004400420d007388 */ /* 0x0003e80000000800 */
[----:B------:R-:W-:Y:S04]  /*6d90*/  STS [R15+0x4000], R68 ;  /* 0x004000440f007388 */ /* 0x000fe80000000800 */
[----:B------:R-:W-:Y:S04]  /*6da0*/  STS [R15+0x4400], R70 ;  /* 0x004400460f007388 */ /* 0x000fe80000000800 */
[----:B------:R-:W-:Y:S01]  /*6db0*/  STS [R7+0x4000], R72 ;  /* 0x0040004807007388 */ /* 0x000fe20000000800 */
[----:B--2---:R-:W-:-:S03]  /*6dc0*/  @!P3 IMAD R60, R0, c[0x0][0x214], RZ ;  /* 0x00008500003cba24 */ /* 0x004fc600078e02ff */
[----:B------:R-:W-:Y:S02]  /*6dd0*/  STS [R7+0x4400], R74 ;  /* 0x0044004a07007388 */ /* 0x000fe40000000800 */
[----:B------:R-:W-:Y:S02]  /*6de0*/  @!P3 SEL R203, R60, R203, !P0 ;  /* 0x000000cb3ccbb207 */ /* 0x000fe40004000000 */
[----:B------:R-:W-:Y:S01]  /*6df0*/  STS [R17+0x4000], R76 ;  /* 0x0040004c11007388 */ /* 0x000fe20000000800 */
[----:B------:R-:W-:Y:S02]  /*6e00*/  @P1 MOV R60, c[0x0][0x210] ;  /* 0x00008400003c1a02 */ /* 0x000fe40000000f00 */
[----:B------:R-:W-:Y:S01]  /*6e10*/  @!P1 MOV R60, 0x1 ;  /* 0x00000001003c9802 */ /* 0x000fe20000000f00 */
[----:B------:R-:W-:Y:S01]  /*6e20*/  STS [R17+0x4400], R78 ;  /* 0x0044004e11007388 */ /* 0x000fe20000000800 */
[----:B------:R-:W-:Y:S01]  /*6e30*/  LOP3.LUT P0, RZ, R10, 0x3, RZ, 0xc0, !PT ;  /* 0x000000030aff7812 */ /* 0x000fe2000780c0ff */
[----:B-1----:R-:W-:-:S02]  /*6e40*/  CS2R R66, SRZ ;  /* 0x0000000000427805 */ /* 0x002fc4000001ff00 */
[----:B------:R-:W-:Y:S01]  /*6e50*/  STS [R19+0x4000], R80 ;  /* 0x0040005013007388 */ /* 0x000fe20000000800 */
[----:B------:R-:W-:Y:S02]  /*6e60*/  @!P3 MOV R66, R203 ;  /* 0x000000cb0042b202 */ /* 0x000fe40000000f00 */
[----:B------:R-:W-:Y:S01]  /*6e70*/  @!P3 SHF.R.S32.HI R67, RZ, 0x1f, R203 ;  /* 0x0000001fff43b819 */ /* 0x000fe200000114cb */
[----:B------:R-:W-:Y:S04]  /*6e80*/  STS [R19+0x4400], R82 ;  /* 0x0044005213007388 */ /* 0x000fe80000000800 */
        /* <DEDUP_REMOVED lines=11> */
[----:B------:R1:W-:Y:S04]  /*6f40*/  STS [R7+0x8400], R106 ;  /* 0x0084006a07007388 */ /* 0x0003e80000000800 */
[----:B------:R2:W-:Y:S04]  /*6f50*/  STS [R17+0x8000], R124 ;  /* 0x0080007c11007388 */ /* 0x0005e80000000800 */
[----:B------:R2:W-:Y:S04]  /*6f60*/  STS [R17+0x8400], R126 ;  /* 0x0084007e11007388 */ /* 0x0005e80000000800 */
[----:B------:R2:W-:Y:S04]  /*6f70*/  STS [R19+0x8000], R108 ;  /* 0x0080006c13007388 */ /* 0x0005e80000000800 */
[----:B------:R2:W-:Y:S04]  /*6f80*/  STS [R19+0x8400], R110 ;  /* 0x0084006e13007388 */ /* 0x0005e80000000800 */
[----:B------:R2:W-:Y:S04]  /*6f90*/  STS [R23+0x8000], R112 ;  /* 0x0080007017007388 */ /* 0x0005e80000000800 */
[----:B------:R2:W-:Y:S01]  /*6fa0*/  STS [R23+0x8400], R114 ;  /* 0x0084007217007388 */ /* 0x0005e20000000800 */
[----:B-1----:R-:W-:-:S03]  /*6fb0*/  @!P1 MOV R7, c[0x0][0x214] ;  /* 0x0000850000079a02 */ /* 0x002fc60000000f00 */
[----:B------:R2:W-:Y:S01]  /*6fc0*/  STS [R21+0x8000], R120 ;  /* 0x0080007815007388 */ /* 0x0005e20000000800 */
[----:B------:R-:W-:-:S03]  /*6fd0*/  @!P1 SEL R61, R7, c[0x0][0x234], !P2 ;  /* 0x00008d00073d9a07 */ /* 0x000fc60005000000 */
[----:B------:R2:W-:Y:S02]  /*6fe0*/  STS [R21+0x8400], R122 ;  /* 0x0084007a15007388 */ /* 0x0005e40000000800 */
[----:B------:R-:W-:Y:S02]  /*6ff0*/  @!P1 IMAD R63, R61, c[0x0][0x1c0], RZ ;  /* 0x000070003d3f9a24 */ /* 0x000fe400078e02ff */
[----:B------:R2:W-:Y:S02]  /*7000*/  STS [R25+0x8000], R116 ;  /* 0x0080007419007388 */ /* 0x0005e40000000800 */
[----:B------:R-:W-:Y:S01]  /*7010*/  IMAD R63, R0, R63, RZ ;  /* 0x0000003f003f7224 */ /* 0x000fe200078e02ff */
[----:B------:R-:W-:Y:S01]  /*7020*/  SHF.R.S32.HI R0, RZ, 0x1f, R11 ;  /* 0x0000001fff007819 */ /* 0x000fe2000001140b */
[----:B------:R2:W-:Y:S03]  /*7030*/  STS [R25+0x8400], R119 ;  /* 0x0084007719007388 */ /* 0x0005e60000000800 */
[----:B------:R-:W-:Y:S01]  /*7040*/  SEL R63, R63, RZ, P3 ;  /* 0x000000ff3f3f7207 */ /* 0x000fe20001800000 */
[----:B------:R-:W-:Y:S01]  /*7050*/  BAR.SYNC.DEFER_BLOCKING 0x0 ;  /* 0x0000000000007b1d */ /* 0x000fe20000010000 */
[----:B------:R-:W-:-:S04]  /*7060*/  LEA.HI R0, R0, R11, RZ, 0x3 ;  /* 0x0000000b00007211 */ /* 0x000fc800078f18ff */
[----:B------:R-:W-:Y:S01]  /*7070*/  LOP3.LUT R0, R0, 0xffffff8, RZ, 0xc0, !PT ;  /* 0x0ffffff800007812 */ /* 0x000fe200078ec0ff */
[----:B------:R-:W1:Y:S03]  /*7080*/  S2R R7, SR_CTAID.X ;  /* 0x0000000000077919 */ /* 0x000e660000002500 */
[----:B------:R-:W-:Y:S01]  /*7090*/  IADD3 R0, -R0, R11, RZ ;  /* 0x0000000b00007210 */ /* 0x000fe20007ffe1ff */
[----:B------:R-:W3:Y:S01]  /*70a0*/  S2R R8, SR_CTAID.Z ;  /* 0x0000000000087919 */ /* 0x000ee20000002700 */
[----:B------:R-:W-:Y:S01]  /*70b0*/  MOV R11, 0x7f800000 ;  /* 0x7f800000000b7802 */ /* 0x000fe20000000f00 */
[----:B------:R-:W-:Y:S01]  /*70c0*/  @P5 FFMA.FTZ R11, R132, c[0x0][0x238], R65 ;  /* 0x00008e00840b5a23 */ /* 0x000fe20000010041 */
[----:B------:R-:W-:Y:S01]  /*70d0*/  LEA R9, R0, R9, 0x4 ;  /* 0x0000000900097211 */ /* 0x000fe200078e20ff */
[----:B------:R2:W4:Y:S04]  /*70e0*/  LDS.128 R52, [R204] ;  /* 0x00000000cc347984 */ /* 0x0005280000000c00 */
[----:B------:R2:W2:Y:S01]  /*70f0*/  LDS.128 R48, [R204+0x1000] ;  /* 0x00100000cc307984 */ /* 0x0004a20000000c00 */
[----:B-1----:R-:W-:-:S03]  /*7100*/  IMAD R10, R7, R60, RZ ;  /* 0x0000003c070a7224 */ /* 0x002fc600078e02ff */
[----:B------:R1:W1:Y:S01]  /*7110*/  LDS.128 R44, [R204+0x2000] ;  /* 0x00200000cc2c7984 */ /* 0x0002620000000c00 */
[----:B---3--:R-:W-:Y:S01]  /*7120*/  IMAD R63, R8, R61, R63 ;  /* 0x0000003d083f7224 */ /* 0x008fe200078e023f */
[----:B------:R-:W-:Y:S02]  /*7130*/  SHF.L.U32 R10, R10, 0x7, RZ ;  /* 0x000000070a0a7819 */ /* 0x000fe400000006ff */
[----:B------:R3:W1:Y:S01]  /*7140*/  LDS.128 R40, [R204+0x3000] ;  /* 0x00300000cc287984 */ /* 0x0006620000000c00 */
[----:B------:R-:W-:Y:S01]  /*7150*/  MOV R61, 0x7f800000 ;  /* 0x7f800000003d7802 */ /* 0x000fe20000000f00 */
[----:B------:R-:W-:Y:S01]  /*7160*/  @P4 FFMA.FTZ R61, R3, c[0x0][0x238], R4 ;  /* 0x00008e00033d4a23 */ /* 0x000fe20000010004 */
[----:B------:R-:W-:Y:S01]  /*7170*/  SHF.R.S32.HI R2, RZ, 0x1f, R10 ;  /* 0x0000001fff027819 */ /* 0x000fe2000001140a */
[----:B------:R3:W1:Y:S01]  /*7180*/  LDS.128 R36, [R204+0x4000] ;  /* 0x00400000cc247984 */ /* 0x0006620000000c00 */
[--C-:B------:R-:W-:Y:S02]  /*7190*/  IADD3 R10, P2, P1, R10, R66, R63.reuse ;  /* 0x000000420a0a7210 */ /* 0x100fe4000795e03f */
[----:B------:R-:W-:Y:S01]  /*71a0*/  SHF.R.S32.HI R63, RZ, 0x1f, R63 ;  /* 0x0000001fff3f7819 */ /* 0x000fe2000001143f */
[----:B------:R3:W1:Y:S03]  /*71b0*/  LDS.128 R32, [R204+0x5000] ;  /* 0x00500000cc207984 */ /* 0x0006660000000c00 */
[----:B------:R-:W-:Y:S01]  /*71c0*/  IADD3.X R2, R2, R67, R63, P2, P1 ;  /* 0x0000004302027210 */ /* 0x000fe200017e243f */
[----:B------:R3:W1:Y:S04]  /*71d0*/  LDS.128 R28, [R204+0x6000] ;  /* 0x00600000cc1c7984 */ /* 0x0006680000000c00 */
[----:B------:R3:W1:Y:S04]  /*71e0*/  LDS.128 R24, [R204+0x7000] ;  /* 0x00700000cc187984 */ /* 0x0006680000000c00 */
[----:B------:R3:W1:Y:S04]  /*71f0*/  LDS.128 R20, [R204+0x8000] ;  /* 0x00800000cc147984 */ /* 0x0006680000000c00 */
[----:B------:R3:W1:Y:S04]  /*7200*/  LDS.128 R16, [R204+0x9000] ;  /* 0x00900000cc107984 */ /* 0x0006680000000c00 */
[----:B------:R3:W1:Y:S04]  /*7210*/  LDS.128 R12, [R204+0xa000] ;  /* 0x00a00000cc0c7984 */ /* 0x0006680000000c00 */
[----:B------:R3:W1:Y:S01]  /*7220*/  LDS.128 R56, [R204+0xb000] ;  /* 0x00b00000cc387984 */ /* 0x0006620000000c00 */
[----:B------:R-:W-:Y:S05]  /*7230*/  @P0 BRA `(.L_x_11) ;  /* 0x0000010000000947 */ /* 0x000fea0003800000 */
[----:B--2-4-:R-:W-:Y:S01]  /*7240*/  IMAD R206, R7, -0x80, R206 ;  /* 0xffffff8007ce7824 */ /* 0x014fe200078e02ce */
[----:B------:R-:W-:-:S04]  /*7250*/  IADD3 R3, R9, 0x8, RZ ;  /* 0x0000000809037810 */ /* 0x000fc80007ffe0ff */
[-C--:B------:R-:W-:Y:S02]  /*7260*/  ISETP.GE.AND P3, PT, R9, R206.reuse, PT ;  /* 0x000000ce0900720c */ /* 0x080fe40003f66270 */
[----:B------:R-:W-:-:S11]  /*7270*/  ISETP.GE.AND P2, PT, R3, R206, PT ;  /* 0x000000ce0300720c */ /* 0x000fd60003f46270 */
[-C--:B------:R-:W-:Y:S02]  /*7280*/  @!P3 IMAD R9, R9, R60.reuse, RZ ;  /* 0x0000003c0909b224 */ /* 0x080fe400078e02ff */
[----:B------:R-:W-:-:S03]  /*7290*/  @!P2 IMAD R3, R3, R60, RZ ;  /* 0x0000003c0303a224 */ /* 0x000fc600078e02ff */
[-C--:B------:R-:W-:Y:S02]  /*72a0*/  @!P3 IADD3 R0, P1, R9, R10.reuse, RZ ;  /* 0x0000000a0900b210 */ /* 0x080fe40007f3e0ff */
[----:B------:R-:W-:Y:S02]  /*72b0*/  @!P2 IADD3 R10, P0, R3, R10, RZ ;  /* 0x0000000a030aa210 */ /* 0x000fe40007f1e0ff */
[-C--:B------:R-:W-:Y:S02]  /*72c0*/  @!P3 LEA.HI.X.SX32 R9, R9, R2.reuse, 0x1, P1 ;  /* 0x000000020909b211 */ /* 0x080fe400008f0eff */
[----:B------:R-:W-:Y:S02]  /*72d0*/  @!P2 LEA.HI.X.SX32 R3, R3, R2, 0x1, P0 ;  /* 0x000000020303a211 */ /* 0x000fe400000f0eff */
[----:B------:R-:W-:Y:S02]  /*72e0*/  @!P3 LEA R62, P1, R0, c[0x0][0x200], 0x2 ;  /* 0x00008000003eba11 */ /* 0x000fe400078210ff */
[----:B------:R-:W-:-:S02]  /*72f0*/  @!P2 LEA R2, P0, R10, c[0x0][0x200], 0x2 ;  /* 0x000080000a02aa11 */ /* 0x000fc400078010ff */
[----:B------:R-:W-:Y:S02]  /*7300*/  @!P3 LEA.HI.X R63, R0, c[0x0][0x204], R9, 0x2, P1 ;  /* 0x00008100003fba11 */ /* 0x000fe400008f1409 */
[----:B------:R-:W-:-:S03]  /*7310*/  @!P2 LEA.HI.X R3, R10, c[0x0][0x204], R3, 0x2, P0 ;  /* 0x000081000a03aa11 */ /* 0x000fc600000f1403 */
[----:B------:R2:W-:Y:S04]  /*7320*/  @!P3 STG.E [R62.64], R11 ;  /* 0x0000000b3e00b986 */ /* 0x0005e8000c101906 */
[----:B------:R2:W-:Y:S02]  /*7330*/  @!P2 STG.E [R2.64], R61 ;  /* 0x0000003d0200a986 */ /* 0x0005e4000c101906 */
.L_x_11:
[----:B--2-4-:R-:W-:Y:S05]  /*7340*/  BSYNC B0 ;  /* 0x0000000000007941 */ /* 0x014fea0003800000 */
.L_x_10:
[----:B------:R-:W2:Y:S01]  /*7350*/  S2R R3, SR_TID.X ;  /* 0x0000000000037919 */ /* 0x000ea20000002100 */
[----:B------:R-:W-:Y:S01]  /*7360*/  IADD3 R6, P0, R214, R6, RZ ;  /* 0x00000006d6067210 */ /* 0x000fe20007f1e0ff */
[----:B------:R-:W-:Y:S01]  /*7370*/  BSSY B0, `(.L_x_12) ;  /* 0x0000016000007945 */ /* 0x000fe20003800000 */
[----:B------:R-:W-:-:S03]  /*7380*/  SHF.R.S32.HI R2, RZ, 0x1f, R8 ;  /* 0x0000001fff027819 */ /* 0x000fc60000011408 */
[----:B------:R-:W-:Y:S01]  /*7390*/  IMAD.X R7, R215, 0x1, R5, P0 ;  /* 0x00000001d7077824 */ /* 0x000fe200000e0605 */
[----:B--2---:R-:W-:-:S04]  /*73a0*/  SHF.R.S32.HI R0, RZ, 0x1f, R3 ;  /* 0x0000001fff007819 */ /* 0x004fc80000011403 */
[----:B------:R-:W-:Y:S01]  /*73b0*/  LEA.HI R0, R0, R3, RZ, 0x3 ;  /* 0x0000000300007211 */ /* 0x000fe200078f18ff */
[----:B------:R-:W-:-:S03]  /*73c0*/  IMAD R3, R2, c[0x0][0x1f0], RZ ;  /* 0x00007c0002037a24 */ /* 0x000fc600078e02ff */
[----:B------:R-:W-:Y:S01]  /*73d0*/  SHF.R.S32.HI R5, RZ, 0x3, R0 ;  /* 0x00000003ff057819 */ /* 0x000fe20000011400 */
[C---:B------:R-:W-:Y:S02]  /*73e0*/  IMAD R3, R8.reuse, c[0x0][0x1f4], R3 ;  /* 0x00007d0008037a24 */ /* 0x040fe400078e0203 */
[----:B------:R-:W-:Y:S01]  /*73f0*/  IMAD.WIDE.U32 R8, R8, c[0x0][0x1f0], R6 ;  /* 0x00007c0008087a25 */ /* 0x000fe200078e0006 */
[----:B------:R-:W-:-:S03]  /*7400*/  ISETP.GE.AND P0, PT, R5, R200, PT ;  /* 0x000000c80500720c */ /* 0x000fc60003f06270 */
[----:B------:R-:W-:-:S10]  /*7410*/  IMAD.IADD R7, R9, 0x1, R3 ;  /* 0x0000000109077824 */ /* 0x000fd400078e0203 */
[----:B------:R-:W-:Y:S05]  /*7420*/  @P0 BRA `(.L_x_13) ;  /* 0x000000a000000947 */ /* 0x000fea0003800000 */
[----:B------:R-:W-:Y:S01]  /*7430*/  MOV R6, R8 ;  /* 0x0000000800067202 */ /* 0x000fe20000000f00 */
[----:B------:R-:W-:-:S04]  /*7440*/  IMAD R3, R217, c[0x0][0x1e8], RZ ;  /* 0x00007a00d9037a24 */ /* 0x000fc800078e02ff */
[----:B------:R-:W-:-:S04]  /*7450*/  IMAD.WIDE.U32 R10, R216, c[0x0][0x1e8], R6 ;  /* 0x00007a00d80a7a25 */ /* 0x000fc800078e0006 */
[----:B------:R-:W-:Y:S01]  /*7460*/  IMAD R0, R216, c[0x0][0x1ec], R3 ;  /* 0x00007b00d8007a24 */ /* 0x000fe200078e0203 */
[----:B------:R-:W-:-:S04]  /*7470*/  LEA R2, P0, R10, c[0x0][0x1d0], 0x1 ;  /* 0x000074000a027a11 */ /* 0x000fc800078008ff */
[----:B------:R-:W-:-:S04]  /*7480*/  IADD3 R0, R11, R0, RZ ;  /* 0x000000000b007210 */ /* 0x000fc80007ffe0ff */
[----:B------:R-:W-:-:S05]  /*7490*/  LEA.HI.X R3, R10, c[0x0][0x1d4], R0, 0x1, P0 ;  /* 0x000075000a037a11 */ /* 0x000fca00000f0c00 */
[----:B------:R2:W-:Y:S04]  /*74a0*/  STG.E.128 [R2.64], R52 ;  /* 0x0000003402007986 */ /* 0x0005e8000c101d06 */
[----:B-1----:R2:W-:Y:S04]  /*74b0*/  STG.E.128 [R2.64+0x80], R36 ;  /* 0x0000802402007986 */ /* 0x0025e8000c101d06 */
[----:B------:R2:W-:Y:S02]  /*74c0*/  STG.E.128 [R2.64+0x100], R20 ;  /* 0x0001001402007986 */ /* 0x0005e4000c101d06 */
.L_x_13:
[----:B------:R-:W-:Y:S05]  /*74d0*/  BSYNC B0 ;  /* 0x0000000000007941 */ /* 0x000fea0003800000 */
.L_x_12:
[----:B------:R-:W-:Y:S01]  /*74e0*/  IADD3 R5, R5, 0x20, RZ ;  /* 0x0000002005057810 */ /* 0x000fe20007ffe0ff */
[----:B------:R-:W-:Y:S03]  /*74f0*/  BSSY B0, `(.L_x_14) ;  /* 0x0000010000007945 */ /* 0x000fe60003800000 */
[----:B------:R-:W-:-:S13]  /*7500*/  ISETP.GE.AND P0, PT, R5, R200, PT ;  /* 0x000000c80500720c */ /* 0x000fda0003f06270 */
[----:B------:R-:W-:Y:S05]  /*7510*/  @P0 BRA `(.L_x_15) ;  /* 0x000000d000000947 */ /* 0x000fea0003800000 */
[----:B--2---:R-:W-:Y:S01]  /*7520*/  IADD3 R2, P0, R216, 0x20, RZ ;  /* 0x00000020d8027810 */ /* 0x004fe20007f1e0ff */
[----:B------:R-:W-:Y:S01]  /*7530*/  IMAD.MOV.U32 R4, RZ, RZ, R8 ;  /* 0x000000ffff047224 */ /* 0x000fe200078e0008 */
[----:B------:R-:W-:-:S03]  /*7540*/  MOV R5, R7 ;  /* 0x0000000700057202 */ /* 0x000fc60000000f00 */
[----:B------:R-:W-:Y:S02]  /*7550*/  IMAD.X R0, RZ, RZ, R217, P0 ;  /* 0x000000ffff007224 */ /* 0x000fe400000e06d9 */
[----:B------:R-:W-:-:S04]  /*7560*/  IMAD.WIDE.U32 R4, R2, c[0x0][0x1e8], R4 ;  /* 0x00007a0002047a25 */ /* 0x000fc800078e0004 */
[----:B------:R-:W-:-:S04]  /*7570*/  IMAD R3, R0, c[0x0][0x1e8], RZ ;  /* 0x00007a0000037a24 */ /* 0x000fc800078e02ff */
[----:B------:R-:W-:Y:S01]  /*7580*/  IMAD R3, R2, c[0x0][0x1ec], R3 ;  /* 0x00007b0002037a24 */ /* 0x000fe200078e0203 */
[----:B------:R-:W-:-:S04]  /*7590*/  LEA R2, P0, R4, c[0x0][0x1d0], 0x1 ;  /* 0x0000740004027a11 */ /* 0x000fc800078008ff */
[----:B------:R-:W-:-:S04]  /*75a0*/  IADD3 R3, R5, R3, RZ ;  /* 0x0000000305037210 */ /* 0x000fc80007ffe0ff */
[----:B------:R-:W-:-:S05]  /*75b0*/  LEA.HI.X R3, R4, c[0x0][0x1d4], R3, 0x1, P0 ;  /* 0x0000750004037a11 */ /* 0x000fca00000f0c03 */
[----:B------:R2:W-:Y:S04]  /*75c0*/  STG.E.128 [R2.64], R48 ;  /* 0x0000003002007986 */ /* 0x0005e8000c101d06 */
[----:B-1----:R2:W-:Y:S04]  /*75d0*/  STG.E.128 [R2.64+0x80], R32 ;  /* 0x0000802002007986 */ /* 0x0025e8000c101d06 */
[----:B------:R2:W-:Y:S02]  /*75e0*/  STG.E.128 [R2.64+0x100], R16 ;  /* 0x0001001002007986 */ /* 0x0005e4000c101d06 */
.L_x_15:
[----:B------:R-:W-:Y:S05]  /*75f0*/  BSYNC B0 ;  /* 0x0000000000007941 */ /* 0x000fea0003800000 */
.L_x_14:
[----:B------:R-:W-:Y:S01]  /*7600*/  ISETP.GE.AND P0, PT, R207, R200, PT ;  /* 0x000000c8cf00720c */ /* 0x000fe20003f06270 */
[----:B------:R-:W-:-:S12]  /*7610*/  BSSY B0, `(.L_x_16) ;  /* 0x000000f000007945 */ /* 0x000fd80003800000 */
        /* <DEDUP_REMOVED lines=11> */
[----:B-1----:R1:W-:Y:S04]  /*76d0*/  STG.E.128 [R2.64], R44 ;  /* 0x0000002c02007986 */ /* 0x0023e8000c101d06 */
[----:B------:R1:W-:Y:S04]  /*76e0*/  STG.E.128 [R2.64+0x80], R28 ;  /* 0x0000801c02007986 */ /* 0x0003e8000c101d06 */
[----:B------:R1:W-:Y:S02]  /*76f0*/  STG.E.128 [R2.64+0x100], R12 ;  /* 0x0001000c02007986 */ /* 0x0003e4000c101d06 */
.L_x_17:
[----:B------:R-:W-:Y:S05]  /*7700*/  BSYNC B0 ;  /* 0x0000000000007941 */ /* 0x000fea0003800000 */
.L_x_16:
[----:B------:R-:W-:-:S13]  /*7710*/  ISETP.GE.AND P0, PT, R205, R200, PT ;  /* 0x000000c8cd00720c */ /* 0x000fda0003f06270 */
[----:B------:R-:W-:Y:S05]  /*7720*/  @P0 EXIT ;  /* 0x000000000000094d */ /* 0x000fea0003800000 */
[----:B------:R-:W-:Y:S01]  /*7730*/  IADD3 R0, P0, R216, 0x60, RZ ;  /* 0x00000060d8007810 */ /* 0x000fe20007f1e0ff */
[----:B------:R-:W-:Y:S01]  /*7740*/  IMAD.MOV.U32 R4, RZ, RZ, R8 ;  /* 0x000000ffff047224 */ /* 0x000fe200078e0008 */
[----:B------:R-:W-:-:S03]  /*7750*/  MOV R5, R7 ;  /* 0x0000000700057202 */ /* 0x000fc60000000f00 */
[----:B------:R-:W-:Y:S02]  /*7760*/  IMAD.X R216, RZ, RZ, R217, P0 ;  /* 0x000000ffffd87224 */ /* 0x000fe400000e06d9 */
[----:B------:R-:W-:-:S04]  /*7770*/  IMAD.WIDE.U32 R4, R0, c[0x0][0x1e8], R4 ;  /* 0x00007a0000047a25 */ /* 0x000fc800078e0004 */
[----:B-12---:R-:W-:Y:S01]  /*7780*/  IMAD R3, R216, c[0x0][0x1e8], RZ ;  /* 0x00007a00d8037a24 */ /* 0x006fe200078e02ff */
[----:B------:R-:W-:-:S03]  /*7790*/  LEA R2, P0, R4, c[0x0][0x1d0], 0x1 ;  /* 0x0000740004027a11 */ /* 0x000fc600078008ff */
[----:B------:R-:W-:-:S05]  /*77a0*/  IMAD R3, R0, c[0x0][0x1ec], R3 ;  /* 0x00007b0000037a24 */ /* 0x000fca00078e0203 */
[----:B------:R-:W-:-:S04]  /*77b0*/  IADD3 R3, R5, R3, RZ ;  /* 0x0000000305037210 */ /* 0x000fc80007ffe0ff */
[----:B------:R-:W-:-:S05]  /*77c0*/  LEA.HI.X R3, R4, c[0x0][0x1d4], R3, 0x1, P0 ;  /* 0x0000750004037a11 */ /* 0x000fca00000f0c03 */
[----:B------:R-:W-:Y:S04]  /*77d0*/  STG.E.128 [R2.64], R40 ;  /* 0x0000002802007986 */ /* 0x000fe8000c101d06 */
[----:B------:R-:W-:Y:S04]  /*77e0*/  STG.E.128 [R2.64+0x80], R24 ;  /* 0x0000801802007986 */ /* 0x000fe8000c101d06 */
[----:B------:R-:W-:Y:S01]  /*77f0*/  STG.E.128 [R2.64+0x100], R56 ;  /* 0x0001003802007986 */ /* 0x000fe2000c101d06 */
[----:B------:R-:W-:Y:S05]  /*7800*/  EXIT ;  /* 0x000000000000794d */ /* 0x000fea0003800000 */
.L_x_2:
[----:B------:R-:W1:Y:S01]  /*7810*/  LDC.U8 R3, c[0x0][0x329] ;  /* 0x0000ca40ff037b82 */ /* 0x000e620000000000 */
[C---:B------:R-:W-:Y:S01]  /*7820*/  ISETP.NE.AND P4, PT, R203.reuse, -0x1, PT ;  /* 0xffffffffcb00780c */ /* 0x040fe20003f85270 */
[----:B------:R-:W-:Y:S01]  /*7830*/  IMAD.IADD R206, R206, 0x1, -R5 ;  /* 0x00000001cece7824 */ /* 0x000fe200078e0a05 */
[----:B------:R-:W-:Y:S01]  /*7840*/  SHF.R.S32.HI R7, RZ, 0x1f, R6 ;  /* 0x0000001fff077819 */ /* 0x000fe20000011406 */
[----:B------:R-:W-:Y:S04]  /*7850*/  BSSY B0, `(.L_x_18) ;  /* 0x000003c000007945 */ /* 0x000fe80003800000 */
[----:B------:R-:W2:Y:S06]  /*7860*/  LDC.U8 R2, c[0x0][0x328] ;  /* 0x0000ca00ff027b82 */ /* 0x000eac0000000000 */
[----:B------:R-:W-:-:S04]  /*7870*/  @P4 IMAD.WIDE.U32 R10, R203, c[0x0][0x1e8], RZ ;  /* 0x00007a00cb0a4a25 */ /* 0x000fc800078e00ff */
[----:B------:R-:W-:Y:S01]  /*7880*/  @P4 IMAD R4, R203, c[0x0][0x1ec], R11 ;  /* 0x00007b00cb044a24 */ /* 0x000fe200078e020b */
[----:B------:R-:W-:Y:S01]  /*7890*/  @!P4 SHF.R.S32.HI R11, RZ, 0x1f, R0 ;  /* 0x0000001fff0bc819 */ /* 0x000fe20000011400 */
[----:B------:R-:W-:Y:S01]  /*78a0*/  @!P4 IMAD.WIDE.U32 R12, R0, c[0x0][0x1e0], RZ ;  /* 0x00007800000cca25 */ /* 0x000fe200078e00ff */
[----:B-1----:R-:W-:-:S03]  /*78b0*/  ISETP.NE.AND P1, PT, R3, RZ, PT ;  /* 0x000000ff0300720c */ /* 0x002fc60003f25270 */
[----:B------:R-:W-:Y:S01]  /*78c0*/  @!P4 IMAD R11, R11, c[0x0][0x1e0], RZ ;  /* 0x000078000b0bca24 */ /* 0x000fe200078e02ff */
[----:B------:R-:W-:-:S03]  /*78d0*/  @!P4 MOV R10, R12 ;  /* 0x0000000c000ac202 */ /* 0x000fc60000000f00 */
[----:B------:R-:W-:Y:S01]  /*78e0*/  @!P4 IMAD R8, R0, c[0x0][0x1e4], R11 ;  /* 0x000079000008ca24 */ /* 0x000fe200078e020b */
[----:B--2---:R-:W-:Y:S02]  /*78f0*/  ISETP.NE.AND P3, PT, R2, RZ, PT ;  /* 0x000000ff0200720c */ /* 0x004fe40003f65270 */
[----:B------:R-:W-:Y:S02]  /*7900*/  LEA.HI R2, R7, R6, RZ, 0x3 ;  /* 0x0000000607027211 */ /* 0x000fe400078f18ff */
[----:B------:R-:W-:Y:S01]  /*7910*/  ISETP.NE.OR P2, PT, R3, RZ, !P3 ;  /* 0x000000ff0300720c */ /* 0x000fe20005f45670 */
[----:B------:R-:W-:Y:S01]  /*7920*/  @P1 IMAD.MOV.U32 R3, RZ, RZ, c[0x0][0x210] ;  /* 0x00008400ff031624 */ /* 0x000fe200078e00ff */
[----:B------:R-:W-:Y:S01]  /*7930*/  LOP3.LUT R7, R2, 0x1ffffff8, RZ, 0xc0, !PT ;  /* 0x1ffffff802077812 */ /* 0x000fe200078ec0ff */
[----:B------:R-:W-:Y:S01]  /*7940*/  @!P1 IMAD.MOV.U32 R9, RZ, RZ, c[0x0][0x214] ;  /* 0x00008500ff099624 */ /* 0x000fe200078e00ff */
[----:B------:R-:W-:Y:S01]  /*7950*/  ISETP.NE.OR P0, PT, R203, -0x1, P2 ;  /* 0xffffffffcb00780c */ /* 0x000fe20001705670 */
[----:B------:R-:W-:Y:S01]  /*7960*/  @P1 IMAD R3, R3, c[0x0][0x214], RZ ;  /* 0x0000850003031a24 */ /* 0x000fe200078e02ff */
[----:B------:R-:W-:Y:S01]  /*7970*/  @!P4 IADD3 R4, R13, R8, RZ ;  /* 0x000000080d04c210 */ /* 0x000fe20007ffe0ff */
[----:B------:R-:W-:Y:S01]  /*7980*/  IMAD.IADD R7, R6, 0x1, -R7 ;  /* 0x0000000106077824 */ /* 0x000fe200078e0a07 */
[----:B------:R-:W-:Y:S01]  /*7990*/  @!P1 SEL R3, R9, c[0x0][0x234], !P3 ;  /* 0x00008d0009039a07 */ /* 0x000fe20005800000 */
[----:B------:R-:W-:Y:S01]  /*79a0*/  @P1 IMAD.MOV.U32 R11, RZ, RZ, 0x1 ;  /* 0x00000001ff0b1424 */ /* 0x000fe200078e00ff */
[----:B------:R-:W-:Y:S01]  /*79b0*/  SHF.R.S32.HI R2, RZ, 0x3, R2 ;  /* 0x00000003ff027819 */ /* 0x000fe20000011402 */
[----:B------:R-:W-:-:S02]  /*79c0*/  IMAD.SHL.U32 R7, R7, 0x8, RZ ;  /* 0x0000000807077824 */ /* 0x000fc400078e00ff */
[----:B------:R-:W-:-:S03]  /*79d0*/  @!P1 IMAD R11, R3, c[0x0][0x1c0], RZ ;  /* 0x00007000030b9a24 */ /* 0x000fc600078e02ff */
[C---:B------:R-:W-:Y:S01]  /*79e0*/  IADD3 R8, P3, R7.reuse, R10, RZ ;  /* 0x0000000a07087210 */ /* 0x040fe20007f7e0ff */
[C---:B------:R-:W-:Y:S02]  /*79f0*/  @!P0 IMAD R203, R0.reuse, c[0x0][0x214], RZ ;  /* 0x0000850000cb8a24 */ /* 0x040fe400078e02ff */
[----:B------:R-:W-:Y:S01]  /*7a00*/  IMAD R0, R0, R11, RZ ;  /* 0x0000000b00007224 */ /* 0x000fe200078e02ff */
[----:B------:R-:W-:Y:S01]  /*7a10*/  LEA.HI.X.SX32 R9, R7, R4, 0x1, P3 ;  /* 0x0000000407097211 */ /* 0x000fe200018f0eff */
[----:B------:R-:W-:Y:S01]  /*7a20*/  CS2R R10, SRZ ;  /* 0x00000000000a7805 */ /* 0x000fe2000001ff00 */
[----:B------:R-:W-:Y:S01]  /*7a30*/  @P1 IMAD.MOV.U32 R4, RZ, RZ, c[0x0][0x210] ;  /* 0x00008400ff041624 */ /* 0x000fe200078e00ff */
[----:B------:R-:W-:Y:S01]  /*7a40*/  @!P1 MOV R4, 0x1 ;  /* 0x0000000100049802 */ /* 0x000fe20000000f00 */
[----:B------:R-:W-:Y:S01]  /*7a50*/  @!P2 IMAD.MOV.U32 R10, RZ, RZ, R203 ;  /* 0x000000ffff0aa224 */ /* 0x000fe200078e00cb */
[----:B------:R-:W-:Y:S01]  /*7a60*/  SEL R0, R0, RZ, P2 ;  /* 0x000000ff00007207 */ /* 0x000fe20001000000 */
[----:B------:R-:W-:Y:S01]  /*7a70*/  IMAD.WIDE.U32 R8, R18, c[0x0][0x1f0], R8 ;  /* 0x00007c0012087a25 */ /* 0x000fe200078e0008 */
[----:B------:R-:W-:-:S02]  /*7a80*/  @!P2 SHF.R.S32.HI R11, RZ, 0x1f, R203 ;  /* 0x0000001fff0ba819 */ /* 0x000fc400000114cb */
[----:B------:R-:W-:Y:S01]  /*7a90*/  ISETP.GE.AND P2, PT, R2, R206, PT ;  /* 0x000000ce0200720c */ /* 0x000fe20003f46270 */
[----:B------:R-:W-:Y:S01]  /*7aa0*/  IMAD R5, R5, R4, RZ ;  /* 0x0000000405057224 */ /* 0x000fe200078e02ff */
[----:B------:R-:W-:Y:S01]  /*7ab0*/  SHF.R.S32.HI R7, RZ, 0x1f, R18 ;  /* 0x0000001fff077819 */ /* 0x000fe20000011412 */
[----:B------:R-:W-:Y:S01]  /*7ac0*/  IMAD R0, R18, R3, R0 ;  /* 0x0000000312007224 */ /* 0x000fe200078e0200 */
[----:B------:R-:W-:Y:S02]  /*7ad0*/  SHF.R.S32.HI R3, RZ, 0x1f, R2 ;  /* 0x0000001fff037819 */ /* 0x000fe40000011402 */
[----:B------:R-:W-:Y:S01]  /*7ae0*/  SHF.R.S32.HI R13, RZ, 0x1f, R5 ;  /* 0x0000001fff0d7819 */ /* 0x000fe20000011405 */
[----:B------:R-:W-:Y:S01]  /*7af0*/  IMAD R7, R7, c[0x0][0x1f0], RZ ;  /* 0x00007c0007077a24 */ /* 0x000fe200078e02ff */
[----:B------:R-:W-:Y:S01]  /*7b00*/  IADD3 R5, P1, P0, R5, R10, R0 ;  /* 0x0000000a05057210 */ /* 0x000fe2000783e000 */
[----:B------:R-:W-:Y:S01]  /*7b10*/  IMAD.WIDE R14, R217, 0x80, R2 ;  /* 0x00000080d90e7825 */ /* 0x000fe200078e0202 */
[----:B------:R-:W-:-:S03]  /*7b20*/  SHF.R.S32.HI R10, RZ, 0x1f, R0 ;  /* 0x0000001fff0a7819 */ /* 0x000fc60000011400 */
[----:B------:R-:W-:Y:S01]  /*7b30*/  IMAD R7, R18, c[0x0][0x1f4], R7 ;  /* 0x00007d0012077a24 */ /* 0x000fe200078e0207 */
[----:B------:R-:W-:-:S04]  /*7b40*/  IADD3.X R10, R13, R11, R10, P1, P0 ;  /* 0x0000000b0d0a7210 */ /* 0x000fc80000fe040a */
[----:B------:R-:W-:Y:S01]  /*7b50*/  IADD3 R17, R7, R9, RZ ;  /* 0x0000000907117210 */ /* 0x000fe20007ffe0ff */
        /* <DEDUP_REMOVED lines=8> */
[----:B------:R1:W-:Y:S04]  /*7be0*/  STG.E.128 [R18.64], RZ ;  /* 0x000000ff12007986 */ /* 0x0003e8000c101d06 */
[----:B------:R1:W-:Y:S04]  /*7bf0*/  STG.E.128 [R18.64+0x80], RZ ;  /* 0x000080ff12007986 */ /* 0x0003e8000c101d06 */
[----:B------:R1:W-:Y:S02]  /*7c00*/  STG.E.128 [R18.64+0x100], RZ ;  /* 0x000100ff12007986 */ /* 0x0003e4000c101d06 */
.L_x_19:
[----:B------:R-:W-:Y:S05]  /*7c10*/  BSYNC B0 ;  /* 0x0000000000007941 */ /* 0x000fea0003800000 */
.L_x_18:
[----:B------:R-:W-:Y:S01]  /*7c20*/  IADD3 R13, R2, 0x20, RZ ;  /* 0x00000020020d7810 */ /* 0x000fe20007ffe0ff */
[----:B------:R-:W-:Y:S03]  /*7c30*/  BSSY B0, `(.L_x_20) ;  /* 0x0000010000007945 */ /* 0x000fe60003800000 */
[----:B------:R-:W-:-:S13]  /*7c40*/  ISETP.GE.AND P0, PT, R13, R206, PT ;  /* 0x000000ce0d00720c */ /* 0x000fda0003f06270 */
[----:B------:R-:W-:Y:S05]  /*7c50*/  @P0 BRA `(.L_x_21) ;  /* 0x000000d000000947 */ /* 0x000fea0003800000 */
[----:B------:R-:W-:Y:S01]  /*7c60*/  IADD3 R7, P0, R14, 0x20, RZ ;  /* 0x000000200e077810 */ /* 0x000fe20007f1e0ff */
[----:B-1----:R-:W-:Y:S01]  /*7c70*/  IMAD.MOV.U32 R18, RZ, RZ, R8 ;  /* 0x000000ffff127224 */ /* 0x002fe200078e0008 */
[----:B------:R-:W-:-:S03]  /*7c80*/  MOV R19, R17 ;  /* 0x0000001100137202 */ /* 0x000fc60000000f00 */
[----:B------:R-:W-:Y:S02]  /*7c90*/  IMAD.X R0, RZ, RZ, R15, P0 ;  /* 0x000000ffff007224 */ /* 0x000fe400000e060f */
[----:B------:R-:W-:-:S04]  /*7ca0*/  IMAD.WIDE.U32 R18, R7, c[0x0][0x1e8], R18 ;  /* 0x00007a0007127a25 */ /* 0x000fc800078e0012 */
[----:B------:R-:W-:Y:S01]  /*7cb0*/  IMAD R0, R0, c[0x0][0x1e8], RZ ;  /* 0x00007a0000007a24 */ /* 0x000fe200078e02ff */
[----:B------:R-:W-:-:S03]  /*7cc0*/  LEA R20, P0, R18, c[0x0][0x1d0], 0x1 ;  /* 0x0000740012147a11 */ /* 0x000fc600078008ff */
[----:B------:R-:W-:-:S05]  /*7cd0*/  IMAD R0, R7, c[0x0][0x1ec], R0 ;  /* 0x00007b0007007a24 */ /* 0x000fca00078e0200 */
[----:B------:R-:W-:-:S04]  /*7ce0*/  IADD3 R0, R0, R19, RZ ;  /* 0x0000001300007210 */ /* 0x000fc80007ffe0ff */
[----:B------:R-:W-:-:S05]  /*7cf0*/  LEA.HI.X R21, R18, c[0x0][0x1d4], R0, 0x1, P0 ;  /* 0x0000750012157a11 */ /* 0x000fca00000f0c00 */
[----:B------:R1:W-:Y:S04]  /*7d00*/  STG.E.128 [R20.64], RZ ;  /* 0x000000ff14007986 */ /* 0x0003e8000c101d06 */
[----:B------:R1:W-:Y:S04]  /*7d10*/  STG.E.128 [R20.64+0x80], RZ ;  /* 0x000080ff14007986 */ /* 0x0003e8000c101d06 */
[----:B------:R1:W-:Y:S02]  /*7d20*/  STG.E.128 [R20.64+0x100], RZ ;  /* 0x000100ff14007986 */ /* 0x0003e4000c101d06 */
.L_x_21:
[----:B------:R-:W-:Y:S05]  /*7d30*/  BSYNC B0 ;  /* 0x0000000000007941 */ /* 0x000fea0003800000 */
.L_x_20:
        /* <DEDUP_REMOVED lines=17> */
.L_x_23:
[----:B------:R-:W-:Y:S05]  /*7e50*/  BSYNC B0 ;  /* 0x0000000000007941 */ /* 0x000fea0003800000 */
.L_x_22:
[----:B------:R-:W-:Y:S01]  /*7e60*/  IADD3 R7, R2, 0x60, RZ ;  /* 0x0000006002077810 */ /* 0x000fe20007ffe0ff */
[----:B------:R-:W-:Y:S03]  /*7e70*/  BSSY B0, `(.L_x_24) ;  /* 0x0000010000007945 */ /* 0x000fe60003800000 */
[----:B------:R-:W-:-:S13]  /*7e80*/  ISETP.GE.AND P0, PT, R7, R206, PT ;  /* 0x000000ce0700720c */ /* 0x000fda0003f06270 */
[----:B------:R-:W-:Y:S05]  /*7e90*/  @P0 BRA `(.L_x_25) ;  /* 0x000000d000000947 */ /* 0x000fea0003800000 */
[----:B------:R-:W-:Y:S01]  /*7ea0*/  IADD3 R0, P0, R14, 0x60, RZ ;  /* 0x000000600e007810 */ /* 0x000fe20007f1e0ff */
[----:B------:R-:W-:-:S04]  /*7eb0*/  IMAD.MOV.U32 R14, RZ, RZ, R8 ;  /* 0x000000ffff0e7224 */ /* 0x000fc800078e0008 */
[----:B------:R-:W-:Y:S01]  /*7ec0*/  IMAD.X R9, RZ, RZ, R15, P0 ;  /* 0x000000ffff097224 */ /* 0x000fe200000e060f */
[----:B------:R-:W-:-:S03]  /*7ed0*/  MOV R15, R17 ;  /* 0x00000011000f7202 */ /* 0x000fc60000000f00 */
[----:B------:R-:W-:Y:S02]  /*7ee0*/  IMAD R9, R9, c[0x0][0x1e8], RZ ;  /* 0x00007a0009097a24 */ /* 0x000fe400078e02ff */
        /* <DEDUP_REMOVED lines=8> */
.L_x_25:
[----:B------:R-:W-:Y:S05]  /*7f70*/  BSYNC B0 ;  /* 0x0000000000007941 */ /* 0x000fea0003800000 */
.L_x_24:
[----:B------:R-:W-:-:S04]  /*7f80*/  LOP3.LUT P6, RZ, R6, 0x7, RZ, 0xc0, !PT ;  /* 0x0000000706ff7812 */ /* 0x000fc800078cc0ff */
[-C--:B------:R-:W-:Y:S02]  /*7f90*/  ISETP.GE.OR P5, PT, R2, R206.reuse, P6 ;  /* 0x000000ce0200720c */ /* 0x080fe400037a6670 */
[-C--:B------:R-:W-:Y:S02]  /*7fa0*/  ISETP.GE.OR P4, PT, R13, R206.reuse, P6 ;  /* 0x000000ce0d00720c */ /* 0x080fe40003786670 */
[-C--:B------:R-:W-:Y:S02]  /*7fb0*/  ISETP.GE.OR P3, PT, R11, R206.reuse, P6 ;  /* 0x000000ce0b00720c */ /* 0x080fe40003766670 */
[----:B------:R-:W-:-:S07]  /*7fc0*/  ISETP.GE.OR P6, PT, R7, R206, P6 ;  /* 0x000000ce0700720c */ /* 0x000fce00037c6670 */
[-C--:B--2---:R-:W-:Y:S02]  /*7fd0*/  @!P5 IMAD R8, R2, R4.reuse, RZ ;  /* 0x000000040208d224 */ /* 0x084fe400078e02ff */
[-C--:B------:R-:W-:Y:S02]  /*7fe0*/  @!P4 IMAD R0, R13, R4.reuse, RZ ;  /* 0x000000040d00c224 */ /* 0x080fe400078e02ff */
[----:B------:R-:W-:Y:S01]  /*7ff0*/  @!P3 IMAD R2, R11, R4, RZ ;  /* 0x000000040b02b224 */ /* 0x000fe200078e02ff */
[-C--:B------:R-:W-:Y:S02]  /*8000*/  @!P5 IADD3 R6, P0, R8, R5.reuse, RZ ;  /* 0x000000050806d210 */ /* 0x080fe40007f1e0ff */
[-C--:B------:R-:W-:Y:S02]  /*8010*/  @!P4 IADD3 R3, P1, R0, R5.reuse, RZ ;  /* 0x000000050003c210 */ /* 0x080fe40007f3e0ff */
[----:B------:R-:W-:Y:S02]  /*8020*/  @!P5 LEA.HI.X.SX32 R11, R8, R10, 0x1, P0 ;  /* 0x0000000a080bd211 */ /* 0x000fe400000f0eff */
[----:B------:R-:W-:-:S02]  /*8030*/  @!P3 IADD3 R9, P0, R2, R5, RZ ;  /* 0x000000050209b210 */ /* 0x000fc40007f1e0ff */
[-C--:B------:R-:W-:Y:S02]  /*8040*/  @!P4 LEA.HI.X.SX32 R0, R0, R10.reuse, 0x1, P1 ;  /* 0x0000000a0000c211 */ /* 0x080fe400008f0eff */
[----:B------:R-:W-:Y:S02]  /*8050*/  @!P4 LEA R12, P1, R3, c[0x0][0x200], 0x2 ;  /* 0x00008000030cca11 */ /* 0x000fe400078210ff */
[----:B------:R-:W-:Y:S02]  /*8060*/  @!P5 LEA R14, P2, R6, c[0x0][0x200], 0x2 ;  /* 0x00008000060eda11 */ /* 0x000fe400078410ff */
[----:B------:R-:W-:Y:S02]  /*8070*/  @!P3 LEA.HI.X.SX32 R2, R2, R10, 0x1, P0 ;  /* 0x0000000a0202b211 */ /* 0x000fe400000f0eff */
[----:B------:R-:W-:Y:S02]  /*8080*/  @!P3 LEA R8, P0, R9, c[0x0][0x200], 0x2 ;  /* 0x000080000908ba11 */ /* 0x000fe400078010ff */
[----:B------:R-:W-:Y:S01]  /*8090*/  @!P4 LEA.HI.X R13, R3, c[0x0][0x204], R0, 0x2, P1 ;  /* 0x00008100030dca11 */ /* 0x000fe200008f1400 */
[----:B------:R-:W-:Y:S01]  /*80a0*/  @!P5 IMAD.MOV.U32 R0, RZ, RZ, 0x7f800000 ;  /* 0x7f800000ff00d424 */ /* 0x000fe200078e00ff */
[----:B------:R-:W-:Y:S01]  /*80b0*/  @!P5 LEA.HI.X R15, R6, c[0x0][0x204], R11, 0x2, P2 ;  /* 0x00008100060fda11 */ /* 0x000fe200010f140b */
[----:B------:R-:W-:Y:S01]  /*80c0*/  @!P4 IMAD.MOV.U32 R11, RZ, RZ, 0x7f800000 ;  /* 0x7f800000ff0bc424 */ /* 0x000fe200078e00ff */
[----:B------:R-:W-:Y:S01]  /*80d0*/  @!P3 LEA.HI.X R9, R9, c[0x0][0x204], R2, 0x2, P0 ;  /* 0x000081000909ba11 */ /* 0x000fe200000f1402 */
[----:B------:R-:W-:-:S02]  /*80e0*/  @!P3 IMAD.MOV.U32 R3, RZ, RZ, 0x7f800000 ;  /* 0x7f800000ff03b424 */ /* 0x000fc400078e00ff */
[----:B------:R2:W-:Y:S04]  /*80f0*/  @!P5 STG.E [R14.64], R0 ;  /* 0x000000000e00d986 */ /* 0x0005e8000c101906 */
[----:B------:R2:W-:Y:S04]  /*8100*/  @!P4 STG.E [R12.64], R11 ;  /* 0x0000000b0c00c986 */ /* 0x0005e8000c101906 */
[----:B------:R2:W-:Y:S01]  /*8110*/  @!P3 STG.E [R8.64], R3 ;  /* 0x000000030800b986 */ /* 0x0005e2000c101906 */
[----:B------:R-:W-:Y:S05]  /*8120*/  @P6 EXIT ;  /* 0x000000000000694d */ /* 0x000fea0003800000 */
[----:B------:R-:W-:-:S05]  /*8130*/  IMAD R4, R7, R4, RZ ;  /* 0x0000000407047224 */ /* 0x000fca00078e02ff */
[----:B------:R-:W-:-:S04]  /*8140*/  IADD3 R5, P0, R4, R5, RZ ;  /* 0x0000000504057210 */ /* 0x000fc80007f1e0ff */
[----:B------:R-:W-:Y:S02]  /*8150*/  LEA.HI.X.SX32 R4, R4, R10, 0x1, P0 ;  /* 0x0000000a04047211 */ /* 0x000fe400000f0eff */
[----:B------:R-:W-:-:S04]  /*8160*/  LEA R2, P0, R5, c[0x0][0x200], 0x2 ;  /* 0x0000800005027a11 */ /* 0x000fc800078010ff */
[----:B--2---:R-:W-:Y:S01]  /*8170*/  LEA.HI.X R3, R5, c[0x0][0x204], R4, 0x2, P0 ;  /* 0x0000810005037a11 */ /* 0x004fe200000f1404 */
[----:B------:R-:W-:-:S05]  /*8180*/  IMAD.MOV.U32 R5, RZ, RZ, 0x7f800000 ;  /* 0x7f800000ff057424 */ /* 0x000fca00078e00ff */
[----:B------:R-:W-:Y:S01]  /*8190*/  STG.E [R2.64], R5 ;  /* 0x0000000502007986 */ /* 0x000fe2000c101906 */
[----:B------:R-:W-:Y:S05]  /*81a0*/  EXIT ;  /* 0x000000000000794d */ /* 0x000fea0003800000 */
.L_x_26:
[----:B------:R-:W-:-:S00]  /*81b0*/  BRA `(.L_x_26) ;  /* 0xfffffff000007947 */ /* 0x000fc0000383ffff */
[----:B------:R-:W-:-:S00]  /*81c0*/  NOP ;  /* 0x0000000000007918 */ /* 0x000fc00000000000 */
        /* <DEDUP_REMOVED lines=11> */
.L_x_1274:


//--------------------- .text._ZN5flash16flash_fwd_kernelI23Flash_fwd_kernel_traitsILi192ELi128ELi64ELi8ELb0ELb0EN7cutlass6half_tE19Flash_kernel_traitsILi192ELi128ELi64ELi8ES3_EELb0ELb0ELb0ELb0ELb0ELb1ELb1ELb0EEEvNS_16Flash_fwd_paramsE --------------------------
	.section	.text._ZN5flash16flash_fwd_kernelI23Flash_fwd_kernel_traitsILi192ELi128ELi64ELi8ELb0ELb0EN7cutlass6half_tE19Flash_kernel_traitsILi192ELi128ELi64ELi8ES3_EELb0ELb0ELb0ELb0ELb0ELb1ELb1ELb0EEEvNS_16Flash_fwd_paramsE,"ax",@progbits
	.sectioninfo	@"SHI_REGISTERS=255"
	.align	128
        .global         _ZN5flash16flash_fwd_kernelI23Flash_fwd_kernel_traitsILi192ELi128ELi64ELi8ELb0ELb0EN7cutlass6half_tE19Flash_kernel_traitsILi192ELi128ELi64ELi8ES3_EELb0ELb0ELb0ELb0ELb0ELb1ELb1ELb0EEEvNS_16Flash_fwd_paramsE
        .type           _ZN5flash16flash_fwd_kernelI23Flash_fwd_kernel_traitsILi192ELi128ELi64ELi8ELb0ELb0EN7cutlass6half_tE19Flash_kernel_traitsILi192ELi128ELi64ELi8ES3_EELb0ELb0ELb0ELb0ELb0ELb1ELb1ELb0EEEvNS_16Flash_fwd_paramsE,@function
        .size           _ZN5flash16flash_fwd_kernelI23Flash_fwd_kernel_traitsILi192ELi128ELi64ELi8ELb0ELb0EN7cutlass6half_tE19Flash_kernel_traitsILi192ELi128ELi64ELi8ES3_EELb0ELb0ELb0ELb0ELb0ELb1ELb1ELb0EEEvNS_16Flash_fwd_paramsE,(.L_x_1275 - _ZN5flash16flash_fwd_kernelI23Flash_fwd_kernel_traitsILi192ELi128ELi64ELi8ELb0ELb0EN7cutlass6half_tE19Flash_kernel_traitsILi192ELi128ELi64ELi8ES3_EELb0ELb0ELb0ELb0ELb0ELb1ELb1ELb0EEEvNS_16Flash_fwd_paramsE)
        .other          _ZN5flash16flash_fwd_kernelI23Flash_fwd_kernel_traitsILi192ELi128ELi64ELi8ELb0ELb0EN7cutlass6half_tE19Flash_kernel_traitsILi192ELi128ELi64ELi8ES3_EELb0ELb0ELb0ELb0ELb0ELb1ELb1ELb0EEEvNS_16Flash_fwd_paramsE,@"STO_CUDA_ENTRY STV_DEFAULT"
_ZN5flash16flash_fwd_kernelI23Flash_fwd_kernel_traitsILi192ELi128ELi64ELi8ELb0ELb0EN7cutlass6half_tE19Flash_kernel_traitsILi192ELi128ELi64ELi8ES3_EELb0ELb0ELb0ELb0ELb0ELb1ELb1ELb0EEEvNS_16Flash_fwd_paramsE:
.text._ZN5flash16flash_fwd_kernelI23Flash_fwd_kernel_traitsILi192ELi128ELi64ELi8ELb0ELb0EN7cutlass6half_tE19Flash_kernel_traitsILi192ELi128ELi64ELi8ES3_EELb0ELb0ELb0ELb0ELb0ELb1ELb1ELb0EEEvNS_16Flash_fwd_paramsE:
        /* <DEDUP_REMOVED lines=34> */
.L_x_27:
[----:B-1-34-:R-:W-:Y:S02]  /*0220*/  MOV R2, c[0x0][0x218] ;  /* 0x0000860000027a02 */ /* 0x01afe40000000f00 */
.L_x_28:
        /* <DEDUP_REMOVED lines=42> */
.L_x_30:
        /* <DEDUP_REMOVED lines=39> */
.L_x_31:
        /* <DEDUP_REMOVED lines=14> */
[----:B------:R-:W-:Y:S01]  /*0820*/  IADD3 R13, R20, 0x40, RZ ;  /* 0x00000040140d7810 */ /* 0x000fe20007ffe0ff */
[----:B------:R-:W-:Y:S01]  /*0830*/  IMAD.SHL.U32 R222, R0, 0x8, RZ ;  /* 0x0000000800de7824 */ /* 0x000fe200078e00ff */
[----:B------:R-:W-:Y:S01]  /*0840*/  ISETP.GE.AND P2, PT, R5, R208, PT ;  /* 0x000000d00500720c */ /* 0x000fe20003f46270 */
[C---:B------:R-:W-:Y:S01]  /*0850*/  IMAD R221, R207.reuse, c[0x0][0x1b0], RZ ;  /* 0x00006c00cfdd7a24 */ /* 0x040fe200078e02ff */
[----:B------:R-:W-:Y:S01]  /*0860*/  SHF.R.S32.HI R21, RZ, 0x1f, R20 ;  /* 0x0000001fff157819 */ /* 0x000fe20000011414 */
[----:B------:R-:W-:Y:S01]  /*0870*/  IMAD R207, R207, c[0x0][0x1b8], RZ ;  /* 0x00006e00cfcf7a24 */ /* 0x000fe200078e02ff */
[----:B------:R-:W-:Y:S01]  /*0880*/  IADD3 R12, P0, R222, R12, RZ ;  /* 0x0000000cde0c7210 */ /* 0x000fe20007f1e0ff */
[----:B------:R-:W-:Y:S01]  /*0890*/  IMAD R221, R216, c[0x0][0x1b4], R221 ;  /* 0x00006d00d8dd7a24 */ /* 0x000fe200078e02dd */
[----:B------:R-:W-:Y:S01]  /*08a0*/  SHF.R.S32.HI R223, RZ, 0x1f, R222 ;  /* 0x0000001fffdf7819 */ /* 0x000fe200000114de */
[----:B------:R-:W-:Y:S01]  /*08b0*/  IMAD.WIDE R224, R225, 0x80, R20 ;  /* 0x00000080e1e07825 */ /* 0x000fe200078e0214 */
[----:B------:R-:W-:-:S02]  /*08c0*/  ISETP.GE.AND P1, PT, R13, R208, PT ;  /* 0x000000d00d00720c */ /* 0x000fc40003f26270 */
[C---:B------:R-:W-:Y:S01]  /*08d0*/  IADD3 R213, R20.reuse, 0x60, RZ ;  /* 0x0000006014d57810 */ /* 0x040fe20007ffe0ff */
[----:B------:R-:W-:Y:S01]  /*08e0*/  IMAD.X R13, R223, 0x1, R11, P0 ;  /* 0x00000001df0d7824 */ /* 0x000fe200000e060b */
[CC--:B------:R-:W-:Y:S01]  /*08f0*/  ISETP.GE.AND P3, PT, R20.reuse, R208.reuse, PT ;  /* 0x000000d01400720c */ /* 0x0c0fe20003f66270 */
[----:B------:R-:W-:Y:S01]  /*0900*/  IMAD.SHL.U32 R11, R20, 0x40, RZ ;  /* 0x00000040140b7824 */ /* 0x000fe200078e00ff */
[----:B------:R-:W-:Y:S01]  /*0910*/  @!P2 IADD3 R26, P4, R224, 0x20, RZ ;  /* 0x00000020e01aa810 */ /* 0x000fe20007f9e0ff */
[----:B------:R-:W-:Y:S01]  /*0920*/  IMAD.WIDE.U32 R18, R18, c[0x0][0x1a8], R12 ;  /* 0x00006a0012127a25 */ /* 0x000fe200078e000c */
[----:B------:R-:W-:Y:S02]  /*0930*/  ISETP.GE.AND P0, PT, R213, R208, PT ;  /* 0x000000d0d500720c */ /* 0x000fe40003f06270 */
        /* <DEDUP_REMOVED lines=114> */
[----:B------:R-:W-:Y:S01]  /*1060*/  IMAD.IADD R10, R19, 0x1, R13 ;  /* 0x00000001130a7824 */ /* 0x000fe200078e020d */
[----:B------:R2:W-:Y:S01]  /*1070*/  @!P5 LDGSTS.E.BYPASS.LTC128B.128 [R212+0x11000], [R24.64+0x100] ;  /* 0x1100010018d4dfae */ /* 0x0005e2000b901d46 */
[----:B------:R-:W-:-:S02]  /*1080*/  IMAD.IADD R205, R12, 0x1, -R205 ;  /* 0x000000010ccd7824 */ /* 0x000fc400078e0acd */
        /* <DEDUP_REMOVED lines=14> */
[----:B------:R-:W-:Y:S01]  /*1170*/  @!P3 LEA R7, P0, R10, R8, 0x5 ;  /* 0x000000080a07b211 */ /* 0x000fe200078028ff */
[----:B------:R-:W-:Y:S01]  /*1180*/  IMAD.SHL.U32 R6, R6, 0x2, RZ ;  /* 0x0000000206067824 */ /* 0x000fe200078e00ff */
[----:B------:R-:W-:Y:S02]  /*1190*/  SHF.R.U32.HI R12, RZ, 0x3, R12 ;  /* 0x00000003ff0c7819 */ /* 0x000fe4000001160c */
[----:B------:R-:W-:Y:S02]  /*11a0*/  SHF.R.U32.HI R96, RZ, 0x3, R96 ;  /* 0x00000003ff607819 */ /* 0x000fe40000011660 */
[----:B------:R-:W-:Y:S02]  /*11b0*/  SHF.R.S32.HI R14, RZ, 0x5, R14 ;  /* 0x00000005ff0e7819 */ /* 0x000fe4000001140e */
[----:B------:R-:W-:Y:S01]  /*11c0*/  LOP3.LUT R99, R99, 0xfffffe00, RZ, 0xc0, !PT ;  /* 0xfffffe0063637812 */ /* 0x000fe200078ec0ff */
[----:B------:R-:W-:-:S04]  /*11d0*/  DEPBAR.LE SB0, 0x0 ;  /* 0x000080000000791a */ /* 0x000fc80000000000 */
[----:B------:R-:W-:Y:S01]  /*11e0*/  BAR.SYNC.DEFER_BLOCKING 0x0 ;  /* 0x0000000000007b1d */ /* 0x000fe20000010000 */
[----:B---3--:R-:W-:Y:S02]  /*11f0*/  @!P4 LEA R16, P1, R8, c[0x0][0x170], 0x1 ;  /* 0x00005c000810ca11 */ /* 0x008fe400078208ff */
[----:B------:R-:W-:Y:S01]  /*1200*/  @!P3 LEA.HI.X R10, R10, R19, R9, 0x5, P0 ;  /* 0x000000130a0ab211 */ /* 0x000fe200000f2c09 */
[----:B------:R-:W-:Y:S01]  /*1210*/  IMAD R9, R14, 0x400, R99 ;  /* 0x000004000e097824 */ /* 0x000fe200078e0263 */
[----:B------:R-:W-:Y:S02]  /*1220*/  LOP3.LUT R12, R13, R12, RZ, 0x3c, !PT ;  /* 0x0000000c0d0c7212 */ /* 0x000fe400078e3cff */
[----:B------:R-:W-:Y:S02]  /*1230*/  LOP3.LUT R96, R11, R96, RZ, 0x3c, !PT ;  /* 0x000000600b607212 */ /* 0x000fe400078e3cff */
        /* <DEDUP_REMOVED lines=13> */
[----:B------:R-:W-:Y:S01]  /*1310*/  @P4 STS.128 [R212+0x12000], RZ ;  /* 0x012000ffd4004388 */ /* 0x000fe20000000c00 */
[----:B------:R-:W-:Y:S02]  /*1320*/  IMAD.IADD R200, R99, 0x1, R96 ;  /* 0x0000000163c87824 */ /* 0x000fe400078e0260 */
        /* <DEDUP_REMOVED lines=25> */
[C---:B------:R-:W-:Y:S01]  /*14c0*/  IADD3 R193, R203.reuse, 0x1800, RZ ;  /* 0x00001800cbc17810 */ /* 0x040fe20007ffe0ff */
[----:B------:R-:W-:Y:S01]  /*14d0*/  IMAD.IADD R192, R0, 0x1, R203 ;  /* 0x0000000100c07824 */ /* 0x000fe200078e02cb */
[----:B------:R-:W-:Y:S01]  /*14e0*/  @!PT LDS RZ, [RZ] ;  /* 0x00000000fffff984 */ /* 0x000fe20000000800 */
[----:B------:R-:W-:Y:S01]  /*14f0*/  @!PT LDS RZ, [RZ] ;  /* 0x00000000fffff984 */ /* 0x000fe20000000800 */
[----:B------:R-:W-:Y:S01]  /*1500*/  @!PT LDS RZ, [RZ] ;  /* 0x00000000fffff984 */ /* 0x000fe20000000800 */
[----:B------:R3:W-:Y:S01]  /*1510*/  @!P3 LDGSTS.E.BYPASS.LTC128B.128 [R212+0x13000], [R18.64] ;  /* 0x1300000012d4bfae */ /* 0x0007e2000b901d46 */
[----:B------:R-:W-:-:S02]  /*1520*/  IADD3 R191, R203, 0x2000, RZ ;  /* 0x00002000cbbf7810 */ /* 0x000fc40007ffe0ff */
[C---:B------:R-:W-:Y:S01]  /*1530*/  IADD3 R190, R203.reuse, 0x2800, RZ ;  /* 0x00002800cbbe7810 */ /* 0x040fe20007ffe0ff */
[----:B------:R3:W-:Y:S01]  /*1540*/  @!P3 LDGSTS.E.BYPASS.LTC128B.128 [R212+0x15000], [R18.64+0x80] ;  /* 0x1500008012d4bfae */ /* 0x0007e2000b901d46 */
[C---:B------:R-:W-:Y:S02]  /*1550*/  IADD3 R189, R203.reuse, 0x3000, RZ ;  /* 0x00003000cbbd7810 */ /* 0x040fe40007ffe0ff */
[C---:B------:R-:W-:Y:S01]  /*1560*/  IADD3 R188, R203.reuse, 0x3800, RZ ;  /* 0x00003800cbbc7810 */ /* 0x040fe20007ffe0ff */
[----:B------:R3:W-:Y:S01]  /*1570*/  @!P3 LDGSTS.E.BYPASS.LTC128B.128 [R212+0x17000], [R18.64+0x100] ;  /* 0x1700010012d4bfae */ /* 0x0007e2000b901d46 */
[C---:B------:R-:W-:Y:S02]  /*1580*/  IADD3 R187, R203.reuse, 0x4000, RZ ;  /* 0x00004000cbbb7810 */ /* 0x040fe40007ffe0ff */
[C---:B------:R-:W-:Y:S01]  /*1590*/  IADD3 R186, R203.reuse, 0x4800, RZ ;  /* 0x00004800cbba7810 */ /* 0x040fe20007ffe0ff */
[----:B------:R-:W-:Y:S01]  /*15a0*/  LDSM.16.M88.4 R12, [R206] ;  /* 0x00000000ce0c783b */ /* 0x000fe20000000200 */
[----:B------:R-:W-:-:S02]  /*15b0*/  IADD3 R185, R203, 0x5000, RZ ;  /* 0x00005000cbb97810 */ /* 0x000fc40007ffe0ff */
[----:B------:R-:W-:Y:S01]  /*15c0*/  IADD3 R184, R203, 0x5800, RZ ;  /* 0x00005800cbb87810 */ /* 0x000fe20007ffe0ff */
[----:B------:R-:W4:Y:S04]  /*15d0*/  LDSM.16.M88.4 R20, [R205+0xc000] ;  /* 0x00c00000cd14783b */ /* 0x000f280000000200 */
[----:B------:R-:W-:Y:S04]  /*15e0*/  LDSM.16.M88.4 R36, [R204] ;  /* 0x00000000cc24783b */ /* 0x000fe80000000200 */
[----:B------:R-:W5:Y:S04]  /*15f0*/  LDSM.16.M88.4 R44, [R205+0xc800] ;  /* 0x00c80000cd2c783b */ /* 0x000f680000000200 */
[----:B------:R-:W-:Y:S04]  /*1600*/  LDSM.16.M88.4 R56, [R205+0xd000] ;  /* 0x00d00000cd38783b */ /* 0x000fe80000000200 */
[----:B-1----:R-:W-:Y:S04]  /*1610*/  LDSM.16.M88.4 R28, [R205+0xd800] ;  /* 0x00d80000cd1c783b */ /* 0x002fe80000000200 */
[----:B---3--:R-:W1:Y:S04]  /*1620*/  LDSM.16.M88.4 R16, [R203] ;  /* 0x00000000cb10783b */ /* 0x008e680000000200 */
[----:B------:R-:W-:Y:S04]  /*1630*/  LDSM.16.M88.4 R72, [R202] ;  /* 0x00000000ca48783b */ /* 0x000fe80000000200 */
[----:B--2---:R-:W2:Y:S04]  /*1640*/  LDSM.16.M88.4 R24, [R199+0xc000] ;  /* 0x00c00000c718783b */ /* 0x004ea80000000200 */
[----:B------:R-:W3:Y:S04]  /*1650*/  LDSM.16.M88.4 R52, [R203+0x800] ;  /* 0x00080000cb34783b */ /* 0x000ee80000000200 */
[----:B------:R-:W2:Y:S01]  /*1660*/  LDSM.16.M88.4 R48, [R203+0x1000] ;  /* 0x00100000cb30783b */ /* 0x000ea20000000200 */
[C---:B----4-:R-:W-:Y:S03]  /*1670*/  HMMA.16816.F32 R8, R12.reuse, R20, RZ ;  /* 0x000000140c08723c */ /* 0x050fe600000018ff */
[----:B------:R-:W4:Y:S04]  /*1680*/  LDSM.16.M88.4 R40, [R203+0x1800] ;  /* 0x00180000cb28783b */ /* 0x000f280000000200 */
[----:B------:R-:W-:Y:S01]  /*1690*/  LDSM.16.M88.4 R80, [R199+0xc800] ;  /* 0x00c80000c750783b */ /* 0x000fe20000000200 */
[C---:B------:R-:W-:Y:S03]  /*16a0*/  HMMA.16816.F32 R20, R12.reuse, R22, RZ ;  /* 0x000000160c14723c */ /* 0x040fe600000018ff */
[----:B------:R-:W-:Y:S04]  /*16b0*/  LDSM.16.M88.4 R68, [R199+0xd000] ;  /* 0x00d00000c744783b */ /* 0x000fe80000000200 */
[----:B------:R-:W-:Y:S01]  /*16c0*/  LDSM.16.M88.4 R64, [R199+0xd800] ;  /* 0x00d80000c740783b */ /* 0x000fe20000000200 */
[----:B-----5:R-:W-:Y:S03]  /*16d0*/  HMMA.16816.F32 R32, R12, R44, RZ ;  /* 0x0000002c0c20723c */ /* 0x020fe600000018ff */
[----:B------:R-:W-:Y:S04]  /*16e0*/  LDSM.16.M88.4 R84, [R202+0x4000] ;  /* 0x00400000ca54783b */ /* 0x000fe80000000200 */
[----:B------:R-:W-:Y:S01]  /*16f0*/  LDSM.16.M88.4 R92, [R205+0x10800] ;  /* 0x01080000cd5c783b */ /* 0x000fe20000000200 */
[----:B-1----:R-:W-:Y:S03]  /*1700*/  HMMA.16816.F32 R8, R36, R16, R8 ;  /* 0x000000102408723c */ /* 0x002fe60000001808 */
[----:B------:R-:W-:Y:S04]  /*1710*/  LDSM.16.M88.4 R88, [R199+0x10000] ;  /* 0x01000000c758783b */ /* 0x000fe80000000200 */
[----:B------:R-:W0:Y:S01]  /*1720*/  LDGDEPBAR ;  /* 0x00000000000079af */ /* 0x000e220000000000 */
[C---:B------:R-:W-:Y:S08]  /*1730*/  HMMA.16816.F32 R60, R12.reuse, R56, RZ ;  /* 0x000000380c3c723c */ /* 0x040ff000000018ff */
[C---:B------:R-:W-:Y:S08]  /*1740*/  HMMA.16816.F32 R44, R12.reuse, R46, RZ ;  /* 0x0000002e0c2c723c */ /* 0x040ff000000018ff */
[C---:B------:R-:W-:Y:S08]  /*1750*/  HMMA.16816.F32 R56, R12.reuse, R58, RZ ;  /* 0x0000003a0c38723c */ /* 0x040ff000000018ff */
[----:B------:R-:W-:Y:S08]  /*1760*/  HMMA.16816.F32 R76, R12, R28, RZ ;  /* 0x0000001c0c4c723c */ /* 0x000ff000000018ff */
[----:B------:R-:W-:Y:S01]  /*1770*/  HMMA.16816.F32 R20, R36, R18, R20 ;  /* 0x000000122414723c */ /* 0x000fe20000001814 */
[----:B------:R-:W-:Y:S07]  /*1780*/  LDSM.16.M88.4 R16, [R192] ;  /* 0x00000000c010783b */ /* 0x000fee0000000200 */
[----:B------:R-:W-:Y:S01]  /*1790*/  HMMA.16816.F32 R12, R12, R30, RZ ;  /* 0x0000001e0c0c723c */ /* 0x000fe200000018ff */
[----:B------:R-:W1:Y:S07]  /*17a0*/  LDSM.16.M88.4 R28, [R201] ;  /* 0x00000000c91c783b */ /* 0x000e6e0000000200 */
[----:B--2---:R-:W-:Y:S08]  /*17b0*/  HMMA.16816.F32 R8, R72, R24, R8 ;  /* 0x000000184808723c */ /* 0x004ff00000001808 */
[C---:B---3--:R-:W-:Y:S08]  /*17c0*/  HMMA.16816.F32 R32, R36.reuse, R52, R32 ;  /* 0x000000342420723c */ /* 0x048ff00000001820 */
[C---:B------:R-:W-:Y:S01]  /*17d0*/  HMMA.16816.F32 R44, R36.reuse, R54, R44 ;  /* 0x00000036242c723c */ /* 0x040fe2000000182c */
[----:B------:R-:W-:Y:S07]  /*17e0*/  LDSM.16.M88.4 R52, [R192+0x800] ;  /* 0x00080000c034783b */ /* 0x000fee0000000200 */
[C---:B------:R-:W-:Y:S08]  /*17f0*/  HMMA.16816.F32 R60, R36.reuse, R48, R60 ;  /* 0x00000030243c723c */ /* 0x040ff0000000183c */
[C---:B------:R-:W-:Y:S01]  /*1800*/  HMMA.16816.F32 R56, R36.reuse, R50, R56 ;  /* 0x000000322438723c */ /* 0x040fe20000001838 */
[----:B------:R-:W-:Y:S07]  /*1810*/  LDSM.16.M88.4 R48, [R192+0x1000] ;  /* 0x00100000c030783b */ /* 0x000fee0000000200 */
[----:B----4-:R-:W-:Y:S08]  /*1820*/  HMMA.16816.F32 R76, R36, R40, R76 ;  /* 0x00000028244c723c */ /* 0x010ff0000000184c */
[----:B------:R-:W-:Y:S01]  /*1830*/  HMMA.16816.F32 R20, R72, R26, R20 ;  /* 0x0000001a4814723c */ /* 0x000fe20000001814 */
[----:B------:R-:W-:Y:S07]  /*1840*/  LDSM.16.M88.4 R24, [R205+0xe000] ;  /* 0x00e00000cd18783b */ /* 0x000fee0000000200 */
[----:B------:R-:W-:Y:S01]  /*1850*/  HMMA.16816.F32 R12, R36, R42, R12 ;  /* 0x0000002a240c723c */ /* 0x000fe2000000180c */
[----:B------:R-:W2:Y:S04]  /*1860*/  LDSM.16.M88.4 R36, [R206+0x4000] ;  /* 0x00400000ce24783b */ /* 0x000ea80000000200 */
[----:B------:R-:W-:Y:S03]  /*1870*/  LDSM.16.M88.4 R40, [R192+0x1800] ;  /* 0x00180000c028783b */ /* 0x000fe60000000200 */
[----:B-1----:R-:W-:Y:S08]  /*1880*/  HMMA.16816.F32 R8, R28, R16, R8 ;  /* 0x000000101c08723c */ /* 0x002ff00000001808 */
[C---:B------:R-:W-:Y:S08]  /*1890*/  HMMA.16816.F32 R32, R72.reuse, R80, R32 ;  /* 0x000000504820723c */ /* 0x040ff00000001820 */
[C---:B------:R-:W-:Y:S01]  /*18a0*/  HMMA.16816.F32 R44, R72.reuse, R82, R44 ;  /* 0x00000052482c723c */ /* 0x040fe2000000182c */
[----:B------:R-:W-:Y:S07]  /*18b0*/  LDSM.16.M88.4 R80, [R199+0xe800] ;  /* 0x00e80000c750783b */ /* 0x000fee0000000200 */
[C---:B------:R-:W-:Y:S08]  /*18c0*/  HMMA.16816.F32 R60, R72.reuse, R68, R60 ;  /* 0x00000044483c723c */ /* 0x040ff0000000183c */
[C---:B------:R-:W-:Y:S01]  /*18d0*/  HMMA.16816.F32 R56, R72.reuse, R70, R56 ;  /* 0x000000464838723c */ /* 0x040fe20000001838 */
[----:B------:R-:W-:Y:S07]  /*18e0*/  LDSM.16.M88.4 R68, [R201+0x4000] ;  /* 0x00400000c944783b */ /* 0x000fee0000000200 */
[----:B------:R-:W-:Y:S08]  /*18f0*/  HMMA.16816.F32 R76, R72, R64, R76 ;  /* 0x00000040484c723c */ /* 0x000ff0000000184c */
[----:B------:R-:W-:Y:S01]  /*1900*/  HMMA.16816.F32 R20, R28, R18, R20 ;  /* 0x000000121c14723c */ /* 0x000fe20000001814 */
[----:B------:R-:W-:Y:S07]  /*1910*/  LDSM.16.M88.4 R16, [R204+0x4000] ;  /* 0x00400000cc10783b */ /* 0x000fee0000000200 */
[----:B------:R-:W-:Y:S01]  /*1920*/  HMMA.16816.F32 R72, R72, R66, R12 ;  /* 0x000000424848723c */ /* 0x000fe2000000180c */
[----:B------:R-:W1:Y:S04]  /*1930*/  LDSM.16.M88.4 R64, [R203+0x2000] ;  /* 0x00200000cb40783b */ /* 0x000e680000000200 */
[----:B------:R-:W3:Y:S03]  /*1940*/  LDSM.16.M88.4 R12, [R205+0xe800] ;  /* 0x00e80000cd0c783b */ /* 0x000ee60000000200 */
[C---:B--2---:R-:W-:Y:S08]  /*1950*/  HMMA.16816.F32 R8, R36.reuse, R24, R8 ;  /* 0x000000182408723c */ /* 0x044ff00000001808 */
[----:B------:R-:W-:Y:S01]  /*1960*/  HMMA.16816.F32 R20, R36, R26, R20 ;  /* 0x0000001a2414723c */ /* 0x000fe20000001814 */
[----:B------:R-:W2:Y:S07]  /*1970*/  LDSM.16.M88.4 R24, [R199+0xe000] ;  /* 0x00e00000c718783b */ /* 0x000eae0000000200 */
[C---:B------:R-:W-:Y:S08]  /*1980*/  HMMA.16816.F32 R32, R28.reuse, R52, R32 ;  /* 0x000000341c20723c */ /* 0x040ff00000001820 */
[C---:B------:R-:W-:Y:S01]  /*1990*/  HMMA.16816.F32 R44, R28.reuse, R54, R44 ;  /* 0x000000361c2c723c */ /* 0x040fe2000000182c */
[----:B------:R-:W4:Y:S07]  /*19a0*/  LDSM.16.M88.4 R52, [R205+0xf000] ;  /* 0x00f00000cd34783b */ /* 0x000f2e0000000200 */
[C---:B------:R-:W-:Y:S08]  /*19b0*/  HMMA.16816.F32 R60, R28.reuse, R48, R60 ;  /* 0x000000301c3c723c */ /* 0x040ff0000000183c */
[----:B------:R-:W-:Y:S01]  /*19c0*/  HMMA.16816.F32 R56, R28, R50, R56 ;  /* 0x000000321c38723c */ /* 0x000fe20000001838 */
[----:B------:R-:W5:Y:S07]  /*19d0*/  LDSM.16.M88.4 R48, [R205+0xf800] ;  /* 0x00f80000cd30783b */ /* 0x000f6e0000000200 */
[C---:B-1----:R-:W-:Y:S08]  /*19e0*/  HMMA.16816.F32 R8, R16.reuse, R64, R8 ;  /* 0x000000401008723c */ /* 0x042ff00000001808 */
[----:B------:R-:W-:Y:S01]  /*19f0*/  HMMA.16816.F32 R20, R16, R66, R20 ;  /* 0x000000421014723c */ /* 0x000fe20000001814 */
[----:B------:R-:W-:Y:S07]  /*1a00*/  LDSM.16.M88.4 R64, [R203+0x3800] ;  /* 0x00380000cb40783b */ /* 0x000fee0000000200 */
[C---:B------:R-:W-:Y:S08]  /*1a10*/  HMMA.16816.F32 R76, R28.reuse, R40, R76 ;  /* 0x000000281c4c723c */ /* 0x040ff0000000184c */
[----:B------:R-:W-:Y:S01]  /*1a20*/  HMMA.16816.F32 R72, R28, R42, R72 ;  /* 0x0000002a1c48723c */ /* 0x000fe20000001848 */
[----:B------:R-:W1:Y:S04]  /*1a30*/  LDSM.16.M88.4 R40, [R203+0x2800] ;  /* 0x00280000cb28783b */ /* 0x000e680000000200 */
[----:B------:R-:W1:Y:S03]  /*1a40*/  LDSM.16.M88.4 R28, [R192+0x2000] ;  /* 0x00200000c01c783b */ /* 0x000e660000000200 */
[C---:B---3--:R-:W-:Y:S08]  /*1a50*/  HMMA.16816.F32 R32, R36.reuse, R12, R32 ;  /* 0x0000000c2420723c */ /* 0x048ff00000001820 */
[----:B------:R-:W-:Y:S01]  /*1a60*/  HMMA.16816.F32 R44, R36, R14, R44 ;  /* 0x0000000e242c723c */ /* 0x000fe2000000182c */
[----:B------:R-:W3:Y:S07]  /*1a70*/  LDSM.16.M88.4 R12, [R203+0x3000] ;  /* 0x00300000cb0c783b */ /* 0x000eee0000000200 */
[C---:B--2---:R-:W-:Y:S08]  /*1a80*/  HMMA.16816.F32 R8, R84.reuse, R24, R8 ;  /* 0x000000185408723c */ /* 0x044ff00000001808 */
[----:B------:R-:W-:Y:S01]  /*1a90*/  HMMA.16816.F32 R20, R84, R26, R20 ;  /* 0x0000001a5414723c */ /* 0x000fe20000001814 */
[----:B------:R-:W-:Y:S07]  /*1aa0*/  LDSM.16.M88.4 R24, [R199+0xf000] ;  /* 0x00f00000c718783b */ /* 0x000fee0000000200 */
[C---:B----4-:R-:W-:Y:S08]  /*1ab0*/  HMMA.16816.F32 R60, R36.reuse, R52, R60 ;  /* 0x00000034243c723c */ /* 0x050ff0000000183c */
[C---:B------:R-:W-:Y:S01]  /*1ac0*/  HMMA.16816.F32 R56, R36.reuse, R54, R56 ;  /* 0x000000362438723c */ /* 0x040fe20000001838 */
[----:B------:R-:W-:Y:S07]  /*1ad0*/  LDSM.16.M88.4 R52, [R206+0x8000] ;  /* 0x00800000ce34783b */ /* 0x000fee0000000200 */
[C---:B-----5:R-:W-:Y:S08]  /*1ae0*/  HMMA.16816.F32 R76, R36.reuse, R48, R76 ;  /* 0x00000030244c723c */ /* 0x060ff0000000184c */
[----:B------:R-:W-:Y:S01]  /*1af0*/  HMMA.16816.F32 R72, R36, R50, R72 ;  /* 0x000000322448723c */ /* 0x000fe20000001848 */
[----:B------:R-:W2:Y:S04]  /*1b00*/  LDSM.16.M88.4 R36, [R205+0x10000] ;  /* 0x01000000cd24783b */ /* 0x000ea80000000200 */
[----:B------:R-:W-:Y:S03]  /*1b10*/  LDSM.16.M88.4 R48, [R203+0x4000] ;  /* 0x00400000cb30783b */ /* 0x000fe60000000200 */
[C---:B-1----:R-:W-:Y:S08]  /*1b20*/  HMMA.16816.F32 R32, R16.reuse, R40, R32 ;  /* 0x000000281020723c */ /* 0x042ff00000001820 */
[----:B------:R-:W-:Y:S01]  /*1b30*/  HMMA.16816.F32 R44, R16, R42, R44 ;  /* 0x0000002a102c723c */ /* 0x000fe2000000182c */
[----:B------:R-:W-:Y:S07]  /*1b40*/  LDSM.16.M88.4 R40, [R204+0x8000] ;  /* 0x00800000cc28783b */ /* 0x000fee0000000200 */
[C---:B------:R-:W-:Y:S08]  /*1b50*/  HMMA.16816.F32 R8, R68.reuse, R28, R8 ;  /* 0x0000001c4408723c */ /* 0x040ff00000001808 */
[----:B------:R-:W-:Y:S01]  /*1b60*/  HMMA.16816.F32 R20, R68, R30, R20 ;  /* 0x0000001e4414723c */ /* 0x000fe20000001814 */
[----:B------:R-:W-:Y:S07]  /*1b70*/  LDSM.16.M88.4 R28, [R202+0x8000] ;  /* 0x00800000ca1c783b */ /* 0x000fee0000000200 */
[C---:B---3--:R-:W-:Y:S08]  /*1b80*/  HMMA.16816.F32 R60, R16.reuse, R12, R60 ;  /* 0x0000000c103c723c */ /* 0x048ff0000000183c */
[----:B------:R-:W-:Y:S01]  /*1b90*/  HMMA.16816.F32 R56, R16, R14, R56 ;  /* 0x0000000e1038723c */ /* 0x000fe20000001838 */
[----:B------:R-:W1:Y:S07]  /*1ba0*/  LDSM.16.M88.4 R12, [R192+0x2800] ;  /* 0x00280000c00c783b */ /* 0x000e6e0000000200 */
[----:B------:R-:W-:Y:S08]  /*1bb0*/  HMMA.16816.F32 R32, R84, R80, R32 ;  /* 0x000000505420723c */ /* 0x000ff00000001820 */
[----:B--2---:R-:W-:Y:S08]  /*1bc0*/  HMMA.16816.F32 R8, R52, R36, R8 ;  /* 0x000000243408723c */ /* 0x004ff00000001808 */
[----:B------:R-:W-:Y:S01]  /*1bd0*/  HMMA.16816.F32 R44, R84, R82, R44 ;  /* 0x00000052542c723c */ /* 0x000fe2000000182c */
[----:B------:R-:W-:Y:S07]  /*1be0*/  LDSM.16.M88.4 R80, [R199+0xf800] ;  /* 0x00f80000c750783b */ /* 0x000fee0000000200 */
[C---:B------:R-:W-:Y:S08]  /*1bf0*/  HMMA.16816.F32 R76, R16.reuse, R64, R76 ;  /* 0x00000040104c723c */ /* 0x040ff0000000184c */
[----:B------:R-:W-:Y:S01]  /*1c00*/  HMMA.16816.F32 R72, R16, R66, R72 ;  /* 0x000000421048723c */ /* 0x000fe20000001848 */
[----:B------:R-:W2:Y:S04]  /*1c10*/  LDSM.16.M88.4 R64, [R192+0x3000] ;  /* 0x00300000c040783b */ /* 0x000ea80000000200 */
[----:B------:R-:W-:Y:S03]  /*1c20*/  LDSM.16.M88.4 R16, [R201+0x8000] ;  /* 0x00800000c910783b */ /* 0x000fe60000000200 */
[----:B------:R-:W-:Y:S01]  /*1c30*/  HMMA.16816.F32 R20, R52, R38, R20 ;  /* 0x000000263414723c */ /* 0x000fe20000001814 */
[----:B------:R-:W-:Y:S07]  /*1c40*/  LDSM.16.M88.4 R36, [R203+0x4800] ;  /* 0x00480000cb24783b */ /* 0x000fee0000000200 */
[----:B------:R-:W-:Y:S08]  /*1c50*/  HMMA.16816.F32 R60, R84, R24, R60 ;  /* 0x00000018543c723c */ /* 0x000ff0000000183c */
[----:B-1----:R-:W-:Y:S08]  /*1c60*/  HMMA.16816.F32 R32, R68, R12, R32 ;  /* 0x0000000c4420723c */ /* 0x002ff00000001820 */
[----:B------:R-:W-:Y:S08]  /*1c70*/  HMMA.16816.F32 R8, R40, R48, R8 ;  /* 0x000000302808723c */ /* 0x000ff00000001808 */
[----:B------:R-:W-:Y:S01]  /*1c80*/  HMMA.16816.F32 R44, R68, R14, R44 ;  /* 0x0000000e442c723c */ /* 0x000fe2000000182c */
[----:B------:R-:W-:Y:S07]  /*1c90*/  LDSM.16.M88.4 R12, [R192+0x4000] ;  /* 0x00400000c00c783b */ /* 0x000fee0000000200 */
[----:B------:R-:W-:Y:S01]  /*1ca0*/  HMMA.16816.F32 R20, R40, R50, R20 ;  /* 0x000000322814723c */ /* 0x000fe20000001814 */
[----:B------:R-:W1:Y:S07]  /*1cb0*/  LDSM.16.M88.4 R48, [R205+0x11000] ;  /* 0x01100000cd30783b */ /* 0x000e6e0000000200 */
[----:B--2---:R-:W-:Y:S08]  /*1cc0*/  HMMA.16816.F32 R60, R68, R64, R60 ;  /* 0x00000040443c723c */ /* 0x004ff0000000183c */
[----:B------:R-:W-:Y:S08]  /*1cd0*/  HMMA.16816.F32 R32, R52, R92, R32 ;  /* 0x0000005c3420723c */ /* 0x000ff00000001820 */
[----:B------:R-:W-:Y:S08]  /*1ce0*/  HMMA.16816.F32 R8, R28, R88, R8 ;  /* 0x000000581c08723c */ /* 0x000ff00000001808 */
[----:B------:R-:W-:Y:S08]  /*1cf0*/  HMMA.16816.F32 R44, R52, R94, R44 ;  /* 0x0000005e342c723c */ /* 0x000ff0000000182c */
[----:B------:R-:W-:Y:S01]  /*1d00*/  HMMA.16816.F32 R20, R28, R90, R20 ;  /* 0x0000005a1c14723c */ /* 0x000fe20000001814 */
[----:B------:R-:W2:Y:S07]  /*1d10*/  LDSM.16.M88.4 R88, [R203+0x5000] ;  /* 0x00500000cb58783b */ /* 0x000eae0000000200 */
[----:B------:R-:W-:Y:S01]  /*1d20*/  HMMA.16816.F32 R56, R84, R26, R56 ;  /* 0x0000001a5438723c */ /* 0x000fe20000001838 */
[----:B------:R-:W3:Y:S07]  /*1d30*/  LDSM.16.M88.4 R24, [R199+0x10800] ;  /* 0x01080000c718783b */ /* 0x000eee0000000200 */
[----:B-1----:R-:W-:Y:S08]  /*1d40*/  HMMA.16816.F32 R60, R52, R48, R60 ;  /* 0x00000030343c723c */ /* 0x002ff0000000183c */
[----:B------:R-:W-:Y:S08]  /*1d50*/  HMMA.16816.F32 R32, R40, R36, R32 ;  /* 0x000000242820723c */ /* 0x000ff00000001820 */
[----:B------:R-:W-:Y:S08]  /*1d60*/  HMMA.16816.F32 R8, R16, R12, R8 ;  /* 0x0000000c1008723c */ /* 0x000ff00000001808 */
[----:B------:R-:W-:Y:S01]  /*1d70*/  HMMA.16816.F32 R44, R40, R38, R44 ;  /* 0x00000026282c723c */ /* 0x000fe2000000182c */
[----:B------:R-:W1:Y:S07]  /*1d80*/  LDSM.16.M88.4 R36, [R192+0x3800] ;  /* 0x00380000c024783b */ /* 0x000e6e0000000200 */
[----:B------:R-:W-:Y:S08]  /*1d90*/  HMMA.16816.F32 R76, R84, R80, R76 ;  /* 0x00000050544c723c */ /* 0x000ff0000000184c */
[----:B------:R-:W-:Y:S01]  /*1da0*/  HMMA.16816.F32 R20, R16, R14, R20 ;  /* 0x0000000e1014723c */ /* 0x000fe20000001814 */
[----:B------:R-:W4:Y:S01]  /*1db0*/  LDSM.16.M88.4 R12, [R199+0x11000] ;  /* 0x01100000c70c783b */ /* 0x000f220000000200 */
[----:B------:R-:W-:-:S02]  /*1dc0*/  FMUL.FTZ R0, R8, c[0x0][0x2ec] ;  /* 0x0000bb0008007a20 */ /* 0x000fc40000410000 */
[----:B------:R-:W-:Y:S02]  /*1dd0*/  FMUL.FTZ R48, R9, c[0x0][0x2ec] ;  /* 0x0000bb0009307a20 */ /* 0x000fe40000410000 */
[----:B------:R-:W-:Y:S02]  /*1de0*/  FMUL.FTZ R49, R10, c[0x0][0x2ec] ;  /* 0x0000bb000a317a20 */ /* 0x000fe40000410000 */
[----:B------:R-:W-:Y:S01]  /*1df0*/  HMMA.16816.F32 R80, R84, R82, R72 ;  /* 0x000000525450723c */ /* 0x000fe20000001848 */
[----:B------:R-:W5:Y:S01]  /*1e00*/  LDSM.16.M88.4 R72, [R192+0x4800] ;  /* 0x00480000c048783b */ /* 0x000f620000000200 */
[----:B------:R-:W-:Y:S01]  /*1e10*/  FMUL.FTZ R64, R11, c[0x0][0x2ec] ;  /* 0x0000bb000b407a20 */ /* 0x000fe20000410000 */
[----:B------:R-:W-:Y:S02]  /*1e20*/  MUFU.TANH R0, R0 ;  /* 0x0000000000007308 */ /* 0x000fe40000002400 */
[----:B------:R-:W4:Y:S03]  /*1e30*/  LDSM.16.M88.4 R8, [R205+0x11800] ;  /* 0x01180000cd08783b */ /* 0x000f260000000200 */
[----:B------:R-:W-:Y:S03]  /*1e40*/  HMMA.16816.F32 R56, R68, R66, R56 ;  /* 0x000000424438723c */ /* 0x000fe60000001838 */
[----:B------:R-:W1:Y:S05]  /*1e50*/  MUFU.TANH R49, R49 ;  /* 0x0000003100317308 */ /* 0x000e6a0000002400 */
[----:B--2---:R-:W-:Y:S01]  /*1e60*/  HMMA.16816.F32 R60, R40, R88, R60 ;  /* 0x00000058283c723c */ /* 0x004fe2000000183c */
[----:B------:R-:W-:-:S02]  /*1e70*/  FMUL.FTZ R65, R20, c[0x0][0x2ec] ;  /* 0x0000bb0014417a20 */ /* 0x000fc40000410000 */
[----:B------:R-:W-:Y:S05]  /*1e80*/  MUFU.TANH R48, R48 ;  /* 0x0000003000307308 */ /* 0x000fea0000002400 */
[----:B---3--:R-:W-:Y:S03]  /*1e90*/  HMMA.16816.F32 R32, R28, R24, R32 ;  /* 0x000000181c20723c */ /* 0x008fe60000001820 */
[----:B------:R-:W-:Y:S01]  /*1ea0*/  MUFU.TANH R64, R64 ;  /* 0x0000004000407308 */ /* 0x000fe20000002400 */
[----:B-1----:R-:W-:-:S04]  /*1eb0*/  FSEL R49, R49, -INF , !P2 ;  /* 0xff80000031317808 */ /* 0x002fc80005000000 */
[----:B------:R-:W-:Y:S03]  /*1ec0*/  HMMA.16816.F32 R76, R68, R36, R76 ;  /* 0x00000024444c723c */ /* 0x000fe6000000184c */
[----:B------:R-:W-:Y:S04]  /*1ed0*/  MUFU.TANH R65, R65 ;  /* 0x0000004100417308 */ /* 0x000fe80000002400 */
[----:B------:R-:W-:Y:S01]  /*1ee0*/  FMUL.FTZ R36, R22, c[0x0][0x2ec] ;  /* 0x0000bb0016247a20 */ /* 0x000fe20000410000 */
[----:B------:R-:W-:Y:S05]  /*1ef0*/  HMMA.16816.F32 R56, R52, R50, R56 ;  /* 0x000000323438723c */ /* 0x000fea0000001838 */
[----:B------:R-:W-:Y:S02]  /*1f00*/  MUFU.TANH R36, R36 ;  /* 0x0000002400247308 */ /* 0x000fe40000002400 */
[----:B------:R-:W-:Y:S01]  /*1f10*/  FMUL.FTZ R50, R21, c[0x0][0x2ec] ;  /* 0x0000bb0015327a20 */ /* 0x000fe20000410000 */
[----:B----4-:R-:W-:Y:S05]  /*1f20*/  HMMA.16816.F32 R60, R28, R12, R60 ;  /* 0x0000000c1c3c723c */ /* 0x010fea000000183c */
[----:B------:R-:W-:Y:S02]  /*1f30*/  MUFU.TANH R50, R50 ;  /* 0x0000003200327308 */ /* 0x000fe40000002400 */
[----:B------:R-:W-:Y:S01]  /*1f40*/  FMUL.FTZ R12, R23, c[0x0][0x2ec] ;  /* 0x0000bb00170c7a20 */ /* 0x000fe20000410000 */
[----:B-----5:R-:W-:Y:S01]  /*1f50*/  HMMA.16816.F32 R32, R16, R72, R32 ;  /* 0x000000481020723c */ /* 0x020fe20000001820 */
[----:B------:R-:W1:Y:S04]  /*1f60*/  LDSM.16.M88.4 R20, [R203+0x5800] ;  /* 0x00580000cb14783b */ /* 0x000e680000000200 */
[----:B------:R-:W2:Y:S03]  /*1f70*/  MUFU.TANH R12, R12 ;  /* 0x0000000c000c7308 */ /* 0x000ea60000002400 */
[----:B------:R-:W-:Y:S08]  /*1f80*/  HMMA.16816.F32 R80, R68, R38, R80 ;  /* 0x000000264450723c */ /* 0x000ff00000001850 */
[----:B------:R-:W-:Y:S08]  /*1f90*/  HMMA.16816.F32 R76, R52, R8, R76 ;  /* 0x00000008344c723c */ /* 0x000ff0000000184c */
[----:B------:R-:W-:Y:S01]  /*1fa0*/  FMUL.FTZ R13, R32, c[0x0][0x2ec] ;  /* 0x0000bb00200d7a20 */ /* 0x000fe20000410000 */
[----:B------:R-:W-:Y:S01]  /*1fb0*/  HMMA.16816.F32 R44, R28, R26, R44 ;  /* 0x0000001a1c2c723c */ /* 0x000fe2000000182c */
[----:B------:R-:W-:Y:S01]  /*1fc0*/  FMUL.FTZ R37, R33, c[0x0][0x2ec] ;  /* 0x0000bb0021257a20 */ /* 0x000fe20000410000 */
[----:B------:R-:W-:Y:S01]  /*1fd0*/  LDSM.16.M88.4 R24, [R192+0x5000] ;  /* 0x00500000c018783b */ /* 0x000fe20000000200 */
[----:B------:R-:W-:-:S02]  /*1fe0*/  FMUL.FTZ R51, R34, c[0x0][0x2ec] ;  /* 0x0000bb0022337a20 */ /* 0x000fc40000410000 */
[----:B------:R-:W-:Y:S01]  /*1ff0*/  FMUL.FTZ R38, R35, c[0x0][0x2ec] ;  /* 0x0000bb0023267a20 */ /* 0x000fe20000410000 */
[----:B------:R-:W-:Y:S01]  /*2000*/  MUFU.TANH R13, R13 ;  /* 0x0000000d000d7308 */ /* 0x000fe20000002400 */
[----:B------:R-:W3:Y:S01]  /*2010*/  LDSM.16.M88.4 R32, [R199+0x11800] ;  /* 0x01180000c720783b */ /* 0x000ee20000000200 */
[----:B------:R-:W-:Y:S03]  /*2020*/  HMMA.16816.F32 R80, R52, R10, R80 ;  /* 0x0000000a3450723c */ /* 0x000fe60000001850 */
[----:B------:R-:W4:Y:S01]  /*2030*/  LDSM.16.M88.4 R8, [R192+0x5800] ;  /* 0x00580000c008783b */ /* 0x000f220000000200 */
[----:B------:R-:W-:-:S04]  /*2040*/  DEPBAR.LE SB0, 0x0 ;  /* 0x000080000000791a */ /* 0x000fc80000000000 */
[C---:B-1----:R-:W-:Y:S01]  /*2050*/  HMMA.16816.F32 R76, R40.reuse, R20, R76 ;  /* 0x00000014284c723c */ /* 0x042fe2000000184c */
[----:B------:R-:W1:Y:S07]  /*2060*/  MUFU.TANH R51, R51 ;  /* 0x0000003300337308 */ /* 0x000e6e0000002400 */
[C---:B------:R-:W-:Y:S01]  /*2070*/  HMMA.16816.F32 R56, R40.reuse, R90, R56 ;  /* 0x0000005a2838723c */ /* 0x040fe20000001838 */
[----:B------:R-:W-:Y:S07]  /*2080*/  MUFU.TANH R37, R37 ;  /* 0x0000002500257308 */ /* 0x000fee0000002400 */
[----:B------:R-:W-:Y:S01]  /*2090*/  HMMA.16816.F32 R80, R40, R22, R80 ;  /* 0x000000162850723c */ /* 0x000fe20000001850 */
[----:B------:R-:W-:Y:S06]  /*20a0*/  MUFU.TANH R38, R38 ;  /* 0x0000002600267308 */ /* 0x000fec0000002400 */
[----:B------:R-:W-:Y:S01]  /*20b0*/  FSEL R23, R0, -INF , !P2 ;  /* 0xff80000000177808 */ /* 0x000fe20005000000 */
[----:B------:R-:W-:Y:S08]  /*20c0*/  HMMA.16816.F32 R44, R16, R74, R44 ;  /* 0x0000004a102c723c */ /* 0x000ff0000000182c */
[C---:B---3--:R-:W-:Y:S08]  /*20d0*/  HMMA.16816.F32 R76, R28.reuse, R32, R76 ;  /* 0x000000201c4c723c */ /* 0x048ff0000000184c */
[C---:B------:R-:W-:Y:S07]  /*20e0*/  HMMA.16816.F32 R56, R28.reuse, R14, R56 ;  /* 0x0000000e1c38723c */ /* 0x040fee0000001838 */
[----:B------:R-:W-:Y:S01]  /*20f0*/  IADD3 R15, R97, 0x9, RZ ;  /* 0x00000009610f7810 */ /* 0x000fe20007ffe0ff */
[----:B------:R-:W-:Y:S01]  /*2100*/  HMMA.16816.F32 R80, R28, R34, R80 ;  /* 0x000000221c50723c */ /* 0x000fe20000001850 */
[----:B------:R-:W-:-:S02]  /*2110*/  FMUL.FTZ R20, R46, c[0x0][0x2ec] ;  /* 0x0000bb002e147a20 */ /* 0x000fc40000410000 */
[----:B------:R-:W-:Y:S01]  /*2120*/  FMUL.FTZ R14, R45, c[0x0][0x2ec] ;  /* 0x0000bb002d0e7a20 */ /* 0x000fe20000410000 */
[-C--:B------:R-:W-:Y:S01]  /*2130*/  ISETP.GE.AND P6, PT, R15, R98.reuse, PT ;  /* 0x000000620f00720c */ /* 0x080fe20003fc6270 */
[----:B------:R-:W-:Y:S01]  /*2140*/  FMUL.FTZ R21, R47, c[0x0][0x2ec] ;  /* 0x0000bb002f157a20 */ /* 0x000fe20000410000 */
[----:B------:R-:W-:Y:S01]  /*2150*/  IADD3 R15, R97, 0x11, RZ ;  /* 0x00000011610f7810 */ /* 0x000fe20007ffe0ff */
[----:B------:R-:W-:Y:S01]  /*2160*/  MUFU.TANH R20, R20 ;  /* 0x0000001400147308 */ /* 0x000fe20000002400 */
[----:B----4-:R-:W-:Y:S01]  /*2170*/  HMMA.16816.F32 R76, R16, R8, R76 ;  /* 0x00000008104c723c */ /* 0x010fe2000000184c */
[----:B--2---:R-:W-:Y:S02]  /*2180*/  FSEL R6, R12, -INF , !P6 ;  /* 0xff8000000c067808 */ /* 0x004fe40007000000 */
[----:B------:R-:W-:-:S04]  /*2190*/  ISETP.GE.AND P4, PT, R15, R98, PT ;  /* 0x000000620f00720c */ /* 0x000fc80003f86270 */
[----:B------:R-:W-:Y:S01]  /*21a0*/  IADD3 R9, R97, 0x1, RZ ;  /* 0x0000000161097810 */ /* 0x000fe20007ffe0ff */
[C---:B------:R-:W-:Y:S01]  /*21b0*/  HMMA.16816.F32 R60, R16.reuse, R24, R60 ;  /* 0x00000018103c723c */ /* 0x040fe2000000183c */
[----:B------:R-:W-:Y:S02]  /*21c0*/  MUFU.TANH R14, R14 ;  /* 0x0000000e000e7308 */ /* 0x000fe40000002400 */
[-C--:B------:R-:W-:Y:S02]  /*21d0*/  ISETP.GE.AND P0, PT, R9, R98.reuse, PT ;  /* 0x000000620900720c */ /* 0x080fe40003f06270 */
[----:B------:R-:W-:Y:S02]  /*21e0*/  IADD3 R9, R97, 0x8, RZ ;  /* 0x0000000861097810 */ /* 0x000fe40007ffe0ff */
[----:B------:R-:W-:Y:S01]  /*21f0*/  FSEL R64, R64, -INF , !P0 ;  /* 0xff80000040407808 */ /* 0x000fe20004000000 */
[----:B------:R-:W-:Y:S01]  /*2200*/  HMMA.16816.F32 R56, R16, R26, R56 ;  /* 0x0000001a1038723c */ /* 0x000fe20000001838 */
[----:B------:R-:W-:Y:S01]  /*2210*/  ISETP.GE.AND P1, PT, R9, R98, PT ;  /* 0x000000620900720c */ /* 0x000fe20003f26270 */
[----:B------:R-:W-:Y:S01]  /*2220*/  FMUL.FTZ R24, R44, c[0x0][0x2ec] ;  /* 0x0000bb002c187a20 */ /* 0x000fe20000410000 */
[----:B------:R-:W-:Y:S01]  /*2230*/  IADD3 R9, R97, 0x10, RZ ;  /* 0x0000001061097810 */ /* 0x000fe20007ffe0ff */
[----:B------:R-:W-:Y:S01]  /*2240*/  MUFU.TANH R21, R21 ;  /* 0x0000001500157308 */ /* 0x000fe20000002400 */
[----:B------:R-:W-:-:S02]  /*2250*/  FSEL R48, R48, -INF , !P0 ;  /* 0xff80000030307808 */ /* 0x000fc40004000000 */
[-C--:B------:R-:W-:Y:S01]  /*2260*/  ISETP.GE.AND P5, PT, R9, R98.reuse, PT ;  /* 0x000000620900720c */ /* 0x080fe20003fa6270 */
[----:B------:R-:W-:Y:S01]  /*2270*/  HMMA.16816.F32 R80, R16, R10, R80 ;  /* 0x0000000a1050723c */ /* 0x000fe20000001850 */
[----:B------:R-:W-:Y:S01]  /*2280*/  IADD3 R9, R97, 0x18, RZ ;  /* 0x0000001861097810 */ /* 0x000fe20007ffe0ff */
[----:B------:R-:W-:Y:S01]  /*2290*/  FMUL.FTZ R76, R76, c[0x0][0x2ec] ;  /* 0x0000bb004c4c7a20 */ /* 0x000fe20000410000 */
[----:B------:R-:W-:Y:S01]  /*22a0*/  FSEL R36, R36, -INF , !P1 ;  /* 0xff80000024247808 */ /* 0x000fe20004800000 */
[----:B------:R-:W-:Y:S01]  /*22b0*/  MUFU.TANH R24, R24 ;  /* 0x0000001800187308 */ /* 0x000fe20000002400 */
[-C--:B------:R-:W-:Y:S01]  /*22c0*/  ISETP.GE.AND P3, PT, R9, R98.reuse, PT ;  /* 0x000000620900720c */ /* 0x080fe20003f66270 */
[----:B------:R-:W-:Y:S01]  /*22d0*/  FMUL.FTZ R78, R78, c[0x0][0x2ec] ;  /* 0x0000bb004e4e7a20 */ /* 0x000fe20000410000 */
[----:B------:R-:W-:Y:S01]  /*22e0*/  IADD3 R9, R97, 0x19, RZ ;  /* 0x0000001961097810 */ /* 0x000fe20007ffe0ff */
[----:B------:R-:W-:Y:S01]  /*22f0*/  FMUL.FTZ R60, R60, c[0x0][0x2ec] ;  /* 0x0000bb003c3c7a20 */ /* 0x000fe20000410000 */
[----:B------:R-:W-:Y:S01]  /*2300*/  FSEL R65, R65, -INF , !P1 ;  /* 0xff80000041417808 */ /* 0x000fe20004800000 */
[----:B------:R-:W-:Y:S01]  /*2310*/  FMUL.FTZ R62, R62, c[0x0][0x2ec] ;  /* 0x0000bb003e3e7a20 */ /* 0x000fe20000410000 */
[-C--:B------:R-:W-:Y:S01]  /*2320*/  ISETP.GE.AND P2, PT, R9, R98.reuse, PT ;  /* 0x000000620900720c */ /* 0x080fe20003f46270 */
[----:B------:R-:W-:Y:S01]  /*2330*/  MUFU.TANH R165, R60 ;  /* 0x0000003c00a57308 */ /* 0x000fe20000002400 */
[----:B------:R-:W-:Y:S01]  /*2340*/  IADD3 R9, R97, 0x20, RZ ;  /* 0x0000002061097810 */ /* 0x000fe20007ffe0ff */
[----:B------:R-:W-:Y:S01]  /*2350*/  FMUL.FTZ R61, R61, c[0x0][0x2ec] ;  /* 0x0000bb003d3d7a20 */ /* 0x000fe20000410000 */
[----:B------:R-:W-:Y:S01]  /*2360*/  FSEL R17, R50, -INF , !P6 ;  /* 0xff80000032117808 */ /* 0x000fe20007000000 */
[----:B------:R-:W-:Y:S01]  /*2370*/  FMUL.FTZ R63, R63, c[0x0][0x2ec] ;  /* 0x0000bb003f3f7a20 */ /* 0x000fe20000410000 */
[-C--:B------:R-:W-:Y:S01]  /*2380*/  ISETP.GE.AND P0, PT, R9, R98.reuse, PT ;  /* 0x000000620900720c */ /* 0x080fe20003f06270 */
[----:B------:R-:W-:Y:S01]  /*2390*/  FMUL.FTZ R56, R56, c[0x0][0x2ec] ;  /* 0x0000bb0038387a20 */ /* 0x000fe20000410000 */
[----:B------:R-:W-:Y:S01]  /*23a0*/  IADD3 R9, R97, 0x21, RZ ;  /* 0x0000002161097810 */ /* 0x000fe20007ffe0ff */
[----:B------:R-:W2:Y:S01]  /*23b0*/  MUFU.TANH R162, R62 ;  /* 0x0000003e00a27308 */ /* 0x000ea20000002400 */
[----:B------:R-:W-:Y:S01]  /*23c0*/  FMUL.FTZ R57, R57, c[0x0][0x2ec] ;  /* 0x0000bb0039397a20 */ /* 0x000fe20000410000 */
[----:B-1----:R-:W-:Y:S01]  /*23d0*/  FSEL R12, R51, -INF , !P5 ;  /* 0xff800000330c7808 */ /* 0x002fe20006800000 */
[----:B------:R-:W-:Y:S01]  /*23e0*/  FMUL.FTZ R58, R58, c[0x0][0x2ec] ;  /* 0x0000bb003a3a7a20 */ /* 0x000fe20000410000 */
[-C--:B------:R-:W-:Y:S01]  /*23f0*/  ISETP.GE.AND P1, PT, R9, R98.reuse, PT ;  /* 0x000000620900720c */ /* 0x080fe20003f26270 */
[----:B------:R-:W-:Y:S01]  /*2400*/  FMUL.FTZ R59, R59, c[0x0][0x2ec] ;  /* 0x0000bb003b3b7a20 */ /* 0x000fe20000410000 */
[----:B------:R-:W-:Y:S01]  /*2410*/  IADD3 R9, R97, 0x28, RZ ;  /* 0x0000002861097810 */ /* 0x000fe20007ffe0ff */
[----:B------:R-:W-:Y:S01]  /*2420*/  FMUL.FTZ R77, R77, c[0x0][0x2ec] ;  /* 0x0000bb004d4d7a20 */ /* 0x000fe20000410000 */
[----:B------:R-:W-:Y:S01]  /*2430*/  MUFU.TANH R159, R61 ;  /* 0x0000003d009f7308 */ /* 0x000fe20000002400 */
[----:B------:R-:W-:Y:S01]  /*2440*/  FMUL.FTZ R79, R79, c[0x0][0x2ec] ;  /* 0x0000bb004f4f7a20 */ /* 0x000fe20000410000 */
[-C--:B------:R-:W-:Y:S01]  /*2450*/  ISETP.GE.AND P6, PT, R9, R98.reuse, PT ;  /* 0x000000620900720c */ /* 0x080fe20003fc6270 */
[----:B------:R-:W-:Y:S01]  /*2460*/  FMUL.FTZ R80, R80, c[0x0][0x2ec] ;  /* 0x0000bb0050507a20 */ /* 0x000fe20000410000 */
[----:B------:R-:W-:Y:S01]  /*2470*/  IADD3 R9, R97, 0x29, RZ ;  /* 0x0000002961097810 */ /* 0x000fe20007ffe0ff */
[----:B------:R-:W-:Y:S01]  /*2480*/  FMUL.FTZ R82, R82, c[0x0][0x2ec] ;  /* 0x0000bb0052527a20 */ /* 0x000fe20000410000 */
[----:B------:R-:W-:Y:S01]  /*2490*/  FSEL R15, R13, -INF , !P5 ;  /* 0xff8000000d0f7808 */ /* 0x000fe20006800000 */
[----:B------:R-:W-:Y:S01]  /*24a0*/  FMUL.FTZ R81, R81, c[0x0][0x2ec] ;  /* 0x0000bb0051517a20 */ /* 0x000fe20000410000 */
[----:B------:R-:W1:Y:S01]  /*24b0*/  MUFU.TANH R172, R63 ;  /* 0x0000003f00ac7308 */ /* 0x000e620000002400 */
[----:B------:R-:W-:Y:S01]  /*24c0*/  FMUL.FTZ R83, R83, c[0x0][0x2ec] ;  /* 0x0000bb0053537a20 */ /* 0x000fe20000410000 */
[----:B------:R-:W-:-:S02]  /*24d0*/  ISETP.GE.AND P5, PT, R9, R98, PT ;  /* 0x000000620900720c */ /* 0x000fc40003fa6270 */
[----:B--2---:R-:W-:Y:S02]  /*24e0*/  FSEL R162, R162, -INF , !P0 ;  /* 0xff800000a2a27808 */ /* 0x004fe40004000000 */
[----:B------:R-:W-:Y:S02]  /*24f0*/  FSEL R165, R165, -INF , !P0 ;  /* 0xff800000a5a57808 */ /* 0x000fe40004000000 */
[----:B------:R-:W-:Y:S01]  /*2500*/  MUFU.TANH R157, R56 ;  /* 0x00000038009d7308 */ /* 0x000fe20000002400 */
[----:B------:R-:W-:Y:S02]  /*2510*/  IADD3 R9, R97, 0x30, RZ ;  /* 0x0000003061097810 */ /* 0x000fe40007ffe0ff */
[----:B------:R-:W-:Y:S02]  /*2520*/  ISETP.GE.AND P0, PT, R98, 0x41, PT ;  /* 0x000000416200780c */ /* 0x000fe40003f06270 */
[----:B------:R-:W-:Y:S02]  /*2530*/  FSEL R10, R38, -INF , !P4 ;  /* 0xff800000260a7808 */ /* 0x000fe40006000000 */
[----:B------:R-:W-:Y:S01]  /*2540*/  FSEL R13, R37, -INF , !P4 ;  /* 0xff800000250d7808 */ /* 0x000fe20006000000 */
[----:B------:R-:W-:Y:S01]  /*2550*/  MUFU.TANH R163, R57 ;  /* 0x0000003900a37308 */ /* 0x000fe20000002400 */
[----:B------:R-:W-:-:S02]  /*2560*/  ISETP.GE.AND P4, PT, R9, R98, PT ;  /* 0x000000620900720c */ /* 0x000fc40003f86270 */
[C---:B------:R-:W-:Y:S02]  /*2570*/  IADD3 R9, R97.reuse, 0x31, RZ ;  /* 0x0000003161097810 */ /* 0x040fe40007ffe0ff */
[C---:B------:R-:W-:Y:S02]  /*2580*/  IADD3 R19, R97.reuse, 0x38, RZ ;  /* 0x0000003861137810 */ /* 0x040fe40007ffe0ff */
[----:B------:R-:W-:Y:S01]  /*2590*/  IADD3 R97, R97, 0x39, RZ ;  /* 0x0000003961617810 */ /* 0x000fe20007ffe0ff */
[----:B------:R-:W2:Y:S01]  /*25a0*/  MUFU.TANH R164, R58 ;  /* 0x0000003a00a47308 */ /* 0x000ea20000002400 */
[----:B------:R-:W-:Y:S02]  /*25b0*/  FSEL R8, R20, -INF , !P3 ;  /* 0xff80000014087808 */ /* 0x000fe40005800000 */
[----:B------:R-:W-:Y:S02]  /*25c0*/  FSEL R11, R24, -INF , !P3 ;  /* 0xff800000180b7808 */ /* 0x000fe40005800000 */
[----:B------:R-:W-:-:S02]  /*25d0*/  ISETP.GE.AND P3, PT, R9, R98, PT ;  /* 0x000000620900720c */ /* 0x000fc40003f66270 */
[----:B------:R-:W-:Y:S01]  /*25e0*/  FSEL R0, R21, -INF , !P2 ;  /* 0xff80000015007808 */ /* 0x000fe20005000000 */
[----:B------:R-:W3:Y:S01]  /*25f0*/  MUFU.TANH R170, R59 ;  /* 0x0000003b00aa7308 */ /* 0x000ee20000002400 */
[----:B------:R-:W-:Y:S02]  /*2600*/  FSEL R9, R14, -INF , !P2 ;  /* 0xff8000000e097808 */ /* 0x000fe40005000000 */
[----:B-1----:R-:W-:Y:S02]  /*2610*/  FSEL R172, R172, -INF , !P1 ;  /* 0xff800000acac7808 */ /* 0x002fe40004800000 */
[----:B------:R-:W-:Y:S02]  /*2620*/  FSEL R159, R159, -INF , !P1 ;  /* 0xff8000009f9f7808 */ /* 0x000fe40004800000 */
[-C--:B------:R-:W-:Y:S01]  /*2630*/  ISETP.GE.AND P2, PT, R19, R98.reuse, PT ;  /* 0x000000621300720c */ /* 0x080fe20003f46270 */
[----:B------:R-:W1:Y:S01]  /*2640*/  MUFU.TANH R169, R76 ;  /* 0x0000004c00a97308 */ /* 0x000e620000002400 */
[----:B------:R-:W-:-:S02]  /*2650*/  ISETP.GE.AND P1, PT, R97, R98, PT ;  /* 0x000000626100720c */ /* 0x000fc40003f26270 */
[----:B--2---:R-:W-:Y:S02]  /*2660*/  FSEL R164, R164, -INF , !P6 ;  /* 0xff800000a4a47808 */ /* 0x004fe40007000000 */
[----:B------:R-:W-:Y:S02]  /*2670*/  FSEL R157, R157, -INF , !P6 ;  /* 0xff8000009d9d7808 */ /* 0x000fe40007000000 */
[----:B------:R-:W-:Y:S01]  /*2680*/  FSEL R163, R163, -INF , !P5 ;  /* 0xff800000a3a37808 */ /* 0x000fe20006800000 */
[----:B------:R-:W2:Y:S01]  /*2690*/  MUFU.TANH R166, R78 ;  /* 0x0000004e00a67308 */ /* 0x000ea20000002400 */
[----:B---3--:R-:W-:-:S07]  /*26a0*/  FSEL R170, R170, -INF , !P5 ;  /* 0xff800000aaaa7808 */ /* 0x008fce0006800000 */
[----:B------:R-:W3:Y:S01]  /*26b0*/  MUFU.TANH R167, R77 ;  /* 0x0000004d00a77308 */ /* 0x000ee20000002400 */
[----:B-1----:R-:W-:-:S07]  /*26c0*/  FSEL R169, R169, -INF , !P4 ;  /* 0xff800000a9a97808 */ /* 0x002fce0006000000 */
[----:B------:R-:W1:Y:S01]  /*26d0*/  MUFU.TANH R142, R79 ;  /* 0x0000004f008e7308 */ /* 0x000e620000002400 */
[----:B--2---:R-:W-:-:S07]  /*26e0*/  FSEL R166, R166, -INF , !P4 ;  /* 0xff800000a6a67808 */ /* 0x004fce0006000000 */
[----:B------:R-:W2:Y:S01]  /*26f0*/  MUFU.TANH R143, R80 ;  /* 0x00000050008f7308 */ /* 0x000ea20000002400 */
[----:B---3--:R-:W-:-:S07]  /*2700*/  FSEL R167, R167, -INF , !P3 ;  /* 0xff800000a7a77808 */ /* 0x008fce0005800000 */
[----:B------:R-:W3:Y:S01]  /*2710*/  MUFU.TANH R140, R82 ;  /* 0x00000052008c7308 */ /* 0x000ee20000002400 */
[----:B-1----:R-:W-:-:S07]  /*2720*/  FSEL R142, R142, -INF , !P3 ;  /* 0xff8000008e8e7808 */ /* 0x002fce0005800000 */
[----:B------:R-:W1:Y:S01]  /*2730*/  MUFU.TANH R160, R83 ;  /* 0x0000005300a07308 */ /* 0x000e620000002400 */
[----:B--2---:R-:W-:-:S07]  /*2740*/  FSEL R143, R143, -INF , !P2 ;  /* 0xff8000008f8f7808 */ /* 0x004fce0005000000 */
[----:B------:R-:W2:Y:S01]  /*2750*/  MUFU.TANH R141, R81 ;  /* 0x00000051008d7308 */ /* 0x000ea20000002400 */
[----:B---3--:R-:W-:Y:S02]  /*2760*/  FSEL R140, R140, -INF , !P2 ;  /* 0xff8000008c8c7808 */ /* 0x008fe40005000000 */
[----:B-1----:R-:W-:Y:S02]  /*2770*/  FSEL R160, R160, -INF , !P1 ;  /* 0xff800000a0a07808 */ /* 0x002fe40004800000 */
[----:B--2---:R-:W-:Y:S01]  /*2780*/  FSEL R141, R141, -INF , !P1 ;  /* 0xff8000008d8d7808 */ /* 0x004fe20004800000 */
        /* <DEDUP_REMOVED lines=22> */
.L_x_32:
        /* <DEDUP_REMOVED lines=31> */
[----:B-1----:R-:W1:Y:S03]  /*2ae0*/  SHFL.BFLY PT, R19, R14, 0x2, 0x1f ;  /* 0x0c401f000e137f89 */ /* 0x002e6600000e0000 */
[-C--:B------:R-:W-:Y:S01]  /*2af0*/  LEA R197, R5, R200.reuse, 0x1 ;  /* 0x000000c805c57211 */ /* 0x080fe200078e08ff */
[----:B------:R-:W2:Y:S01]  /*2b00*/  SHFL.BFLY PT, R4, R21, 0x2, 0x1f ;  /* 0x0c401f0015047f89 */ /* 0x000ea200000e0000 */
[----:B------:R-:W-:-:S03]  /*2b10*/  LEA R198, R7, R200, 0x1 ;  /* 0x000000c807c67211 */ /* 0x000fc600078e08ff */
[----:B------:R-:W-:Y:S01]  /*2b20*/  LDSM.16.MT88.4 R40, [R200+0x14000] ;  /* 0x01400000c828783b */ /* 0x000fe20000004200 */
[----:B------:R-:W-:-:S03]  /*2b30*/  LEA R196, R5, R198, 0x1 ;  /* 0x000000c605c47211 */ /* 0x000fc600078e08ff */
[----:B------:R-:W-:Y:S04]  /*2b40*/  LDSM.16.MT88.4 R56, [R197+0x14000] ;  /* 0x01400000c538783b */ /* 0x000fe80000004200 */
[----:B------:R-:W-:Y:S04]  /*2b50*/  LDSM.16.MT88.4 R124, [R200+0x12000] ;  /* 0x01200000c87c783b */ /* 0x000fe80000004200 */
[----:B------:R-:W-:Y:S01]  /*2b60*/  LDSM.16.MT88.4 R116, [R198+0x12000] ;  /* 0x01200000c674783b */ /* 0x000fe20000004200 */
[----:B-1----:R-:W-:-:S03]  /*2b70*/  FMNMX.FTZ R19, R14, R19, !PT ;  /* 0x000000130e137209 */ /* 0x002fc60007810000 */
[----:B------:R-:W-:Y:S01]  /*2b80*/  LDSM.16.MT88.4 R108, [R197+0x12000] ;  /* 0x01200000c56c783b */ /* 0x000fe20000004200 */
[----:B--2---:R-:W-:-:S03]  /*2b90*/  FMNMX.FTZ R4, R21, R4, !PT ;  /* 0x0000000415047209 */ /* 0x004fc60007810000 */
[----:B------:R-:W1:Y:S04]  /*2ba0*/  SHFL.BFLY PT, R132, R19, 0x1, 0x1f ;  /* 0x0c201f0013847f89 */ /* 0x000e6800000e0000 */
[----:B------:R-:W2:Y:S04]  /*2bb0*/  SHFL.BFLY PT, R3, R4, 0x1, 0x1f ;  /* 0x0c201f0004037f89 */ /* 0x000ea800000e0000 */
[----:B------:R-:W3:Y:S04]  /*2bc0*/  LDSM.16.MT88.4 R100, [R196+0x12000] ;  /* 0x01200000c464783b */ /* 0x000ee80000004200 */
[----:B------:R-:W-:Y:S04]  /*2bd0*/  LDSM.16.MT88.4 R72, [R200+0x16000] ;  /* 0x01600000c848783b */ /* 0x000fe80000004200 */
[----:B------:R-:W-:Y:S04]  /*2be0*/  LDSM.16.MT88.4 R80, [R198+0x16000] ;  /* 0x01600000c650783b */ /* 0x000fe80000004200 */
[----:B------:R-:W-:Y:S01]  /*2bf0*/  LDSM.16.MT88.4 R88, [R197+0x16000] ;  /* 0x01600000c558783b */ /* 0x000fe20000004200 */
[----:B-1----:R-:W-:-:S03]  /*2c00*/  FMNMX.FTZ R132, R19, R132, !PT ;  /* 0x0000008413847209 */ /* 0x002fc60007810000 */
[----:B------:R-:W-:Y:S01]  /*2c10*/  LDSM.16.MT88.4 R136, [R198+0x12800] ;  /* 0x01280000c688783b */ /* 0x000fe20000004200 */
[----:B--2---:R-:W-:Y:S01]  /*2c20*/  FMNMX.FTZ R3, R4, R3, !PT ;  /* 0x0000000304037209 */ /* 0x004fe20007810000 */
[C---:B------:R-:W-:Y:S01]  /*2c30*/  FMUL.FTZ R168, R132.reuse, c[0x0][0x23c] ;  /* 0x00008f0084a87a20 */ /* 0x040fe20000410000 */
[----:B------:R-:W-:Y:S01]  /*2c40*/  FSETP.NEU.FTZ.AND P1, PT, R132, -INF , PT ;  /* 0xff8000008400780b */ /* 0x000fe20003f3d000 */
[----:B------:R-:W-:Y:S02]  /*2c50*/  LDSM.16.MT88.4 R32, [R197+0x12800] ;  /* 0x01280000c520783b */ /* 0x000fe40000004200 */
        /* <DEDUP_REMOVED lines=19> */
[----:B------:R-:W4:Y:S01]  /*2d90*/  LDSM.16.MT88.4 R64, [R196+0x14000] ;  /* 0x01400000c440783b */ /* 0x000f220000004200 */
[--C-:B------:R-:W-:Y:S02]  /*2da0*/  FFMA.FTZ R133, R9, c[0x0][0x23c], -R168.reuse ;  /* 0x00008f0009857a23 */ /* 0x100fe400000108a8 */
[--C-:B------:R-:W-:Y:S01]  /*2db0*/  FFMA.FTZ R134, R10, c[0x0][0x23c], -R161.reuse ;  /* 0x00008f000a867a23 */ /* 0x100fe200000108a1 */
[----:B------:R-:W5:Y:S01]  /*2dc0*/  LDSM.16.MT88.4 R4, [R196+0x16000] ;  /* 0x01600000c404783b */ /* 0x000f620000004200 */
[----:B------:R-:W-:Y:S01]  /*2dd0*/  FFMA.FTZ R135, R8, c[0x0][0x23c], -R161 ;  /* 0x00008f0008877a23 */ /* 0x000fe200000108a1 */
[----:B------:R-:W-:Y:S01]  /*2de0*/  MUFU.EX2 R149, R149 ;  /* 0x0000009500957308 */ /* 0x000fe20000000800 */
[--C-:B------:R-:W-:Y:S01]  /*2df0*/  FFMA.FTZ R150, R15, c[0x0][0x23c], -R168.reuse ;  /* 0x00008f000f967a23 */ /* 0x100fe200000108a8 */
[----:B------:R-:W1:Y:S01]  /*2e00*/  LDSM.16.MT88.4 R8, [R200+0x14800] ;  /* 0x01480000c808783b */ /* 0x000e620000004200 */
[----:B------:R-:W-:-:S02]  /*2e10*/  FFMA.FTZ R145, R13, c[0x0][0x23c], -R168 ;  /* 0x00008f000d917a23 */ /* 0x000fc400000108a8 */
[--C-:B------:R-:W-:Y:S01]  /*2e20*/  FFMA.FTZ R147, R12, c[0x0][0x23c], -R161.reuse ;  /* 0x00008f000c937a23 */ /* 0x100fe200000108a1 */
[----:B------:R-:W-:Y:S01]  /*2e30*/  LDSM.16.MT88.4 R24, [R198+0x14800] ;  /* 0x01480000c618783b */ /* 0x000fe20000004200 */
[----:B------:R-:W-:Y:S01]  /*2e40*/  FFMA.FTZ R0, R0, c[0x0][0x23c], -R161 ;  /* 0x00008f0000007a23 */ /* 0x000fe200000108a1 */
[----:B------:R-:W3:Y:S01]  /*2e50*/  MUFU.EX2 R146, R146 ;  /* 0x0000009200927308 */ /* 0x000ee20000000800 */
[----:B--2---:R-:W-:Y:S01]  /*2e60*/  F2FP.PACK_AB R96, R151, R152 ;  /* 0x000000989760723e */ /* 0x004fe200000000ff */
[----:B------:R-:W2:Y:S01]  /*2e70*/  LDSM.16.MT88.4 R12, [R196+0x14800] ;  /* 0x01480000c40c783b */ /* 0x000ea20000004200 */
[--C-:B------:R-:W-:Y:S02]  /*2e80*/  FFMA.FTZ R156, R165, c[0x0][0x23c], -R168.reuse ;  /* 0x00008f00a59c7a23 */ /* 0x100fe400000108a8 */
[--C-:B------:R-:W-:Y:S02]  /*2e90*/  FFMA.FTZ R158, R163, c[0x0][0x23c], -R168.reuse ;  /* 0x00008f00a39e7a23 */ /* 0x100fe400000108a8 */
[--C-:B------:R-:W-:Y:S01]  /*2ea0*/  FFMA.FTZ R159, R159, c[0x0][0x23c], -R168.reuse ;  /* 0x00008f009f9f7a23 */ /* 0x100fe200000108a8 */
[----:B------:R-:W-:Y:S01]  /*2eb0*/  MUFU.EX2 R153, R153 ;  /* 0x0000009900997308 */ /* 0x000fe20000000800 */
[----:B------:R-:W-:-:S02]  /*2ec0*/  FFMA.FTZ R157, R157, c[0x0][0x23c], -R168 ;  /* 0x00008f009d9d7a23 */ /* 0x000fc400000108a8 */
[--C-:B------:R-:W-:Y:S02]  /*2ed0*/  FFMA.FTZ R162, R162, c[0x0][0x23c], -R161.reuse ;  /* 0x00008f00a2a27a23 */ /* 0x100fe400000108a1 */
[--C-:B------:R-:W-:Y:S02]  /*2ee0*/  FFMA.FTZ R163, R172, c[0x0][0x23c], -R161.reuse ;  /* 0x00008f00aca37a23 */ /* 0x100fe400000108a1 */
[--C-:B------:R-:W-:Y:S01]  /*2ef0*/  FFMA.FTZ R164, R164, c[0x0][0x23c], -R161.reuse ;  /* 0x00008f00a4a47a23 */ /* 0x100fe200000108a1 */
[----:B------:R-:W4:Y:S01]  /*2f00*/  MUFU.EX2 R154, R154 ;  /* 0x0000009a009a7308 */ /* 0x000f220000000800 */
[----:B---3--:R-:W-:Y:S01]  /*2f10*/  F2FP.PACK_AB R98, R146, R149 ;  /* 0x000000959262723e */ /* 0x008fe200000000ff */
[----:B------:R-:W-:Y:S02]  /*2f20*/  FFMA.FTZ R165, R170, c[0x0][0x23c], -R161 ;  /* 0x00008f00aaa57a23 */ /* 0x000fe400000108a1 */
[--C-:B------:R-:W-:Y:S02]  /*2f30*/  FFMA.FTZ R170, R167, c[0x0][0x23c], -R168.reuse ;  /* 0x00008f00a7aa7a23 */ /* 0x100fe400000108a8 */
[----:B------:R-:W-:-:S02]  /*2f40*/  FFMA.FTZ R169, R169, c[0x0][0x23c], -R168 ;  /* 0x00008f00a9a97a23 */ /* 0x000fc400000108a8 */
[----:B------:R-:W-:Y:S01]  /*2f50*/  MUFU.EX2 R155, R155 ;  /* 0x0000009b009b7308 */ /* 0x000fe20000000800 */
[--C-:B------:R-:W-:Y:S02]  /*2f60*/  FFMA.FTZ R167, R143, c[0x0][0x23c], -R168.reuse ;  /* 0x00008f008fa77a23 */ /* 0x100fe400000108a8 */
[----:B------:R-:W-:Y:S02]  /*2f70*/  FFMA.FTZ R168, R141, c[0x0][0x23c], -R168 ;  /* 0x00008f008da87a23 */ /* 0x000fe400000108a8 */
[--C-:B------:R-:W-:Y:S02]  /*2f80*/  FFMA.FTZ R166, R166, c[0x0][0x23c], -R161.reuse ;  /* 0x00008f00a6a67a23 */ /* 0x100fe400000108a1 */
[--C-:B------:R-:W-:Y:S01]  /*2f90*/  FFMA.FTZ R171, R142, c[0x0][0x23c], -R161.reuse ;  /* 0x00008f008eab7a23 */ /* 0x100fe200000108a1 */
[----:B------:R-:W3:Y:S01]  /*2fa0*/  MUFU.EX2 R148, R148 ;  /* 0x0000009400947308 */ /* 0x000ee20000000800 */
[----:B----4-:R-:W-:Y:S01]  /*2fb0*/  F2FP.PACK_AB R97, R154, R153 ;  /* 0x000000999a61723e */ /* 0x010fe200000000ff */
[----:B------:R-:W-:-:S02]  /*2fc0*/  FFMA.FTZ R172, R140, c[0x0][0x23c], -R161 ;  /* 0x00008f008cac7a23 */ /* 0x000fc400000108a1 */
[----:B------:R-:W-:Y:S01]  /*2fd0*/  FFMA.FTZ R227, R160, c[0x0][0x23c], -R161 ;  /* 0x00008f00a0e37a23 */ /* 0x000fe200000108a1 */
[----:B------:R-:W-:Y:S01]  /*2fe0*/  LDSM.16.MT88.4 R140, [R198+0x13800] ;  /* 0x01380000c68c783b */ /* 0x000fe20000004200 */
[----:B------:R-:W-:Y:S02]  /*2ff0*/  FADD.FTZ R152, R152, R151 ;  /* 0x0000009798987221 */ /* 0x000fe40000010000 */
[----:B------:R-:W-:Y:S01]  /*3000*/  MUFU.EX2 R150, R150 ;  /* 0x0000009600967308 */ /* 0x000fe20000000800 */
[----:B------:R-:W-:Y:S02]  /*3010*/  FADD.FTZ R154, R153, R154 ;  /* 0x0000009a999a7221 */ /* 0x000fe40000010000 */
[----:B------:R-:W-:-:S04]  /*3020*/  FADD.FTZ R149, R149, R152 ;  /* 0x0000009895957221 */ /* 0x000fc80000010000 */
[----:B------:R-:W-:Y:S01]  /*3030*/  FADD.FTZ R149, R146, R149 ;  /* 0x0000009592957221 */ /* 0x000fe20000010000 */
[----:B---3--:R-:W-:Y:S01]  /*3040*/  F2FP.PACK_AB R99, R148, R155 ;  /* 0x0000009b9463723e */ /* 0x008fe200000000ff */
[----:B------:R-:W3:Y:S01]  /*3050*/  MUFU.EX2 R145, R145 ;  /* 0x0000009100917308 */ /* 0x000ee20000000800 */
[----:B------:R-:W-:-:S04]  /*3060*/  FADD.FTZ R155, R155, R154 ;  /* 0x0000009a9b9b7221 */ /* 0x000fc80000010000 */
        /* <DEDUP_REMOVED lines=17> */
[C---:B-1----:R-:W-:Y:S02]  /*3180*/  HMMA.16816.F32 R44, R96.reuse, R48, RZ ;  /* 0x00000030602c723c */ /* 0x042fe400000018ff */
        /* <DEDUP_REMOVED lines=27> */
[C---:B-----5:R-:W-:Y:S07]  /*3340*/  HMMA.16816.F32 R92, R96.reuse, R4, RZ ;  /* 0x00000004605c723c */ /* 0x060fee00000018ff */
[----:B---3--:R-:W-:Y:S01]  /*3350*/  F2FP.PACK_AB R4, R145, R150 ;  /* 0x000000969104723e */ /* 0x008fe200000000ff */
        /* <DEDUP_REMOVED lines=11> */
[----:B------:R-:W-:Y:S01]  /*3410*/  HMMA.16816.F32 R36, R4, R8, R36 ;  /* 0x000000080424723c */ /* 0x000fe20000001824 */
[----:B------:R-:W-:-:S07]  /*3420*/  FADD.FTZ R135, R0, R135 ;  /* 0x0000008700877221 */ /* 0x000fce0000010000 */
        /* <DEDUP_REMOVED lines=8> */
[C---:B--2---:R-:W-:Y:S08]  /*34b0*/  HMMA.16816.F32 R60, R4.reuse, R12, R60 ;  /* 0x0000000c043c723c */ /* 0x044ff0000000183c */
[C---:B------:R-:W-:Y:S01]  /*34c0*/  HMMA.16816.F32 R64, R4.reuse, R14, R64 ;  /* 0x0000000e0440723c */ /* 0x040fe20000001840 */
[----:B------:R-:W2:Y:S07]  /*34d0*/  LDSM.16.MT88.4 R12, [R196+0x16800] ;  /* 0x01680000c40c783b */ /* 0x000eae0000004200 */
[C---:B---3--:R-:W-:Y:S08]  /*34e0*/  HMMA.16816.F32 R76, R4.reuse, R8, R76 ;  /* 0x00000008044c723c */ /* 0x048ff0000000184c */
[C---:B------:R-:W-:Y:S01]  /*34f0*/  HMMA.16816.F32 R80, R4.reuse, R10, R80 ;  /* 0x0000000a0450723c */ /* 0x040fe20000001850 */
[----:B------:R-:W3:Y:S07]  /*3500*/  LDSM.16.MT88.4 R8, [R200+0x13000] ;  /* 0x01300000c808783b */ /* 0x000eee0000004200 */
[C---:B----4-:R-:W-:Y:S08]  /*3510*/  HMMA.16816.F32 R84, R4.reuse, R16, R84 ;  /* 0x000000100454723c */ /* 0x050ff00000001854 */
[C---:B------:R-:W-:Y:S01]  /*3520*/  HMMA.16816.F32 R88, R4.reuse, R18, R88 ;  /* 0x000000120458723c */ /* 0x040fe20000001858 */
[----:B------:R-:W4:Y:S07]  /*3530*/  LDSM.16.MT88.4 R16, [R198+0x13000] ;  /* 0x01300000c610783b */ /* 0x000f2e0000004200 */
        /* <DEDUP_REMOVED lines=16> */
[----:B------:R-:W-:Y:S01]  /*3640*/  HMMA.16816.F32 R96, R4, R14, R96 ;  /* 0x0000000e0460723c */ /* 0x000fe20000001860 */
[----:B------:R-:W2:Y:S06]  /*3650*/  LDSM.16.MT88.4 R12, [R200+0x15000] ;  /* 0x01500000c80c783b */ /* 0x000eac0000004200 */
[----:B------:R-:W-:Y:S01]  /*3660*/  F2FP.PACK_AB R4, R159, R156 ;  /* 0x0000009c9f04723e */ /* 0x000fe200000000ff */
[----:B------:R-:W-:Y:S01]  /*3670*/  FADD.FTZ R156, R156, R133 ;  /* 0x000000859c9c7221 */ /* 0x000fe20000010000 */
[----:B-1----:R-:W-:Y:S01]  /*3680*/  F2FP.PACK_AB R5, R163, R162 ;  /* 0x000000a2a305723e */ /* 0x002fe200000000ff */
[----:B------:R-:W-:Y:S01]  /*3690*/  FADD.FTZ R162, R162, R135 ;  /* 0x00000087a2a27221 */ /* 0x000fe20000010000 */
[----:B------:R-:W-:Y:S01]  /*36a0*/  F2FP.PACK_AB R6, R158, R157 ;  /* 0x0000009d9e06723e */ /* 0x000fe200000000ff */
[----:B------:R-:W-:Y:S01]  /*36b0*/  FADD.FTZ R156, R159, R156 ;  /* 0x0000009c9f9c7221 */ /* 0x000fe20000010000 */
[----:B------:R-:W-:Y:S01]  /*36c0*/  F2FP.PACK_AB R7, R165, R164 ;  /* 0x000000a4a507723e */ /* 0x000fe200000000ff */
[----:B------:R-:W-:-:S02]  /*36d0*/  FADD.FTZ R163, R163, R162 ;  /* 0x000000a2a3a37221 */ /* 0x000fc40000010000 */
[----:B------:R-:W-:Y:S02]  /*36e0*/  FADD.FTZ R157, R157, R156 ;  /* 0x0000009c9d9d7221 */ /* 0x000fe40000010000 */
[----:B------:R-:W-:Y:S02]  /*36f0*/  FADD.FTZ R164, R164, R163 ;  /* 0x000000a3a4a47221 */ /* 0x000fe40000010000 */
[----:B---3--:R-:W-:Y:S01]  /*3700*/  HMMA.16816.F32 R128, R4, R8, R128 ;  /* 0x000000080480723c */ /* 0x008fe20000001880 */
[----:B------:R-:W-:Y:S02]  /*3710*/  FADD.FTZ R158, R158, R157 ;  /* 0x0000009d9e9e7221 */ /* 0x000fe40000010000 */
[----:B------:R-:W-:-:S05]  /*3720*/  FADD.FTZ R165, R165, R164 ;  /* 0x000000a4a5a57221 */ /* 0x000fca0000010000 */
[C---:B------:R-:W-:Y:S01]  /*3730*/  HMMA.16816.F32 R124, R4.reuse, R10, R124 ;  /* 0x0000000a047c723c */ /* 0x040fe2000000187c */
[----:B------:R-:W1:Y:S07]  /*3740*/  LDSM.16.MT88.4 R8, [R197+0x15000] ;  /* 0x01500000c508783b */ /* 0x000e6e0000004200 */
[C---:B----4-:R-:W-:Y:S08]  /*3750*/  HMMA.16816.F32 R120, R4.reuse, R16, R120 ;  /* 0x000000100478723c */ /* 0x050ff00000001878 */
        /* <DEDUP_REMOVED lines=79> */
.L_x_36:
        /* <DEDUP_REMOVED lines=23> */
.L_x_34:
[----:B------:R-:W-:Y:S01]  /*3dc0*/  SHF.R.S32.HI R2, RZ, 0x1f, R215 ;  /* 0x0000001fff027819 */ /* 0x000fe200000114d7 */
[----:B------:R-:W-:Y:S04]  /*3dd0*/  DEPBAR.LE SB0, 0x0 ;  /* 0x000080000000791a */ /* 0x000fe80000000000 */
[----:B------:R-:W-:Y:S01]  /*3de0*/  BAR.SYNC.DEFER_BLOCKING 0x0 ;  /* 0x0000000000007b1d */ /* 0x000fe20000010000 */
[----:B------:R-:W-:Y:S02]  /*3df0*/  IMAD R2, R2, c[0x0][0x1a0], RZ ;  /* 0x0000680002027a24 */ /* 0x000fe400078e02ff */
[C---:B------:R-:W-:Y:S04]  /*3e00*/  IMAD.WIDE.U32 R132, R215.reuse, c[0x0][0x1a0], RZ ;  /* 0x00006800d7847a25 */ /* 0x040fe800078e00ff */
[----:B------:R-:W-:Y:S01]  /*3e10*/  IMAD R2, R215, c[0x0][0x1a4], R2 ;  /* 0x00006900d7027a24 */ /* 0x000fe200078e0202 */
[C---:B------:R-:W-:Y:S04]  /*3e20*/  LEA R3, P0, R132.reuse, R216, 0x6 ;  /* 0x000000d884037211 */ /* 0x040fe800078030ff */
[----:B------:R-:W-:Y:S02]  /*3e30*/  IADD3 R2, R133, R2, RZ ;  /* 0x0000000285027210 */ /* 0x000fe40007ffe0ff */
[C---:B------:R-:W-:Y:S02]  /*3e40*/  LEA R230, P1, R3.reuse, c[0x0][0x170], 0x1 ;  /* 0x00005c0003e67a11 */ /* 0x040fe400078208ff */
        /* <DEDUP_REMOVED lines=8> */
[----:B------:R-:W-:Y:S06]  /*3ed0*/  ISETP.GT.AND P0, PT, R215, RZ, PT ;  /* 0x000000ffd700720c */ /* 0x000fec0003f04270 */
[----:B------:R1:W-:Y:S07]  /*3ee0*/  LDGSTS.E.BYPASS.LTC128B.128 [R212+0x14000], [R230.64+0x80] ;  /* 0x14000080e6d47fae */ /* 0x0003ee000b901d46 */
[----:B------:R1:W-:Y:S07]  /*3ef0*/  LDGSTS.E.BYPASS.LTC128B.128 [R212+0x16000], [R230.64+0x100] ;  /* 0x16000100e6d47fae */ /* 0x0003ee000b901d46 */
[----:B------:R2:W-:Y:S07]  /*3f00*/  LDGSTS.E.BYPASS.LTC128B.128 [R212+0x13000], [R132.64] ;  /* 0x1300000084d47fae */ /* 0x0005ee000b901d46 */
[----:B------:R2:W-:Y:S07]  /*3f10*/  LDGSTS.E.BYPASS.LTC128B.128 [R212+0x15000], [R132.64+0x80] ;  /* 0x1500008084d47fae */ /* 0x0005ee000b901d46 */
[----:B------:R2:W-:Y:S07]  /*3f20*/  LDGSTS.E.BYPASS.LTC128B.128 [R212+0x17000], [R132.64+0x100] ;  /* 0x1700010084d47fae */ /* 0x0005ee000b901d46 */
[----:B------:R-:W-:Y:S07]  /*3f30*/  LDSM.16.M88.4 R136, [R206] ;  /* 0x00000000ce88783b */ /* 0x000fee0000000200 */
[----:B------:R-:W3:Y:S07]  /*3f40*/  LDSM.16.M88.4 R140, [R205+0xc000] ;  /* 0x00c00000cd8c783b */ /* 0x000eee0000000200 */
[----:B------:R-:W4:Y:S07]  /*3f50*/  LDSM.16.M88.4 R144, [R205+0xc800] ;  /* 0x00c80000cd90783b */ /* 0x000f2e0000000200 */
[----:B------:R-:W5:Y:S07]  /*3f60*/  LDSM.16.M88.4 R148, [R205+0xd000] ;  /* 0x00d00000cd94783b */ /* 0x000f6e0000000200 */
[----:B------:R-:W0:Y:S07]  /*3f70*/  LDGDEPBAR ;  /* 0x00000000000079af */ /* 0x000e2e0000000000 */
[----:B------:R-:W1:Y:S07]  /*3f80*/  LDSM.16.M88.4 R152, [R205+0xd800] ;  /* 0x00d80000cd98783b */ /* 0x000e6e0000000200 */
[----:B------:R-:W-:Y:S01]  /*3f90*/  LDSM.16.M88.4 R156, [R204] ;  /* 0x00000000cc9c783b */ /* 0x000fe20000000200 */
[C---:B---3--:R-:W-:Y:S06]  /*3fa0*/  HMMA.16816.F32 R4, R136.reuse, R140, RZ ;  /* 0x0000008c8804723c */ /* 0x048fec00000018ff */
[----:B------:R-:W3:Y:S02]  /*3fb0*/  LDSM.16.M88.4 R160, [R203] ;  /* 0x00000000cba0783b */ /* 0x000ee40000000200 */
[C---:B------:R-:W-:Y:S05]  /*3fc0*/  HMMA.16816.F32 R8, R136.reuse, R142, RZ ;  /* 0x0000008e8808723c */ /* 0x040fea00000018ff */
[----:B------:R-:W2:Y:S03]  /*3fd0*/  LDSM.16.M88.4 R164, [R195] ;  /* 0x00000000c3a4783b */ /* 0x000ea60000000200 */
[C---:B----4-:R-:W-:Y:S04]  /*3fe0*/  HMMA.16816.F32 R12, R136.reuse, R144, RZ ;  /* 0x00000090880c723c */ /* 0x050fe800000018ff */
[----:B------:R-:W4:Y:S04]  /*3ff0*/  LDSM.16.M88.4 R168, [R194] ;  /* 0x00000000c2a8783b */ /* 0x000f280000000200 */
[C---:B------:R-:W-:Y:S03]  /*4000*/  HMMA.16816.F32 R16, R136.reuse, R146, RZ ;  /* 0x000000928810723c */ /* 0x040fe600000018ff */
[----:B------:R-:W2:Y:S05]  /*4010*/  LDSM.16.M88.4 R172, [R193] ;  /* 0x00000000c1ac783b */ /* 0x000eaa0000000200 */
[C---:B-----5:R-:W-:Y:S02]  /*4020*/  HMMA.16816.F32 R20, R136.reuse, R148, RZ ;  /* 0x000000948814723c */ /* 0x060fe400000018ff */
[----:B------:R-:W-:Y:S06]  /*4030*/  LDSM.16.M88.4 R176, [R202] ;  /* 0x00000000cab0783b */ /* 0x000fec0000000200 */
[C---:B------:R-:W-:Y:S01]  /*4040*/  HMMA.16816.F32 R24, R136.reuse, R150, RZ ;  /* 0x000000968818723c */ /* 0x040fe200000018ff */
[----:B------:R-:W5:Y:S07]  /*4050*/  LDSM.16.M88.4 R180, [R199+0xc000] ;  /* 0x00c00000c7b4783b */ /* 0x000f6e0000000200 */
[C---:B-1----:R-:W-:Y:S01]  /*4060*/  HMMA.16816.F32 R28, R136.reuse, R152, RZ ;  /* 0x00000098881c723c */ /* 0x042fe200000018ff */
[----:B------:R-:W-:Y:S07]  /*4070*/  LDSM.16.M88.4 R140, [R199+0xd000] ;  /* 0x00d00000c78c783b */ /* 0x000fee0000000200 */
[----:B------:R-:W-:Y:S01]  /*4080*/  HMMA.16816.F32 R32, R136, R154, RZ ;  /* 0x0000009a8820723c */ /* 0x000fe200000018ff */
[----:B------:R-:W1:Y:S07]  /*4090*/  LDSM.16.M88.4 R136, [R199+0xc800] ;  /* 0x00c80000c788783b */ /* 0x000e6e0000000200 */
[C---:B---3--:R-:W-:Y:S01]  /*40a0*/  HMMA.16816.F32 R4, R156.reuse, R160, R4 ;  /* 0x000000a09c04723c */ /* 0x048fe20000001804 */
[----:B------:R-:W3:Y:S07]  /*40b0*/  LDSM.16.M88.4 R144, [R199+0xd800] ;  /* 0x00d80000c790783b */ /* 0x000eee0000000200 */
[C---:B------:R-:W-:Y:S01]  /*40c0*/  HMMA.16816.F32 R8, R156.reuse, R162, R8 ;  /* 0x000000a29c08723c */ /* 0x040fe20000001808 */
[----:B------:R-:W-:Y:S07]  /*40d0*/  LDSM.16.M88.4 R148, [R201] ;  /* 0x00000000c994783b */ /* 0x000fee0000000200 */
[C---:B--2---:R-:W-:Y:S01]  /*40e0*/  HMMA.16816.F32 R12, R156.reuse, R164, R12 ;  /* 0x000000a49c0c723c */ /* 0x044fe2000000180c */
[----:B------:R-:W2:Y:S07]  /*40f0*/  LDSM.16.M88.4 R152, [R192] ;  /* 0x00000000c098783b */ /* 0x000eae0000000200 */
[C---:B------:R-:W-:Y:S01]  /*4100*/  HMMA.16816.F32 R16, R156.reuse, R166, R16 ;  /* 0x000000a69c10723c */ /* 0x040fe20000001810 */
[----:B------:R-:W-:Y:S07]  /*4110*/  LDSM.16.M88.4 R160, [R192+0x1000] ;  /* 0x00100000c0a0783b */ /* 0x000fee0000000200 */
[C---:B----4-:R-:W-:Y:S01]  /*4120*/  HMMA.16816.F32 R20, R156.reuse, R168, R20 ;  /* 0x000000a89c14723c */ /* 0x050fe20000001814 */
[----:B------:R-:W-:Y:S07]  /*4130*/  LDSM.16.M88.4 R164, [R192+0x1800] ;  /* 0x00180000c0a4783b */ /* 0x000fee0000000200 */
[C---:B------:R-:W-:Y:S01]  /*4140*/  HMMA.16816.F32 R24, R156.reuse, R170, R24 ;  /* 0x000000aa9c18723c */ /* 0x040fe20000001818 */
[----:B------:R-:W-:Y:S07]  /*4150*/  LDSM.16.M88.4 R168, [R206+0x4000] ;  /* 0x00400000cea8783b */ /* 0x000fee0000000200 */
[C---:B------:R-:W-:Y:S08]  /*4160*/  HMMA.16816.F32 R28, R156.reuse, R172, R28 ;  /* 0x000000ac9c1c723c */ /* 0x040ff0000000181c */
[----:B------:R-:W-:Y:S01]  /*4170*/  HMMA.16816.F32 R32, R156, R174, R32 ;  /* 0x000000ae9c20723c */ /* 0x000fe20000001820 */
[----:B------:R-:W4:Y:S07]  /*4180*/  LDSM.16.M88.4 R156, [R192+0x800] ;  /* 0x00080000c09c783b */ /* 0x000f2e0000000200 */
[C---:B-----5:R-:W-:Y:S01]  /*4190*/  HMMA.16816.F32 R4, R176.reuse, R180, R4 ;  /* 0x000000b4b004723c */ /* 0x060fe20000001804 */
[----:B------:R-:W5:Y:S07]  /*41a0*/  LDSM.16.M88.4 R172, [R205+0xe000] ;  /* 0x00e00000cdac783b */ /* 0x000f6e0000000200 */
[C---:B------:R-:W-:Y:S01]  /*41b0*/  HMMA.16816.F32 R8, R176.reuse, R182, R8 ;  /* 0x000000b6b008723c */ /* 0x040fe20000001808 */
[----:B------:R-:W-:Y:S07]  /*41c0*/  LDSM.16.M88.4 R180, [R191] ;  /* 0x00000000bfb4783b */ /* 0x000fee0000000200 */
[C---:B-1----:R-:W-:Y:S08]  /*41d0*/  HMMA.16816.F32 R12, R176.reuse, R136, R12 ;  /* 0x00000088b00c723c */ /* 0x042ff0000000180c */
[C---:B------:R-:W-:Y:S01]  /*41e0*/  HMMA.16816.F32 R16, R176.reuse, R138, R16 ;  /* 0x0000008ab010723c */ /* 0x040fe20000001810 */
[----:B------:R-:W1:Y:S07]  /*41f0*/  LDSM.16.M88.4 R136, [R205+0xe800] ;  /* 0x00e80000cd88783b */ /* 0x000e6e0000000200 */
[C---:B------:R-:W-:Y:S08]  /*4200*/  HMMA.16816.F32 R20, R176.reuse, R140, R20 ;  /* 0x0000008cb014723c */ /* 0x040ff00000001814 */
[C---:B------:R-:W-:Y:S01]  /*4210*/  HMMA.16816.F32 R24, R176.reuse, R142, R24 ;  /* 0x0000008eb018723c */ /* 0x040fe20000001818 */
[----:B------:R-:W1:Y:S07]  /*4220*/  LDSM.16.M88.4 R140, [R205+0xf000] ;  /* 0x00f00000cd8c783b */ /* 0x000e6e0000000200 */
[C---:B---3--:R-:W-:Y:S08]  /*4230*/  HMMA.16816.F32 R28, R176.reuse, R144, R28 ;  /* 0x00000090b01c723c */ /* 0x048ff0000000181c */
[----:B------:R-:W-:Y:S01]  /*4240*/  HMMA.16816.F32 R32, R176, R146, R32 ;  /* 0x00000092b020723c */ /* 0x000fe20000001820 */
[----:B------:R-:W3:Y:S07]  /*4250*/  LDSM.16.M88.4 R144, [R205+0xf800] ;  /* 0x00f80000cd90783b */ /* 0x000eee0000000200 */
[C---:B--2---:R-:W-:Y:S01]  /*4260*/  HMMA.16816.F32 R4, R148.reuse, R152, R4 ;  /* 0x000000989404723c */ /* 0x044fe20000001804 */
[----:B------:R-:W2:Y:S07]  /*4270*/  LDSM.16.M88.4 R176, [R204+0x4000] ;  /* 0x00400000ccb0783b */ /* 0x000eae0000000200 */
[C---:B------:R-:W-:Y:S01]  /*4280*/  HMMA.16816.F32 R8, R148.reuse, R154, R8 ;  /* 0x0000009a9408723c */ /* 0x040fe20000001808 */
[----:B------:R-:W-:Y:S07]  /*4290*/  LDSM.16.M88.4 R152, [R189] ;  /* 0x00000000bd98783b */ /* 0x000fee0000000200 */
[C---:B----4-:R-:W-:Y:S08]  /*42a0*/  HMMA.16816.F32 R12, R148.reuse, R156, R12 ;  /* 0x0000009c940c723c */ /* 0x050ff0000000180c */
[C---:B------:R-:W-:Y:S01]  /*42b0*/  HMMA.16816.F32 R16, R148.reuse, R158, R16 ;  /* 0x0000009e9410723c */ /* 0x040fe20000001810 */
[----:B------:R-:W-:Y:S07]  /*42c0*/  LDSM.16.M88.4 R156, [R188] ;  /* 0x00000000bc9c783b */ /* 0x000fee0000000200 */
[C---:B------:R-:W-:Y:S08]  /*42d0*/  HMMA.16816.F32 R20, R148.reuse, R160, R20 ;  /* 0x000000a09414723c */ /* 0x040ff00000001814 */
[C---:B------:R-:W-:Y:S01]  /*42e0*/  HMMA.16816.F32 R24, R148.reuse, R162, R24 ;  /* 0x000000a29418723c */ /* 0x040fe20000001818 */
[----:B------:R-:W-:Y:S07]  /*42f0*/  LDSM.16.M88.4 R160, [R202+0x4000] ;  /* 0x00400000caa0783b */ /* 0x000fee0000000200 */
[C---:B------:R-:W-:Y:S08]  /*4300*/  HMMA.16816.F32 R28, R148.reuse, R164, R28 ;  /* 0x000000a4941c723c */ /* 0x040ff0000000181c */
[----:B------:R-:W-:Y:S01]  /*4310*/  HMMA.16816.F32 R32, R148, R166, R32 ;  /* 0x000000a69420723c */ /* 0x000fe20000001820 */
[----:B------:R-:W4:Y:S07]  /*4320*/  LDSM.16.M88.4 R148, [R190] ;  /* 0x00000000be94783b */ /* 0x000f2e0000000200 */
[C---:B-----5:R-:W-:Y:S01]  /*4330*/  HMMA.16816.F32 R4, R168.reuse, R172, R4 ;  /* 0x000000aca804723c */ /* 0x060fe20000001804 */
[----:B------:R-:W5:Y:S07]  /*4340*/  LDSM.16.M88.4 R164, [R199+0xe000] ;  /* 0x00e00000c7a4783b */ /* 0x000f6e0000000200 */
[C---:B------:R-:W-:Y:S01]  /*4350*/  HMMA.16816.F32 R8, R168.reuse, R174, R8 ;  /* 0x000000aea808723c */ /* 0x040fe20000001808 */
[----:B------:R-:W-:Y:S07]  /*4360*/  LDSM.16.M88.4 R172, [R192+0x2000] ;  /* 0x00200000c0ac783b */ /* 0x000fee0000000200 */
        /* <DEDUP_REMOVED lines=12> */
[----:B------:R-:W-:Y:S07]  /*4430*/  LDSM.16.M88.4 R180, [R205+0x10000] ;  /* 0x01000000cdb4783b */ /* 0x000fee0000000200 */
[C---:B----4-:R-:W-:Y:S08]  /*4440*/  HMMA.16816.F32 R12, R176.reuse, R148, R12 ;  /* 0x00000094b00c723c */ /* 0x050ff0000000180c */
[C---:B------:R-:W-:Y:S01]  /*4450*/  HMMA.16816.F32 R16, R176.reuse, R150, R16 ;  /* 0x00000096b010723c */ /* 0x040fe20000001810 */
[----:B------:R-:W4:Y:S07]  /*4460*/  LDSM.16.M88.4 R148, [R192+0x2800] ;  /* 0x00280000c094783b */ /* 0x000f2e0000000200 */
[C---:B------:R-:W-:Y:S08]  /*4470*/  HMMA.16816.F32 R20, R176.reuse, R152, R20 ;  /* 0x00000098b014723c */ /* 0x040ff00000001814 */
[C---:B------:R-:W-:Y:S01]  /*4480*/  HMMA.16816.F32 R24, R176.reuse, R154, R24 ;  /* 0x0000009ab018723c */ /* 0x040fe20000001818 */
[----:B------:R-:W2:Y:S07]  /*4490*/  LDSM.16.M88.4 R152, [R192+0x3000] ;  /* 0x00300000c098783b */ /* 0x000eae0000000200 */
[C---:B------:R-:W-:Y:S08]  /*44a0*/  HMMA.16816.F32 R28, R176.reuse, R156, R28 ;  /* 0x0000009cb01c723c */ /* 0x040ff0000000181c */
[----:B------:R-:W-:Y:S01]  /*44b0*/  HMMA.16816.F32 R32, R176, R158, R32 ;  /* 0x0000009eb020723c */ /* 0x000fe20000001820 */
[----:B------:R-:W2:Y:S07]  /*44c0*/  LDSM.16.M88.4 R156, [R192+0x3800] ;  /* 0x00380000c09c783b */ /* 0x000eae0000000200 */
        /* <DEDUP_REMOVED lines=19> */
[----:B------:R-:W4:Y:S07]  /*4600*/  LDSM.16.M88.4 R148, [R186] ;  /* 0x00000000ba94783b */ /* 0x000f2e0000000200 */
[C---:B------:R-:W-:Y:S08]  /*4610*/  HMMA.16816.F32 R20, R168.reuse, R152, R20 ;  /* 0x00000098a814723c */ /* 0x040ff00000001814 */
[C---:B------:R-:W-:Y:S01]  /*4620*/  HMMA.16816.F32 R24, R168.reuse, R154, R24 ;  /* 0x0000009aa818723c */ /* 0x040fe20000001818 */
[----:B------:R-:W1:Y:S07]  /*4630*/  LDSM.16.M88.4 R152, [R185] ;  /* 0x00000000b998783b */ /* 0x000e6e0000000200 */
[C---:B------:R-:W-:Y:S08]  /*4640*/  HMMA.16816.F32 R28, R168.reuse, R156, R28 ;  /* 0x0000009ca81c723c */ /* 0x040ff0000000181c */
[----:B------:R-:W-:Y:S01]  /*4650*/  HMMA.16816.F32 R32, R168, R158, R32 ;  /* 0x0000009ea820723c */ /* 0x000fe20000001820 */
[----:B------:R-:W2:Y:S07]  /*4660*/  LDSM.16.M88.4 R156, [R184] ;  /* 0x00000000b89c783b */ /* 0x000eae0000000200 */
[----:B------:R-:W2:Y:S01]  /*4670*/  LDSM.16.M88.4 R168, [R202+0x8000] ;  /* 0x00800000caa8783b */ /* 0x000ea20000000200 */
[C---:B-----5:R-:W-:Y:S08]  /*4680*/  HMMA.16816.F32 R4, R176.reuse, R180, R4 ;  /* 0x000000b4b004723c */ /* 0x060ff00000001804 */
[C---:B------:R-:W-:Y:S01]  /*4690*/  HMMA.16816.F32 R8, R176.reuse, R182, R8 ;  /* 0x000000b6b008723c */ /* 0x040fe20000001808 */
[----:B------:R-:W-:Y:S07]  /*46a0*/  LDSM.16.M88.4 R180, [R192+0x4000] ;  /* 0x00400000c0b4783b */ /* 0x000fee0000000200 */
[C---:B-1----:R-:W-:Y:S08]  /*46b0*/  HMMA.16816.F32 R12, R176.reuse, R136, R12 ;  /* 0x00000088b00c723c */ /* 0x042ff0000000180c */
[C---:B------:R-:W-:Y:S01]  /*46c0*/  HMMA.16816.F32 R16, R176.reuse, R138, R16 ;  /* 0x0000008ab010723c */ /* 0x040fe20000001810 */
[----:B------:R-:W1:Y:S07]  /*46d0*/  LDSM.16.M88.4 R136, [R199+0x10800] ;  /* 0x01080000c788783b */ /* 0x000e6e0000000200 */
[C---:B------:R-:W-:Y:S08]  /*46e0*/  HMMA.16816.F32 R20, R176.reuse, R140, R20 ;  /* 0x0000008cb014723c */ /* 0x040ff00000001814 */
[C---:B------:R-:W-:Y:S01]  /*46f0*/  HMMA.16816.F32 R24, R176.reuse, R142, R24 ;  /* 0x0000008eb018723c */ /* 0x040fe20000001818 */
[----:B------:R-:W5:Y:S07]  /*4700*/  LDSM.16.M88.4 R140, [R199+0x11000] ;  /* 0x01100000c78c783b */ /* 0x000f6e0000000200 */
[C---:B---3--:R-:W-:Y:S08]  /*4710*/  HMMA.16816.F32 R28, R176.reuse, R144, R28 ;  /* 0x00000090b01c723c */ /* 0x048ff0000000181c */
[----:B------:R-:W-:Y:S01]  /*4720*/  HMMA.16816.F32 R32, R176, R146, R32 ;  /* 0x00000092b020723c */ /* 0x000fe20000001820 */
[----:B------:R-:W3:Y:S07]  /*4730*/  LDSM.16.M88.4 R144, [R199+0x11800] ;  /* 0x01180000c790783b */ /* 0x000eee0000000200 */
[----:B------:R-:W1:Y:S01]  /*4740*/  LDSM.16.M88.4 R176, [R201+0x8000] ;  /* 0x00800000c9b0783b */ /* 0x000e620000000200 */
[C---:B--2---:R-:W-:Y:S08]  /*4750*/  HMMA.16816.F32 R4, R160.reuse, R164, R4 ;  /* 0x000000a4a004723c */ /* 0x044ff00000001804 */
[C---:B------:R-:W-:Y:S08]  /*4760*/  HMMA.16816.F32 R8, R160.reuse, R166, R8 ;  /* 0x000000a6a008723c */ /* 0x040ff00000001808 */
[C---:B----4-:R-:W-:Y:S08]  /*4770*/  HMMA.16816.F32 R12, R160.reuse, R148, R12 ;  /* 0x00000094a00c723c */ /* 0x050ff0000000180c */
[C---:B------:R-:W-:Y:S08]  /*4780*/  HMMA.16816.F32 R16, R160.reuse, R150, R16 ;  /* 0x00000096a010723c */ /* 0x040ff00000001810 */
[C---:B------:R-:W-:Y:S08]  /*4790*/  HMMA.16816.F32 R20, R160.reuse, R152, R20 ;  /* 0x00000098a014723c */ /* 0x040ff00000001814 */
[C---:B------:R-:W-:Y:S08]  /*47a0*/  HMMA.16816.F32 R24, R160.reuse, R154, R24 ;  /* 0x0000009aa018723c */ /* 0x040ff00000001818 */
[C---:B------:R-:W-:Y:S08]  /*47b0*/  HMMA.16816.F32 R28, R160.reuse, R156, R28 ;  /* 0x0000009ca01c723c */ /* 0x040ff0000000181c */
[----:B------:R-:W-:Y:S08]  /*47c0*/  HMMA.16816.F32 R32, R160, R158, R32 ;  /* 0x0000009ea020723c */ /* 0x000ff00000001820 */
[C---:B------:R-:W-:Y:S08]  /*47d0*/  HMMA.16816.F32 R4, R168.reuse, R172, R4 ;  /* 0x000000aca804723c */ /* 0x040ff00000001804 */
[C---:B------:R-:W-:Y:S08]  /*47e0*/  HMMA.16816.F32 R8, R168.reuse, R174, R8 ;  /* 0x000000aea808723c */ /* 0x040ff00000001808 */
[C---:B-1----:R-:W-:Y:S08]  /*47f0*/  HMMA.16816.F32 R12, R168.reuse, R136, R12 ;  /* 0x00000088a80c723c */ /* 0x042ff0000000180c */
[C---:B------:R-:W-:Y:S01]  /*4800*/  HMMA.16816.F32 R16, R168.reuse, R138, R16 ;  /* 0x0000008aa810723c */ /* 0x040fe20000001810 */
[----:B------:R-:W1:Y:S07]  /*4810*/  LDSM.16.M88.4 R136, [R192+0x4800] ;  /* 0x00480000c088783b */ /* 0x000e6e0000000200 */
[C---:B-----5:R-:W-:Y:S08]  /*4820*/  HMMA.16816.F32 R20, R168.reuse, R140, R20 ;  /* 0x0000008ca814723c */ /* 0x060ff00000001814 */
[C---:B------:R-:W-:Y:S01]  /*4830*/  HMMA.16816.F32 R24, R168.reuse, R142, R24 ;  /* 0x0000008ea818723c */ /* 0x040fe20000001818 */
[----:B------:R-:W2:Y:S07]  /*4840*/  LDSM.16.M88.4 R140, [R192+0x5000] ;  /* 0x00500000c08c783b */ /* 0x000eae0000000200 */
[C---:B---3--:R-:W-:Y:S08]  /*4850*/  HMMA.16816.F32 R28, R168.reuse, R144, R28 ;  /* 0x00000090a81c723c */ /* 0x048ff0000000181c */
[----:B------:R-:W-:Y:S08]  /*4860*/  HMMA.16816.F32 R32, R168, R146, R32 ;  /* 0x00000092a820723c */ /* 0x000ff00000001820 */
[C---:B------:R-:W-:Y:S08]  /*4870*/  HMMA.16816.F32 R4, R176.reuse, R180, R4 ;  /* 0x000000b4b004723c */ /* 0x040ff00000001804 */
[C---:B------:R-:W-:Y:S08]  /*4880*/  HMMA.16816.F32 R8, R176.reuse, R182, R8 ;  /* 0x000000b6b008723c */ /* 0x040ff00000001808 */
[C---:B-1----:R-:W-:Y:S08]  /*4890*/  HMMA.16816.F32 R12, R176.reuse, R136, R12 ;  /* 0x00000088b00c723c */ /* 0x042ff0000000180c */
[C---:B------:R-:W-:Y:S01]  /*48a0*/  HMMA.16816.F32 R16, R176.reuse, R138, R16 ;  /* 0x0000008ab010723c */ /* 0x040fe20000001810 */
[----:B------:R-:W1:Y:S01]  /*48b0*/  LDSM.16.M88.4 R136, [R192+0x5800] ;  /* 0x00580000c088783b */ /* 0x000e620000000200 */
[----:B------:R-:W-:Y:S04]  /*48c0*/  DEPBAR.LE SB0, 0x0 ;  /* 0x000080000000791a */ /* 0x000fe80000000000 */
[----:B------:R-:W-:Y:S02]  /*48d0*/  FMUL.FTZ R3, R4, c[0x0][0x2ec] ;  /* 0x0000bb0004037a20 */ /* 0x000fe40000410000 */
[C---:B--2---:R-:W-:Y:S02]  /*48e0*/  HMMA.16816.F32 R20, R176.reuse, R140, R20 ;  /* 0x0000008cb014723c */ /* 0x044fe40000001814 */
[----:B------:R2:W3:Y:S01]  /*48f0*/  MUFU.TANH R170, R3 ;  /* 0x0000000300aa7308 */ /* 0x0004e20000002400 */
[----:B------:R-:W-:Y:S02]  /*4900*/  BAR.SYNC.DEFER_BLOCKING 0x0 ;  /* 0x0000000000007b1d */ /* 0x000fe40000010000 */
[----:B------:R-:W-:Y:S02]  /*4910*/  FMUL.FTZ R2, R6, c[0x0][0x2ec] ;  /* 0x0000bb0006027a20 */ /* 0x000fe40000410000 */
[----:B------:R-:W-:Y:S01]  /*4920*/  FMUL.FTZ R252, R5, c[0x0][0x2ec] ;  /* 0x0000bb0005fc7a20 */ /* 0x000fe20000410000 */
[C---:B------:R-:W-:Y:S04]  /*4930*/  HMMA.16816.F32 R24, R176.reuse, R142, R24 ;  /* 0x0000008eb018723c */ /* 0x040fe80000001818 */
[----:B------:R4:W2:Y:S01]  /*4940*/  MUFU.TANH R169, R2 ;  /* 0x0000000200a97308 */ /* 0x0008a20000002400 */
[----:B------:R-:W-:Y:S02]  /*4950*/  FMUL.FTZ R251, R7, c[0x0][0x2ec] ;  /* 0x0000bb0007fb7a20 */ /* 0x000fe40000410000 */
[----:B------:R-:W-:Y:S02]  /*4960*/  FMUL.FTZ R250, R8, c[0x0][0x2ec] ;  /* 0x0000bb0008fa7a20 */ /* 0x000fe40000410000 */
[----:B------:R-:W-:Y:S03]  /*4970*/  FMUL.FTZ R248, R12, c[0x0][0x2ec] ;  /* 0x0000bb000cf87a20 */ /* 0x000fe60000410000 */
[----:B------:R-:W-:Y:S02]  /*4980*/  FMUL.FTZ R246, R13, c[0x0][0x2ec] ;  /* 0x0000bb000df67a20 */ /* 0x000fe40000410000 */
[----:B------:R-:W2:Y:S01]  /*4990*/  MUFU.TANH R252, R252 ;  /* 0x000000fc00fc7308 */ /* 0x000ea20000002400 */
[----:B------:R-:W-:Y:S02]  /*49a0*/  FMUL.FTZ R249, R14, c[0x0][0x2ec] ;  /* 0x0000bb000ef97a20 */ /* 0x000fe40000410000 */
[----:B------:R-:W-:Y:S02]  /*49b0*/  FMUL.FTZ R247, R15, c[0x0][0x2ec] ;  /* 0x0000bb000ff77a20 */ /* 0x000fe40000410000 */
[----:B------:R-:W-:Y:S02]  /*49c0*/  FMUL.FTZ R244, R16, c[0x0][0x2ec] ;  /* 0x0000bb0010f47a20 */ /* 0x000fe40000410000 */
[----:B------:R-:W-:Y:S02]  /*49d0*/  FMUL.FTZ R242, R17, c[0x0][0x2ec] ;  /* 0x0000bb0011f27a20 */ /* 0x000fe40000410000 */
[----:B------:R-:W-:Y:S01]  /*49e0*/  FMUL.FTZ R245, R18, c[0x0][0x2ec] ;  /* 0x0000bb0012f57a20 */ /* 0x000fe20000410000 */
[----:B------:R-:W2:Y:S01]  /*49f0*/  MUFU.TANH R251, R251 ;  /* 0x000000fb00fb7308 */ /* 0x000ea20000002400 */
[C---:B-1----:R-:W-:Y:S03]  /*4a00*/  HMMA.16816.F32 R28, R176.reuse, R136, R28 ;  /* 0x00000088b01c723c */ /* 0x042fe6000000181c */
[----:B------:R-:W-:Y:S02]  /*4a10*/  FMUL.FTZ R243, R19, c[0x0][0x2ec] ;  /* 0x0000bb0013f37a20 */ /* 0x000fe40000410000 */
[----:B------:R-:W-:Y:S02]  /*4a20*/  FMUL.FTZ R240, R20, c[0x0][0x2ec] ;  /* 0x0000bb0014f07a20 */ /* 0x000fe40000410000 */
[----:B------:R-:W-:Y:S01]  /*4a30*/  FMUL.FTZ R238, R21, c[0x0][0x2ec] ;  /* 0x0000bb0015ee7a20 */ /* 0x000fe20000410000 */
[----:B------:R-:W-:Y:S01]  /*4a40*/  HMMA.16816.F32 R32, R176, R138, R32 ;  /* 0x0000008ab020723c */ /* 0x000fe20000001820 */
[----:B------:R-:W1:Y:S03]  /*4a50*/  MUFU.TANH R250, R250 ;  /* 0x000000fa00fa7308 */ /* 0x000e660000002400 */
[----:B------:R-:W-:Y:S02]  /*4a60*/  FMUL.FTZ R241, R22, c[0x0][0x2ec] ;  /* 0x0000bb0016f17a20 */ /* 0x000fe40000410000 */
[----:B------:R-:W-:Y:S02]  /*4a70*/  FMUL.FTZ R239, R23, c[0x0][0x2ec] ;  /* 0x0000bb0017ef7a20 */ /* 0x000fe40000410000 */
[----:B------:R-:W-:Y:S03]  /*4a80*/  FMUL.FTZ R236, R24, c[0x0][0x2ec] ;  /* 0x0000bb0018ec7a20 */ /* 0x000fe60000410000 */
[----:B------:R-:W1:Y:S01]  /*4a90*/  MUFU.TANH R248, R248 ;  /* 0x000000f800f87308 */ /* 0x000e620000002400 */
[----:B------:R-:W-:Y:S02]  /*4aa0*/  FMUL.FTZ R234, R25, c[0x0][0x2ec] ;  /* 0x0000bb0019ea7a20 */ /* 0x000fe40000410000 */
[----:B------:R-:W-:Y:S02]  /*4ab0*/  FMUL.FTZ R237, R26, c[0x0][0x2ec] ;  /* 0x0000bb001aed7a20 */ /* 0x000fe40000410000 */
[----:B------:R-:W-:Y:S02]  /*4ac0*/  FMUL.FTZ R235, R27, c[0x0][0x2ec] ;  /* 0x0000bb001beb7a20 */ /* 0x000fe40000410000 */
[----:B------:R-:W-:Y:S02]  /*4ad0*/  FMUL.FTZ R230, R28, c[0x0][0x2ec] ;  /* 0x0000bb001ce67a20 */ /* 0x000fe40000410000 */
[----:B------:R-:W-:Y:S01]  /*4ae0*/  FMUL.FTZ R232, R29, c[0x0][0x2ec] ;  /* 0x0000bb001de87a20 */ /* 0x000fe20000410000 */
        /* <DEDUP_REMOVED lines=8> */
[----:B--2---:R-:W-:Y:S02]  /*4b70*/  FMUL.FTZ R3, R10, c[0x0][0x2ec] ;  /* 0x0000bb000a037a20 */ /* 0x004fe40000410000 */
[----:B----4-:R-:W-:Y:S02]  /*4b80*/  FMUL.FTZ R2, R11, c[0x0][0x2ec] ;  /* 0x0000bb000b027a20 */ /* 0x010fe40000410000 */
[----:B------:R-:W-:Y:S03]  /*4b90*/  FMUL.FTZ R35, R35, c[0x0][0x2ec] ;  /* 0x0000bb0023237a20 */ /* 0x000fe60000410000 */
[----:B------:R2:W4:Y:S10]  /*4ba0*/  MUFU.TANH R182, R132 ;  /* 0x0000008400b67308 */ /* 0x0005340000002400 */
[----:B------:R2:W1:Y:S10]  /*4bb0*/  MUFU.TANH R183, R3 ;  /* 0x0000000300b77308 */ /* 0x0004740000002400 */
[----:B------:R2:W1:Y:S10]  /*4bc0*/  MUFU.TANH R181, R2 ;  /* 0x0000000200b57308 */ /* 0x0004740000002400 */
[----:B------:R-:W1:Y:S10]  /*4bd0*/  MUFU.TANH R247, R247 ;  /* 0x000000f700f77308 */ /* 0x000e740000002400 */
        /* <DEDUP_REMOVED lines=19> */
[----:B------:R2:W1:Y:S02]  /*4d10*/  MUFU.TANH R133, R35 ;  /* 0x0000002300857308 */ /* 0x0004640000002400 */
[----:B-1234-:R-:W-:-:S05]  /*4d20*/  @P0 BRA `(.L_x_36) ;  /* 0xffffef2000000947 */ /* 0x01efca000383ffff */
.L_x_35:
        /* <DEDUP_REMOVED lines=39> */
[----:B-1----:R-:W-:Y:S02]  /*4fa0*/  FMNMX.FTZ R7, R133, R2, !PT ;  /* 0x0000000285077209 */ /* 0x002fe40007810000 */
[----:B------:R-:W-:Y:S01]  /*4fb0*/  IADD3 R215, R215, -0x1, RZ ;  /* 0xffffffffd7d77810 */ /* 0x000fe20007ffe0ff */
[----:B------:R-:W1:Y:S08]  /*4fc0*/  SHFL.BFLY PT, R6, R5, 0x2, 0x1f ;  /* 0x0c401f0005067f89 */ /* 0x000e7000000e0000 */
[----:B------:R-:W2:Y:S08]  /*4fd0*/  SHFL.BFLY PT, R2, R7, 0x2, 0x1f ;  /* 0x0c401f0007027f89 */ /* 0x000eb000000e0000 */
[----:B------:R-:W-:Y:S08]  /*4fe0*/  LDSM.16.MT88.4 R160, [R196+0x15800] ;  /* 0x01580000c4a0783b */ /* 0x000ff00000004200 */
[----:B------:R-:W-:Y:S01]  /*4ff0*/  LDSM.16.MT88.4 R164, [R200+0x17800] ;  /* 0x01780000c8a4783b */ /* 0x000fe20000004200 */
[----:B-1----:R-:W-:Y:S02]  /*5000*/  FMNMX.FTZ R9, R5, R6, !PT ;  /* 0x0000000605097209 */ /* 0x002fe40007810000 */
[----:B--2---:R-:W-:Y:S05]  /*5010*/  FMNMX.FTZ R4, R7, R2, !PT ;  /* 0x0000000207047209 */ /* 0x004fea0007810000 */
[----:B------:R-:W1:Y:S08]  /*5020*/  SHFL.BFLY PT, R132, R9, 0x1, 0x1f ;  /* 0x0c201f0009847f89 */ /* 0x000e7000000e0000 */
[----:B------:R-:W2:Y:S01]  /*5030*/  SHFL.BFLY PT, R3, R4, 0x1, 0x1f ;  /* 0x0c201f0004037f89 */ /* 0x000ea200000e0000 */
[----:B-1----:R-:W-:Y:S04]  /*5040*/  FMNMX.FTZ R132, R9, R132, !PT ;  /* 0x0000008409847209 */ /* 0x002fe80007810000 */
[C---:B------:R-:W-:Y:S01]  /*5050*/  FSETP.NEU.FTZ.AND P1, PT, R132.reuse, -INF , PT ;  /* 0xff8000008400780b */ /* 0x040fe20003f3d000 */
[C---:B------:R-:W-:Y:S02]  /*5060*/  FMUL.FTZ R145, R132.reuse, c[0x0][0x23c] ;  /* 0x00008f0084917a20 */ /* 0x040fe40000410000 */
[----:B------:R-:W-:Y:S01]  /*5070*/  FADD.FTZ R2, -R132, R135 ;  /* 0x0000008784027221 */ /* 0x000fe20000010100 */
[----:B--2---:R-:W-:Y:S02]  /*5080*/  FMNMX.FTZ R3, R4, R3, !PT ;  /* 0x0000000304037209 */ /* 0x004fe40007810000 */
[----:B------:R-:W-:Y:S01]  /*5090*/  FSEL R145, R145, RZ, P1 ;  /* 0x000000ff91917208 */ /* 0x000fe20000800000 */
[----:B------:R-:W-:Y:S01]  /*50a0*/  FMUL.FTZ R6, R2, c[0x0][0x23c] ;  /* 0x00008f0002067a20 */ /* 0x000fe20000410000 */
[C---:B------:R-:W-:Y:S01]  /*50b0*/  FSETP.NEU.FTZ.AND P1, PT, R3.reuse, -INF , PT ;  /* 0xff8000000300780b */ /* 0x040fe20003f3d000 */
[C---:B------:R-:W-:Y:S01]  /*50c0*/  FMUL.FTZ R144, R3.reuse, c[0x0][0x23c] ;  /* 0x00008f0003907a20 */ /* 0x040fe20000410000 */
[----:B------:R-:W-:Y:S01]  /*50d0*/  MOV R135, R132 ;  /* 0x0000008400877202 */ /* 0x000fe20000000f00 */
[----:B------:R-:W-:Y:S01]  /*50e0*/  FADD.FTZ R5, -R3, R0 ;  /* 0x0000000003057221 */ /* 0x000fe20000010100 */
[----:B------:R-:W1:Y:S01]  /*50f0*/  MUFU.EX2 R2, R6 ;  /* 0x0000000600027308 */ /* 0x000e620000000800 */
[--C-:B------:R-:W-:Y:S01]  /*5100*/  FFMA.FTZ R175, R170, c[0x0][0x23c], -R145.reuse ;  /* 0x00008f00aaaf7a23 */ /* 0x100fe20000010891 */
[----:B------:R-:W-:Y:S01]  /*5110*/  FSEL R144, R144, RZ, P1 ;  /* 0x000000ff90907208 */ /* 0x000fe20000800000 */
[--C-:B------:R-:W-:Y:S02]  /*5120*/  FFMA.FTZ R174, R252, c[0x0][0x23c], -R145.reuse ;  /* 0x00008f00fcae7a23 */ /* 0x100fe40000010891 */
[--C-:B------:R-:W-:Y:S02]  /*5130*/  FFMA.FTZ R173, R250, c[0x0][0x23c], -R145.reuse ;  /* 0x00008f00faad7a23 */ /* 0x100fe40000010891 */
[--C-:B------:R-:W-:Y:S02]  /*5140*/  FFMA.FTZ R171, R169, c[0x0][0x23c], -R144.reuse ;  /* 0x00008f00a9ab7a23 */ /* 0x100fe40000010890 */
[--C-:B------:R-:W-:Y:S01]  /*5150*/  FFMA.FTZ R170, R251, c[0x0][0x23c], -R144.reuse ;  /* 0x00008f00fbaa7a23 */ /* 0x100fe20000010890 */
[----:B------:R-:W-:Y:S01]  /*5160*/  MUFU.EX2 R175, R175 ;  /* 0x000000af00af7308 */ /* 0x000fe20000000800 */
[--C-:B------:R-:W-:Y:S02]  /*5170*/  FFMA.FTZ R172, R182, c[0x0][0x23c], -R145.reuse ;  /* 0x00008f00b6ac7a23 */ /* 0x100fe40000010891 */
[--C-:B------:R-:W-:Y:S02]  /*5180*/  FFMA.FTZ R169, R183, c[0x0][0x23c], -R144.reuse ;  /* 0x00008f00b7a97a23 */ /* 0x100fe40000010890 */
[--C-:B------:R-:W-:Y:S02]  /*5190*/  FFMA.FTZ R168, R181, c[0x0][0x23c], -R144.reuse ;  /* 0x00008f00b5a87a23 */ /* 0x100fe40000010890 */
[----:B------:R-:W-:Y:S02]  /*51a0*/  FMUL.FTZ R0, R5, c[0x0][0x23c] ;  /* 0x00008f0005007a20 */ /* 0x000fe40000410000 */
[--C-:B------:R-:W-:Y:S01]  /*51b0*/  FFMA.FTZ R176, R248, c[0x0][0x23c], -R145.reuse ;  /* 0x00008f00f8b07a23 */ /* 0x100fe20000010891 */
[----:B------:R-:W2:Y:S01]  /*51c0*/  MUFU.EX2 R174, R174 ;  /* 0x000000ae00ae7308 */ /* 0x000ea20000000800 */
[--C-:B------:R-:W-:Y:S02]  /*51d0*/  FFMA.FTZ R177, R246, c[0x0][0x23c], -R145.reuse ;  /* 0x00008f00f6b17a23 */ /* 0x100fe40000010891 */
[--C-:B------:R-:W-:Y:S02]  /*51e0*/  FFMA.FTZ R178, R249, c[0x0][0x23c], -R144.reuse ;  /* 0x00008f00f9b27a23 */ /* 0x100fe40000010890 */
[C---:B-1----:R-:W-:Y:S02]  /*51f0*/  FMUL.FTZ R4, R2.reuse, R128 ;  /* 0x0000008002047220 */ /* 0x042fe40000410000 */
[C---:B------:R-:W-:Y:S02]  /*5200*/  FMUL.FTZ R5, R2.reuse, R129 ;  /* 0x0000008102057220 */ /* 0x040fe40000410000 */
[C---:B------:R-:W-:Y:S01]  /*5210*/  FMUL.FTZ R8, R2.reuse, R124 ;  /* 0x0000007c02087220 */ /* 0x040fe20000410000 */
[----:B------:R-:W1:Y:S01]  /*5220*/  MUFU.EX2 R0, R0 ;  /* 0x0000000000007308 */ /* 0x000e620000000800 */
[C---:B------:R-:W-:Y:S02]  /*5230*/  FMUL.FTZ R9, R2.reuse, R125 ;  /* 0x0000007d02097220 */ /* 0x040fe40000410000 */
[C---:B------:R-:W-:Y:S02]  /*5240*/  FMUL.FTZ R16, R2.reuse, R116 ;  /* 0x0000007402107220 */ /* 0x040fe40000410000 */
[C---:B------:R-:W-:Y:S02]  /*5250*/  FMUL.FTZ R17, R2.reuse, R117 ;  /* 0x0000007502117220 */ /* 0x040fe40000410000 */
[C---:B------:R-:W-:Y:S02]  /*5260*/  FMUL.FTZ R24, R2.reuse, R108 ;  /* 0x0000006c02187220 */ /* 0x040fe40000410000 */
[C---:B------:R-:W-:Y:S01]  /*5270*/  FMUL.FTZ R25, R2.reuse, R109 ;  /* 0x0000006d02197220 */ /* 0x040fe20000410000 */
[----:B------:R-:W-:Y:S01]  /*5280*/  MUFU.EX2 R171, R171 ;  /* 0x000000ab00ab7308 */ /* 0x000fe20000000800 */
[C---:B------:R-:W-:Y:S02]  /*5290*/  FMUL.FTZ R32, R2.reuse, R100 ;  /* 0x0000006402207220 */ /* 0x040fe40000410000 */
[----:B------:R-:W-:Y:S01]  /*52a0*/  FMUL.FTZ R33, R2, R101 ;  /* 0x0000006502217220 */ /* 0x000fe20000410000 */
[----:B--2---:R-:W-:Y:S01]  /*52b0*/  F2FP.PACK_AB R128, R174, R175 ;  /* 0x000000afae80723e */ /* 0x004fe200000000ff */
[C---:B------:R-:W-:Y:S02]  /*52c0*/  FMUL.FTZ R36, R2.reuse, R36 ;  /* 0x0000002402247220 */ /* 0x040fe40000410000 */
[C---:B------:R-:W-:Y:S02]  /*52d0*/  FMUL.FTZ R37, R2.reuse, R37 ;  /* 0x0000002502257220 */ /* 0x040fe40000410000 */
[C---:B------:R-:W-:Y:S01]  /*52e0*/  FMUL.FTZ R40, R2.reuse, R40 ;  /* 0x0000002802287220 */ /* 0x040fe20000410000 */
[----:B------:R-:W2:Y:S01]  /*52f0*/  MUFU.EX2 R170, R170 ;  /* 0x000000aa00aa7308 */ /* 0x000ea20000000800 */
[C---:B------:R-:W-:Y:S02]  /*5300*/  FMUL.FTZ R41, R2.reuse, R41 ;  /* 0x0000002902297220 */ /* 0x040fe40000410000 */
[----:B------:R-:W-:Y:S02]  /*5310*/  FMUL.FTZ R44, R2, R44 ;  /* 0x0000002c022c7220 */ /* 0x000fe40000410000 */
[C---:B-1----:R-:W-:Y:S02]  /*5320*/  FMUL.FTZ R6, R0.reuse, R130 ;  /* 0x0000008200067220 */ /* 0x042fe40000410000 */
[C---:B------:R-:W-:Y:S02]  /*5330*/  FMUL.FTZ R7, R0.reuse, R131 ;  /* 0x0000008300077220 */ /* 0x040fe40000410000 */
[C---:B------:R-:W-:Y:S01]  /*5340*/  FMUL.FTZ R10, R0.reuse, R126 ;  /* 0x0000007e000a7220 */ /* 0x040fe20000410000 */
[----:B------:R-:W-:Y:S01]  /*5350*/  MUFU.EX2 R173, R173 ;  /* 0x000000ad00ad7308 */ /* 0x000fe20000000800 */
[C---:B------:R-:W-:Y:S02]  /*5360*/  FMUL.FTZ R11, R0.reuse, R127 ;  /* 0x0000007f000b7220 */ /* 0x040fe40000410000 */
[C---:B------:R-:W-:Y:S01]  /*5370*/  FMUL.FTZ R18, R0.reuse, R118 ;  /* 0x0000007600127220 */ /* 0x040fe20000410000 */
[----:B------:R-:W-:Y:S01]  /*5380*/  LDSM.16.MT88.4 R124, [R200+0x14800] ;  /* 0x01480000c87c783b */ /* 0x000fe20000004200 */
[C---:B------:R-:W-:Y:S02]  /*5390*/  FMUL.FTZ R19, R0.reuse, R119 ;  /* 0x0000007700137220 */ /* 0x040fe40000410000 */
[C---:B------:R-:W-:Y:S02]  /*53a0*/  FMUL.FTZ R26, R0.reuse, R110 ;  /* 0x0000006e001a7220 */ /* 0x040fe40000410000 */
[C---:B------:R-:W-:Y:S01]  /*53b0*/  FMUL.FTZ R27, R0.reuse, R111 ;  /* 0x0000006f001b7220 */ /* 0x040fe20000410000 */
[----:B------:R-:W1:Y:S01]  /*53c0*/  MUFU.EX2 R172, R172 ;  /* 0x000000ac00ac7308 */ /* 0x000e620000000800 */
[C---:B------:R-:W-:Y:S01]  /*53d0*/  FMUL.FTZ R34, R0.reuse, R102 ;  /* 0x0000006600227220 */ /* 0x040fe20000410000 */
[----:B------:R-:W-:Y:S01]  /*53e0*/  LDSM.16.MT88.4 R108, [R196+0x14000] ;  /* 0x01400000c46c783b */ /* 0x000fe20000004200 */
[----:B------:R-:W-:Y:S01]  /*53f0*/  FMUL.FTZ R35, R0, R103 ;  /* 0x0000006700237220 */ /* 0x000fe20000410000 */
[----:B--2---:R-:W-:Y:S01]  /*5400*/  F2FP.PACK_AB R129, R170, R171 ;  /* 0x000000abaa81723e */ /* 0x004fe200000000ff */
[C---:B------:R-:W-:Y:S02]  /*5410*/  FMUL.FTZ R38, R0.reuse, R38 ;  /* 0x0000002600267220 */ /* 0x040fe40000410000 */
[C---:B------:R-:W-:Y:S02]  /*5420*/  FMUL.FTZ R39, R0.reuse, R39 ;  /* 0x0000002700277220 */ /* 0x040fe40000410000 */
[C---:B------:R-:W-:Y:S01]  /*5430*/  FMUL.FTZ R42, R0.reuse, R42 ;  /* 0x0000002a002a7220 */ /* 0x040fe20000410000 */
[----:B------:R-:W-:Y:S01]  /*5440*/  MUFU.EX2 R169, R169 ;  /* 0x000000a900a97308 */ /* 0x000fe20000000800 */
[----:B------:R-:W-:Y:S01]  /*5450*/  LDSM.16.MT88.4 R100, [R197+0x14000] ;  /* 0x01400000c564783b */ /* 0x000fe20000004200 */
[----:B------:R-:W-:Y:S02]  /*5460*/  FMUL.FTZ R43, R0, R43 ;  /* 0x0000002b002b7220 */ /* 0x000fe40000410000 */
[----:B------:R-:W-:Y:S02]  /*5470*/  FMUL.FTZ R45, R2, R45 ;  /* 0x0000002d022d7220 */ /* 0x000fe40000410000 */
[C---:B------:R-:W-:Y:S02]  /*5480*/  FMUL.FTZ R46, R0.reuse, R46 ;  /* 0x0000002e002e7220 */ /* 0x040fe40000410000 */
[----:B------:R-:W-:Y:S01]  /*5490*/  FMUL.FTZ R47, R0, R47 ;  /* 0x0000002f002f7220 */ /* 0x000fe20000410000 */
[----:B------:R-:W-:Y:S01]  /*54a0*/  LDSM.16.MT88.4 R116, [R198+0x12800] ;  /* 0x01280000c674783b */ /* 0x000fe20000004200 */
[----:B------:R-:W2:Y:S01]  /*54b0*/  MUFU.EX2 R168, R168 ;  /* 0x000000a800a87308 */ /* 0x000ea20000000800 */
[C---:B------:R-:W-:Y:S02]  /*54c0*/  FMUL.FTZ R48, R2.reuse, R48 ;  /* 0x0000003002307220 */ /* 0x040fe40000410000 */
[----:B------:R-:W-:Y:S01]  /*54d0*/  FMUL.FTZ R49, R2, R49 ;  /* 0x0000003102317220 */ /* 0x000fe20000410000 */
[----:B-1----:R-:W-:Y:S01]  /*54e0*/  F2FP.PACK_AB R130, R172, R173 ;  /* 0x000000adac82723e */ /* 0x002fe200000000ff */
        /* <DEDUP_REMOVED lines=9> */
[----:B------:R-:W1:Y:S01]  /*5580*/  MUFU.EX2 R177, R177 ;  /* 0x000000b100b17308 */ /* 0x000e620000000800 */
[C---:B------:R-:W-:Y:S02]  /*5590*/  FMUL.FTZ R58, R0.reuse, R58 ;  /* 0x0000003a003a7220 */ /* 0x040fe40000410000 */
[----:B------:R-:W-:Y:S01]  /*55a0*/  FMUL.FTZ R59, R0, R59 ;  /* 0x0000003b003b7220 */ /* 0x000fe20000410000 */
[----:B--2---:R-:W-:Y:S01]  /*55b0*/  F2FP.PACK_AB R131, R168, R169 ;  /* 0x000000a9a883723e */ /* 0x004fe200000000ff */
[C---:B------:R-:W-:Y:S02]  /*55c0*/  FMUL.FTZ R60, R2.reuse, R60 ;  /* 0x0000003c023c7220 */ /* 0x040fe40000410000 */
[----:B------:R-:W-:Y:S02]  /*55d0*/  FMUL.FTZ R61, R2, R61 ;  /* 0x0000003d023d7220 */ /* 0x000fe40000410000 */
[C---:B------:R-:W-:Y:S01]  /*55e0*/  FMUL.FTZ R62, R0.reuse, R62 ;  /* 0x0000003e003e7220 */ /* 0x040fe20000410000 */
[----:B------:R-:W-:Y:S01]  /*55f0*/  MUFU.EX2 R178, R178 ;  /* 0x000000b200b27308 */ /* 0x000fe20000000800 */
[C---:B------:R-:W-:Y:S05]  /*5600*/  HMMA.16816.F32 R4, R128.reuse, R12, R4 ;  /* 0x0000000c8004723c */ /* 0x040fea0000001804 */
[----:B------:R-:W-:Y:S02]  /*5610*/  FMUL.FTZ R63, R0, R63 ;  /* 0x0000003f003f7220 */ /* 0x000fe40000410000 */
[C---:B------:R-:W-:Y:S01]  /*5620*/  FMUL.FTZ R12, R2.reuse, R120 ;  /* 0x00000078020c7220 */ /* 0x040fe20000410000 */
[C---:B------:R-:W-:Y:S04]  /*5630*/  HMMA.16816.F32 R8, R128.reuse, R14, R8 ;  /* 0x0000000e8008723c */ /* 0x040fe80000001808 */
[C---:B------:R-:W-:Y:S02]  /*5640*/  FMUL.FTZ R13, R2.reuse, R121 ;  /* 0x00000079020d7220 */ /* 0x040fe40000410000 */
[----:B------:R-:W-:Y:S02]  /*5650*/  FMUL.FTZ R64, R2, R64 ;  /* 0x0000004002407220 */ /* 0x000fe40000410000 */
[C---:B------:R-:W-:Y:S04]  /*5660*/  FMUL.FTZ R14, R0.reuse, R122 ;  /* 0x0000007a000e7220 */ /* 0x040fe80000410000 */
[----:B------:R-:W-:Y:S02]  /*5670*/  FMUL.FTZ R15, R0, R123 ;  /* 0x0000007b000f7220 */ /* 0x000fe40000410000 */
[----:B------:R-:W2:Y:S01]  /*5680*/  LDSM.16.MT88.4 R120, [R196+0x12000] ;  /* 0x01200000c478783b */ /* 0x000ea20000004200 */
[----:B------:R-:W-:Y:S02]  /*5690*/  FMUL.FTZ R65, R2, R65 ;  /* 0x0000004102417220 */ /* 0x000fe40000410000 */
[C---:B------:R-:W-:Y:S02]  /*56a0*/  FMUL.FTZ R66, R0.reuse, R66 ;  /* 0x0000004200427220 */ /* 0x040fe40000410000 */
[C---:B------:R-:W-:Y:S03]  /*56b0*/  HMMA.16816.F32 R12, R128.reuse, R20, R12 ;  /* 0x00000014800c723c */ /* 0x040fe6000000180c */
[----:B------:R-:W-:Y:S02]  /*56c0*/  FMUL.FTZ R67, R0, R67 ;  /* 0x0000004300437220 */ /* 0x000fe40000410000 */
[C---:B------:R-:W-:Y:S02]  /*56d0*/  FMUL.FTZ R68, R2.reuse, R68 ;  /* 0x0000004402447220 */ /* 0x040fe40000410000 */
[C---:B------:R-:W-:Y:S01]  /*56e0*/  FMUL.FTZ R20, R2.reuse, R112 ;  /* 0x0000007002147220 */ /* 0x040fe20000410000 */
[C---:B------:R-:W-:Y:S04]  /*56f0*/  HMMA.16816.F32 R16, R128.reuse, R22, R16 ;  /* 0x000000168010723c */ /* 0x040fe80000001810 */
[C---:B------:R-:W-:Y:S02]  /*5700*/  FMUL.FTZ R21, R2.reuse, R113 ;  /* 0x0000007102157220 */ /* 0x040fe40000410000 */
[----:B------:R-:W-:Y:S02]  /*5710*/  FMUL.FTZ R69, R2, R69 ;  /* 0x0000004502457220 */ /* 0x000fe40000410000 */
[C---:B------:R-:W-:Y:S04]  /*5720*/  FMUL.FTZ R22, R0.reuse, R114 ;  /* 0x0000007200167220 */ /* 0x040fe80000410000 */
[C---:B------:R-:W-:Y:S02]  /*5730*/  FMUL.FTZ R23, R0.reuse, R115 ;  /* 0x0000007300177220 */ /* 0x040fe40000410000 */
[----:B------:R-:W3:Y:S01]  /*5740*/  LDSM.16.MT88.4 R112, [R200+0x14000] ;  /* 0x01400000c870783b */ /* 0x000ee20000004200 */
[C---:B------:R-:W-:Y:S02]  /*5750*/  FMUL.FTZ R70, R0.reuse, R70 ;  /* 0x0000004600467220 */ /* 0x040fe40000410000 */
[----:B------:R-:W-:Y:S02]  /*5760*/  FMUL.FTZ R71, R0, R71 ;  /* 0x0000004700477220 */ /* 0x000fe40000410000 */
[C---:B------:R-:W-:Y:S03]  /*5770*/  HMMA.16816.F32 R20, R128.reuse, R28, R20 ;  /* 0x0000001c8014723c */ /* 0x040fe60000001814 */
[C---:B------:R-:W-:Y:S02]  /*5780*/  FMUL.FTZ R72, R2.reuse, R72 ;  /* 0x0000004802487220 */ /* 0x040fe40000410000 */
[C---:B------:R-:W-:Y:S02]  /*5790*/  FMUL.FTZ R73, R2.reuse, R73 ;  /* 0x0000004902497220 */ /* 0x040fe40000410000 */
[C---:B------:R-:W-:Y:S01]  /*57a0*/  FMUL.FTZ R28, R2.reuse, R104 ;  /* 0x00000068021c7220 */ /* 0x040fe20000410000 */
[C---:B------:R-:W-:Y:S04]  /*57b0*/  HMMA.16816.F32 R24, R128.reuse, R30, R24 ;  /* 0x0000001e8018723c */ /* 0x040fe80000001818 */
[----:B------:R-:W-:Y:S02]  /*57c0*/  FMUL.FTZ R29, R2, R105 ;  /* 0x00000069021d7220 */ /* 0x000fe40000410000 */
[C---:B------:R-:W-:Y:S02]  /*57d0*/  FMUL.FTZ R74, R0.reuse, R74 ;  /* 0x0000004a004a7220 */ /* 0x040fe40000410000 */
[C---:B------:R-:W-:Y:S04]  /*57e0*/  FMUL.FTZ R30, R0.reuse, R106 ;  /* 0x0000006a001e7220 */ /* 0x040fe80000410000 */
[C---:B------:R-:W-:Y:S02]  /*57f0*/  FMUL.FTZ R31, R0.reuse, R107 ;  /* 0x0000006b001f7220 */ /* 0x040fe40000410000 */
[----:B------:R-:W4:Y:S01]  /*5800*/  LDSM.16.MT88.4 R104, [R198+0x14000] ;  /* 0x01400000c668783b */ /* 0x000f220000004200 */
[----:B------:R-:W-:Y:S02]  /*5810*/  FMUL.FTZ R75, R0, R75 ;  /* 0x0000004b004b7220 */ /* 0x000fe40000410000 */
[C---:B------:R-:W-:Y:S02]  /*5820*/  FMUL.FTZ R76, R2.reuse, R76 ;  /* 0x0000004c024c7220 */ /* 0x040fe40000410000 */
[C---:B--2---:R-:W-:Y:S03]  /*5830*/  HMMA.16816.F32 R28, R128.reuse, R120, R28 ;  /* 0x00000078801c723c */ /* 0x044fe6000000181c */
[----:B------:R-:W-:Y:S02]  /*5840*/  FMUL.FTZ R77, R2, R77 ;  /* 0x0000004d024d7220 */ /* 0x000fe40000410000 */
[C---:B------:R-:W-:Y:S02]  /*5850*/  FMUL.FTZ R78, R0.reuse, R78 ;  /* 0x0000004e004e7220 */ /* 0x040fe40000410000 */
[----:B------:R-:W-:Y:S01]  /*5860*/  FMUL.FTZ R79, R0, R79 ;  /* 0x0000004f004f7220 */ /* 0x000fe20000410000 */
[C---:B------:R-:W-:Y:S01]  /*5870*/  HMMA.16816.F32 R32, R128.reuse, R122, R32 ;  /* 0x0000007a8020723c */ /* 0x040fe20000001820 */
[----:B------:R-:W-:Y:S03]  /*5880*/  LDSM.16.MT88.4 R120, [R196+0x12800] ;  /* 0x01280000c478783b */ /* 0x000fe60000004200 */
[C---:B------:R-:W-:Y:S02]  /*5890*/  FMUL.FTZ R80, R2.reuse, R80 ;  /* 0x0000005002507220 */ /* 0x040fe40000410000 */
[----:B------:R-:W-:Y:S02]  /*58a0*/  FMUL.FTZ R81, R2, R81 ;  /* 0x0000005102517220 */ /* 0x000fe40000410000 */
[C---:B---3--:R-:W-:Y:S04]  /*58b0*/  HMMA.16816.F32 R36, R128.reuse, R112, R36 ;  /* 0x000000708024723c */ /* 0x048fe80000001824 */
[C---:B------:R-:W-:Y:S02]  /*58c0*/  FMUL.FTZ R82, R0.reuse, R82 ;  /* 0x0000005200527220 */ /* 0x040fe40000410000 */
[----:B------:R-:W-:Y:S02]  /*58d0*/  FMUL.FTZ R83, R0, R83 ;  /* 0x0000005300537220 */ /* 0x000fe40000410000 */
[C---:B------:R-:W-:Y:S01]  /*58e0*/  HMMA.16816.F32 R40, R128.reuse, R114, R40 ;  /* 0x000000728028723c */ /* 0x040fe20000001828 */
[----:B------:R-:W-:Y:S03]  /*58f0*/  LDSM.16.MT88.4 R112, [R200+0x12800] ;  /* 0x01280000c870783b */ /* 0x000fe60000004200 */
[C---:B------:R-:W-:Y:S02]  /*5900*/  FMUL.FTZ R84, R2.reuse, R84 ;  /* 0x0000005402547220 */ /* 0x040fe40000410000 */
[----:B------:R-:W-:Y:S02]  /*5910*/  FMUL.FTZ R85, R2, R85 ;  /* 0x0000005502557220 */ /* 0x000fe40000410000 */
[C---:B------:R-:W-:Y:S01]  /*5920*/  FMUL.FTZ R86, R0.reuse, R86 ;  /* 0x0000005600567220 */ /* 0x040fe20000410000 */
[C---:B----4-:R-:W-:Y:S03]  /*5930*/  HMMA.16816.F32 R44, R128.reuse, R104, R44 ;  /* 0x00000068802c723c */ /* 0x050fe6000000182c */
[----:B------:R-:W-:Y:S02]  /*5940*/  FMUL.FTZ R87, R0, R87 ;  /* 0x0000005700577220 */ /* 0x000fe40000410000 */
[--C-:B------:R-:W-:Y:S02]  /*5950*/  FFMA.FTZ R179, R247, c[0x0][0x23c], -R144.reuse ;  /* 0x00008f00f7b37a23 */ /* 0x100fe40000010890 */
[--C-:B------:R-:W-:Y:S01]  /*5960*/  FFMA.FTZ R181, R244, c[0x0][0x23c], -R145.reuse ;  /* 0x00008f00f4b57a23 */ /* 0x100fe20000010891 */
[C---:B------:R-:W-:Y:S01]  /*5970*/  HMMA.16816.F32 R48, R128.reuse, R106, R48 ;  /* 0x0000006a8030723c */ /* 0x040fe20000001830 */
[----:B------:R-:W2:Y:S02]  /*5980*/  LDSM.16.MT88.4 R104, [R200+0x16000] ;  /* 0x01600000c868783b */ /* 0x000ea40000004200 */
[----:B------:R-:W3:Y:S01]  /*5990*/  MUFU.EX2 R179, R179 ;  /* 0x000000b300b37308 */ /* 0x000ee20000000800 */
[--C-:B------:R-:W-:Y:S02]  /*59a0*/  FFMA.FTZ R180, R242, c[0x0][0x23c], -R145.reuse ;  /* 0x00008f00f2b47a23 */ /* 0x100fe40000010891 */
[--C-:B------:R-:W-:Y:S02]  /*59b0*/  FFMA.FTZ R182, R245, c[0x0][0x23c], -R144.reuse ;  /* 0x00008f00f5b67a23 */ /* 0x100fe40000010890 */
[C---:B------:R-:W-:Y:S04]  /*59c0*/  HMMA.16816.F32 R52, R128.reuse, R100, R52 ;  /* 0x000000648034723c */ /* 0x040fe80000001834 */
[--C-:B------:R-:W-:Y:S01]  /*59d0*/  FFMA.FTZ R183, R243, c[0x0][0x23c], -R144.reuse ;  /* 0x00008f00f3b77a23 */ /* 0x100fe20000010890 */
[----:B------:R-:W-:Y:S01]  /*59e0*/  MUFU.EX2 R181, R181 ;  /* 0x000000b500b57308 */ /* 0x000fe20000000800 */
[C---:B------:R-:W-:Y:S02]  /*59f0*/  FMUL.FTZ R88, R2.reuse, R88 ;  /* 0x0000005802587220 */ /* 0x040fe40000410000 */
[C---:B------:R-:W-:Y:S01]  /*5a00*/  HMMA.16816.F32 R56, R128.reuse, R102, R56 ;  /* 0x000000668038723c */ /* 0x040fe20000001838 */
[----:B------:R-:W4:Y:S03]  /*5a10*/  LDSM.16.MT88.4 R100, [R198+0x16000] ;  /* 0x01600000c664783b */ /* 0x000f260000004200 */
[----:B------:R-:W-:Y:S02]  /*5a20*/  FMUL.FTZ R89, R2, R89 ;  /* 0x0000005902597220 */ /* 0x000fe40000410000 */
[C---:B------:R-:W-:Y:S01]  /*5a30*/  FMUL.FTZ R90, R0.reuse, R90 ;  /* 0x0000005a005a7220 */ /* 0x040fe20000410000 */
[----:B------:R-:W5:Y:S01]  /*5a40*/  MUFU.EX2 R180, R180 ;  /* 0x000000b400b47308 */ /* 0x000f620000000800 */
[C---:B------:R-:W-:Y:S04]  /*5a50*/  HMMA.16816.F32 R60, R128.reuse, R108, R60 ;  /* 0x0000006c803c723c */ /* 0x040fe8000000183c */
[----:B------:R-:W-:Y:S02]  /*5a60*/  FMUL.FTZ R91, R0, R91 ;  /* 0x0000005b005b7220 */ /* 0x000fe40000410000 */
[C---:B------:R-:W-:Y:S02]  /*5a70*/  FMUL.FTZ R92, R2.reuse, R92 ;  /* 0x0000005c025c7220 */ /* 0x040fe40000410000 */
[C---:B------:R-:W-:Y:S01]  /*5a80*/  HMMA.16816.F32 R64, R128.reuse, R110, R64 ;  /* 0x0000006e8040723c */ /* 0x040fe20000001840 */
[----:B------:R-:W5:Y:S01]  /*5a90*/  LDSM.16.MT88.4 R108, [R197+0x16000] ;  /* 0x01600000c56c783b */ /* 0x000f620000004200 */
[----:B------:R-:W-:Y:S02]  /*5aa0*/  MUFU.EX2 R182, R182 ;  /* 0x000000b600b67308 */ /* 0x000fe40000000800 */
[----:B------:R-:W-:Y:S02]  /*5ab0*/  FMUL.FTZ R93, R2, R93 ;  /* 0x0000005d025d7220 */ /* 0x000fe40000410000 */
[C---:B------:R-:W-:Y:S02]  /*5ac0*/  FMUL.FTZ R94, R0.reuse, R94 ;  /* 0x0000005e005e7220 */ /* 0x040fe40000410000 */
[----:B------:R-:W-:Y:S01]  /*5ad0*/  FMUL.FTZ R95, R0, R95 ;  /* 0x0000005f005f7220 */ /* 0x000fe20000410000 */
[C---:B--2---:R-:W-:Y:S03]  /*5ae0*/  HMMA.16816.F32 R68, R128.reuse, R104, R68 ;  /* 0x000000688044723c */ /* 0x044fe60000001844 */
[C---:B------:R-:W-:Y:S01]  /*5af0*/  FMUL.FTZ R96, R2.reuse, R96 ;  /* 0x0000006002607220 */ /* 0x040fe20000410000 */
[----:B------:R-:W2:Y:S01]  /*5b00*/  MUFU.EX2 R183, R183 ;  /* 0x000000b700b77308 */ /* 0x000ea20000000800 */
[----:B------:R-:W-:Y:S02]  /*5b10*/  FMUL.FTZ R97, R2, R97 ;  /* 0x0000006102617220 */ /* 0x000fe40000410000 */
[C---:B------:R-:W-:Y:S01]  /*5b20*/  FMUL.FTZ R98, R0.reuse, R98 ;  /* 0x0000006200627220 */ /* 0x040fe20000410000 */
[C---:B------:R-:W-:Y:S01]  /*5b30*/  HMMA.16816.F32 R72, R128.reuse, R106, R72 ;  /* 0x0000006a8048723c */ /* 0x040fe20000001848 */
[----:B------:R-:W2:Y:S03]  /*5b40*/  LDSM.16.MT88.4 R104, [R196+0x16000] ;  /* 0x01600000c468783b */ /* 0x000ea60000004200 */
[----:B------:R-:W-:Y:S02]  /*5b50*/  FMUL.FTZ R99, R0, R99 ;  /* 0x0000006300637220 */ /* 0x000fe40000410000 */
[--C-:B------:R-:W-:Y:S02]  /*5b60*/  FFMA.FTZ R240, R240, c[0x0][0x23c], -R145.reuse ;  /* 0x00008f00f0f07a23 */ /* 0x100fe40000010891 */
[C---:B----4-:R-:W-:Y:S04]  /*5b70*/  HMMA.16816.F32 R76, R128.reuse, R100, R76 ;  /* 0x00000064804c723c */ /* 0x050fe8000000184c */
[--C-:B------:R-:W-:Y:S01]  /*5b80*/  FFMA.FTZ R243, R238, c[0x0][0x23c], -R145.reuse ;  /* 0x00008f00eef37a23 */ /* 0x100fe20000010891 */
[----:B------:R-:W-:Y:S01]  /*5b90*/  MUFU.EX2 R240, R240 ;  /* 0x000000f000f07308 */ /* 0x000fe20000000800 */
[--C-:B------:R-:W-:Y:S01]  /*5ba0*/  FFMA.FTZ R238, R241, c[0x0][0x23c], -R144.reuse ;  /* 0x00008f00f1ee7a23 */ /* 0x100fe20000010890 */
[----:B-1----:R-:W-:Y:S01]  /*5bb0*/  F2FP.PACK_AB R100, R177, R176 ;  /* 0x000000b0b164723e */ /* 0x002fe200000000ff */
[C---:B------:R-:W-:Y:S04]  /*5bc0*/  HMMA.16816.F32 R80, R128.reuse, R102, R80 ;  /* 0x000000668050723c */ /* 0x040fe80000001850 */
[----:B---3--:R-:W-:Y:S01]  /*5bd0*/  F2FP.PACK_AB R101, R179, R178 ;  /* 0x000000b2b365723e */ /* 0x008fe200000000ff */
[--C-:B------:R-:W-:Y:S02]  /*5be0*/  FFMA.FTZ R239, R239, c[0x0][0x23c], -R144.reuse ;  /* 0x00008f00efef7a23 */ /* 0x100fe40000010890 */
[----:B-----5:R-:W-:Y:S01]  /*5bf0*/  F2FP.PACK_AB R102, R180, R181 ;  /* 0x000000b5b466723e */ /* 0x020fe200000000ff */
[C---:B------:R-:W-:Y:S01]  /*5c00*/  HMMA.16816.F32 R84, R128.reuse, R108, R84 ;  /* 0x0000006c8054723c */ /* 0x040fe20000001854 */
[----:B------:R-:W1:Y:S03]  /*5c10*/  MUFU.EX2 R243, R243 ;  /* 0x000000f300f37308 */ /* 0x000e660000000800 */
[----:B--2---:R-:W-:Y:S01]  /*5c20*/  F2FP.PACK_AB R103, R183, R182 ;  /* 0x000000b6b767723e */ /* 0x004fe200000000ff */
[--C-:B------:R-:W-:Y:S02]  /*5c30*/  FFMA.FTZ R236, R236, c[0x0][0x23c], -R145.reuse ;  /* 0x00008f00ecec7a23 */ /* 0x100fe40000010891 */
[--C-:B------:R-:W-:Y:S01]  /*5c40*/  FFMA.FTZ R241, R234, c[0x0][0x23c], -R145.reuse ;  /* 0x00008f00eaf17a23 */ /* 0x100fe20000010891 */
[C---:B------:R-:W-:Y:S01]  /*5c50*/  HMMA.16816.F32 R88, R128.reuse, R110, R88 ;  /* 0x0000006e8058723c */ /* 0x040fe20000001858 */
[----:B------:R-:W2:Y:S02]  /*5c60*/  LDSM.16.MT88.4 R108, [R197+0x12800] ;  /* 0x01280000c56c783b */ /* 0x000ea40000004200 */
[----:B------:R-:W-:Y:S01]  /*5c70*/  MUFU.EX2 R238, R238 ;  /* 0x000000ee00ee7308 */ /* 0x000fe20000000800 */
[--C-:B------:R-:W-:Y:S02]  /*5c80*/  FFMA.FTZ R234, R237, c[0x0][0x23c], -R144.reuse ;  /* 0x00008f00edea7a23 */ /* 0x100fe40000010890 */
[--C-:B------:R-:W-:Y:S02]  /*5c90*/  FFMA.FTZ R235, R235, c[0x0][0x23c], -R144.reuse ;  /* 0x00008f00ebeb7a23 */ /* 0x100fe40000010890 */
[--C-:B------:R-:W-:Y:S01]  /*5ca0*/  FFMA.FTZ R230, R230, c[0x0][0x23c], -R145.reuse ;  /* 0x00008f00e6e67a23 */ /* 0x100fe20000010891 */
[C---:B------:R-:W-:Y:S03]  /*5cb0*/  HMMA.16816.F32 R92, R128.reuse, R104, R92 ;  /* 0x00000068805c723c */ /* 0x040fe6000000185c */
[--C-:B------:R-:W-:Y:S01]  /*5cc0*/  FFMA.FTZ R237, R232, c[0x0][0x23c], -R145.reuse ;  /* 0x00008f00e8ed7a23 */ /* 0x100fe20000010891 */
[----:B------:R-:W3:Y:S01]  /*5cd0*/  MUFU.EX2 R239, R239 ;  /* 0x000000ef00ef7308 */ /* 0x000ee20000000800 */
[--C-:B------:R-:W-:Y:S02]  /*5ce0*/  FFMA.FTZ R232, R233, c[0x0][0x23c], -R144.reuse ;  /* 0x00008f00e9e87a23 */ /* 0x100fe40000010890 */
[--C-:B------:R-:W-:Y:S01]  /*5cf0*/  FFMA.FTZ R231, R231, c[0x0][0x23c], -R144.reuse ;  /* 0x00008f00e7e77a23 */ /* 0x100fe20000010890 */
[----:B------:R-:W-:Y:S01]  /*5d00*/  HMMA.16816.F32 R96, R128, R106, R96 ;  /* 0x0000006a8060723c */ /* 0x000fe20000001860 */
[----:B------:R-:W4:Y:S03]  /*5d10*/  LDSM.16.MT88.4 R104, [R196+0x14800] ;  /* 0x01480000c468783b */ /* 0x000f260000004200 */
[--C-:B------:R-:W-:Y:S02]  /*5d20*/  FFMA.FTZ R228, R228, c[0x0][0x23c], -R145.reuse ;  /* 0x00008f00e4e47a23 */ /* 0x100fe40000010891 */
[----:B------:R-:W-:Y:S01]  /*5d30*/  FFMA.FTZ R145, R226, c[0x0][0x23c], -R145 ;  /* 0x00008f00e2917a23 */ /* 0x000fe20000010891 */
[----:B------:R-:W-:Y:S01]  /*5d40*/  MUFU.EX2 R236, R236 ;  /* 0x000000ec00ec7308 */ /* 0x000fe20000000800 */
[C---:B------:R-:W-:Y:S01]  /*5d50*/  HMMA.16816.F32 R4, R100.reuse, R112, R4 ;  /* 0x000000706404723c */ /* 0x040fe20000001804 */
[----:B------:R-:W-:Y:S04]  /*5d60*/  LDSM.16.MT88.4 R128, [R198+0x15000] ;  /* 0x01500000c680783b */ /* 0x000fe80000004200 */
[--C-:B------:R-:W-:Y:S02]  /*5d70*/  FFMA.FTZ R134, R134, c[0x0][0x23c], -R144.reuse ;  /* 0x00008f0086867a23 */ /* 0x100fe40000010890 */
[----:B------:R-:W-:Y:S01]  /*5d80*/  FFMA.FTZ R144, R133, c[0x0][0x23c], -R144 ;  /* 0x00008f0085907a23 */ /* 0x000fe20000010890 */
[C---:B------:R-:W-:Y:S01]  /*5d90*/  HMMA.16816.F32 R8, R100.reuse, R114, R8 ;  /* 0x000000726408723c */ /* 0x040fe20000001808 */
[----:B------:R-:W-:Y:S01]  /*5da0*/  LDSM.16.MT88.4 R112, [R198+0x16800] ;  /* 0x01680000c670783b */ /* 0x000fe20000004200 */
[----:B------:R-:W-:Y:S02]  /*5db0*/  MUFU.EX2 R233, R145 ;  /* 0x0000009100e97308 */ /* 0x000fe40000000800 */
[----:B------:R-:W-:Y:S02]  /*5dc0*/  FFMA.FTZ R175, R2, R229, R175 ;  /* 0x000000e502af7223 */ /* 0x000fe400000100af */
[----:B------:R-:W-:Y:S01]  /*5dd0*/  FFMA.FTZ R171, R0, R227, R171 ;  /* 0x000000e300ab7223 */ /* 0x000fe200000100ab */
[----:B------:R-:W-:Y:S01]  /*5de0*/  MOV R0, R3 ;  /* 0x0000000300007202 */ /* 0x000fe20000000f00 */
[C---:B------:R-:W-:Y:S04]  /*5df0*/  HMMA.16816.F32 R12, R100.reuse, R116, R12 ;  /* 0x00000074640c723c */ /* 0x040fe8000000180c */
[----:B------:R5:W-:Y:S01]  /*5e00*/  MUFU.EX2 R133, R144 ;  /* 0x0000009000857308 */ /* 0x000be20000000800 */
[----:B------:R-:W-:Y:S02]  /*5e10*/  FADD.FTZ R174, R174, R175 ;  /* 0x000000afaeae7221 */ /* 0x000fe40000010000 */
[----:B------:R-:W-:Y:S01]  /*5e20*/  FADD.FTZ R170, R170, R171 ;  /* 0x000000abaaaa7221 */ /* 0x000fe20000010000 */
[C---:B------:R-:W-:Y:S01]  /*5e30*/  HMMA.16816.F32 R16, R100.reuse, R118, R16 ;  /* 0x000000766410723c */ /* 0x040fe20000001810 */
[----:B------:R-:W-:Y:S03]  /*5e40*/  LDSM.16.MT88.4 R116, [R197+0x16800] ;  /* 0x01680000c574783b */ /* 0x000fe60000004200 */
[----:B------:R-:W-:Y:S02]  /*5e50*/  FADD.FTZ R173, R173, R174 ;  /* 0x000000aeadad7221 */ /* 0x000fe40000010000 */
[----:B------:R-:W1:Y:S02]  /*5e60*/  MUFU.EX2 R241, R241 ;  /* 0x000000f100f17308 */ /* 0x000e640000000800 */
[C---:B--2---:R-:W-:Y:S04]  /*5e70*/  HMMA.16816.F32 R20, R100.reuse, R108, R20 ;  /* 0x0000006c6414723c */ /* 0x044fe80000001814 */
[----:B------:R-:W-:Y:S04]  /*5e80*/  FADD.FTZ R173, R172, R173 ;  /* 0x000000adacad7221 */ /* 0x000fe80000010000 */
[C---:B------:R-:W-:Y:S01]  /*5e90*/  HMMA.16816.F32 R24, R100.reuse, R110, R24 ;  /* 0x0000006e6418723c */ /* 0x040fe20000001818 */
[----:B------:R-:W2:Y:S01]  /*5ea0*/  LDSM.16.MT88.4 R108, [R200+0x16800] ;  /* 0x01680000c86c783b */ /* 0x000ea20000004200 */
[----:B------:R-:W-:Y:S02]  /*5eb0*/  MUFU.EX2 R234, R234 ;  /* 0x000000ea00ea7308 */ /* 0x000fe40000000800 */
[----:B------:R-:W-:Y:S04]  /*5ec0*/  FADD.FTZ R176, R176, R173 ;  /* 0x000000adb0b07221 */ /* 0x000fe80000010000 */
[C---:B------:R-:W-:Y:S01]  /*5ed0*/  HMMA.16816.F32 R28, R100.reuse, R120, R28 ;  /* 0x00000078641c723c */ /* 0x040fe2000000181c */
[----:B-----5:R-:W-:Y:S03]  /*5ee0*/  LDSM.16.MT88.4 R144, [R196+0x13800] ;  /* 0x01380000c490783b */ /* 0x020fe60000004200 */
[----:B------:R-:W5:Y:S01]  /*5ef0*/  MUFU.EX2 R235, R235 ;  /* 0x000000eb00eb7308 */ /* 0x000f620000000800 */
[----:B------:R-:W-:Y:S03]  /*5f00*/  FADD.FTZ R176, R177, R176 ;  /* 0x000000b0b1b07221 */ /* 0x000fe60000010000 */
[C---:B------:R-:W-:Y:S01]  /*5f10*/  HMMA.16816.F32 R32, R100.reuse, R122, R32 ;  /* 0x0000007a6420723c */ /* 0x040fe20000001820 */
[----:B------:R-:W-:Y:S03]  /*5f20*/  LDSM.16.MT88.4 R120, [R198+0x13000] ;  /* 0x01300000c678783b */ /* 0x000fe60000004200 */
[----:B------:R-:W-:Y:S02]  /*5f30*/  FADD.FTZ R181, R181, R176 ;  /* 0x000000b0b5b57221 */ /* 0x000fe40000010000 */
[----:B------:R-:W-:Y:S02]  /*5f40*/  MUFU.EX2 R230, R230 ;  /* 0x000000e600e67308 */ /* 0x000fe40000000800 */
[C---:B------:R-:W-:Y:S04]  /*5f50*/  HMMA.16816.F32 R36, R100.reuse, R124, R36 ;  /* 0x0000007c6424723c */ /* 0x040fe80000001824 */
[----:B------:R-:W-:Y:S04]  /*5f60*/  FADD.FTZ R181, R180, R181 ;  /* 0x000000b5b4b57221 */ /* 0x000fe80000010000 */
[C---:B------:R-:W-:Y:S01]  /*5f70*/  HMMA.16816.F32 R40, R100.reuse, R126, R40 ;  /* 0x0000007e6428723c */ /* 0x040fe20000001828 */
[----:B------:R-:W-:Y:S01]  /*5f80*/  LDSM.16.MT88.4 R124, [R196+0x13000] ;  /* 0x01300000c47c783b */ /* 0x000fe20000004200 */
[----:B------:R-:W1:Y:S06]  /*5f90*/  MUFU.EX2 R237, R237 ;  /* 0x000000ed00ed7308 */ /* 0x000e6c0000000800 */
[C---:B------:R-:W-:Y:S04]  /*5fa0*/  HMMA.16816.F32 R44, R100.reuse, R136, R44 ;  /* 0x00000088642c723c */ /* 0x040fe8000000182c */
[----:B------:R-:W-:Y:S04]  /*5fb0*/  MUFU.EX2 R232, R232 ;  /* 0x000000e800e87308 */ /* 0x000fe80000000800 */
[C---:B------:R-:W-:Y:S01]  /*5fc0*/  HMMA.16816.F32 R48, R100.reuse, R138, R48 ;  /* 0x0000008a6430723c */ /* 0x040fe20000001830 */
[----:B------:R-:W-:Y:S05]  /*5fd0*/  LDSM.16.MT88.4 R136, [R197+0x15000] ;  /* 0x01500000c588783b */ /* 0x000fea0000004200 */
[----:B------:R-:W1:Y:S02]  /*5fe0*/  MUFU.EX2 R231, R231 ;  /* 0x000000e700e77308 */ /* 0x000e640000000800 */
[C---:B------:R-:W-:Y:S08]  /*5ff0*/  HMMA.16816.F32 R52, R100.reuse, R140, R52 ;  /* 0x0000008c6434723c */ /* 0x040ff00000001834 */
[C---:B------:R-:W-:Y:S01]  /*6000*/  HMMA.16816.F32 R56, R100.reuse, R142, R56 ;  /* 0x0000008e6438723c */ /* 0x040fe20000001838 */
[----:B------:R-:W-:Y:S01]  /*6010*/  LDSM.16.MT88.4 R140, [R197+0x13800] ;  /* 0x01380000c58c783b */ /* 0x000fe20000004200 */
[----:B------:R-:W1:Y:S06]  /*6020*/  MUFU.EX2 R228, R228 ;  /* 0x000000e400e47308 */ /* 0x000e6c0000000800 */
[C---:B----4-:R-:W-:Y:S04]  /*6030*/  HMMA.16816.F32 R60, R100.reuse, R104, R60 ;  /* 0x00000068643c723c */ /* 0x050fe8000000183c */
[----:B------:R-:W4:Y:S04]  /*6040*/  MUFU.EX2 R134, R134 ;  /* 0x0000008600867308 */ /* 0x000f280000000800 */
[C---:B------:R-:W-:Y:S01]  /*6050*/  HMMA.16816.F32 R64, R100.reuse, R106, R64 ;  /* 0x0000006a6440723c */ /* 0x040fe20000001840 */
[----:B------:R-:W1:Y:S07]  /*6060*/  LDSM.16.MT88.4 R104, [R196+0x16800] ;  /* 0x01680000c468783b */ /* 0x000e6e0000004200 */
[C---:B--2---:R-:W-:Y:S08]  /*6070*/  HMMA.16816.F32 R68, R100.reuse, R108, R68 ;  /* 0x0000006c6444723c */ /* 0x044ff00000001844 */
[C---:B------:R-:W-:Y:S01]  /*6080*/  HMMA.16816.F32 R72, R100.reuse, R110, R72 ;  /* 0x0000006e6448723c */ /* 0x040fe20000001848 */
[----:B------:R-:W2:Y:S07]  /*6090*/  LDSM.16.MT88.4 R108, [R200+0x13000] ;  /* 0x01300000c86c783b */ /* 0x000eae0000004200 */
[C---:B------:R-:W-:Y:S08]  /*60a0*/  HMMA.16816.F32 R76, R100.reuse, R112, R76 ;  /* 0x00000070644c723c */ /* 0x040ff0000000184c */
[C---:B------:R-:W-:Y:S01]  /*60b0*/  HMMA.16816.F32 R80, R100.reuse, R114, R80 ;  /* 0x000000726450723c */ /* 0x040fe20000001850 */
[----:B------:R-:W2:Y:S07]  /*60c0*/  LDSM.16.MT88.4 R112, [R197+0x13000] ;  /* 0x01300000c570783b */ /* 0x000eae0000004200 */
[C---:B------:R-:W-:Y:S08]  /*60d0*/  HMMA.16816.F32 R84, R100.reuse, R116, R84 ;  /* 0x000000746454723c */ /* 0x040ff00000001854 */
[C---:B------:R-:W-:Y:S01]  /*60e0*/  HMMA.16816.F32 R88, R100.reuse, R118, R88 ;  /* 0x000000766458723c */ /* 0x040fe20000001858 */
[----:B------:R-:W4:Y:S07]  /*60f0*/  LDSM.16.MT88.4 R116, [R200+0x15000] ;  /* 0x01500000c874783b */ /* 0x000f2e0000004200 */
[C---:B-1----:R-:W-:Y:S08]  /*6100*/  HMMA.16816.F32 R92, R100.reuse, R104, R92 ;  /* 0x00000068645c723c */ /* 0x042ff0000000185c */
[----:B------:R-:W-:Y:S01]  /*6110*/  HMMA.16816.F32 R96, R100, R106, R96 ;  /* 0x0000006a6460723c */ /* 0x000fe20000001860 */
[----:B------:R-:W1:Y:S06]  /*6120*/  LDSM.16.MT88.4 R104, [R196+0x15000] ;  /* 0x01500000c468783b */ /* 0x000e6c0000004200 */
[----:B------:R-:W-:Y:S01]  /*6130*/  F2FP.PACK_AB R100, R243, R240 ;  /* 0x000000f0f364723e */ /* 0x000fe200000000ff */
[----:B------:R-:W-:Y:S01]  /*6140*/  FADD.FTZ R240, R240, R181 ;  /* 0x000000b5f0f07221 */ /* 0x000fe20000010000 */
[----:B---3--:R-:W-:Y:S03]  /*6150*/  F2FP.PACK_AB R101, R239, R238 ;  /* 0x000000eeef65723e */ /* 0x008fe600000000ff */
[----:B------:R-:W-:Y:S01]  /*6160*/  F2FP.PACK_AB R102, R241, R236 ;  /* 0x000000ecf166723e */ /* 0x000fe200000000ff */
[----:B------:R-:W-:Y:S01]  /*6170*/  FADD.FTZ R243, R243, R240 ;  /* 0x000000f0f3f37221 */ /* 0x000fe20000010000 */
[----:B-----5:R-:W-:Y:S03]  /*6180*/  F2FP.PACK_AB R103, R235, R234 ;  /* 0x000000eaeb67723e */ /* 0x020fe600000000ff */
[----:B------:R-:W-:Y:S04]  /*6190*/  FADD.FTZ R236, R236, R243 ;  /* 0x000000f3ecec7221 */ /* 0x000fe80000010000 */
[C---:B--2---:R-:W-:Y:S03]  /*61a0*/  HMMA.16816.F32 R4, R100.reuse, R108, R4 ;  /* 0x0000006c6404723c */ /* 0x044fe60000001804 */
[----:B------:R-:W-:Y:S05]  /*61b0*/  FADD.FTZ R241, R241, R236 ;  /* 0x000000ecf1f17221 */ /* 0x000fea0000010000 */
[C---:B------:R-:W-:Y:S01]  /*61c0*/  HMMA.16816.F32 R8, R100.reuse, R110, R8 ;  /* 0x0000006e6408723c */ /* 0x040fe20000001808 */
[----:B------:R-:W2:Y:S07]  /*61d0*/  LDSM.16.MT88.4 R108, [R200+0x17000] ;  /* 0x01700000c86c783b */ /* 0x000eae0000004200 */
[C---:B------:R-:W-:Y:S08]  /*61e0*/  HMMA.16816.F32 R12, R100.reuse, R120, R12 ;  /* 0x00000078640c723c */ /* 0x040ff0000000180c */
[C---:B------:R-:W-:Y:S08]  /*61f0*/  HMMA.16816.F32 R16, R100.reuse, R122, R16 ;  /* 0x0000007a6410723c */ /* 0x040ff00000001810 */
[C---:B------:R-:W-:Y:S08]  /*6200*/  HMMA.16816.F32 R20, R100.reuse, R112, R20 ;  /* 0x000000706414723c */ /* 0x040ff00000001814 */
[C---:B------:R-:W-:Y:S01]  /*6210*/  HMMA.16816.F32 R24, R100.reuse, R114, R24 ;  /* 0x000000726418723c */ /* 0x040fe20000001818 */
[----:B------:R-:W3:Y:S07]  /*6220*/  LDSM.16.MT88.4 R112, [R198+0x17000] ;  /* 0x01700000c670783b */ /* 0x000eee0000004200 */
[C---:B------:R-:W-:Y:S08]  /*6230*/  HMMA.16816.F32 R28, R100.reuse, R124, R28 ;  /* 0x0000007c641c723c */ /* 0x040ff0000000181c */
[C---:B------:R-:W-:Y:S01]  /*6240*/  HMMA.16816.F32 R32, R100.reuse, R126, R32 ;  /* 0x0000007e6420723c */ /* 0x040fe20000001820 */
[----:B------:R-:W-:Y:S07]  /*6250*/  LDSM.16.MT88.4 R124, [R200+0x13800] ;  /* 0x01380000c87c783b */ /* 0x000fee0000004200 */
[C---:B----4-:R-:W-:Y:S08]  /*6260*/  HMMA.16816.F32 R36, R100.reuse, R116, R36 ;  /* 0x000000746424723c */ /* 0x050ff00000001824 */
[C---:B------:R-:W-:Y:S01]  /*6270*/  HMMA.16816.F32 R40, R100.reuse, R118, R40 ;  /* 0x000000766428723c */ /* 0x040fe20000001828 */
[----:B------:R-:W4:Y:S07]  /*6280*/  LDSM.16.MT88.4 R116, [R197+0x17000] ;  /* 0x01700000c574783b */ /* 0x000f2e0000004200 */
[C---:B------:R-:W-:Y:S08]  /*6290*/  HMMA.16816.F32 R44, R100.reuse, R128, R44 ;  /* 0x00000080642c723c */ /* 0x040ff0000000182c */
[C---:B------:R-:W-:Y:S08]  /*62a0*/  HMMA.16816.F32 R48, R100.reuse, R130, R48 ;  /* 0x000000826430723c */ /* 0x040ff00000001830 */
[C---:B------:R-:W-:Y:S07]  /*62b0*/  HMMA.16816.F32 R52, R100.reuse, R136, R52 ;  /* 0x000000886434723c */ /* 0x040fee0000001834 */
[----:B------:R-:W-:Y:S01]  /*62c0*/  F2FP.PACK_AB R136, R237, R230 ;  /* 0x000000e6ed88723e */ /* 0x000fe200000000ff */
[C---:B------:R-:W-:Y:S04]  /*62d0*/  HMMA.16816.F32 R56, R100.reuse, R138, R56 ;  /* 0x0000008a6438723c */ /* 0x040fe80000001838 */
[----:B------:R-:W-:Y:S01]  /*62e0*/  F2FP.PACK_AB R137, R231, R232 ;  /* 0x000000e8e789723e */ /* 0x000fe200000000ff */
[----:B------:R-:W-:Y:S02]  /*62f0*/  FADD.FTZ R230, R230, R241 ;  /* 0x000000f1e6e67221 */ /* 0x000fe40000010000 */
[----:B------:R-:W-:Y:S01]  /*6300*/  F2FP.PACK_AB R138, R233, R228 ;  /* 0x000000e4e98a723e */ /* 0x000fe200000000ff */
[C---:B-1----:R-:W-:Y:S04]  /*6310*/  HMMA.16816.F32 R60, R100.reuse, R104, R60 ;  /* 0x00000068643c723c */ /* 0x042fe8000000183c */
[----:B------:R-:W-:Y:S01]  /*6320*/  F2FP.PACK_AB R139, R133, R134 ;  /* 0x00000086858b723e */ /* 0x000fe200000000ff */
[----:B------:R-:W-:Y:S03]  /*6330*/  FADD.FTZ R237, R237, R230 ;  /* 0x000000e6eded7221 */ /* 0x000fe60000010000 */
[C---:B------:R-:W-:Y:S01]  /*6340*/  HMMA.16816.F32 R64, R100.reuse, R106, R64 ;  /* 0x0000006a6440723c */ /* 0x040fe20000001840 */
[----:B------:R-:W1:Y:S03]  /*6350*/  LDSM.16.MT88.4 R104, [R196+0x17000] ;  /* 0x01700000c468783b */ /* 0x000e660000004200 */
[----:B------:R-:W-:Y:S04]  /*6360*/  FADD.FTZ R228, R228, R237 ;  /* 0x000000ede4e47221 */ /* 0x000fe80000010000 */
[C---:B--2---:R-:W-:Y:S04]  /*6370*/  HMMA.16816.F32 R68, R100.reuse, R108, R68 ;  /* 0x0000006c6444723c */ /* 0x044fe80000001844 */
[----:B------:R-:W-:Y:S04]  /*6380*/  FADD.FTZ R229, R233, R228 ;  /* 0x000000e4e9e57221 */ /* 0x000fe80000010000 */
[C---:B------:R-:W-:Y:S01]  /*6390*/  HMMA.16816.F32 R72, R100.reuse, R110, R72 ;  /* 0x0000006e6448723c */ /* 0x040fe20000001848 */
[----:B------:R-:W2:Y:S07]  /*63a0*/  LDSM.16.MT88.4 R108, [R198+0x13800] ;  /* 0x01380000c66c783b */ /* 0x000eae0000004200 */
[C---:B---3--:R-:W-:Y:S08]  /*63b0*/  HMMA.16816.F32 R76, R100.reuse, R112, R76 ;  /* 0x00000070644c723c */ /* 0x048ff0000000184c */
[C---:B------:R-:W-:Y:S08]  /*63c0*/  HMMA.16816.F32 R80, R100.reuse, R114, R80 ;  /* 0x000000726450723c */ /* 0x040ff00000001850 */
[C---:B----4-:R-:W-:Y:S08]  /*63d0*/  HMMA.16816.F32 R84, R100.reuse, R116, R84 ;  /* 0x000000746454723c */ /* 0x050ff00000001854 */
[C---:B------:R-:W-:Y:S08]  /*63e0*/  HMMA.16816.F32 R88, R100.reuse, R118, R88 ;  /* 0x000000766458723c */ /* 0x040ff00000001858 */
[C---:B-1----:R-:W-:Y:S08]  /*63f0*/  HMMA.16816.F32 R92, R100.reuse, R104, R92 ;  /* 0x00000068645c723c */ /* 0x042ff0000000185c */
[----:B------:R-:W-:Y:S08]  /*6400*/  HMMA.16816.F32 R96, R100, R106, R96 ;  /* 0x0000006a6460723c */ /* 0x000ff00000001860 */
[C---:B------:R-:W-:Y:S01]  /*6410*/  HMMA.16816.F32 R128, R136.reuse, R124, R4 ;  /* 0x0000007c8880723c */ /* 0x040fe20000001804 */
[----:B------:R-:W1:Y:S07]  /*6420*/  LDSM.16.MT88.4 R4, [R198+0x17800] ;  /* 0x01780000c604783b */ /* 0x000e6e0000004200 */
[C---:B------:R-:W-:Y:S01]  /*6430*/  HMMA.16816.F32 R124, R136.reuse, R126, R8 ;  /* 0x0000007e887c723c */ /* 0x040fe20000001808 */
[----:B------:R-:W3:Y:S07]  /*6440*/  LDSM.16.MT88.4 R8, [R197+0x17800] ;  /* 0x01780000c508783b */ /* 0x000eee0000004200 */
[C---:B--2---:R-:W-:Y:S01]  /*6450*/  HMMA.16816.F32 R120, R136.reuse, R108, R12 ;  /* 0x0000006c8878723c */ /* 0x044fe2000000180c */
[----:B------:R-:W2:Y:S07]  /*6460*/  LDSM.16.MT88.4 R12, [R196+0x17800] ;  /* 0x01780000c40c783b */ /* 0x000eae0000004200 */
[C---:B------:R-:W-:Y:S08]  /*6470*/  HMMA.16816.F32 R116, R136.reuse, R110, R16 ;  /* 0x0000006e8874723c */ /* 0x040ff00000001810 */
        /* <DEDUP_REMOVED lines=14> */
[C---:B-1----:R-:W-:Y:S07]  /*6560*/  HMMA.16816.F32 R76, R136.reuse, R4, R76 ;  /* 0x00000004884c723c */ /* 0x042fee000000184c */
[----:B------:R-:W-:Y:S01]  /*6570*/  FADD.FTZ R5, R169, R170 ;  /* 0x000000aaa9057221 */ /* 0x000fe20000010000 */
[C---:B------:R-:W-:Y:S04]  /*6580*/  HMMA.16816.F32 R80, R136.reuse, R6, R80 ;  /* 0x000000068850723c */ /* 0x040fe80000001850 */
[----:B------:R-:W-:Y:S04]  /*6590*/  FADD.FTZ R5, R168, R5 ;  /* 0x00000005a8057221 */ /* 0x000fe80000010000 */
[C---:B---3--:R-:W-:Y:S04]  /*65a0*/  HMMA.16816.F32 R84, R136.reuse, R8, R84 ;  /* 0x000000088854723c */ /* 0x048fe80000001854 */
[----:B------:R-:W-:Y:S04]  /*65b0*/  FADD.FTZ R178, R178, R5 ;  /* 0x00000005b2b27221 */ /* 0x000fe80000010000 */
[C---:B------:R-:W-:Y:S04]  /*65c0*/  HMMA.16816.F32 R88, R136.reuse, R10, R88 ;  /* 0x0000000a8858723c */ /* 0x040fe80000001858 */
[----:B------:R-:W-:Y:S04]  /*65d0*/  FADD.FTZ R179, R179, R178 ;  /* 0x000000b2b3b37221 */ /* 0x000fe80000010000 */
[----:B------:R-:W-:Y:S01]  /*65e0*/  FADD.FTZ R182, R182, R179 ;  /* 0x000000b3b6b67221 */ /* 0x000fe20000010000 */
[C---:B--2---:R-:W-:Y:S03]  /*65f0*/  HMMA.16816.F32 R92, R136.reuse, R12, R92 ;  /* 0x0000000c885c723c */ /* 0x044fe6000000185c */
[----:B------:R-:W-:Y:S04]  /*6600*/  FADD.FTZ R183, R183, R182 ;  /* 0x000000b6b7b77221 */ /* 0x000fe80000010000 */
[----:B------:R-:W-:Y:S01]  /*6610*/  FADD.FTZ R238, R238, R183 ;  /* 0x000000b7eeee7221 */ /* 0x000fe20000010000 */
[----:B------:R-:W-:Y:S04]  /*6620*/  HMMA.16816.F32 R96, R136, R14, R96 ;  /* 0x0000000e8860723c */ /* 0x000fe80000001860 */
[----:B------:R-:W-:Y:S04]  /*6630*/  FADD.FTZ R239, R239, R238 ;  /* 0x000000eeefef7221 */ /* 0x000fe80000010000 */
[----:B------:R-:W-:Y:S04]  /*6640*/  FADD.FTZ R234, R234, R239 ;  /* 0x000000efeaea7221 */ /* 0x000fe80000010000 */
[----:B------:R-:W-:Y:S04]  /*6650*/  FADD.FTZ R235, R235, R234 ;  /* 0x000000eaebeb7221 */ /* 0x000fe80000010000 */
[----:B------:R-:W-:Y:S04]  /*6660*/  FADD.FTZ R232, R232, R235 ;  /* 0x000000ebe8e87221 */ /* 0x000fe80000010000 */
[----:B------:R-:W-:Y:S04]  /*6670*/  FADD.FTZ R231, R231, R232 ;  /* 0x000000e8e7e77221 */ /* 0x000fe80000010000 */
[----:B------:R-:W-:Y:S04]  /*6680*/  FADD.FTZ R134, R134, R231 ;  /* 0x000000e786867221 */ /* 0x000fe80000010000 */
[----:B------:R-:W-:Y:S01]  /*6690*/  FADD.FTZ R227, R133, R134 ;  /* 0x0000008685e37221 */ /* 0x000fe20000010000 */
[----:B------:R-:W-:-:S05]  /*66a0*/  @P0 BRA `(.L_x_34) ;  /* 0xffffd71000000947 */ /* 0x000fca000383ffff */
.L_x_33:
        /* <DEDUP_REMOVED lines=230> */
[----:B------:R-:W-:Y:S01]  /*7510*/  STS [R25], R100 ;  /* 0x0000006419007388 */ /* 0x000fe20000000800 */
[----:B------:R-:W-:Y:S02]  /*7520*/  @P1 MOV R63, 0x1 ;  /* 0x00000001003f1802 */ /* 0x000fe40000000f00 */
[----:B-1----:R-:W-:Y:S01]  /*7530*/  ISETP.NE.AND P2, PT, R8, RZ, PT ;  /* 0x000000ff0800720c */ /* 0x002fe20003f45270 */
[----:B------:R-:W-:Y:S01]  /*7540*/  STS [R25+0x400], R102 ;  /* 0x0004006619007388 */ /* 0x000fe20000000800 */
[----:B------:R-:W-:Y:S02]  /*7550*/  @P1 IMAD R61, R61, c[0x0][0x214], RZ ;  /* 0x000085003d3d1a24 */ /* 0x000fe400078e02ff */
[----:B------:R-:W-:Y:S01]  /*7560*/  ISETP.NE.OR P3, PT, R12, RZ, !P2 ;  /* 0x000000ff0c00720c */ /* 0x000fe20005765670 */
        /* <DEDUP_REMOVED lines=13> */
[----:B------:R-:W-:Y:S04]  /*7640*/  STS [R21+0x4400], R62 ;  /* 0x0044003e15007388 */ /* 0x000fe80000000800 */
[----:B------:R-:W-:Y:S04]  /*7650*/  STS [R25+0x4000], R64 ;  /* 0x0040004019007388 */ /* 0x000fe80000000800 */
[----:B------:R2:W-:Y:S04]  /*7660*/  STS [R25+0x4400], R66 ;  /* 0x0044004219007388 */ /* 0x0005e80000000800 */
[----:B------:R-:W-:Y:S04]  /*7670*/  STS [R13+0x8000], R68 ;  /* 0x008000440d007388 */ /* 0x000fe80000000800 */
[----:B------:R-:W-:Y:S04]  /*7680*/  STS [R13+0x8400], R70 ;  /* 0x008400460d007388 */ /* 0x000fe80000000800 */
[----:B------:R-:W-:Y:S01]  /*7690*/  STS [R15+0x8000], R72 ;  /* 0x008000480f007388 */ /* 0x000fe20000000800 */
[----:B-1----:R-:W-:-:S03]  /*76a0*/  @!P3 IMAD R60, R0, c[0x0][0x214], RZ ;  /* 0x00008500003cba24 */ /* 0x002fc600078e02ff */
[----:B------:R-:W-:Y:S02]  /*76b0*/  STS [R15+0x8400], R74 ;  /* 0x0084004a0f007388 */ /* 0x000fe40000000800 */
[----:B------:R-:W-:Y:S02]  /*76c0*/  @!P3 SEL R211, R60, R211, !P0 ;  /* 0x000000d33cd3b207 */ /* 0x000fe40004000000 */
[----:B------:R-:W-:Y:S01]  /*76d0*/  STS [R7+0x8000], R76 ;  /* 0x0080004c07007388 */ /* 0x000fe20000000800 */
[----:B------:R-:W-:Y:S02]  /*76e0*/  @P1 MOV R60, c[0x0][0x210] ;  /* 0x00008400003c1a02 */ /* 0x000fe40000000f00 */
[----:B------:R-:W-:Y:S01]  /*76f0*/  @!P1 MOV R60, 0x1 ;  /* 0x00000001003c9802 */ /* 0x000fe20000000f00 */
[----:B------:R1:W-:Y:S01]  /*7700*/  STS [R7+0x8400], R78 ;  /* 0x0084004e07007388 */ /* 0x0003e20000000800 */
[----:B------:R-:W-:Y:S01]  /*7710*/  LOP3.LUT P0, RZ, R10, 0x3, RZ, 0xc0, !PT ;  /* 0x000000030aff7812 */ /* 0x000fe2000780c0ff */
[----:B--2---:R-:W-:-:S02]  /*7720*/  CS2R R66, SRZ ;  /* 0x0000000000427805 */ /* 0x004fc4000001ff00 */
[----:B------:R2:W-:Y:S01]  /*7730*/  STS [R17+0x8000], R80 ;  /* 0x0080005011007388 */ /* 0x0005e20000000800 */
[----:B------:R-:W-:Y:S02]  /*7740*/  @!P3 MOV R66, R211 ;  /* 0x000000d30042b202 */ /* 0x000fe40000000f00 */
[----:B------:R-:W-:Y:S01]  /*7750*/  @!P3 SHF.R.S32.HI R67, RZ, 0x1f, R211 ;  /* 0x0000001fff43b819 */ /* 0x000fe200000114d3 */
        /* <DEDUP_REMOVED lines=62> */
.L_x_38:
[----:B--2-4-:R-:W-:Y:S05]  /*7b40*/  BSYNC B0 ;  /* 0x0000000000007941 */ /* 0x014fea0003800000 */
.L_x_37:
        /* <DEDUP_REMOVED lines=24> */
.L_x_40:
[----:B------:R-:W-:Y:S05]  /*7cd0*/  BSYNC B0 ;  /* 0x0000000000007941 */ /* 0x000fea0003800000 */
.L_x_39:
[----:B--2---:R-:W-:Y:S01]  /*7ce0*/  IADD3 R3, R5, 0x20, RZ ;  /* 0x0000002005037810 */ /* 0x004fe20007ffe0ff */
[----:B------:R-:W-:Y:S03]  /*7cf0*/  BSSY B0, `(.L_x_41) ;  /* 0x0000010000007945 */ /* 0x000fe60003800000 */
[----:B------:R-:W-:-:S13]  /*7d00*/  ISETP.GE.AND P0, PT, R3, R208, PT ;  /* 0x000000d00300720c */ /* 0x000fda0003f06270 */
[----:B------:R-:W-:Y:S05]  /*7d10*/  @P0 BRA `(.L_x_42) ;  /* 0x000000d000000947 */ /* 0x000fea0003800000 */
[----:B------:R-:W-:Y:S01]  /*7d20*/  IADD3 R2, P0, R224, 0x20, RZ ;  /* 0x00000020e0027810 */ /* 0x000fe20007f1e0ff */
        /* <DEDUP_REMOVED lines=12> */
.L_x_42:
[----:B------:R-:W-:Y:S05]  /*7df0*/  BSYNC B0 ;  /* 0x0000000000007941 */ /* 0x000fea0003800000 */
.L_x_41:
        /* <DEDUP_REMOVED lines=17> */
.L_x_44:
[----:B------:R-:W-:Y:S05]  /*7f10*/  BSYNC B0 ;  /* 0x0000000000007941 */ /* 0x000fea0003800000 */
.L_x_43:
        /* <DEDUP_REMOVED lines=16> */
.L_x_29:
        /* <DEDUP_REMOVED lines=64> */
.L_x_46:
[----:B------:R-:W-:Y:S05]  /*8420*/  BSYNC B0 ;  /* 0x0000000000007941 */ /* 0x000fea0003800000 */
.L_x_45:
        /* <DEDUP_REMOVED lines=17> */
.L_x_48:
[----:B------:R-:W-:Y:S05]  /*8540*/  BSYNC B0 ;  /* 0x0000000000007941 */ /* 0x000fea0003800000 */
.L_x_47:
        /* <DEDUP_REMOVED lines=17> */
.L_x_50:
[----:B------:R-:W-:Y:S05]  /*8660*/  BSYNC B0 ;  /* 0x0000000000007941 */ /* 0x000fea0003800000 */
.L_x_49:
        /* <DEDUP_REMOVED lines=17> */
.L_x_52:
[----:B------:R-:W-:Y:S05]  /*8780*/  BSYNC B0 ;  /* 0x0000000000007941 */ /* 0x000fea0003800000 */
.L_x_51:
        /* <DEDUP_REMOVED lines=35> */
.L_x_53:
        /* <DEDUP_REMOVED lines=12> */
.L_x_1275:


//--------------------- .text._ZN5flash16flash_fwd_kernelI23Flash_fwd_kernel_traitsILi192ELi128ELi64ELi8ELb0ELb0EN7cutlass6half_tE19Flash_kernel_traitsILi192ELi128ELi64ELi8ES3_EELb0ELb0ELb0ELb0ELb0ELb0ELb0ELb0EEEvNS_16Flash_fwd_paramsE --------------------------
	.section	.text._ZN5flash16flash_fwd_kernelI23Flash_fwd_kernel_traitsILi192ELi128ELi64ELi8ELb0ELb0EN7cutlass6half_tE19Flash_kernel_traitsILi192ELi128ELi64ELi8ES3_EELb0ELb0ELb0ELb0ELb0ELb0ELb0ELb0EEEvNS_16Flash_fwd_paramsE,"ax",@progbits
	.sectioninfo	@"SHI_REGISTERS=234"
	.align	128
        .global         _ZN5flash16flash_fwd_kernelI23Flash_fwd_kernel_traitsILi192ELi128ELi64ELi8ELb0ELb0EN7cutlass6half_tE19Flash_kernel_traitsILi192ELi128ELi64ELi8ES3_EELb0ELb0ELb0ELb0ELb0ELb0ELb0ELb0EEEvNS_16Flash_fwd_paramsE
        .type           _ZN5flash16flash_fwd_kernelI23Flash_fwd_kernel_traitsILi192ELi128ELi64ELi8ELb0ELb0EN7cutlass6half_tE19Flash_kernel_traitsILi192ELi128ELi64ELi8ES3_EELb0ELb0ELb0ELb0ELb0ELb0ELb0ELb0EEEvNS_16Flash_fwd_paramsE,@function
        .size           _ZN5flash16flash_fwd_kernelI23Flash_fwd_kernel_traitsILi192ELi128ELi64ELi8ELb0ELb0EN7cutlass6half_tE19Flash_kernel_traitsILi192ELi128ELi64ELi8ES3_EELb0ELb0ELb0ELb0ELb0ELb0ELb0ELb0EEEvNS_16Flash_fwd_paramsE,(.L_x_1276 - _ZN5flash16flash_fwd_kernelI23Flash_fwd_kernel_traitsILi192ELi128ELi64ELi8ELb0ELb0EN7cutlass6half_tE19Flash_kernel_traitsILi192ELi128ELi64ELi8ES3_EELb0ELb0ELb0ELb0ELb0ELb0ELb0ELb0EEEvNS_16Flash_fwd_paramsE)
        .other          _ZN5flash16flash_fwd_kernelI23Flash_fwd_kernel_traitsILi192ELi128ELi64ELi8ELb0ELb0EN7cutlass6half_tE19Flash_kernel_traitsILi192ELi128ELi64ELi8ES3_EELb0ELb0ELb0ELb0ELb0ELb0ELb0ELb0EEEvNS_16Flash_fwd_paramsE,@"STO_CUDA_ENTRY STV_DEFAULT"
_ZN5flash16flash_fwd_kernelI23Flash_fwd_kernel_traitsILi192ELi128ELi64ELi8ELb0ELb0EN7cutlass6half_tE19Flash_kernel_traitsILi192ELi128ELi64ELi8ES3_EELb0ELb0ELb0ELb0ELb0ELb0ELb0ELb0EEEvNS_16Flash_fwd_paramsE:
.text._ZN5flash16flash_fwd_kernelI23Flash_fwd_kernel_traitsILi192ELi128ELi64ELi8ELb0ELb0EN7cutlass6half_tE19Flash_kernel_traitsILi192ELi128ELi64ELi8ES3_EELb0ELb0ELb0ELb0ELb0ELb0ELb0ELb0EEEvNS_16Flash_fwd_paramsE:
        /* <DEDUP_REMOVED lines=34> */
.L_x_54:
[----:B-1-34-:R-:W-:Y:S02]  /*0220*/  MOV R5, c[0x0][0x218] ;  /* 0x0000860000057a02 */ /* 0x01afe40000000f00 */
.L_x_55:
        /* <DEDUP_REMOVED lines=22> */
[----:B------:R-:W-:Y:S02]  /*0390*/  @!P1 IMAD R5, R5, c[0x0][0x178], RZ ;  /* 0x00005e0005059a24 */ /* 0x000fe400078e02ff */
[----:B------:R-:W-:-:S04]  /*03a0*/  @!P1 IMAD.WIDE.U32 R10, R0, c[0x0][0x178], RZ ;  /* 0x00005e00000a9a25 */ /* 0x000fc800078e00ff */
[----:B------:R-:W-:Y:S01]  /*03b0*/  @!P1 IMAD R5, R0, c[0x0][0x17c], R5 ;  /* 0x00005f0000059a24 */ /* 0x000fe200078e0205 */
[----:B------:R-:W-:Y:S01]  /*03c0*/  @!P1 MOV R12, R10 ;  /* 0x0000000a000c9202 */ /* 0x000fe20000000f00 */
[----:B------:R-:W-:-:S04]  /*03d0*/  @P0 IMAD.WIDE.U32 R210, R3, c[0x0][0x198], RZ ;  /* 0x0000660003d20a25 */ /* 0x000fc800078e00ff */
[----:B------:R-:W-:Y:S01]  /*03e0*/  @P1 IMAD R13, R201, c[0x0][0x194], R13 ;  /* 0x00006500c90d1a24 */ /* 0x000fe200078e020d */
        /* <DEDUP_REMOVED lines=13> */
.L_x_57:
[----:B------:R-:W-:Y:S01]  /*04c0*/  IABS R8, c[0x0][0x1c8] ;  /* 0x0000720000087a13 */ /* 0x000fe20000000000 */
[----:B------:R-:W-:Y:S01]  /*04d0*/  IMAD.MOV.U32 R10, RZ, RZ, RZ ;  /* 0x000000ffff0a7224 */ /* 0x000fe200078e00ff */
[----:B------:R-:W-:Y:S02]  /*04e0*/  SHF.R.S32.HI R19, RZ, 0x1f, R16 ;  /* 0x0000001fff137819 */ /* 0x000fe40000011410 */
[----:B------:R-:W1:Y:S08]  /*04f0*/  I2F.RP R14, R8 ;  /* 0x00000008000e7306 */ /* 0x000e700000209400 */
        /* <DEDUP_REMOVED lines=8> */
[----:B------:R-:W-:-:S05]  /*0580*/  IMAD.HI.U32 R208, R10, R7, RZ ;  /* 0x000000070ad07227 */ /* 0x000fca00078e00ff */
[----:B------:R-:W-:-:S05]  /*0590*/  IADD3 R5, -R208, RZ, RZ ;  /* 0x000000ffd0057210 */ /* 0x000fca0007ffe1ff */
[----:B------:R-:W-:Y:S02]  /*05a0*/  IMAD R5, R8, R5, R7 ;  /* 0x0000000508057224 */ /* 0x000fe400078e0207 */
[----:B------:R-:W-:-:S03]  /*05b0*/  @P0 IMAD.IADD R7, R2, 0x1, R9 ;  /* 0x0000000102070824 */ /* 0x000fc600078e0209 */
[----:B------:R-:W-:Y:S01]  /*05c0*/  ISETP.GT.U32.AND P2, PT, R8, R5, PT ;  /* 0x000000050800720c */ /* 0x000fe20003f44070 */
[----:B------:R-:W-:-:S04]  /*05d0*/  @P0 IMAD.WIDE.U32 R10, R7, c[0x0][0x1a0], RZ ;  /* 0x00006800070a0a25 */ /* 0x000fc800078e00ff */
[----:B------:R-:W-:-:S08]  /*05e0*/  @P0 IMAD R7, R7, c[0x0][0x1a4], R11 ;  /* 0x0000690007070a24 */ /* 0x000fd000078e020b */
[----:B------:R-:W-:Y:S01]  /*05f0*/  @!P2 IMAD.IADD R5, R5, 0x1, -R8 ;  /* 0x000000010505a824 */ /* 0x000fe200078e0a08 */
[----:B------:R-:W-:Y:S02]  /*0600*/  @!P2 IADD3 R208, R208, 0x1, RZ ;  /* 0x00000001d0d0a810 */ /* 0x000fe40007ffe0ff */
[----:B------:R-:W-:Y:S02]  /*0610*/  ISETP.NE.AND P2, PT, RZ, c[0x0][0x1c8], PT ;  /* 0x00007200ff007a0c */ /* 0x000fe40003f45270 */
[----:B------:R-:W-:Y:S02]  /*0620*/  ISETP.GE.U32.AND P3, PT, R5, R8, PT ;  /* 0x000000080500720c */ /* 0x000fe40003f66070 */
[----:B------:R-:W-:-:S04]  /*0630*/  LOP3.LUT R5, R16, c[0x0][0x1c8], RZ, 0x3c, !PT ;  /* 0x0000720010057a12 */ /* 0x000fc800078e3cff */
[----:B------:R-:W-:-:S07]  /*0640*/  ISETP.GE.AND P1, PT, R5, RZ, PT ;  /* 0x000000ff0500720c */ /* 0x000fce0003f26270 */
        /* <DEDUP_REMOVED lines=14> */
.L_x_58:
[----:B------:R-:W-:Y:S01]  /*0730*/  SHF.R.S32.HI R9, RZ, 0x1f, R4 ;  /* 0x0000001fff097819 */ /* 0x000fe20000011404 */
[----:B------:R-:W-:Y:S01]  /*0740*/  IMAD R19, R19, c[0x0][0x1a8], RZ ;  /* 0x00006a0013137a24 */ /* 0x000fe200078e02ff */
[----:B------:R-:W-:Y:S01]  /*0750*/  BSSY B0, `(.L_x_59) ;  /* 0x0000066000007945 */ /* 0x000fe20003800000 */
[----:B------:R-:W-:Y:S01]  /*0760*/  IMAD.IADD R199, R206, 0x1, -R199 ;  /* 0x00000001cec77824 */ /* 0x000fe200078e0ac7 */
[CC--:B------:R-:W-:Y:S01]  /*0770*/  LEA.HI R5, R9.reuse, R4.reuse, RZ, 0x3 ;  /* 0x0000000409057211 */ /* 0x0c0fe200078f18ff */
[----:B------:R-:W-:Y:S01]  /*0780*/  IMAD R19, R16, c[0x0][0x1ac], R19 ;  /* 0x00006b0010137a24 */ /* 0x000fe200078e0213 */
[----:B------:R-:W-:Y:S02]  /*0790*/  LEA.HI R197, R9, R4, RZ, 0x4 ;  /* 0x0000000409c57211 */ /* 0x000fe400078f20ff */
[----:B------:R-:W-:Y:S02]  /*07a0*/  SHF.R.S32.HI R14, RZ, 0x3, R5 ;  /* 0x00000003ff0e7819 */ /* 0x000fe40000011405 */
[----:B------:R-:W-:-:S02]  /*07b0*/  LOP3.LUT R5, R5, 0xfffffff8, RZ, 0xc0, !PT ;  /* 0xfffffff805057812 */ /* 0x000fc400078ec0ff */
[----:B------:R-:W-:Y:S01]  /*07c0*/  SHF.R.S32.HI R8, RZ, 0x4, R197 ;  /* 0x00000004ff087819 */ /* 0x000fe200000114c5 */
[----:B------:R-:W-:Y:S01]  /*07d0*/  IMAD.SHL.U32 R203, R14, 0x40, RZ ;  /* 0x000000400ecb7824 */ /* 0x000fe200078e00ff */
[C---:B------:R-:W-:Y:S01]  /*07e0*/  LOP3.LUT R17, R197.reuse, 0xfffffff0, RZ, 0xc0, !PT ;  /* 0xfffffff0c5117812 */ /* 0x040fe200078ec0ff */
[----:B------:R-:W-:Y:S01]  /*07f0*/  IMAD.IADD R2, R4, 0x1, -R5 ;  /* 0x0000000104027824 */ /* 0x000fe200078e0a05 */
[----:B------:R-:W-:Y:S02]  /*0800*/  LEA.HI R197, R197, R8, RZ, 0x1 ;  /* 0x00000008c5c57211 */ /* 0x000fe400078f08ff */
[----:B------:R-:W-:Y:S01]  /*0810*/  LOP3.LUT R203, R203, 0x1c0, RZ, 0xc0, !PT ;  /* 0x000001c0cbcb7812 */ /* 0x000fe200078ec0ff */
[----:B------:R-:W-:Y:S01]  /*0820*/  IMAD.SHL.U32 R214, R2, 0x8, RZ ;  /* 0x0000000802d67824 */ /* 0x000fe200078e00ff */
[----:B------:R-:W-:Y:S01]  /*0830*/  LOP3.LUT R197, R197, 0xfffffffe, RZ, 0xc0, !PT ;  /* 0xfffffffec5c57812 */ /* 0x000fe200078ec0ff */
[----:B------:R-:W-:Y:S01]  /*0840*/  IMAD.IADD R17, R4, 0x1, -R17 ;  /* 0x0000000104117824 */ /* 0x000fe200078e0a11 */
[----:B------:R-:W-:-:S02]  /*0850*/  SHF.R.S32.HI R15, RZ, 0x1f, R14 ;  /* 0x0000001fff0f7819 */ /* 0x000fc4000001140e */
[--C-:B------:R-:W-:Y:S01]  /*0860*/  LOP3.LUT R0, R203, 0x38, R214.reuse, 0xf8, !PT ;  /* 0x00000038cb007812 */ /* 0x100fe200078ef8d6 */
[----:B------:R-:W-:Y:S01]  /*0870*/  IMAD.IADD R197, R8, 0x1, -R197 ;  /* 0x0000000108c57824 */ /* 0x000fe200078e0ac5 */
[----:B------:R-:W-:Y:S01]  /*0880*/  SHF.R.U32.HI R203, RZ, 0x3, R203 ;  /* 0x00000003ffcb7819 */ /* 0x000fe200000116cb */
[----:B------:R-:W-:Y:S01]  /*0890*/  IMAD R11, R15, c[0x0][0x198], RZ ;  /* 0x000066000f0b7a24 */ /* 0x000fe200078e02ff */
[--C-:B------:R-:W-:Y:S02]  /*08a0*/  SHF.R.S32.HI R215, RZ, 0x1f, R214.reuse ;  /* 0x0000001fffd77819 */ /* 0x100fe400000114d6 */
[----:B------:R-:W-:Y:S02]  /*08b0*/  LOP3.LUT R203, R0, R203, RZ, 0x3c, !PT ;  /* 0x000000cb00cb7212 */ /* 0x000fe400078e3cff */
[----:B------:R-:W-:Y:S01]  /*08c0*/  LEA.HI R0, R9, R4, RZ, 0x6 ;  /* 0x0000000409007211 */ /* 0x000fe200078f30ff */
[----:B------:R-:W-:Y:S01]  /*08d0*/  IMAD.WIDE.U32 R20, R14, c[0x0][0x198], R214 ;  /* 0x000066000e147a25 */ /* 0x000fe200078e00d6 */
[----:B------:R-:W-:-:S02]  /*08e0*/  SHF.R.S32.HI R8, RZ, 0x1f, R17 ;  /* 0x0000001fff087819 */ /* 0x000fc40000011411 */
[----:B------:R-:W-:Y:S01]  /*08f0*/  IADD3 R12, P0, R214, R12, RZ ;  /* 0x0000000cd60c7210 */ /* 0x000fe20007f1e0ff */
[----:B------:R-:W-:Y:S01]  /*0900*/  IMAD.SHL.U32 R0, R0, 0x8, RZ ;  /* 0x0000000800007824 */ /* 0x000fe200078e00ff */
[----:B------:R-:W-:Y:S02]  /*0910*/  LEA.HI R5, R8, R17, RZ, 0x3 ;  /* 0x0000001108057211 */ /* 0x000fe400078f18ff */
[----:B------:R-:W-:Y:S01]  /*0920*/  IADD3 R205, R214, 0x40, RZ ;  /* 0x00000040d6cd7810 */ /* 0x000fe20007ffe0ff */
[----:B------:R-:W-:Y:S01]  /*0930*/  IMAD.X R13, R215, 0x1, R13, P0 ;  /* 0x00000001d70d7824 */ /* 0x000fe200000e060d */
[----:B------:R-:W-:Y:S01]  /*0940*/  LOP3.LUT R203, R203, 0xfffffe00, R0, 0xf8, !PT ;  /* 0xfffffe00cbcb7812 */ /* 0x000fe200078ef800 */
[----:B------:R-:W-:Y:S01]  /*0950*/  IMAD R0, R14, c[0x0][0x19c], R11 ;  /* 0x000067000e007a24 */ /* 0x000fe200078e020b */
[----:B------:R-:W-:Y:S01]  /*0960*/  LOP3.LUT R8, R5, 0xfffffff8, RZ, 0xc0, !PT ;  /* 0xfffffff805087812 */ /* 0x000fe200078ec0ff */
[----:B------:R-:W-:Y:S01]  /*0970*/  IMAD R11, R15, c[0x0][0x1a0], RZ ;  /* 0x000068000f0b7a24 */ /* 0x000fe200078e02ff */
[----:B------:R-:W-:Y:S01]  /*0980*/  IADD3 R210, P0, R210, R20, RZ ;  /* 0x00000014d2d27210 */ /* 0x000fe20007f1e0ff */
[----:B------:R-:W-:Y:S01]  /*0990*/  IMAD.SHL.U32 R5, R5, 0x40, RZ ;  /* 0x0000004005057824 */ /* 0x000fe200078e00ff */
[----:B------:R-:W-:Y:S01]  /*09a0*/  IADD3 R204, R214, 0x80, RZ ;  /* 0x00000080d6cc7810 */ /* 0x000fe20007ffe0ff */
[----:B------:R-:W-:Y:S01]  /*09b0*/  IMAD.IADD R8, R17, 0x1, -R8 ;  /* 0x0000000111087824 */ /* 0x000fe200078e0a08 */
[----:B------:R-:W-:Y:S01]  /*09c0*/  IADD3.X R211, R3, R21, R0, P0, !PT ;  /* 0x0000001503d37210 */ /* 0x000fe200007fe400 */
[----:B------:R-:W-:Y:S01]  /*09d0*/  IMAD.WIDE.U32 R20, R14, c[0x0][0x1a0], R214 ;  /* 0x000068000e147a25 */ /* 0x000fe200078e00d6 */
[----:B------:R-:W-:-:S02]  /*09e0*/  SHF.R.S32.HI R3, RZ, 0x1f, R208 ;  /* 0x0000001fff037819 */ /* 0x000fc400000114d0 */
[----:B------:R-:W-:Y:S01]  /*09f0*/  LOP3.LUT P2, RZ, R8, 0x4, RZ, 0xc0, !PT ;  /* 0x0000000408ff7812 */ /* 0x000fe2000784c0ff */
[----:B------:R-:W-:Y:S01]  /*0a00*/  IMAD R0, R14, c[0x0][0x1a4], R11 ;  /* 0x000069000e007a24 */ /* 0x000fe200078e020b */
[C---:B------:R-:W-:Y:S01]  /*0a10*/  LOP3.LUT P1, RZ, R8.reuse, 0x2, RZ, 0xc0, !PT ;  /* 0x0000000208ff7812 */ /* 0x040fe2000782c0ff */
[----:B------:R-:W-:Y:S01]  /*0a20*/  IMAD.SHL.U32 R8, R8, 0x40, RZ ;  /* 0x0000004008087824 */ /* 0x000fe200078e00ff */
[----:B------:R-:W-:Y:S01]  /*0a30*/  IADD3 R10, P0, R10, R20, RZ ;  /* 0x000000140a0a7210 */ /* 0x000fe20007f1e0ff */
[----:B------:R-:W-:-:S03]  /*0a40*/  IMAD.WIDE.U32 R16, R16, c[0x0][0x1a8], R12 ;  /* 0x00006a0010107a25 */ /* 0x000fc600078e000c */
[----:B------:R-:W-:Y:S01]  /*0a50*/  IADD3.X R11, R7, R21, R0, P0, !PT ;  /* 0x00000015070b7210 */ /* 0x000fe200007fe400 */
[----:B------:R-:W-:Y:S01]  /*0a60*/  IMAD.SHL.U32 R13, R197, 0x8, RZ ;  /* 0x00000008c50d7824 */ /* 0x000fe200078e00ff */
[----:B------:R-:W-:Y:S01]  /*0a70*/  LOP3.LUT R8, R8, 0x1c0, RZ, 0xc0, !PT ;  /* 0x000001c008087812 */ /* 0x000fe200078ec0ff */
[C---:B------:R-:W-:Y:S01]  /*0a80*/  IMAD R213, R3.reuse, c[0x0][0x1b0], RZ ;  /* 0x00006c0003d57a24 */ /* 0x040fe200078e02ff */
[----:B------:R-:W-:Y:S01]  /*0a90*/  ISETP.GE.AND P0, PT, R14, R199, PT ;  /* 0x000000c70e00720c */ /* 0x000fe20003f06270 */
[----:B------:R-:W-:Y:S01]  /*0aa0*/  IMAD R3, R3, c[0x0][0x1b8], RZ ;  /* 0x00006e0003037a24 */ /* 0x000fe200078e02ff */
[----:B------:R-:W-:Y:S01]  /*0ab0*/  LOP3.LUT R13, R8, 0x8, R13, 0xf8, !PT ;  /* 0x00000008080d7812 */ /* 0x000fe200078ef80d */
[C---:B------:R-:W-:Y:S01]  /*0ac0*/  IMAD R213, R208.reuse, c[0x0][0x1b4], R213 ;  /* 0x00006d00d0d57a24 */ /* 0x040fe200078e02d5 */
[----:B------:R-:W-:Y:S01]  /*0ad0*/  SHF.R.U32.HI R8, RZ, 0x3, R8 ;  /* 0x00000003ff087819 */ /* 0x000fe20000011608 */
[C---:B------:R-:W-:Y:S02]  /*0ae0*/  IMAD R3, R208.reuse, c[0x0][0x1bc], R3 ;  /* 0x00006f00d0037a24 */ /* 0x040fe400078e0203 */
[----:B------:R-:W-:Y:S01]  /*0af0*/  IMAD.WIDE.U32 R210, R208, c[0x0][0x1b0], R210 ;  /* 0x00006c00d0d27a25 */ /* 0x000fe200078e00d2 */
[----:B------:R-:W-:-:S03]  /*0b00*/  LOP3.LUT R0, R13, R8, RZ, 0x3c, !PT ;  /* 0x000000080d007212 */ /* 0x000fc600078e3cff */
[----:B------:R-:W-:Y:S01]  /*0b10*/  IMAD.MOV.U32 R7, RZ, RZ, 0x10 ;  /* 0x00000010ff077424 */ /* 0x000fe200078e00ff */
[----:B------:R-:W-:Y:S01]  /*0b20*/  LOP3.LUT R0, R0, 0xfffffe00, R5, 0xf8, !PT ;  /* 0xfffffe0000007812 */ /* 0x000fe200078ef805 */
[----:B------:R-:W-:Y:S02]  /*0b30*/  IMAD.MOV.U32 R8, RZ, RZ, 0x20 ;  /* 0x00000020ff087424 */ /* 0x000fe400078e00ff */
[----:B------:R-:W-:Y:S01]  /*0b40*/  IMAD.WIDE.U32 R208, R208, c[0x0][0x1b8], R10 ;  /* 0x00006e00d0d07a25 */ /* 0x000fe200078e000a */
[----:B------:R-:W-:Y:S02]  /*0b50*/  SEL R7, R7, 0xfffffff0, !P1 ;  /* 0xfffffff007077807 */ /* 0x000fe40004800000 */
[----:B------:R-:W-:Y:S01]  /*0b60*/  SEL R5, R8, 0xffffffe0, !P2 ;  /* 0xffffffe008057807 */ /* 0x000fe20005000000 */
[----:B------:R-:W-:-:S04]  /*0b70*/  IMAD.WIDE R20, R202, 0x80, R14 ;  /* 0x00000080ca147825 */ /* 0x000fc800078e020e */
[----:B------:R-:W-:Y:S02]  /*0b80*/  IMAD.SHL.U32 R203, R203, 0x2, RZ ;  /* 0x00000002cbcb7824 */ /* 0x000fe400078e00ff */
[----:B------:R-:W-:Y:S02]  /*0b90*/  IMAD.IADD R19, R17, 0x1, R19 ;  /* 0x0000000111137824 */ /* 0x000fe400078e0213 */
[----:B------:R-:W-:Y:S02]  /*0ba0*/  IMAD.IADD R213, R211, 0x1, R213 ;  /* 0x00000001d3d57824 */ /* 0x000fe400078e02d5 */
[----:B------:R-:W-:Y:S01]  /*0bb0*/  IMAD.IADD R200, R209, 0x1, R3 ;  /* 0x00000001d1c87824 */ /* 0x000fe200078e0203 */
[----:B------:R-:W-:Y:S05]  /*0bc0*/  @P0 BRA `(.L_x_60) ;  /* 0x000001e000000947 */ /* 0x000fea0003800000 */
[----:B------:R-:W-:Y:S01]  /*0bd0*/  ISETP.GE.AND P4, PT, R214, c[0x0][0x220], PT ;  /* 0x00008800d6007a0c */ /* 0x000fe20003f86270 */
[----:B------:R-:W-:Y:S01]  /*0be0*/  IMAD R3, R21, c[0x0][0x190], RZ ;  /* 0x0000640015037a24 */ /* 0x000fe200078e02ff */
[----:B------:R-:W-:Y:S01]  /*0bf0*/  ISETP.GE.AND P3, PT, R205, c[0x0][0x220], PT ;  /* 0x00008800cd007a0c */ /* 0x000fe20003f66270 */
[----:B------:R-:W-:Y:S01]  /*0c00*/  IMAD.MOV.U32 R18, RZ, RZ, R16 ;  /* 0x000000ffff127224 */ /* 0x000fe200078e0010 */
[----:B------:R-:W-:Y:S01]  /*0c10*/  ISETP.GE.AND P2, PT, R204, c[0x0][0x220], PT ;  /* 0x00008800cc007a0c */ /* 0x000fe20003f46270 */
[----:B------:R-:W-:-:S02]  /*0c20*/  IMAD R3, R20, c[0x0][0x194], R3 ;  /* 0x0000650014037a24 */ /* 0x000fc400078e0203 */
[----:B------:R-:W-:-:S04]  /*0c30*/  IMAD.WIDE.U32 R10, R20, c[0x0][0x190], R18 ;  /* 0x00006400140a7a25 */ /* 0x000fc800078e0012 */
[----:B------:R-:W-:Y:S02]  /*0c40*/  IMAD.IADD R3, R11, 0x1, R3 ;  /* 0x000000010b037824 */ /* 0x000fe400078e0203 */
[C---:B------:R-:W-:Y:S01]  /*0c50*/  @!P4 LEA R22, P1, R10.reuse, c[0x0][0x160], 0x1 ;  /* 0x000058000a16ca11 */ /* 0x040fe200078208ff */
[----:B------:R1:W-:Y:S01]  /*0c60*/  @P4 STS.128 [R203], RZ ;  /* 0x000000ffcb004388 */ /* 0x0003e20000000c00 */
[C---:B------:R-:W-:Y:S02]  /*0c70*/  @!P3 LEA R12, P0, R10.reuse, c[0x0][0x160], 0x1 ;  /* 0x000058000a0cba11 */ /* 0x040fe400078008ff */
[C-C-:B------:R-:W-:Y:S02]  /*0c80*/  @!P4 LEA.HI.X R23, R10.reuse, c[0x0][0x164], R3.reuse, 0x1, P1 ;  /* 0x000059000a17ca11 */ /* 0x140fe400008f0c03 */
[----:B------:R-:W-:-:S03]  /*0c90*/  @!P3 LEA.HI.X R13, R10, c[0x0][0x164], R3, 0x1, P0 ;  /* 0x000059000a0dba11 */ /* 0x000fc600000f0c03 */
[----:B------:R-:W-:Y:S01]  /*0ca0*/  @!PT LDS RZ, [RZ] ;  /* 0x00000000fffff984 */ /* 0x000fe20000000800 */
[----:B------:R-:W-:Y:S01]  /*0cb0*/  @!PT LDS RZ, [RZ] ;  /* 0x00000000fffff984 */ /* 0x000fe20000000800 */
[----:B------:R-:W-:Y:S01]  /*0cc0*/  @!PT LDS RZ, [RZ] ;  /* 0x00000000fffff984 */ /* 0x000fe20000000800 */
[----:B------:R1:W-:Y:S04]  /*0cd0*/  @!P4 LDGSTS.E.BYPASS.LTC128B.128 [R203], [R22.64] ;  /* 0x0000000016cbcfae */ /* 0x0003e8000b901d4a */
[----:B------:R1:W-:Y:S04]  /*0ce0*/  @P3 STS.128 [R203+0x4000], RZ ;  /* 0x004000ffcb003388 */ /* 0x0003e80000000c00 */
[----:B------:R-:W-:Y:S01]  /*0cf0*/  @!PT LDS RZ, [RZ] ;  /* 0x00000000fffff984 */ /* 0x000fe20000000800 */
[----:B------:R-:W-:Y:S01]  /*0d00*/  @!PT LDS RZ, [RZ] ;  /* 0x00000000fffff984 */ /* 0x000fe20000000800 */
[----:B------:R-:W-:Y:S01]  /*0d10*/  @!PT LDS RZ, [RZ] ;  /* 0x00000000fffff984 */ /* 0x000fe20000000800 */
[----:B------:R1:W-:Y:S04]  /*0d20*/  @!P3 LDGSTS.E.BYPASS.LTC128B.128 [R203+0x4000], [R12.64+0x80] ;  /* 0x040000800ccbbfae */ /* 0x0003e8000b901d4a */
[----:B------:R1:W-:Y:S01]  /*0d30*/  @P2 STS.128 [R203+0x8000], RZ ;  /* 0x008000ffcb002388 */ /* 0x0003e20000000c00 */
[----:B------:R-:W-:Y:S05]  /*0d40*/  @P2 BRA `(.L_x_60) ;  /* 0x0000006000002947 */ /* 0x000fea0003800000 */
[----:B-1----:R-:W-:-:S04]  /*0d50*/  LEA R12, P0, R10, c[0x0][0x160], 0x1 ;  /* 0x000058000a0c7a11 */ /* 0x002fc800078008ff */
[----:B------:R-:W-:-:S05]  /*0d60*/  LEA.HI.X R13, R10, c[0x0][0x164], R3, 0x1, P0 ;  /* 0x000059000a0d7a11 */ /* 0x000fca00000f0c03 */
[----:B------:R-:W-:Y:S01]  /*0d70*/  @!PT LDS RZ, [RZ] ;  /* 0x00000000fffff984 */ /* 0x000fe20000000800 */
[----:B------:R-:W-:Y:S01]  /*0d80*/  @!PT LDS RZ, [RZ] ;  /* 0x00000000fffff984 */ /* 0x000fe20000000800 */
[----:B------:R-:W-:Y:S01]  /*0d90*/  @!PT LDS RZ, [RZ] ;  /* 0x00000000fffff984 */ /* 0x000fe20000000800 */
[----:B------:R1:W-:Y:S04]  /*0da0*/  LDGSTS.E.BYPASS.LTC128B.128 [R203+0x8000], [R12.64+0x100] ;  /* 0x080001000ccb7fae */ /* 0x0003e8000b901d4a */
.L_x_60:
[----:B------:R-:W-:Y:S05]  /*0db0*/  BSYNC B0 ;  /* 0x0000000000007941 */ /* 0x000fea0003800000 */
.L_x_59:
[----:B------:R-:W-:Y:S01]  /*0dc0*/  IADD3 R10, R14, 0x20, RZ ;  /* 0x000000200e0a7810 */ /* 0x000fe20007ffe0ff */
[----:B------:R-:W-:Y:S03]  /*0dd0*/  BSSY B0, `(.L_x_61) ;  /* 0x0000024000007945 */ /* 0x000fe60003800000 */
[----:B------:R-:W-:-:S13]  /*0de0*/  ISETP.GE.AND P0, PT, R10, R199, PT ;  /* 0x000000c70a00720c */ /* 0x000fda0003f06270 */
[----:B------:R-:W-:Y:S05]  /*0df0*/  @P0 BRA `(.L_x_62) ;  /* 0x0000021000000947 */ /* 0x000fea0003800000 */
[----:B-1----:R-:W-:Y:S01]  /*0e00*/  IADD3 R12, P0, R20, 0x20, RZ ;  /* 0x00000020140c7810 */ /* 0x002fe20007f1e0ff */
[----:B------:R-:W-:Y:S01]  /*0e10*/  IMAD.MOV.U32 R22, RZ, RZ, R16 ;  /* 0x000000ffff167224 */ /* 0x000fe200078e0010 */
[----:B------:R-:W-:Y:S01]  /*0e20*/  ISETP.GE.AND P3, PT, R214, c[0x0][0x220], PT ;  /* 0x00008800d6007a0c */ /* 0x000fe20003f66270 */
[----:B------:R-:W-:Y:S01]  /*0e30*/  IMAD.MOV.U32 R23, RZ, RZ, R19 ;  /* 0x000000ffff177224 */ /* 0x000fe200078e0013 */
[----:B------:R-:W-:Y:S01]  /*0e40*/  ISETP.GE.AND P2, PT, R205, c[0x0][0x220], PT ;  /* 0x00008800cd007a0c */ /* 0x000fe20003f46270 */
[----:B------:R-:W-:Y:S01]  /*0e50*/  IMAD.X R3, RZ, RZ, R21, P0 ;  /* 0x000000ffff037224 */ /* 0x000fe200000e0615 */
[----:B------:R-:W-:Y:S01]  /*0e60*/  ISETP.GE.AND P0, PT, R204, c[0x0][0x220], PT ;  /* 0x00008800cc007a0c */ /* 0x000fe20003f06270 */
[----:B------:R-:W-:-:S04]  /*0e70*/  IMAD.WIDE.U32 R22, R12, c[0x0][0x190], R22 ;  /* 0x000064000c167a25 */ /* 0x000fc800078e0016 */
[----:B------:R-:W-:-:S04]  /*0e80*/  IMAD R3, R3, c[0x0][0x190], RZ ;  /* 0x0000640003037a24 */ /* 0x000fc800078e02ff */
[----:B------:R-:W-:Y:S01]  /*0e90*/  IMAD R3, R12, c[0x0][0x194], R3 ;  /* 0x000065000c037a24 */ /* 0x000fe200078e0203 */
[C---:B------:R-:W-:Y:S01]  /*0ea0*/  @!P3 LEA R12, P4, R22.reuse, c[0x0][0x160], 0x1 ;  /* 0x00005800160cba11 */ /* 0x040fe200078808ff */
[----:B------:R1:W-:Y:S01]  /*0eb0*/  @P3 STS.128 [R203+0x1000], RZ ;  /* 0x001000ffcb003388 */ /* 0x0003e20000000c00 */
[----:B------:R-:W-:Y:S01]  /*0ec0*/  @!P2 LEA R24, P1, R22, c[0x0][0x160], 0x1 ;  /* 0x000058001618aa11 */ /* 0x000fe200078208ff */
[----:B------:R-:W-:-:S05]  /*0ed0*/  IMAD.IADD R3, R23, 0x1, R3 ;  /* 0x0000000117037824 */ /* 0x000fca00078e0203 */
[C-C-:B------:R-:W-:Y:S02]  /*0ee0*/  @!P3 LEA.HI.X R13, R22.reuse, c[0x0][0x164], R3.reuse, 0x1, P4 ;  /* 0x00005900160dba11 */ /* 0x140fe400020f0c03 */
[----:B------:R-:W-:-:S03]  /*0ef0*/  @!P2 LEA.HI.X R25, R22, c[0x0][0x164], R3, 0x1, P1 ;  /* 0x000059001619aa11 */ /* 0x000fc600008f0c03 */
[----:B------:R-:W-:Y:S01]  /*0f00*/  @!PT LDS RZ, [RZ] ;  /* 0x00000000fffff984 */ /* 0x000fe20000000800 */
[----:B------:R-:W-:Y:S01]  /*0f10*/  @!PT LDS RZ, [RZ] ;  /* 0x00000000fffff984 */ /* 0x000fe20000000800 */
[----:B------:R-:W-:Y:S01]  /*0f20*/  @!PT LDS RZ, [RZ] ;  /* 0x00000000fffff984 */ /* 0x000fe20000000800 */
[----:B------:R1:W-:Y:S04]  /*0f30*/  @!P3 LDGSTS.E.BYPASS.LTC128B.128 [R203+0x1000], [R12.64] ;  /* 0x010000000ccbbfae */ /* 0x0003e8000b901d4a */
        /* <DEDUP_REMOVED lines=13> */
.L_x_62:
[----:B------:R-:W-:Y:S05]  /*1010*/  BSYNC B0 ;  /* 0x0000000000007941 */ /* 0x000fea0003800000 */
.L_x_61:
[----:B-1----:R-:W-:Y:S01]  /*1020*/  IADD3 R12, R14, 0x40, RZ ;  /* 0x000000400e0c7810 */ /* 0x002fe20007ffe0ff */
[----:B------:R-:W-:Y:S03]  /*1030*/  BSSY B0, `(.L_x_63) ;  /* 0x0000024000007945 */ /* 0x000fe60003800000 */
[----:B------:R-:W-:-:S13]  /*1040*/  ISETP.GE.AND P0, PT, R12, R199, PT ;  /* 0x000000c70c00720c */ /* 0x000fda0003f06270 */
[----:B------:R-:W-:Y:S05]  /*1050*/  @P0 BRA `(.L_x_64) ;  /* 0x0000021000000947 */ /* 0x000fea0003800000 */
[----:B------:R-:W-:Y:S01]  /*1060*/  IADD3 R12, P0, R20, 0x40, RZ ;  /* 0x00000040140c7810 */ /* 0x000fe20007f1e0ff */
        /* <DEDUP_REMOVED lines=32> */
.L_x_64:
[----:B------:R-:W-:Y:S05]  /*1270*/  BSYNC B0 ;  /* 0x0000000000007941 */ /* 0x000fea0003800000 */
.L_x_63:
[----:B-1----:R-:W-:Y:S01]  /*1280*/  IADD3 R12, R14, 0x60, RZ ;  /* 0x000000600e0c7810 */ /* 0x002fe20007ffe0ff */
[----:B------:R-:W-:Y:S01]  /*1290*/  UMOV UR7, 0x6 ;  /* 0x0000000600077882 */ /* 0x000fe20000000000 */
[----:B------:R-:W-:Y:S01]  /*12a0*/  BSSY B0, `(.L_x_65) ;  /* 0x0000026000007945 */ /* 0x000fe20003800000 */
[----:B------:R-:W-:Y:S01]  /*12b0*/  ULDC.64 UR4, c[0x0][0x198] ;  /* 0x0000660000047ab9 */ /* 0x000fe20000000a00 */
[----:B------:R-:W-:Y:S01]  /*12c0*/  ISETP.GE.AND P0, PT, R12, R199, PT ;  /* 0x000000c70c00720c */ /* 0x000fe20003f06270 */
[----:B------:R-:W-:Y:S02]  /*12d0*/  USHF.L.U64.HI UR7, UR4, UR7, UR5 ;  /* 0x0000000704077299 */ /* 0x000fe40008010205 */
[----:B------:R-:W-:-:S10]  /*12e0*/  USHF.L.U32 UR8, UR4, 0x6, URZ ;  /* 0x0000000604087899 */ /* 0x000fd4000800063f */
[----:B------:R-:W-:Y:S05]  /*12f0*/  @P0 BRA `(.L_x_66) ;  /* 0x0000020000000947 */ /* 0x000fea0003800000 */
[----:B------:R-:W-:Y:S01]  /*1300*/  IADD3 R3, P0, R20, 0x60, RZ ;  /* 0x0000006014037810 */ /* 0x000fe20007f1e0ff */
[----:B------:R-:W-:Y:S01]  /*1310*/  IMAD.MOV.U32 R17, RZ, RZ, R19 ;  /* 0x000000ffff117224 */ /* 0x000fe200078e0013 */
[----:B------:R-:W-:Y:S02]  /*1320*/  ISETP.GE.AND P3, PT, R214, c[0x0][0x220], PT ;  /* 0x00008800d6007a0c */ /* 0x000fe40003f66270 */
        /* <DEDUP_REMOVED lines=29> */
.L_x_66:
[----:B------:R-:W-:Y:S05]  /*1500*/  BSYNC B0 ;  /* 0x0000000000007941 */ /* 0x000fea0003800000 */
.L_x_65:
[----:B------:R-:W-:Y:S01]  /*1510*/  LEA.HI.SX32 R3, R133, 0xffffffff, 0x1a ;  /* 0xffffffff85037811 */ /* 0x000fe200078fd2ff */
[----:B------:R-:W-:Y:S01]  /*1520*/  BSSY B0, `(.L_x_67) ;  /* 0x0000023000007945 */ /* 0x000fe20003800000 */
[----:B------:R-:W-:Y:S02]  /*1530*/  MOV R212, R210 ;  /* 0x000000d200d47202 */ /* 0x000fe40000000f00 */
[----:B------:R-:W-:Y:S01]  /*1540*/  SHF.R.S32.HI R16, RZ, 0x1f, R3 ;  /* 0x0000001fff107819 */ /* 0x000fe20000011403 */
[C---:B-1----:R-:W-:Y:S02]  /*1550*/  IMAD R13, R3.reuse, -0x40, R6 ;  /* 0xffffffc0030d7824 */ /* 0x042fe400078e0206 */
[C---:B------:R-:W-:Y:S02]  /*1560*/  IMAD R11, R3.reuse, UR7, RZ ;  /* 0x00000007030b7c24 */ /* 0x040fe4000f8e02ff */
[----:B------:R-:W-:Y:S01]  /*1570*/  IMAD.WIDE.U32 R18, R3, UR8, R212 ;  /* 0x0000000803127c25 */ /* 0x000fe2000f8e00d4 */
[----:B------:R-:W-:-:S03]  /*1580*/  ISETP.GE.AND P0, PT, R14, R13, PT ;  /* 0x0000000d0e00720c */ /* 0x000fc60003f06270 */
[----:B------:R-:W-:-:S05]  /*1590*/  IMAD R11, R16, UR8, R11 ;  /* 0x00000008100b7c24 */ /* 0x000fca000f8e020b */
[----:B------:R-:W-:-:S05]  /*15a0*/  IADD3 R11, R19, R11, RZ ;  /* 0x0000000b130b7210 */ /* 0x000fca0007ffe0ff */
[----:B------:R-:W-:Y:S05]  /*15b0*/  @P0 BRA `(.L_x_68) ;  /* 0x0000019000000947 */ /* 0x000fea0003800000 */
[----:B------:R-:W-:Y:S02]  /*15c0*/  ISETP.GE.AND P3, PT, R214, c[0x0][0x220], PT ;  /* 0x00008800d6007a0c */ /* 0x000fe40003f66270 */
[----:B------:R-:W-:Y:S02]  /*15d0*/  ISETP.GE.AND P2, PT, R205, c[0x0][0x220], PT ;  /* 0x00008800cd007a0c */ /* 0x000fe40003f46270 */
[----:B------:R-:W-:-:S09]  /*15e0*/  ISETP.GE.AND P0, PT, R204, c[0x0][0x220], PT ;  /* 0x00008800cc007a0c */ /* 0x000fd20003f06270 */
[C---:B------:R-:W-:Y:S01]  /*15f0*/  @!P3 LEA R22, P4, R18.reuse, c[0x0][0x168], 0x1 ;  /* 0x00005a001216ba11 */ /* 0x040fe200078808ff */
[----:B------:R1:W-:Y:S01]  /*1600*/  @P3 STS.128 [R203+0xc000], RZ ;  /* 0x00c000ffcb003388 */ /* 0x0003e20000000c00 */
[C---:B------:R-:W-:Y:S02]  /*1610*/  @!P2 LEA R20, P1, R18.reuse, c[0x0][0x168], 0x1 ;  /* 0x00005a001214aa11 */ /* 0x040fe400078208ff */
        /* <DEDUP_REMOVED lines=19> */
.L_x_68:
[----:B------:R-:W-:Y:S05]  /*1750*/  BSYNC B0 ;  /* 0x0000000000007941 */ /* 0x000fea0003800000 */
.L_x_67:
[----:B------:R-:W-:Y:S01]  /*1760*/  ISETP.GE.AND P0, PT, R10, R13, PT ;  /* 0x0000000d0a00720c */ /* 0x000fe20003f06270 */
[----:B------:R-:W-:Y:S01]  /*1770*/  UMOV UR6, 0x5 ;  /* 0x0000000500067882 */ /* 0x000fe20000000000 */
[----:B------:R-:W-:Y:S01]  /*1780*/  BSSY B0, `(.L_x_69) ;  /* 0x0000020000007945 */ /* 0x000fe20003800000 */
[----:B------:R-:W-:Y:S02]  /*1790*/  ULDC UR5, c[0x0][0x19c] ;  /* 0x0000670000057ab9 */ /* 0x000fe40000000800 */
[----:B------:R-:W-:Y:S02]  /*17a0*/  USHF.L.U32 UR9, UR4, 0x5, URZ ;  /* 0x0000000504097899 */ /* 0x000fe4000800063f */
[----:B------:R-:W-:-:S06]  /*17b0*/  USHF.L.U64.HI UR5, UR4, UR6, UR5 ;  /* 0x0000000604057299 */ /* 0x000fcc0008010205 */
[----:B------:R-:W-:Y:S05]  /*17c0*/  @P0 BRA `(.L_x_70) ;  /* 0x000001b000000947 */ /* 0x000fea0003800000 */
[----:B------:R-:W-:Y:S02]  /*17d0*/  ISETP.GE.AND P3, PT, R214, c[0x0][0x220], PT ;  /* 0x00008800d6007a0c */ /* 0x000fe40003f66270 */
[----:B------:R-:W-:Y:S02]  /*17e0*/  ISETP.GE.AND P2, PT, R205, c[0x0][0x220], PT ;  /* 0x00008800cd007a0c */ /* 0x000fe40003f46270 */
[----:B------:R-:W-:Y:S02]  /*17f0*/  IADD3 R12, P1, R18, UR9, RZ ;  /* 0x00000009120c7c10 */ /* 0x000fe4000ff3e0ff */
[----:B------:R-:W-:Y:S02]  /*1800*/  ISETP.GE.AND P0, PT, R204, c[0x0][0x220], PT ;  /* 0x00008800cc007a0c */ /* 0x000fe40003f06270 */
[----:B------:R-:W-:-:S05]  /*1810*/  IADD3.X R11, R11, UR5, RZ, P1, !PT ;  /* 0x000000050b0b7c10 */ /* 0x000fca0008ffe4ff */
[C---:B-1----:R-:W-:Y:S01]  /*1820*/  @!P3 LEA R20, P4, R12.reuse, c[0x0][0x168], 0x1 ;  /* 0x00005a000c14ba11 */ /* 0x042fe200078808ff */
        /* <DEDUP_REMOVED lines=21> */
.L_x_70:
[----:B------:R-:W-:Y:S05]  /*1980*/  BSYNC B0 ;  /* 0x0000000000007941 */ /* 0x000fea0003800000 */
.L_x_69:
[----:B------:R-:W0:Y:S01]  /*1990*/  LDGDEPBAR ;  /* 0x00000000000079af */ /* 0x000e220000000000 */
[----:B------:R-:W-:Y:S01]  /*19a0*/  ISETP.GE.AND P1, PT, R14, R13, PT ;  /* 0x0000000d0e00720c */ /* 0x000fe20003f26270 */
[----:B------:R-:W-:Y:S01]  /*19b0*/  IMAD R16, R16, c[0x0][0x1a0], RZ ;  /* 0x0000680010107a24 */ /* 0x000fe200078e02ff */
[----:B------:R-:W-:Y:S01]  /*19c0*/  BSSY B0, `(.L_x_71) ;  /* 0x0000025000007945 */ /* 0x000fe20003800000 */
[----:B-1----:R-:W-:-:S04]  /*19d0*/  IMAD.WIDE.U32 R18, R3, c[0x0][0x1a0], RZ ;  /* 0x0000680003127a25 */ /* 0x002fc800078e00ff */
[----:B------:R-:W-:Y:S01]  /*19e0*/  IMAD R11, R3, c[0x0][0x1a4], R16 ;  /* 0x00006900030b7a24 */ /* 0x000fe200078e0210 */
[----:B------:R-:W-:-:S04]  /*19f0*/  LEA R12, P0, R18, R208, 0x6 ;  /* 0x000000d0120c7211 */ /* 0x000fc800078030ff */
[----:B------:R-:W-:-:S04]  /*1a00*/  IADD3 R11, R19, R11, RZ ;  /* 0x0000000b130b7210 */ /* 0x000fc80007ffe0ff */
[----:B------:R-:W-:Y:S01]  /*1a10*/  LEA.HI.X R11, R18, R200, R11, 0x6, P0 ;  /* 0x000000c8120b7211 */ /* 0x000fe200000f340b */
[----:B------:R-:W-:-:S04]  /*1a20*/  DEPBAR.LE SB0, 0x0 ;  /* 0x000080000000791a */ /* 0x000fc80000000000 */
[----:B------:R-:W-:Y:S06]  /*1a30*/  BAR.SYNC.DEFER_BLOCKING 0x0 ;  /* 0x0000000000007b1d */ /* 0x000fec0000010000 */
[----:B------:R1:W-:Y:S04]  /*1a40*/  @P1 STS.128 [R203+0x12000], RZ ;  /* 0x012000ffcb001388 */ /* 0x0003e80000000c00 */
[----:B------:R1:W-:Y:S04]  /*1a50*/  @P1 STS.128 [R203+0x14000], RZ ;  /* 0x014000ffcb001388 */ /* 0x0003e80000000c00 */
[----:B------:R1:W-:Y:S01]  /*1a60*/  @P1 STS.128 [R203+0x16000], RZ ;  /* 0x016000ffcb001388 */ /* 0x0003e20000000c00 */
[----:B------:R-:W-:Y:S05]  /*1a70*/  @P1 BRA `(.L_x_72) ;  /* 0x0000019000001947 */ /* 0x000fea0003800000 */
[----:B------:R-:W-:Y:S02]  /*1a80*/  ISETP.GE.AND P3, PT, R214, c[0x0][0x220], PT ;  /* 0x00008800d6007a0c */ /* 0x000fe40003f66270 */
[----:B------:R-:W-:-:S02]  /*1a90*/  ISETP.GE.AND P2, PT, R205, c[0x0][0x220], PT ;  /* 0x00008800cd007a0c */ /* 0x000fc40003f46270 */
        /* <DEDUP_REMOVED lines=17> */
[----:B--2---:R-:W-:-:S04]  /*1bb0*/  LEA R16, P0, R12, c[0x0][0x170], 0x1 ;  /* 0x00005c000c107a11 */ /* 0x004fc800078008ff */
[----:B------:R-:W-:-:S05]  /*1bc0*/  LEA.HI.X R17, R12, c[0x0][0x174], R11, 0x1, P0 ;  /* 0x00005d000c117a11 */ /* 0x000fca00000f0c0b */
[----:B------:R-:W-:Y:S01]  /*1bd0*/  @!PT LDS RZ, [RZ] ;  /* 0x00000000fffff984 */ /* 0x000fe20000000800 */
[----:B------:R-:W-:Y:S01]  /*1be0*/  @!PT LDS RZ, [RZ] ;  /* 0x00000000fffff984 */ /* 0x000fe20000000800 */
[----:B------:R-:W-:Y:S01]  /*1bf0*/  @!PT LDS RZ, [RZ] ;  /* 0x00000000fffff984 */ /* 0x000fe20000000800 */
[----:B------:R2:W-:Y:S04]  /*1c00*/  LDGSTS.E.BYPASS.LTC128B.128 [R203+0x16000], [R16.64+0x100] ;  /* 0x1600010010cb7fae */ /* 0x0005e8000b901d4a */
.L_x_72:
[----:B------:R-:W-:Y:S05]  /*1c10*/  BSYNC B0 ;  /* 0x0000000000007941 */ /* 0x000fea0003800000 */
.L_x_71:
[----:B------:R-:W-:Y:S01]  /*1c20*/  ISETP.GE.AND P0, PT, R10, R13, PT ;  /* 0x0000000d0a00720c */ /* 0x000fe20003f06270 */
[----:B------:R-:W-:Y:S01]  /*1c30*/  BSSY B0, `(.L_x_73) ;  /* 0x0000024000007945 */ /* 0x000fe20003800000 */
[----:B------:R-:W-:-:S04]  /*1c40*/  LEA.HI R9, R9, R4, RZ, 0x5 ;  /* 0x0000000409097211 */ /* 0x000fc800078f28ff */
[----:B------:R-:W-:-:S07]  /*1c50*/  SHF.R.S32.HI R9, RZ, 0x5, R9 ;  /* 0x00000005ff097819 */ /* 0x000fce0000011409 */
[----:B------:R3:W-:Y:S04]  /*1c60*/  @P0 STS.128 [R203+0x13000], RZ ;  /* 0x013000ffcb000388 */ /* 0x0007e80000000c00 */
[----:B------:R3:W-:Y:S04]  /*1c70*/  @P0 STS.128 [R203+0x15000], RZ ;  /* 0x015000ffcb000388 */ /* 0x0007e80000000c00 */
[----:B------:R3:W-:Y:S01]  /*1c80*/  @P0 STS.128 [R203+0x17000], RZ ;  /* 0x017000ffcb000388 */ /* 0x0007e20000000c00 */
[----:B------:R-:W-:Y:S05]  /*1c90*/  @P0 BRA `(.L_x_74) ;  /* 0x000001d000000947 */ /* 0x000fea0003800000 */
[----:B------:R-:W-:Y:S01]  /*1ca0*/  ISETP.GE.AND P3, PT, R214, c[0x0][0x220], PT ;  /* 0x00008800d6007a0c */ /* 0x000fe20003f66270 */
[----:B--2---:R-:W-:Y:S01]  /*1cb0*/  IMAD.WIDE.U32 R16, R8, c[0x0][0x1a0], RZ ;  /* 0x0000680008107a25 */ /* 0x004fe200078e00ff */
[----:B------:R-:W-:-:S03]  /*1cc0*/  ISETP.GE.AND P2, PT, R205, c[0x0][0x220], PT ;  /* 0x00008800cd007a0c */ /* 0x000fc60003f46270 */
[----:B------:R-:W-:Y:S01]  /*1cd0*/  IMAD R8, R8, c[0x0][0x1a4], RZ ;  /* 0x0000690008087a24 */ /* 0x000fe200078e02ff */
[----:B------:R-:W-:-:S04]  /*1ce0*/  IADD3 R12, P0, R12, R16, RZ ;  /* 0x000000100c0c7210 */ /* 0x000fc80007f1e0ff */
[----:B------:R-:W-:Y:S02]  /*1cf0*/  IADD3.X R11, R11, R17, R8, P0, !PT ;  /* 0x000000110b0b7210 */ /* 0x000fe400007fe408 */
[----:B------:R-:W-:Y:S01]  /*1d00*/  ISETP.GE.AND P0, PT, R204, c[0x0][0x220], PT ;  /* 0x00008800cc007a0c */ /* 0x000fe20003f06270 */
[----:B------:R2:W-:Y:S01]  /*1d10*/  @P3 STS.128 [R203+0x13000], RZ ;  /* 0x013000ffcb003388 */ /* 0x0005e20000000c00 */
[C---:B------:R-:W-:Y:S02]  /*1d20*/  @!P3 LEA R18, P4, R12.reuse, c[0x0][0x170], 0x1 ;  /* 0x00005c000c12ba11 */ /* 0x040fe400078808ff */
        /* <DEDUP_REMOVED lines=14> */
[----:B------:R-:W-:-:S04]  /*1e10*/  LEA R10, P0, R12, c[0x0][0x170], 0x1 ;  /* 0x00005c000c0a7a11 */ /* 0x000fc800078008ff */
[----:B------:R-:W-:-:S05]  /*1e20*/  LEA.HI.X R11, R12, c[0x0][0x174], R11, 0x1, P0 ;  /* 0x00005d000c0b7a11 */ /* 0x000fca00000f0c0b */
[----:B------:R-:W-:Y:S01]  /*1e30*/  @!PT LDS RZ, [RZ] ;  /* 0x00000000fffff984 */ /* 0x000fe20000000800 */
[----:B------:R-:W-:Y:S01]  /*1e40*/  @!PT LDS RZ, [RZ] ;  /* 0x00000000fffff984 */ /* 0x000fe20000000800 */
[----:B------:R-:W-:Y:S01]  /*1e50*/  @!PT LDS RZ, [RZ] ;  /* 0x00000000fffff984 */ /* 0x000fe20000000800 */
[----:B------:R4:W-:Y:S04]  /*1e60*/  LDGSTS.E.BYPASS.LTC128B.128 [R203+0x17000], [R10.64+0x100] ;  /* 0x170001000acb7fae */ /* 0x0009e8000b901d4a */
.L_x_74:
[----:B------:R-:W-:Y:S05]  /*1e70*/  BSYNC B0 ;  /* 0x0000000000007941 */ /* 0x000fea0003800000 */
.L_x_73:
[C---:B------:R-:W-:Y:S01]  /*1e80*/  IMAD.SHL.U32 R8, R2.reuse, 0x40, RZ ;  /* 0x0000004002087824 */ /* 0x040fe200078e00ff */
[----:B------:R-:W-:Y:S01]  /*1e90*/  R2P PR, R2, 0x6 ;  /* 0x0000000602007804 */ /* 0x000fe20000000000 */
[----:B------:R-:W-:Y:S01]  /*1ea0*/  IMAD.SHL.U32 R14, R14, 0x8, RZ ;  /* 0x000000080e0e7824 */ /* 0x000fe200078e00ff */
[----:B------:R-:W0:Y:S01]  /*1eb0*/  LDGDEPBAR ;  /* 0x00000000000079af */ /* 0x000e220000000000 */
[----:B------:R-:W-:Y:S01]  /*1ec0*/  IMAD R198, R9, 0x400, R0 ;  /* 0x0000040009c67824 */ /* 0x000fe200078e0200 */
[----:B----4-:R-:W-:Y:S01]  /*1ed0*/  LOP3.LUT R11, R8, 0x1c0, RZ, 0xc0, !PT ;  /* 0x000001c0080b7812 */ /* 0x010fe200078ec0ff */
[----:B------:R-:W-:Y:S02]  /*1ee0*/  IMAD.SHL.U32 R4, R4, 0x2, RZ ;  /* 0x0000000204047824 */ /* 0x000fe400078e00ff */
[----:B------:R-:W-:Y:S01]  /*1ef0*/  IMAD.SHL.U32 R198, R198, 0x2, RZ ;  /* 0x00000002c6c67824 */ /* 0x000fe200078e00ff */
[----:B------:R-:W-:Y:S02]  /*1f00*/  LOP3.LUT R8, R11, 0x8, R14, 0xf8, !PT ;  /* 0x000000080b087812 */ /* 0x000fe400078ef80e */
[----:B------:R-:W-:Y:S01]  /*1f10*/  SHF.R.U32.HI R11, RZ, 0x3, R11 ;  /* 0x00000003ff0b7819 */ /* 0x000fe2000001160b */
[--C-:B------:R-:W-:Y:S01]  /*1f20*/  IMAD R196, R7, 0x2, R198.reuse ;  /* 0x0000000207c47824 */ /* 0x100fe200078e02c6 */
[----:B------:R-:W-:Y:S01]  /*1f30*/  LDSM.16.M88.4 R48, [R198] ;  /* 0x00000000c630783b */ /* 0x000fe20000000200 */
[C---:B------:R-:W-:Y:S01]  /*1f40*/  IMAD R194, R5.reuse, 0x2, R198 ;  /* 0x0000000205c27824 */ /* 0x040fe200078e02c6 */
[----:B------:R-:W-:Y:S01]  /*1f50*/  LOP3.LUT R8, R8, R11, RZ, 0x3c, !PT ;  /* 0x0000000b08087212 */ /* 0x000fe200078e3cff */
[----:B------:R-:W-:Y:S01]  /*1f60*/  IMAD R193, R5, 0x2, R196 ;  /* 0x0000000205c17824 */ /* 0x000fe200078e02c4 */
[----:B------:R-:W-:Y:S01]  /*1f70*/  LDSM.16.M88.4 R76, [R198+0x4000] ;  /* 0x00400000c64c783b */ /* 0x000fe20000000200 */
[----:B------:R-:W-:-:S02]  /*1f80*/  LOP3.LUT R4, R4, 0x6, RZ, 0xc0, !PT ;  /* 0x0000000604047812 */ /* 0x000fc400078ec0ff */
[----:B------:R-:W-:Y:S01]  /*1f90*/  IMAD R197, R197, 0x200, R8 ;  /* 0x00000200c5c57824 */ /* 0x000fe200078e0208 */
[----:B------:R-:W-:Y:S03]  /*1fa0*/  LDSM.16.M88.4 R52, [R194] ;  /* 0x00000000c234783b */ /* 0x000fe60000000200 */
[----:B------:R-:W-:Y:S01]  /*1fb0*/  IMAD.SHL.U32 R197, R197, 0x2, RZ ;  /* 0x00000002c5c57824 */ /* 0x000fe200078e00ff */
[----:B------:R-:W-:Y:S04]  /*1fc0*/  LDSM.16.M88.4 R8, [R196] ;  /* 0x00000000c408783b */ /* 0x000fe80000000200 */
[----:B------:R-:W4:Y:S01]  /*1fd0*/  LDSM.16.M88.4 R24, [R197+0xc000] ;  /* 0x00c00000c518783b */ /* 0x000f220000000200 */
[----:B------:R-:W-:-:S02]  /*1fe0*/  IADD3 R2, R197, 0xc000, RZ ;  /* 0x0000c000c5027810 */ /* 0x000fc40007ffe0ff */
[----:B------:R-:W-:Y:S01]  /*1ff0*/  IADD3 R195, R197, 0xc020, RZ ;  /* 0x0000c020c5c37810 */ /* 0x000fe20007ffe0ff */
[----:B--2---:R-:W2:Y:S01]  /*2000*/  LDSM.16.M88.4 R16, [R197+0xc800] ;  /* 0x00c80000c510783b */ /* 0x004ea20000000200 */
[----:B------:R-:W-:Y:S01]  /*2010*/  @P1 IADD3 R195, R2, -0x20, RZ ;  /* 0xffffffe002c31810 */ /* 0x000fe20007ffe0ff */
[----:B------:R-:W-:Y:S02]  /*2020*/  IMAD.MOV.U32 R2, RZ, RZ, 0x40 ;  /* 0x00000040ff027424 */ /* 0x000fe400078e00ff */
[----:B------:R-:W5:Y:S01]  /*2030*/  LDSM.16.M88.4 R60, [R197+0xd000] ;  /* 0x00d00000c53c783b */ /* 0x000f620000000200 */
[C---:B------:R-:W-:Y:S02]  /*2040*/  IADD3 R187, R195.reuse, 0x800, RZ ;  /* 0x00000800c3bb7810 */ /* 0x040fe40007ffe0ff */
[----:B------:R-:W-:Y:S01]  /*2050*/  SEL R2, R2, 0xffffffc0, !P2 ;  /* 0xffffffc002027807 */ /* 0x000fe20005000000 */
[----:B------:R-:W1:Y:S01]  /*2060*/  LDSM.16.M88.4 R32, [R197+0xd800] ;  /* 0x00d80000c520783b */ /* 0x000e620000000200 */
[----:B------:R-:W-:-:S02]  /*2070*/  IADD3 R186, R195, 0x1000, RZ ;  /* 0x00001000c3ba7810 */ /* 0x000fc40007ffe0ff */
[----:B------:R-:W-:Y:S01]  /*2080*/  IADD3 R185, R195, 0x1800, RZ ;  /* 0x00001800c3b97810 */ /* 0x000fe20007ffe0ff */
[----:B------:R-:W3:Y:S01]  /*2090*/  LDSM.16.M88.4 R36, [R195] ;  /* 0x00000000c324783b */ /* 0x000ee20000000200 */
[----:B------:R-:W-:Y:S01]  /*20a0*/  IMAD.IADD R191, R197, 0x1, R2 ;  /* 0x00000001c5bf7824 */ /* 0x000fe200078e0202 */
[C---:B------:R-:W-:Y:S01]  /*20b0*/  IADD3 R183, R195.reuse, 0x2000, RZ ;  /* 0x00002000c3b77810 */ /* 0x040fe20007ffe0ff */
[----:B------:R-:W-:Y:S01]  /*20c0*/  IMAD.IADD R184, R2, 0x1, R195 ;  /* 0x0000000102b87824 */ /* 0x000fe200078e02c3 */
[----:B------:R-:W1:Y:S01]  /*20d0*/  LDSM.16.M88.4 R12, [R195+0x800] ;  /* 0x00080000c30c783b */ /* 0x000e620000000200 */
[C---:B------:R-:W-:Y:S02]  /*20e0*/  IADD3 R182, R195.reuse, 0x2800, RZ ;  /* 0x00002800c3b67810 */ /* 0x040fe40007ffe0ff */
[C---:B------:R-:W-:Y:S01]  /*20f0*/  IADD3 R181, R195.reuse, 0x3000, RZ ;  /* 0x00003000c3b57810 */ /* 0x040fe20007ffe0ff */
[----:B------:R-:W1:Y:S01]  /*2100*/  LDSM.16.M88.4 R40, [R195+0x1000] ;  /* 0x00100000c328783b */ /* 0x000e620000000200 */
[----:B------:R-:W-:-:S02]  /*2110*/  IADD3 R180, R195, 0x3800, RZ ;  /* 0x00003800c3b47810 */ /* 0x000fc40007ffe0ff */
[C---:B------:R-:W-:Y:S01]  /*2120*/  IADD3 R179, R195.reuse, 0x4000, RZ ;  /* 0x00004000c3b37810 */ /* 0x040fe20007ffe0ff */
[----:B------:R-:W-:Y:S01]  /*2130*/  LDSM.16.M88.4 R72, [R191+0xc800] ;  /* 0x00c80000bf48783b */ /* 0x000fe20000000200 */
[C---:B------:R-:W-:Y:S02]  /*2140*/  IADD3 R178, R195.reuse, 0x4800, RZ ;  /* 0x00004800c3b27810 */ /* 0x040fe40007ffe0ff */
[C---:B------:R-:W-:Y:S01]  /*2150*/  IADD3 R177, R195.reuse, 0x5000, RZ ;  /* 0x00005000c3b17810 */ /* 0x040fe20007ffe0ff */
[----:B------:R-:W-:Y:S01]  /*2160*/  LDSM.16.M88.4 R68, [R191+0xd800] ;  /* 0x00d80000bf44783b */ /* 0x000fe20000000200 */
[----:B------:R-:W-:-:S03]  /*2170*/  IADD3 R176, R195, 0x5800, RZ ;  /* 0x00005800c3b07810 */ /* 0x000fc60007ffe0ff */
[----:B------:R-:W-:Y:S01]  /*2180*/  LDSM.16.M88.4 R44, [R184+0x800] ;  /* 0x00080000b82c783b */ /* 0x000fe20000000200 */
[C---:B----4-:R-:W-:Y:S08]  /*2190*/  HMMA.16816.F32 R28, R48.reuse, R24, RZ ;  /* 0x00000018301c723c */ /* 0x050ff000000018ff */
[C---:B------:R-:W-:Y:S08]  /*21a0*/  HMMA.16816.F32 R24, R48.reuse, R26, RZ ;  /* 0x0000001a3018723c */ /* 0x040ff000000018ff */
[C---:B--2---:R-:W-:Y:S08]  /*21b0*/  HMMA.16816.F32 R20, R48.reuse, R16, RZ ;  /* 0x000000103014723c */ /* 0x044ff000000018ff */
[C---:B-----5:R-:W-:Y:S08]  /*21c0*/  HMMA.16816.F32 R64, R48.reuse, R60, RZ ;  /* 0x0000003c3040723c */ /* 0x060ff000000018ff */
[C---:B------:R-:W-:Y:S08]  /*21d0*/  HMMA.16816.F32 R16, R48.reuse, R18, RZ ;  /* 0x000000123010723c */ /* 0x040ff000000018ff */
[C---:B------:R-:W-:Y:S08]  /*21e0*/  HMMA.16816.F32 R60, R48.reuse, R62, RZ ;  /* 0x0000003e303c723c */ /* 0x040ff000000018ff */
[C---:B-1----:R-:W-:Y:S08]  /*21f0*/  HMMA.16816.F32 R56, R48.reuse, R32, RZ ;  /* 0x000000203038723c */ /* 0x042ff000000018ff */
[----:B------:R-:W-:Y:S01]  /*2200*/  HMMA.16816.F32 R48, R48, R34, RZ ;  /* 0x000000223030723c */ /* 0x000fe200000018ff */
[----:B------:R-:W1:Y:S07]  /*2210*/  LDSM.16.M88.4 R32, [R195+0x1800] ;  /* 0x00180000c320783b */ /* 0x000e6e0000000200 */
[C---:B---3--:R-:W-:Y:S08]  /*2220*/  HMMA.16816.F32 R28, R8.reuse, R36, R28 ;  /* 0x00000024081c723c */ /* 0x048ff0000000181c */
[C---:B------:R-:W-:Y:S01]  /*2230*/  HMMA.16816.F32 R24, R8.reuse, R38, R24 ;  /* 0x000000260818723c */ /* 0x040fe20000001818 */
[----:B------:R-:W2:Y:S07]  /*2240*/  LDSM.16.M88.4 R36, [R191+0xc000] ;  /* 0x00c00000bf24783b */ /* 0x000eae0000000200 */
[C---:B------:R-:W-:Y:S08]  /*2250*/  HMMA.16816.F32 R20, R8.reuse, R12, R20 ;  /* 0x0000000c0814723c */ /* 0x040ff00000001814 */
[C---:B------:R-:W-:Y:S01]  /*2260*/  HMMA.16816.F32 R16, R8.reuse, R14, R16 ;  /* 0x0000000e0810723c */ /* 0x040fe20000001810 */
[----:B------:R-:W3:Y:S07]  /*2270*/  LDSM.16.M88.4 R12, [R191+0xd000] ;  /* 0x00d00000bf0c783b */ /* 0x000eee0000000200 */
[C---:B------:R-:W-:Y:S08]  /*2280*/  HMMA.16816.F32 R64, R8.reuse, R40, R64 ;  /* 0x000000280840723c */ /* 0x040ff00000001840 */
[C---:B------:R-:W-:Y:S01]  /*2290*/  HMMA.16816.F32 R60, R8.reuse, R42, R60 ;  /* 0x0000002a083c723c */ /* 0x040fe2000000183c */
[----:B------:R-:W-:Y:S07]  /*22a0*/  LDSM.16.M88.4 R40, [R184+0x1000] ;  /* 0x00100000b828783b */ /* 0x000fee0000000200 */
[C---:B-1----:R-:W-:Y:S08]  /*22b0*/  HMMA.16816.F32 R56, R8.reuse, R32, R56 ;  /* 0x000000200838723c */ /* 0x042ff00000001838 */
[----:B------:R-:W-:Y:S01]  /*22c0*/  HMMA.16816.F32 R48, R8, R34, R48 ;  /* 0x000000220830723c */ /* 0x000fe20000001830 */
[----:B------:R-:W-:Y:S04]  /*22d0*/  LDSM.16.M88.4 R32, [R193] ;  /* 0x00000000c120783b */ /* 0x000fe80000000200 */
[----:B------:R-:W1:Y:S03]  /*22e0*/  LDSM.16.M88.4 R8, [R184] ;  /* 0x00000000b808783b */ /* 0x000e660000000200 */
[C---:B--2---:R-:W-:Y:S08]  /*22f0*/  HMMA.16816.F32 R28, R52.reuse, R36, R28 ;  /* 0x00000024341c723c */ /* 0x044ff0000000181c */
[C---:B------:R-:W-:Y:S01]  /*2300*/  HMMA.16816.F32 R24, R52.reuse, R38, R24 ;  /* 0x000000263418723c */ /* 0x040fe20000001818 */
[----:B------:R-:W2:Y:S07]  /*2310*/  LDSM.16.M88.4 R36, [R184+0x1800] ;  /* 0x00180000b824783b */ /* 0x000eae0000000200 */
[C---:B------:R-:W-:Y:S08]  /*2320*/  HMMA.16816.F32 R20, R52.reuse, R72, R20 ;  /* 0x000000483414723c */ /* 0x040ff00000001814 */
[C---:B------:R-:W-:Y:S01]  /*2330*/  HMMA.16816.F32 R16, R52.reuse, R74, R16 ;  /* 0x0000004a3410723c */ /* 0x040fe20000001810 */
[----:B------:R-:W-:Y:S07]  /*2340*/  LDSM.16.M88.4 R72, [R197+0xf000] ;  /* 0x00f00000c548783b */ /* 0x000fee0000000200 */
[C---:B---3--:R-:W-:Y:S08]  /*2350*/  HMMA.16816.F32 R64, R52.reuse, R12, R64 ;  /* 0x0000000c3440723c */ /* 0x048ff00000001840 */
[----:B------:R-:W-:Y:S01]  /*2360*/  HMMA.16816.F32 R60, R52, R14, R60 ;  /* 0x0000000e343c723c */ /* 0x000fe2000000183c */
[----:B------:R-:W3:Y:S07]  /*2370*/  LDSM.16.M88.4 R12, [R197+0xe000] ;  /* 0x00e00000c50c783b */ /* 0x000eee0000000200 */
[C---:B-1----:R-:W-:Y:S08]  /*2380*/  HMMA.16816.F32 R28, R32.reuse, R8, R28 ;  /* 0x00000008201c723c */ /* 0x042ff0000000181c */
[----:B------:R-:W-:Y:S01]  /*2390*/  HMMA.16816.F32 R24, R32, R10, R24 ;  /* 0x0000000a2018723c */ /* 0x000fe20000001818 */
[----:B------:R-:W1:Y:S07]  /*23a0*/  LDSM.16.M88.4 R8, [R197+0xe800] ;  /* 0x00e80000c508783b */ /* 0x000e6e0000000200 */
[C---:B------:R-:W-:Y:S08]  /*23b0*/  HMMA.16816.F32 R56, R52.reuse, R68, R56 ;  /* 0x000000443438723c */ /* 0x040ff00000001838 */
[----:B------:R-:W-:Y:S01]  /*23c0*/  HMMA.16816.F32 R52, R52, R70, R48 ;  /* 0x000000463434723c */ /* 0x000fe20000001830 */
[----:B------:R-:W4:Y:S04]  /*23d0*/  LDSM.16.M88.4 R68, [R197+0xf800] ;  /* 0x00f80000c544783b */ /* 0x000f280000000200 */
[----:B------:R-:W-:Y:S03]  /*23e0*/  LDSM.16.M88.4 R48, [R196+0x4000] ;  /* 0x00400000c430783b */ /* 0x000fe60000000200 */
[C---:B------:R-:W-:Y:S08]  /*23f0*/  HMMA.16816.F32 R20, R32.reuse, R44, R20 ;  /* 0x0000002c2014723c */ /* 0x040ff00000001814 */
[C---:B------:R-:W-:Y:S01]  /*2400*/  HMMA.16816.F32 R16, R32.reuse, R46, R16 ;  /* 0x0000002e2010723c */ /* 0x040fe20000001810 */
[----:B------:R-:W5:Y:S07]  /*2410*/  LDSM.16.M88.4 R44, [R195+0x2000] ;  /* 0x00200000c32c783b */ /* 0x000f6e0000000200 */
[C---:B------:R-:W-:Y:S08]  /*2420*/  HMMA.16816.F32 R64, R32.reuse, R40, R64 ;  /* 0x000000282040723c */ /* 0x040ff00000001840 */
[C---:B------:R-:W-:Y:S01]  /*2430*/  HMMA.16816.F32 R60, R32.reuse, R42, R60 ;  /* 0x0000002a203c723c */ /* 0x040fe2000000183c */
[----:B------:R-:W4:Y:S07]  /*2440*/  LDSM.16.M88.4 R40, [R195+0x2800] ;  /* 0x00280000c328783b */ /* 0x000f2e0000000200 */
[C---:B--2---:R-:W-:Y:S08]  /*2450*/  HMMA.16816.F32 R56, R32.reuse, R36, R56 ;  /* 0x000000242038723c */ /* 0x044ff00000001838 */
[----:B------:R-:W-:Y:S01]  /*2460*/  HMMA.16816.F32 R52, R32, R38, R52 ;  /* 0x000000262034723c */ /* 0x000fe20000001834 */
[----:B------:R-:W2:Y:S04]  /*2470*/  LDSM.16.M88.4 R36, [R195+0x3000] ;  /* 0x00300000c324783b */ /* 0x000ea80000000200 */
[----:B------:R-:W2:Y:S03]  /*2480*/  LDSM.16.M88.4 R32, [R195+0x3800] ;  /* 0x00380000c320783b */ /* 0x000ea60000000200 */
[C---:B---3--:R-:W-:Y:S08]  /*2490*/  HMMA.16816.F32 R28, R76.reuse, R12, R28 ;  /* 0x0000000c4c1c723c */ /* 0x048ff0000000181c */
[C---:B------:R-:W-:Y:S01]  /*24a0*/  HMMA.16816.F32 R24, R76.reuse, R14, R24 ;  /* 0x0000000e4c18723c */ /* 0x040fe20000001818 */
[----:B------:R-:W-:Y:S07]  /*24b0*/  LDSM.16.M88.4 R12, [R194+0x4000] ;  /* 0x00400000c20c783b */ /* 0x000fee0000000200 */
[C---:B-1----:R-:W-:Y:S08]  /*24c0*/  HMMA.16816.F32 R20, R76.reuse, R8, R20 ;  /* 0x000000084c14723c */ /* 0x042ff00000001814 */
[C---:B------:R-:W-:Y:S01]  /*24d0*/  HMMA.16816.F32 R16, R76.reuse, R10, R16 ;  /* 0x0000000a4c10723c */ /* 0x040fe20000001810 */
[----:B------:R-:W1:Y:S07]  /*24e0*/  LDSM.16.M88.4 R8, [R191+0xe000] ;  /* 0x00e00000bf08783b */ /* 0x000e6e0000000200 */
[C---:B------:R-:W-:Y:S08]  /*24f0*/  HMMA.16816.F32 R64, R76.reuse, R72, R64 ;  /* 0x000000484c40723c */ /* 0x040ff00000001840 */
[C---:B------:R-:W-:Y:S01]  /*2500*/  HMMA.16816.F32 R60, R76.reuse, R74, R60 ;  /* 0x0000004a4c3c723c */ /* 0x040fe2000000183c */
[----:B------:R-:W-:Y:S07]  /*2510*/  LDSM.16.M88.4 R72, [R198+0x8000] ;  /* 0x00800000c648783b */ /* 0x000fee0000000200 */
[C---:B----4-:R-:W-:Y:S08]  /*2520*/  HMMA.16816.F32 R56, R76.reuse, R68, R56 ;  /* 0x000000444c38723c */ /* 0x050ff00000001838 */
[----:B------:R-:W-:Y:S01]  /*2530*/  HMMA.16816.F32 R52, R76, R70, R52 ;  /* 0x000000464c34723c */ /* 0x000fe20000001834 */
[----:B------:R-:W-:Y:S07]  /*2540*/  LDSM.16.M88.4 R68, [R191+0xf000] ;  /* 0x00f00000bf44783b */ /* 0x000fee0000000200 */
[C---:B-----5:R-:W-:Y:S08]  /*2550*/  HMMA.16816.F32 R28, R48.reuse, R44, R28 ;  /* 0x0000002c301c723c */ /* 0x060ff0000000181c */
[C---:B------:R-:W-:Y:S01]  /*2560*/  HMMA.16816.F32 R24, R48.reuse, R46, R24 ;  /* 0x0000002e3018723c */ /* 0x040fe20000001818 */
[----:B------:R-:W3:Y:S07]  /*2570*/  LDSM.16.M88.4 R44, [R191+0xe800] ;  /* 0x00e80000bf2c783b */ /* 0x000eee0000000200 */
[C---:B------:R-:W-:Y:S08]  /*2580*/  HMMA.16816.F32 R20, R48.reuse, R40, R20 ;  /* 0x000000283014723c */ /* 0x040ff00000001814 */
[C---:B------:R-:W-:Y:S01]  /*2590*/  HMMA.16816.F32 R16, R48.reuse, R42, R16 ;  /* 0x0000002a3010723c */ /* 0x040fe20000001810 */
[----:B------:R-:W4:Y:S07]  /*25a0*/  LDSM.16.M88.4 R40, [R191+0xf800] ;  /* 0x00f80000bf28783b */ /* 0x000f2e0000000200 */
[C---:B--2---:R-:W-:Y:S08]  /*25b0*/  HMMA.16816.F32 R64, R48.reuse, R36, R64 ;  /* 0x000000243040723c */ /* 0x044ff00000001840 */
[C---:B------:R-:W-:Y:S01]  /*25c0*/  HMMA.16816.F32 R60, R48.reuse, R38, R60 ;  /* 0x00000026303c723c */ /* 0x040fe2000000183c */
[----:B------:R-:W-:Y:S07]  /*25d0*/  LDSM.16.M88.4 R36, [R184+0x2000] ;  /* 0x00200000b824783b */ /* 0x000fee0000000200 */
[C---:B------:R-:W-:Y:S08]  /*25e0*/  HMMA.16816.F32 R56, R48.reuse, R32, R56 ;  /* 0x000000203038723c */ /* 0x040ff00000001838 */
[----:B------:R-:W-:Y:S01]  /*25f0*/  HMMA.16816.F32 R52, R48, R34, R52 ;  /* 0x000000223034723c */ /* 0x000fe20000001834 */
[----:B------:R-:W-:Y:S04]  /*2600*/  LDSM.16.M88.4 R48, [R193+0x4000] ;  /* 0x00400000c130783b */ /* 0x000fe80000000200 */
[----:B------:R-:W2:Y:S03]  /*2610*/  LDSM.16.M88.4 R32, [R184+0x2800] ;  /* 0x00280000b820783b */ /* 0x000ea60000000200 */
[C---:B-1----:R-:W-:Y:S08]  /*2620*/  HMMA.16816.F32 R28, R12.reuse, R8, R28 ;  /* 0x000000080c1c723c */ /* 0x042ff0000000181c */
[C---:B------:R-:W-:Y:S01]  /*2630*/  HMMA.16816.F32 R24, R12.reuse, R10, R24 ;  /* 0x0000000a0c18723c */ /* 0x040fe20000001818 */
[----:B------:R-:W1:Y:S07]  /*2640*/  LDSM.16.M88.4 R8, [R184+0x3000] ;  /* 0x00300000b808783b */ /* 0x000e6e0000000200 */
[C---:B---3--:R-:W-:Y:S08]  /*2650*/  HMMA.16816.F32 R20, R12.reuse, R44, R20 ;  /* 0x0000002c0c14723c */ /* 0x048ff00000001814 */
[C---:B------:R-:W-:Y:S01]  /*2660*/  HMMA.16816.F32 R16, R12.reuse, R46, R16 ;  /* 0x0000002e0c10723c */ /* 0x040fe20000001810 */
[----:B------:R-:W3:Y:S07]  /*2670*/  LDSM.16.M88.4 R44, [R184+0x3800] ;  /* 0x00380000b82c783b */ /* 0x000eee0000000200 */
[C---:B------:R-:W-:Y:S08]  /*2680*/  HMMA.16816.F32 R64, R12.reuse, R68, R64 ;  /* 0x000000440c40723c */ /* 0x040ff00000001840 */
[C---:B------:R-:W-:Y:S01]  /*2690*/  HMMA.16816.F32 R60, R12.reuse, R70, R60 ;  /* 0x000000460c3c723c */ /* 0x040fe2000000183c */
[----:B------:R-:W-:Y:S07]  /*26a0*/  LDSM.16.M88.4 R68, [R197+0x10000] ;  /* 0x01000000c544783b */ /* 0x000fee0000000200 */
[C---:B----4-:R-:W-:Y:S01]  /*26b0*/  HMMA.16816.F32 R76, R12.reuse, R40, R56 ;  /* 0x000000280c4c723c */ /* 0x050fe20000001838 */
[----:B------:R-:W4:Y:S07]  /*26c0*/  LDSM.16.M88.4 R56, [R197+0x10800] ;  /* 0x01080000c538783b */ /* 0x000f2e0000000200 */
[----:B------:R-:W-:Y:S01]  /*26d0*/  HMMA.16816.F32 R52, R12, R42, R52 ;  /* 0x0000002a0c34723c */ /* 0x000fe20000001834 */
[----:B------:R-:W5:Y:S04]  /*26e0*/  LDSM.16.M88.4 R12, [R197+0x11000] ;  /* 0x01100000c50c783b */ /* 0x000f680000000200 */
[----:B------:R-:W-:Y:S03]  /*26f0*/  LDSM.16.M88.4 R40, [R196+0x8000] ;  /* 0x00800000c428783b */ /* 0x000fe60000000200 */
[C---:B--2---:R-:W-:Y:S08]  /*2700*/  HMMA.16816.F32 R20, R48.reuse, R32, R20 ;  /* 0x000000203014723c */ /* 0x044ff00000001814 */
[C---:B------:R-:W-:Y:S01]  /*2710*/  HMMA.16816.F32 R16, R48.reuse, R34, R16 ;  /* 0x000000223010723c */ /* 0x040fe20000001810 */
[----:B------:R-:W-:Y:S07]  /*2720*/  LDSM.16.M88.4 R32, [R197+0x11800] ;  /* 0x01180000c520783b */ /* 0x000fee0000000200 */
[C---:B-1----:R-:W-:Y:S08]  /*2730*/  HMMA.16816.F32 R64, R48.reuse, R8, R64 ;  /* 0x000000083040723c */ /* 0x042ff00000001840 */
[C---:B------:R-:W-:Y:S01]  /*2740*/  HMMA.16816.F32 R60, R48.reuse, R10, R60 ;  /* 0x0000000a303c723c */ /* 0x040fe2000000183c */
[----:B------:R-:W1:Y:S07]  /*2750*/  LDSM.16.M88.4 R8, [R195+0x4800] ;  /* 0x00480000c308783b */ /* 0x000e6e0000000200 */
[C---:B------:R-:W-:Y:S08]  /*2760*/  HMMA.16816.F32 R28, R48.reuse, R36, R28 ;  /* 0x00000024301c723c */ /* 0x040ff0000000181c */
[C---:B---3--:R-:W-:Y:S08]  /*2770*/  HMMA.16816.F32 R76, R48.reuse, R44, R76 ;  /* 0x0000002c304c723c */ /* 0x048ff0000000184c */
[----:B------:R-:W-:Y:S01]  /*2780*/  HMMA.16816.F32 R52, R48, R46, R52 ;  /* 0x0000002e3034723c */ /* 0x000fe20000001834 */
[----:B------:R-:W2:Y:S07]  /*2790*/  LDSM.16.M88.4 R44, [R195+0x5000] ;  /* 0x00500000c32c783b */ /* 0x000eae0000000200 */
[C---:B----4-:R-:W-:Y:S08]  /*27a0*/  HMMA.16816.F32 R20, R72.reuse, R56, R20 ;  /* 0x000000384814723c */ /* 0x050ff00000001814 */
[----:B------:R-:W-:Y:S01]  /*27b0*/  HMMA.16816.F32 R16, R72, R58, R16 ;  /* 0x0000003a4810723c */ /* 0x000fe20000001810 */
[----:B------:R-:W-:Y:S07]  /*27c0*/  LDSM.16.M88.4 R56, [R194+0x8000] ;  /* 0x00800000c238783b */ /* 0x000fee0000000200 */
[----:B------:R-:W-:Y:S01]  /*27d0*/  HMMA.16816.F32 R24, R48, R38, R24 ;  /* 0x000000263018723c */ /* 0x000fe20000001818 */
[----:B------:R-:W3:Y:S04]  /*27e0*/  LDSM.16.M88.4 R36, [R195+0x4000] ;  /* 0x00400000c324783b */ /* 0x000ee80000000200 */
[----:B------:R-:W4:Y:S03]  /*27f0*/  LDSM.16.M88.4 R48, [R195+0x5800] ;  /* 0x00580000c330783b */ /* 0x000f260000000200 */
[C---:B-----5:R-:W-:Y:S08]  /*2800*/  HMMA.16816.F32 R64, R72.reuse, R12, R64 ;  /* 0x0000000c4840723c */ /* 0x060ff00000001840 */
[C---:B------:R-:W-:Y:S01]  /*2810*/  HMMA.16816.F32 R60, R72.reuse, R14, R60 ;  /* 0x0000000e483c723c */ /* 0x040fe2000000183c */
[----:B------:R-:W-:Y:S07]  /*2820*/  LDSM.16.M88.4 R12, [R191+0x10000] ;  /* 0x01000000bf0c783b */ /* 0x000fee0000000200 */
[----:B------:R-:W-:Y:S08]  /*2830*/  HMMA.16816.F32 R28, R72, R68, R28 ;  /* 0x00000044481c723c */ /* 0x000ff0000000181c */
[C---:B-1----:R-:W-:Y:S08]  /*2840*/  HMMA.16816.F32 R20, R40.reuse, R8, R20 ;  /* 0x000000082814723c */ /* 0x042ff00000001814 */
[----:B------:R-:W-:Y:S01]  /*2850*/  HMMA.16816.F32 R16, R40, R10, R16 ;  /* 0x0000000a2810723c */ /* 0x000fe20000001810 */
[----:B------:R-:W1:Y:S07]  /*2860*/  LDSM.16.M88.4 R8, [R191+0x11000] ;  /* 0x01100000bf08783b */ /* 0x000e6e0000000200 */
[C---:B------:R-:W-:Y:S01]  /*2870*/  HMMA.16816.F32 R24, R72.reuse, R70, R24 ;  /* 0x000000464818723c */ /* 0x040fe20000001818 */
[----:B------:R-:W-:Y:S07]  /*2880*/  LDSM.16.M88.4 R68, [R193+0x8000] ;  /* 0x00800000c144783b */ /* 0x000fee0000000200 */
[C---:B------:R-:W-:Y:S08]  /*2890*/  HMMA.16816.F32 R76, R72.reuse, R32, R76 ;  /* 0x00000020484c723c */ /* 0x040ff0000000184c */
[----:B------:R-:W-:Y:S01]  /*28a0*/  HMMA.16816.F32 R52, R72, R34, R52 ;  /* 0x000000224834723c */ /* 0x000fe20000001834 */
[----:B------:R-:W5:Y:S07]  /*28b0*/  LDSM.16.M88.4 R32, [R191+0x10800] ;  /* 0x01080000bf20783b */ /* 0x000f6e0000000200 */
[C---:B--2---:R-:W-:Y:S08]  /*28c0*/  HMMA.16816.F32 R64, R40.reuse, R44, R64 ;  /* 0x0000002c2840723c */ /* 0x044ff00000001840 */
[C---:B------:R-:W-:Y:S01]  /*28d0*/  HMMA.16816.F32 R60, R40.reuse, R46, R60 ;  /* 0x0000002e283c723c */ /* 0x040fe2000000183c */
[----:B------:R-:W2:Y:S07]  /*28e0*/  LDSM.16.M88.4 R44, [R184+0x4000] ;  /* 0x00400000b82c783b */ /* 0x000eae0000000200 */
[C---:B---3--:R-:W-:Y:S08]  /*28f0*/  HMMA.16816.F32 R28, R40.reuse, R36, R28 ;  /* 0x00000024281c723c */ /* 0x048ff0000000181c */
[C---:B------:R-:W-:Y:S01]  /*2900*/  HMMA.16816.F32 R24, R40.reuse, R38, R24 ;  /* 0x000000262818723c */ /* 0x040fe20000001818 */
[----:B------:R-:W3:Y:S07]  /*2910*/  LDSM.16.M88.4 R36, [R191+0x11800] ;  /* 0x01180000bf24783b */ /* 0x000eee0000000200 */
[C---:B----4-:R-:W-:Y:S08]  /*2920*/  HMMA.16816.F32 R76, R40.reuse, R48, R76 ;  /* 0x00000030284c723c */ /* 0x050ff0000000184c */
[----:B------:R-:W-:Y:S01]  /*2930*/  HMMA.16816.F32 R52, R40, R50, R52 ;  /* 0x000000322834723c */ /* 0x000fe20000001834 */
[----:B------:R-:W4:Y:S07]  /*2940*/  LDSM.16.M88.4 R40, [R184+0x4800] ;  /* 0x00480000b828783b */ /* 0x000f2e0000000200 */
[C---:B-1----:R-:W-:Y:S08]  /*2950*/  HMMA.16816.F32 R64, R56.reuse, R8, R64 ;  /* 0x000000083840723c */ /* 0x042ff00000001840 */
[C---:B------:R-:W-:Y:S01]  /*2960*/  HMMA.16816.F32 R60, R56.reuse, R10, R60 ;  /* 0x0000000a383c723c */ /* 0x040fe2000000183c */
[----:B------:R-:W1:Y:S07]  /*2970*/  LDSM.16.M88.4 R8, [R184+0x5000] ;  /* 0x00500000b808783b */ /* 0x000e6e0000000200 */
[C---:B------:R-:W-:Y:S08]  /*2980*/  HMMA.16816.F32 R28, R56.reuse, R12, R28 ;  /* 0x0000000c381c723c */ /* 0x040ff0000000181c */
[----:B------:R-:W-:Y:S01]  /*2990*/  HMMA.16816.F32 R24, R56, R14, R24 ;  /* 0x0000000e3818723c */ /* 0x000fe20000001818 */
[----:B------:R-:W1:Y:S01]  /*29a0*/  LDSM.16.M88.4 R12, [R184+0x5800] ;  /* 0x00580000b80c783b */ /* 0x000e620000000200 */
[----:B------:R-:W-:-:S06]  /*29b0*/  DEPBAR.LE SB0, 0x0 ;  /* 0x000080000000791a */ /* 0x000fcc0000000000 */
[C---:B-----5:R-:W-:Y:S08]  /*29c0*/  HMMA.16816.F32 R20, R56.reuse, R32, R20 ;  /* 0x000000203814723c */ /* 0x060ff00000001814 */
[----:B------:R-:W-:Y:S07]  /*29d0*/  HMMA.16816.F32 R16, R56, R34, R16 ;  /* 0x000000223810723c */ /* 0x000fee0000001810 */
[----:B------:R-:W-:Y:S01]  /*29e0*/  IMAD R35, R3, 0x40, R4 ;  /* 0x0000004003237824 */ /* 0x000fe200078e0204 */
[----:B--2---:R-:W-:Y:S04]  /*29f0*/  HMMA.16816.F32 R28, R68, R44, R28 ;  /* 0x0000002c441c723c */ /* 0x004fe8000000181c */
[----:B------:R-:W-:-:S02]  /*2a00*/  IADD3 R3, R35, 0x10, RZ ;  /* 0x0000001023037810 */ /* 0x000fc40007ffe0ff */
[----:B------:R-:W-:Y:S02]  /*2a10*/  IADD3 R33, R35, 0x9, RZ ;  /* 0x0000000923217810 */ /* 0x000fe40007ffe0ff */
[C---:B---3--:R-:W-:Y:S01]  /*2a20*/  HMMA.16816.F32 R76, R56.reuse, R36, R76 ;  /* 0x00000024384c723c */ /* 0x048fe2000000184c */
[-C--:B------:R-:W-:Y:S02]  /*2a30*/  ISETP.GE.AND P4, PT, R3, R6.reuse, PT ;  /* 0x000000060300720c */ /* 0x080fe40003f86270 */
[----:B------:R-:W-:Y:S02]  /*2a40*/  IADD3 R3, R35, 0x11, RZ ;  /* 0x0000001123037810 */ /* 0x000fe40007ffe0ff */
[-C--:B------:R-:W-:Y:S02]  /*2a50*/  ISETP.GE.AND P6, PT, R33, R6.reuse, PT ;  /* 0x000000062100720c */ /* 0x080fe40003fc6270 */
[C---:B------:R-:W-:Y:S01]  /*2a60*/  ISETP.GE.AND P1, PT, R35.reuse, R6, PT ;  /* 0x000000062300720c */ /* 0x040fe20003f26270 */
[----:B------:R-:W-:Y:S01]  /*2a70*/  HMMA.16816.F32 R52, R56, R38, R52 ;  /* 0x000000263834723c */ /* 0x000fe20000001834 */
[----:B------:R-:W-:-:S02]  /*2a80*/  IADD3 R33, R35, 0x19, RZ ;  /* 0x0000001923217810 */ /* 0x000fc40007ffe0ff */
[----:B------:R-:W-:Y:S02]  /*2a90*/  IADD3 R37, R35, 0x8, RZ ;  /* 0x0000000823257810 */ /* 0x000fe40007ffe0ff */
[-C--:B------:R-:W-:Y:S02]  /*2aa0*/  ISETP.GE.AND P3, PT, R3, R6.reuse, PT ;  /* 0x000000060300720c */ /* 0x080fe40003f66270 */
[----:B------:R-:W-:Y:S01]  /*2ab0*/  IADD3 R39, R35, 0x1, RZ ;  /* 0x0000000123277810 */ /* 0x000fe20007ffe0ff */
[----:B------:R-:W-:Y:S01]  /*2ac0*/  HMMA.16816.F32 R24, R68, R46, R24 ;  /* 0x0000002e4418723c */ /* 0x000fe20000001818 */
[----:B------:R-:W-:Y:S02]  /*2ad0*/  FSEL R30, R30, -INF , !P1 ;  /* 0xff8000001e1e7808 */ /* 0x000fe40004800000 */
[----:B------:R-:W-:Y:S02]  /*2ae0*/  FSEL R3, R28, -INF , !P1 ;  /* 0xff8000001c037808 */ /* 0x000fe40004800000 */
[----:B------:R-:W-:-:S02]  /*2af0*/  ISETP.GE.AND P5, PT, R39, R6, PT ;  /* 0x000000062700720c */ /* 0x000fc40003fa6270 */
[-C--:B------:R-:W-:Y:S01]  /*2b00*/  ISETP.GE.AND P1, PT, R33, R6.reuse, PT ;  /* 0x000000062100720c */ /* 0x080fe20003f26270 */
[C---:B----4-:R-:W-:Y:S01]  /*2b10*/  HMMA.16816.F32 R20, R68.reuse, R40, R20 ;  /* 0x000000284414723c */ /* 0x050fe20000001814 */
[----:B------:R-:W-:Y:S02]  /*2b20*/  IADD3 R33, R35, 0x20, RZ ;  /* 0x0000002023217810 */ /* 0x000fe40007ffe0ff */
[-C--:B------:R-:W-:Y:S02]  /*2b30*/  ISETP.GE.AND P0, PT, R37, R6.reuse, PT ;  /* 0x000000062500720c */ /* 0x080fe40003f06270 */
[----:B------:R-:W-:Y:S02]  /*2b40*/  FSEL R31, R31, -INF , !P5 ;  /* 0xff8000001f1f7808 */ /* 0x000fe40006800000 */
[----:B------:R-:W-:Y:S01]  /*2b50*/  FSEL R29, R29, -INF , !P5 ;  /* 0xff8000001d1d7808 */ /* 0x000fe20006800000 */
[----:B-1----:R-:W-:Y:S01]  /*2b60*/  HMMA.16816.F32 R64, R68, R8, R64 ;  /* 0x000000084440723c */ /* 0x002fe20000001840 */
[----:B------:R-:W-:-:S02]  /*2b70*/  ISETP.GE.AND P5, PT, R33, R6, PT ;  /* 0x000000062100720c */ /* 0x000fc40003fa6270 */
[----:B------:R-:W-:-:S04]  /*2b80*/  IADD3 R37, R35, 0x18, RZ ;  /* 0x0000001823257810 */ /* 0x000fc80007ffe0ff */
[----:B------:R-:W-:Y:S01]  /*2b90*/  IADD3 R9, R35, 0x21, RZ ;  /* 0x0000002123097810 */ /* 0x000fe20007ffe0ff */
[C---:B------:R-:W-:Y:S01]  /*2ba0*/  HMMA.16816.F32 R16, R68.reuse, R42, R16 ;  /* 0x0000002a4410723c */ /* 0x040fe20000001810 */
[----:B------:R-:W-:Y:S02]  /*2bb0*/  FSEL R26, R26, -INF , !P0 ;  /* 0xff8000001a1a7808 */ /* 0x000fe40004000000 */
[----:B------:R-:W-:Y:S02]  /*2bc0*/  FSEL R33, R24, -INF , !P0 ;  /* 0xff80000018217808 */ /* 0x000fe40004000000 */
[----:B------:R-:W-:Y:S02]  /*2bd0*/  ISETP.GE.AND P0, PT, R9, R6, PT ;  /* 0x000000060900720c */ /* 0x000fe40003f06270 */
[----:B------:R-:W-:Y:S01]  /*2be0*/  IADD3 R9, R35, 0x29, RZ ;  /* 0x0000002923097810 */ /* 0x000fe20007ffe0ff */
[----:B------:R-:W-:Y:S01]  /*2bf0*/  HMMA.16816.F32 R60, R68, R10, R60 ;  /* 0x0000000a443c723c */ /* 0x000fe2000000183c */
[----:B------:R-:W-:-:S02]  /*2c00*/  FSEL R2, R27, -INF , !P6 ;  /* 0xff8000001b027808 */ /* 0x000fc40007000000 */
[----:B------:R-:W-:Y:S02]  /*2c10*/  FSEL R25, R25, -INF , !P6 ;  /* 0xff80000019197808 */ /* 0x000fe40007000000 */
[----:B------:R-:W-:Y:S02]  /*2c20*/  FSEL R22, R22, -INF , !P4 ;  /* 0xff80000016167808 */ /* 0x000fe40006000000 */
[----:B------:R-:W-:Y:S01]  /*2c30*/  IADD3 R11, R35, 0x28, RZ ;  /* 0x00000028230b7810 */ /* 0x000fe20007ffe0ff */
[----:B------:R-:W-:Y:S01]  /*2c40*/  HMMA.16816.F32 R76, R68, R12, R76 ;  /* 0x0000000c444c723c */ /* 0x000fe2000000184c */
[----:B------:R-:W-:Y:S02]  /*2c50*/  FSEL R160, R66, -INF , !P5 ;  /* 0xff80000042a07808 */ /* 0x000fe40006800000 */
[----:B------:R-:W-:Y:S02]  /*2c60*/  ISETP.GE.AND P6, PT, R11, R6, PT ;  /* 0x000000060b00720c */ /* 0x000fe40003fc6270 */
[----:B------:R-:W-:-:S02]  /*2c70*/  FSEL R11, R20, -INF , !P4 ;  /* 0xff800000140b7808 */ /* 0x000fc40006000000 */
[-C--:B------:R-:W-:Y:S01]  /*2c80*/  ISETP.GE.AND P4, PT, R9, R6.reuse, PT ;  /* 0x000000060900720c */ /* 0x080fe20003f86270 */
[----:B------:R-:W-:Y:S01]  /*2c90*/  HMMA.16816.F32 R52, R68, R14, R52 ;  /* 0x0000000e4434723c */ /* 0x000fe20000001834 */
[----:B------:R-:W-:Y:S02]  /*2ca0*/  IADD3 R9, R35, 0x30, RZ ;  /* 0x0000003023097810 */ /* 0x000fe40007ffe0ff */
[----:B------:R-:W-:Y:S02]  /*2cb0*/  FSEL R167, R64, -INF , !P5 ;  /* 0xff80000040a77808 */ /* 0x000fe40006800000 */
[----:B------:R-:W-:Y:S02]  /*2cc0*/  ISETP.GE.AND P2, PT, R37, R6, PT ;  /* 0x000000062500720c */ /* 0x000fe40003f46270 */
[----:B------:R-:W-:Y:S02]  /*2cd0*/  ISETP.GE.AND P5, PT, R6, 0x41, PT ;  /* 0x000000410600780c */ /* 0x000fe40003fa6270 */
[----:B------:R-:W-:-:S02]  /*2ce0*/  IADD3 R13, R35, 0x31, RZ ;  /* 0x00000031230d7810 */ /* 0x000fc40007ffe0ff */
[----:B------:R-:W-:Y:S02]  /*2cf0*/  FSEL R10, R23, -INF , !P3 ;  /* 0xff800000170a7808 */ /* 0x000fe40005800000 */
[----:B------:R-:W-:Y:S02]  /*2d00*/  FSEL R21, R21, -INF , !P3 ;  /* 0xff80000015157808 */ /* 0x000fe40005800000 */
[-C--:B------:R-:W-:Y:S02]  /*2d10*/  ISETP.GE.AND P3, PT, R9, R6.reuse, PT ;  /* 0x000000060900720c */ /* 0x080fe40003f66270 */
[----:B------:R-:W-:Y:S02]  /*2d20*/  FSEL R18, R18, -INF , !P2 ;  /* 0xff80000012127808 */ /* 0x000fe40005000000 */
[----:B------:R-:W-:Y:S02]  /*2d30*/  FSEL R9, R16, -INF , !P2 ;  /* 0xff80000010097808 */ /* 0x000fe40005000000 */
[----:B------:R-:W-:-:S02]  /*2d40*/  ISETP.GE.AND P2, PT, R13, R6, PT ;  /* 0x000000060d00720c */ /* 0x000fc40003f46270 */
[C---:B------:R-:W-:Y:S02]  /*2d50*/  IADD3 R13, R35.reuse, 0x38, RZ ;  /* 0x00000038230d7810 */ /* 0x040fe40007ffe0ff */
[----:B------:R-:W-:Y:S02]  /*2d60*/  IADD3 R35, R35, 0x39, RZ ;  /* 0x0000003923237810 */ /* 0x000fe40007ffe0ff */
[----:B------:R-:W-:Y:S02]  /*2d70*/  FSEL R8, R19, -INF , !P1 ;  /* 0xff80000013087808 */ /* 0x000fe40004800000 */
[----:B------:R-:W-:Y:S02]  /*2d80*/  FSEL R17, R17, -INF , !P1 ;  /* 0xff80000011117808 */ /* 0x000fe40004800000 */
[----:B------:R-:W-:Y:S02]  /*2d90*/  FSEL R170, R67, -INF , !P0 ;  /* 0xff80000043aa7808 */ /* 0x000fe40004000000 */
[----:B------:R-:W-:-:S02]  /*2da0*/  FSEL R159, R65, -INF , !P0 ;  /* 0xff800000419f7808 */ /* 0x000fc40004000000 */
[-C--:B------:R-:W-:Y:S02]  /*2db0*/  ISETP.GE.AND P1, PT, R13, R6.reuse, PT ;  /* 0x000000060d00720c */ /* 0x080fe40003f26270 */
[----:B------:R-:W-:Y:S02]  /*2dc0*/  ISETP.GE.AND P0, PT, R35, R6, PT ;  /* 0x000000062300720c */ /* 0x000fe40003f06270 */
[----:B------:R-:W-:Y:S02]  /*2dd0*/  FSEL R162, R62, -INF , !P6 ;  /* 0xff8000003ea27808 */ /* 0x000fe40007000000 */
[----:B------:R-:W-:Y:S02]  /*2de0*/  FSEL R165, R60, -INF , !P6 ;  /* 0xff8000003ca57808 */ /* 0x000fe40007000000 */
        /* <DEDUP_REMOVED lines=9> */
[----:B------:R-:W-:Y:S01]  /*2e80*/  FSEL R141, R53, -INF , !P0 ;  /* 0xff800000358d7808 */ /* 0x000fe20004000000 */
[----:B------:R-:W-:Y:S06]  /*2e90*/  BAR.SYNC.DEFER_BLOCKING 0x0 ;  /* 0x0000000000007b1d */ /* 0x000fec0000010000 */
[----:B------:R-:W-:Y:S05]  /*2ea0*/  @!P5 BRA `(.L_x_75) ;  /* 0x000003900000d947 */ /* 0x000fea0003800000 */
[----:B------:R-:W-:Y:S01]  /*2eb0*/  LEA.HI.SX32 R13, R133, 0xfffffffe, 0x1a ;  /* 0xfffffffe850d7811 */ /* 0x000fe200078fd2ff */
[----:B------:R-:W-:Y:S01]  /*2ec0*/  BSSY B0, `(.L_x_76) ;  /* 0x0000036000007945 */ /* 0x000fe20003800000 */
[----:B------:R-:W-:-:S02]  /*2ed0*/  ISETP.GE.AND P4, PT, R214, c[0x0][0x220], PT ;  /* 0x00008800d6007a0c */ /* 0x000fc40003f86270 */
[----:B------:R-:W-:Y:S01]  /*2ee0*/  SHF.R.S32.HI R15, RZ, 0x1f, R13 ;  /* 0x0000001fff0f7819 */ /* 0x000fe2000001140d */
[----:B------:R-:W-:Y:S01]  /*2ef0*/  IMAD R4, R13, UR7, RZ ;  /* 0x000000070d047c24 */ /* 0x000fe2000f8e02ff */
[----:B------:R-:W-:Y:S01]  /*2f00*/  ISETP.GE.AND P3, PT, R205, c[0x0][0x220], PT ;  /* 0x00008800cd007a0c */ /* 0x000fe20003f66270 */
[----:B------:R-:W-:Y:S01]  /*2f10*/  IMAD.WIDE.U32 R12, R13, UR8, R212 ;  /* 0x000000080d0c7c25 */ /* 0x000fe2000f8e00d4 */
[----:B------:R-:W-:-:S03]  /*2f20*/  ISETP.GE.AND P1, PT, R204, c[0x0][0x220], PT ;  /* 0x00008800cc007a0c */ /* 0x000fc60003f26270 */
[----:B------:R-:W-:-:S04]  /*2f30*/  IMAD R4, R15, UR8, R4 ;  /* 0x000000080f047c24 */ /* 0x000fc8000f8e0204 */
[----:B------:R-:W-:Y:S01]  /*2f40*/  IMAD.IADD R4, R13, 0x1, R4 ;  /* 0x000000010d047824 */ /* 0x000fe200078e0204 */
[C---:B------:R-:W-:Y:S01]  /*2f50*/  @!P4 LEA R40, P6, R12.reuse, c[0x0][0x168], 0x1 ;  /* 0x00005a000c28ca11 */ /* 0x040fe200078c08ff */
[----:B------:R1:W-:Y:S02]  /*2f60*/  @P4 STS.128 [R203+0xc000], RZ ;  /* 0x00c000ffcb004388 */ /* 0x0003e40000000c00 */
[C---:B------:R-:W-:Y:S02]  /*2f70*/  @!P3 LEA R36, P2, R12.reuse, c[0x0][0x168], 0x1 ;  /* 0x00005a000c24ba11 */ /* 0x040fe400078408ff */
[C---:B------:R-:W-:Y:S02]  /*2f80*/  @!P1 LEA R34, P0, R12.reuse, c[0x0][0x168], 0x1 ;  /* 0x00005a000c229a11 */ /* 0x040fe400078008ff */
[C---:B------:R-:W-:Y:S02]  /*2f90*/  @!P4 LEA.HI.X R41, R12.reuse, c[0x0][0x16c], R4, 0x1, P6 ;  /* 0x00005b000c29ca11 */ /* 0x040fe400030f0c04 */
[----:B------:R-:W-:-:S02]  /*2fa0*/  IADD3 R13, P6, R12, UR9, RZ ;  /* 0x000000090c0d7c10 */ /* 0x000fc4000ffde0ff */
[C-C-:B------:R-:W-:Y:S01]  /*2fb0*/  @!P3 LEA.HI.X R37, R12.reuse, c[0x0][0x16c], R4.reuse, 0x1, P2 ;  /* 0x00005b000c25ba11 */ /* 0x140fe200010f0c04 */
[----:B------:R-:W-:Y:S01]  /*2fc0*/  @!PT LDS RZ, [RZ] ;  /* 0x00000000fffff984 */ /* 0x000fe20000000800 */
[----:B------:R-:W-:Y:S01]  /*2fd0*/  @!PT LDS RZ, [RZ] ;  /* 0x00000000fffff984 */ /* 0x000fe20000000800 */
[----:B------:R-:W-:Y:S01]  /*2fe0*/  @!PT LDS RZ, [RZ] ;  /* 0x00000000fffff984 */ /* 0x000fe20000000800 */
[----:B------:R1:W-:Y:S01]  /*2ff0*/  @!P4 LDGSTS.E.BYPASS.LTC128B.128 [R203+0xc000], [R40.64] ;  /* 0x0c00000028cbcfae */ /* 0x0003e2000b901d4a */
[----:B------:R-:W-:Y:S02]  /*3000*/  @!P1 LEA.HI.X R35, R12, c[0x0][0x16c], R4, 0x1, P0 ;  /* 0x00005b000c239a11 */ /* 0x000fe400000f0c04 */
[C---:B------:R-:W-:Y:S01]  /*3010*/  @!P4 LEA R38, P2, R13.reuse, c[0x0][0x168], 0x1 ;  /* 0x00005a000d26ca11 */ /* 0x040fe200078408ff */
[----:B------:R1:W-:Y:S01]  /*3020*/  @P3 STS.128 [R203+0xe000], RZ ;  /* 0x00e000ffcb003388 */ /* 0x0003e20000000c00 */
[----:B------:R-:W-:Y:S02]  /*3030*/  IADD3.X R4, R4, UR5, RZ, P6, !PT ;  /* 0x0000000504047c10 */ /* 0x000fe4000b7fe4ff */
[C---:B------:R-:W-:Y:S01]  /*3040*/  @!P3 LEA R14, P0, R13.reuse, c[0x0][0x168], 0x1 ;  /* 0x00005a000d0eba11 */ /* 0x040fe200078008ff */
[----:B------:R-:W-:Y:S01]  /*3050*/  @!PT LDS RZ, [RZ] ;  /* 0x00000000fffff984 */ /* 0x000fe20000000800 */
[----:B------:R-:W-:Y:S01]  /*3060*/  @!PT LDS RZ, [RZ] ;  /* 0x00000000fffff984 */ /* 0x000fe20000000800 */
[----:B------:R-:W-:Y:S01]  /*3070*/  @!PT LDS RZ, [RZ] ;  /* 0x00000000fffff984 */ /* 0x000fe20000000800 */
[----:B------:R1:W-:Y:S01]  /*3080*/  @!P3 LDGSTS.E.BYPASS.LTC128B.128 [R203+0xe000], [R36.64+0x80] ;  /* 0x0e00008024cbbfae */ /* 0x0003e2000b901d4a */
[----:B------:R-:W-:-:S02]  /*3090*/  @!P4 LEA.HI.X R39, R13, c[0x0][0x16c], R4, 0x1, P2 ;  /* 0x00005b000d27ca11 */ /* 0x000fc400010f0c04 */
[----:B------:R-:W-:Y:S01]  /*30a0*/  @!P3 LEA.HI.X R15, R13, c[0x0][0x16c], R4, 0x1, P0 ;  /* 0x00005b000d0fba11 */ /* 0x000fe200000f0c04 */
[----:B------:R1:W-:Y:S04]  /*30b0*/  @P1 STS.128 [R203+0x10000], RZ ;  /* 0x010000ffcb001388 */ /* 0x0003e80000000c00 */
[----:B------:R-:W-:Y:S01]  /*30c0*/  @!PT LDS RZ, [RZ] ;  /* 0x00000000fffff984 */ /* 0x000fe20000000800 */
[----:B------:R-:W-:Y:S01]  /*30d0*/  @!PT LDS RZ, [RZ] ;  /* 0x00000000fffff984 */ /* 0x000fe20000000800 */
[----:B------:R-:W-:Y:S01]  /*30e0*/  @!PT LDS RZ, [RZ] ;  /* 0x00000000fffff984 */ /* 0x000fe20000000800 */
[----:B------:R1:W-:Y:S04]  /*30f0*/  @!P1 LDGSTS.E.BYPASS.LTC128B.128 [R203+0x10000], [R34.64+0x100] ;  /* 0x1000010022cb9fae */ /* 0x0003e8000b901d4a */
[----:B------:R1:W-:Y:S04]  /*3100*/  @P4 STS.128 [R203+0xd000], RZ ;  /* 0x00d000ffcb004388 */ /* 0x0003e80000000c00 */
        /* <DEDUP_REMOVED lines=17> */
.L_x_77:
[----:B------:R-:W-:Y:S05]  /*3220*/  BSYNC B0 ;  /* 0x0000000000007941 */ /* 0x000fea0003800000 */
.L_x_76:
[----:B------:R-:W0:Y:S02]  /*3230*/  LDGDEPBAR ;  /* 0x00000000000079af */ /* 0x000e240000000000 */
.L_x_75:
[----:B--2---:R-:W-:Y:S02]  /*3240*/  FMNMX.FTZ R12, R3, R29, !PT ;  /* 0x0000001d030c7209 */ /* 0x004fe40007810000 */
        /* <DEDUP_REMOVED lines=45> */
[----:B------:R-:W4:Y:S04]  /*3520*/  LDSM.16.MT88.4 R76, [R190+0x14000] ;  /* 0x01400000be4c783b */ /* 0x000f280000004200 */
[----:B------:R-:W5:Y:S04]  /*3530*/  LDSM.16.MT88.4 R92, [R188+0x14000] ;  /* 0x01400000bc5c783b */ /* 0x000f680000004200 */
[----:B------:R-:W3:Y:S01]  /*3540*/  LDSM.16.MT88.4 R100, [R192+0x16000] ;  /* 0x01600000c064783b */ /* 0x000ee20000004200 */
[----:B-1----:R-:W-:-:S03]  /*3550*/  FMNMX.FTZ R132, R15, R132, !PT ;  /* 0x000000840f847209 */ /* 0x002fc60007810000 */
[----:B------:R-:W1:Y:S01]  /*3560*/  LDSM.16.MT88.4 R124, [R190+0x16000] ;  /* 0x01600000be7c783b */ /* 0x000e620000004200 */
[C---:B------:R-:W-:Y:S01]  /*3570*/  FSETP.NEU.FTZ.AND P0, PT, R132.reuse, -INF , PT ;  /* 0xff8000008400780b */ /* 0x040fe20003f1d000 */
[----:B------:R-:W-:Y:S02]  /*3580*/  FMUL.FTZ R166, R132, c[0x0][0x23c] ;  /* 0x00008f0084a67a20 */ /* 0x000fe40000410000 */
[----:B------:R-:W1:Y:S03]  /*3590*/  LDSM.16.MT88.4 R112, [R189+0x16000] ;  /* 0x01600000bd70783b */ /* 0x000e660000004200 */
[----:B------:R-:W-:Y:S01]  /*35a0*/  FSEL R166, R166, RZ, P0 ;  /* 0x000000ffa6a67208 */ /* 0x000fe20000000000 */
[----:B------:R-:W-:Y:S04]  /*35b0*/  LDSM.16.MT88.4 R136, [R190+0x12800] ;  /* 0x01280000be88783b */ /* 0x000fe80000004200 */
[--C-:B------:R-:W-:Y:S01]  /*35c0*/  FFMA.FTZ R153, R3, c[0x0][0x23c], -R166.reuse ;  /* 0x00008f0003997a23 */ /* 0x100fe200000108a6 */
[----:B--2---:R-:W-:Y:S01]  /*35d0*/  FMNMX.FTZ R3, R13, R4, !PT ;  /* 0x000000040d037209 */ /* 0x004fe20007810000 */
[--C-:B------:R-:W-:Y:S01]  /*35e0*/  FFMA.FTZ R150, R29, c[0x0][0x23c], -R166.reuse ;  /* 0x00008f001d967a23 */ /* 0x100fe200000108a6 */
[----:B------:R-:W2:Y:S01]  /*35f0*/  LDSM.16.MT88.4 R4, [R188+0x16000] ;  /* 0x01600000bc04783b */ /* 0x000ea20000004200 */
[--C-:B------:R-:W-:Y:S01]  /*3600*/  FFMA.FTZ R151, R33, c[0x0][0x23c], -R166.reuse ;  /* 0x00008f0021977a23 */ /* 0x100fe200000108a6 */
[C---:B------:R-:W-:Y:S01]  /*3610*/  FSETP.NEU.FTZ.AND P0, PT, R3.reuse, -INF , PT ;  /* 0xff8000000300780b */ /* 0x040fe20003f1d000 */
[----:B------:R-:W-:Y:S01]  /*3620*/  FMUL.FTZ R163, R3, c[0x0][0x23c] ;  /* 0x00008f0003a37a20 */ /* 0x000fe20000410000 */
[----:B------:R-:W-:Y:S01]  /*3630*/  MUFU.EX2 R153, R153 ;  /* 0x0000009900997308 */ /* 0x000fe20000000800 */
[--C-:B------:R-:W-:Y:S01]  /*3640*/  FFMA.FTZ R146, R25, c[0x0][0x23c], -R166.reuse ;  /* 0x00008f0019927a23 */ /* 0x100fe200000108a6 */
[----:B------:R-:W-:Y:S01]  /*3650*/  LDSM.16.MT88.4 R12, [R188+0x14800] ;  /* 0x01480000bc0c783b */ /* 0x000fe20000004200 */
[--C-:B------:R-:W-:Y:S01]  /*3660*/  FFMA.FTZ R149, R11, c[0x0][0x23c], -R166.reuse ;  /* 0x00008f000b957a23 */ /* 0x100fe200000108a6 */
[----:B------:R-:W-:Y:S01]  /*3670*/  FSEL R163, R163, RZ, P0 ;  /* 0x000000ffa3a37208 */ /* 0x000fe20000000000 */
[--C-:B------:R-:W-:Y:S01]  /*3680*/  FFMA.FTZ R145, R9, c[0x0][0x23c], -R166.reuse ;  /* 0x00008f0009917a23 */ /* 0x100fe200000108a6 */
[----:B------:R-:W-:Y:S01]  /*3690*/  LDSM.16.MT88.4 R32, [R189+0x12800] ;  /* 0x01280000bd20783b */ /* 0x000fe20000004200 */
[----:B------:R-:W-:Y:S01]  /*36a0*/  FFMA.FTZ R144, R21, c[0x0][0x23c], -R166 ;  /* 0x00008f0015907a23 */ /* 0x000fe200000108a6 */
[----:B------:R-:W1:Y:S01]  /*36b0*/  MUFU.EX2 R150, R150 ;  /* 0x0000009600967308 */ /* 0x000e620000000800 */
[----:B------:R-:W-:-:S02]  /*36c0*/  FFMA.FTZ R152, R30, c[0x0][0x23c], -R163 ;  /* 0x00008f001e987a23 */ /* 0x000fc400000108a3 */
[--C-:B------:R-:W-:Y:S02]  /*36d0*/  FFMA.FTZ R155, R31, c[0x0][0x23c], -R163.reuse ;  /* 0x00008f001f9b7a23 */ /* 0x100fe400000108a3 */
[--C-:B------:R-:W-:Y:S01]  /*36e0*/  FFMA.FTZ R157, R26, c[0x0][0x23c], -R163.reuse ;  /* 0x00008f001a9d7a23 */ /* 0x100fe200000108a3 */
[----:B------:R-:W-:Y:S01]  /*36f0*/  LDSM.16.MT88.4 R28, [R188+0x12800] ;  /* 0x01280000bc1c783b */ /* 0x000fe20000004200 */
[--C-:B------:R-:W-:Y:S01]  /*3700*/  FFMA.FTZ R148, R2, c[0x0][0x23c], -R163.reuse ;  /* 0x00008f0002947a23 */ /* 0x100fe200000108a3 */
[----:B------:R-:W-:Y:S01]  /*3710*/  MUFU.EX2 R151, R151 ;  /* 0x0000009700977308 */ /* 0x000fe20000000800 */
[----:B------:R-:W-:Y:S01]  /*3720*/  FFMA.FTZ R2, R17, c[0x0][0x23c], -R166 ;  /* 0x00008f0011027a23 */ /* 0x000fe200000108a6 */
[----:B------:R-:W-:Y:S01]  /*3730*/  LDSM.16.MT88.4 R24, [R190+0x14800] ;  /* 0x01480000be18783b */ /* 0x000fe20000004200 */
[--C-:B------:R-:W-:Y:S02]  /*3740*/  FFMA.FTZ R134, R10, c[0x0][0x23c], -R163.reuse ;  /* 0x00008f000a867a23 */ /* 0x100fe400000108a3 */
[----:B------:R-:W-:-:S02]  /*3750*/  FFMA.FTZ R135, R18, c[0x0][0x23c], -R163 ;  /* 0x00008f0012877a23 */ /* 0x000fc400000108a3 */
[--C-:B------:R-:W-:Y:S01]  /*3760*/  FFMA.FTZ R0, R8, c[0x0][0x23c], -R163.reuse ;  /* 0x00008f0008007a23 */ /* 0x100fe200000108a3 */
[----:B------:R-:W2:Y:S01]  /*3770*/  MUFU.EX2 R146, R146 ;  /* 0x0000009200927308 */ /* 0x000ea20000000800 */
[----:B------:R-:W3:Y:S01]  /*3780*/  LDSM.16.MT88.4 R8, [R192+0x14800] ;  /* 0x01480000c008783b */ /* 0x000ee20000004200 */
[----:B-1----:R-:W-:Y:S01]  /*3790*/  F2FP.PACK_AB R116, R150, R153 ;  /* 0x000000999674723e */ /* 0x002fe200000000ff */
[----:B------:R-:W-:Y:S02]  /*37a0*/  FFMA.FTZ R147, R22, c[0x0][0x23c], -R163 ;  /* 0x00008f0016937a23 */ /* 0x000fe400000108a3 */
[----:B------:R-:W1:Y:S01]  /*37b0*/  LDSM.16.MT88.4 R16, [R189+0x14800] ;  /* 0x01480000bd10783b */ /* 0x000e620000004200 */
[--C-:B------:R-:W-:Y:S02]  /*37c0*/  FFMA.FTZ R154, R167, c[0x0][0x23c], -R166.reuse ;  /* 0x00008f00a79a7a23 */ /* 0x100fe400000108a6 */
[----:B------:R-:W-:Y:S01]  /*37d0*/  MUFU.EX2 R152, R152 ;  /* 0x0000009800987308 */ /* 0x000fe20000000800 */
[----:B------:R-:W1:Y:S01]  /*37e0*/  LDSM.16.MT88.4 R20, [R192+0x12800] ;  /* 0x01280000c014783b */ /* 0x000e620000004200 */
[----:B------:R-:W-:-:S02]  /*37f0*/  FFMA.FTZ R156, R165, c[0x0][0x23c], -R166 ;  /* 0x00008f00a59c7a23 */ /* 0x000fc400000108a6 */
[--C-:B------:R-:W-:Y:S02]  /*3800*/  FFMA.FTZ R159, R159, c[0x0][0x23c], -R166.reuse ;  /* 0x00008f009f9f7a23 */ /* 0x100fe400000108a6 */
[----:B------:R-:W-:Y:S02]  /*3810*/  FFMA.FTZ R161, R161, c[0x0][0x23c], -R166 ;  /* 0x00008f00a1a17a23 */ /* 0x000fe400000108a6 */
[----:B------:R-:W4:Y:S01]  /*3820*/  MUFU.EX2 R155, R155 ;  /* 0x0000009b009b7308 */ /* 0x000f220000000800 */
[----:B--2---:R-:W-:Y:S01]  /*3830*/  F2FP.PACK_AB R118, R146, R151 ;  /* 0x000000979276723e */ /* 0x004fe200000000ff */
[--C-:B------:R-:W-:Y:S02]  /*3840*/  FFMA.FTZ R160, R160, c[0x0][0x23c], -R163.reuse ;  /* 0x00008f00a0a07a23 */ /* 0x100fe400000108a3 */
[--C-:B------:R-:W-:Y:S02]  /*3850*/  FFMA.FTZ R165, R170, c[0x0][0x23c], -R163.reuse ;  /* 0x00008f00aaa57a23 */ /* 0x100fe400000108a3 */
[----:B------:R-:W-:-:S02]  /*3860*/  FFMA.FTZ R162, R162, c[0x0][0x23c], -R163 ;  /* 0x00008f00a2a27a23 */ /* 0x000fc400000108a3 */
[----:B------:R-:W-:Y:S01]  /*3870*/  MUFU.EX2 R157, R157 ;  /* 0x0000009d009d7308 */ /* 0x000fe20000000800 */
[----:B------:R-:W-:Y:S02]  /*3880*/  FFMA.FTZ R167, R168, c[0x0][0x23c], -R163 ;  /* 0x00008f00a8a77a23 */ /* 0x000fe400000108a3 */
[--C-:B------:R-:W-:Y:S02]  /*3890*/  FFMA.FTZ R168, R171, c[0x0][0x23c], -R166.reuse ;  /* 0x00008f00aba87a23 */ /* 0x100fe400000108a6 */
[--C-:B------:R-:W-:Y:S02]  /*38a0*/  FFMA.FTZ R169, R169, c[0x0][0x23c], -R166.reuse ;  /* 0x00008f00a9a97a23 */ /* 0x100fe400000108a6 */
[--C-:B------:R-:W-:Y:S01]  /*38b0*/  FFMA.FTZ R170, R143, c[0x0][0x23c], -R166.reuse ;  /* 0x00008f008faa7a23 */ /* 0x100fe200000108a6 */
[----:B------:R-:W2:Y:S01]  /*38c0*/  MUFU.EX2 R148, R148 ;  /* 0x0000009400947308 */ /* 0x000ea20000000800 */
[----:B----4-:R-:W-:Y:S01]  /*38d0*/  F2FP.PACK_AB R117, R155, R152 ;  /* 0x000000989b75723e */ /* 0x010fe200000000ff */
[----:B------:R-:W-:-:S02]  /*38e0*/  FFMA.FTZ R221, R141, c[0x0][0x23c], -R166 ;  /* 0x00008f008ddd7a23 */ /* 0x000fc400000108a6 */
[--C-:B------:R-:W-:Y:S02]  /*38f0*/  FFMA.FTZ R164, R164, c[0x0][0x23c], -R163.reuse ;  /* 0x00008f00a4a47a23 */ /* 0x100fe400000108a3 */
[--C-:B------:R-:W-:Y:S02]  /*3900*/  FFMA.FTZ R171, R142, c[0x0][0x23c], -R163.reuse ;  /* 0x00008f008eab7a23 */ /* 0x100fe400000108a3 */
[----:B------:R-:W-:Y:S01]  /*3910*/  MUFU.EX2 R149, R149 ;  /* 0x0000009500957308 */ /* 0x000fe20000000800 */
[--C-:B------:R-:W-:Y:S02]  /*3920*/  FFMA.FTZ R166, R140, c[0x0][0x23c], -R163.reuse ;  /* 0x00008f008ca67a23 */ /* 0x100fe400000108a3 */
[----:B------:R-:W-:Y:S01]  /*3930*/  FFMA.FTZ R219, R158, c[0x0][0x23c], -R163 ;  /* 0x00008f009edb7a23 */ /* 0x000fe200000108a3 */
[----:B------:R-:W-:Y:S01]  /*3940*/  LDSM.16.MT88.4 R140, [R190+0x13800] ;  /* 0x01380000be8c783b */ /* 0x000fe20000004200 */
[----:B------:R-:W-:Y:S02]  /*3950*/  FADD.FTZ R150, R153, R150 ;  /* 0x0000009699967221 */ /* 0x000fe40000010000 */
[----:B------:R-:W-:Y:S01]  /*3960*/  FADD.FTZ R152, R152, R155 ;  /* 0x0000009b98987221 */ /* 0x000fe20000010000 */
[----:B--2---:R-:W-:Y:S01]  /*3970*/  F2FP.PACK_AB R119, R148, R157 ;  /* 0x0000009d9477723e */ /* 0x004fe200000000ff */
[----:B------:R-:W2:Y:S01]  /*3980*/  MUFU.EX2 R144, R144 ;  /* 0x0000009000907308 */ /* 0x000ea20000000800 */
[----:B------:R-:W-:-:S02]  /*3990*/  FADD.FTZ R151, R151, R150 ;  /* 0x0000009697977221 */ /* 0x000fc40000010000 */
[----:B------:R-:W-:Y:S02]  /*39a0*/  FADD.FTZ R157, R157, R152 ;  /* 0x000000989d9d7221 */ /* 0x000fe40000010000 */
[----:B------:R-:W-:Y:S01]  /*39b0*/  FADD.FTZ R146, R146, R151 ;  /* 0x0000009792927221 */ /* 0x000fe20000010000 */
[C---:B------:R-:W-:Y:S01]  /*39c0*/  HMMA.16816.F32 R64, R116.reuse, R68, RZ ;  /* 0x000000447440723c */ /* 0x040fe200000018ff */
[----:B------:R-:W-:Y:S01]  /*39d0*/  FADD.FTZ R148, R148, R157 ;  /* 0x0000009d94947221 */ /* 0x000fe20000010000 */
        /* <DEDUP_REMOVED lines=13> */
[C---:B---3--:R-:W-:Y:S02]  /*3ab0*/  HMMA.16816.F32 R56, R116.reuse, R60, RZ ;  /* 0x0000003c7438723c */ /* 0x048fe400000018ff */
[----:B------:R-:W3:Y:S06]  /*3ac0*/  MUFU.EX2 R159, R159 ;  /* 0x0000009f009f7308 */ /* 0x000eec0000000800 */
[C---:B------:R-:W-:Y:S02]  /*3ad0*/  HMMA.16816.F32 R72, R116.reuse, R76, RZ ;  /* 0x0000004c7448723c */ /* 0x040fe400000018ff */
[----:B------:R-:W-:Y:S06]  /*3ae0*/  MUFU.EX2 R156, R156 ;  /* 0x0000009c009c7308 */ /* 0x000fec0000000800 */
[C---:B-----5:R-:W-:Y:S02]  /*3af0*/  HMMA.16816.F32 R88, R116.reuse, R92, RZ ;  /* 0x0000005c7458723c */ /* 0x060fe400000018ff */
[----:B------:R-:W-:Y:S06]  /*3b00*/  MUFU.EX2 R161, R161 ;  /* 0x000000a100a17308 */ /* 0x000fec0000000800 */
[C---:B------:R-:W-:Y:S02]  /*3b10*/  HMMA.16816.F32 R96, R116.reuse, R100, RZ ;  /* 0x000000647460723c */ /* 0x040fe400000018ff */
[----:B------:R-:W-:Y:S06]  /*3b20*/  MUFU.EX2 R160, R160 ;  /* 0x000000a000a07308 */ /* 0x000fec0000000800 */
[C---:B------:R-:W-:Y:S02]  /*3b30*/  HMMA.16816.F32 R104, R116.reuse, R124, RZ ;  /* 0x0000007c7468723c */ /* 0x040fe400000018ff */
[----:B------:R-:W5:Y:S06]  /*3b40*/  MUFU.EX2 R165, R165 ;  /* 0x000000a500a57308 */ /* 0x000f6c0000000800 */
        /* <DEDUP_REMOVED lines=20> */
[C---:B------:R-:W-:Y:S07]  /*3c90*/  HMMA.16816.F32 R120, R116.reuse, R4, RZ ;  /* 0x000000047478723c */ /* 0x040fee00000018ff */
[----:B--2---:R-:W-:Y:S01]  /*3ca0*/  F2FP.PACK_AB R4, R144, R149 ;  /* 0x000000959004723e */ /* 0x004fe200000000ff */
[----:B------:R-:W-:Y:S01]  /*3cb0*/  HMMA.16816.F32 R116, R116, R6, RZ ;  /* 0x000000067474723c */ /* 0x000fe200000018ff */
[----:B----4-:R-:W-:Y:S01]  /*3cc0*/  F2FP.PACK_AB R5, R134, R147 ;  /* 0x000000938605723e */ /* 0x010fe200000000ff */
[----:B------:R-:W-:-:S02]  /*3cd0*/  FADD.FTZ R149, R149, R146 ;  /* 0x0000009295957221 */ /* 0x000fc40000010000 */
[----:B------:R-:W-:Y:S02]  /*3ce0*/  FADD.FTZ R147, R147, R148 ;  /* 0x0000009493937221 */ /* 0x000fe40000010000 */
[----:B------:R-:W-:Y:S01]  /*3cf0*/  FADD.FTZ R144, R144, R149 ;  /* 0x0000009590907221 */ /* 0x000fe20000010000 */
[----:B------:R-:W-:Y:S01]  /*3d00*/  F2FP.PACK_AB R6, R2, R145 ;  /* 0x000000910206723e */ /* 0x000fe200000000ff */
[----:B------:R-:W-:Y:S01]  /*3d10*/  FADD.FTZ R134, R134, R147 ;  /* 0x0000009386867221 */ /* 0x000fe20000010000 */
[----:B-1----:R-:W-:Y:S01]  /*3d20*/  F2FP.PACK_AB R7, R0, R135 ;  /* 0x000000870007723e */ /* 0x002fe200000000ff */
[----:B------:R-:W-:Y:S02]  /*3d30*/  FADD.FTZ R145, R145, R144 ;  /* 0x0000009091917221 */ /* 0x000fe40000010000 */
[----:B------:R-:W-:Y:S02]  /*3d40*/  FADD.FTZ R135, R135, R134 ;  /* 0x0000008687877221 */ /* 0x000fe40000010000 */
[----:B------:R-:W-:-:S02]  /*3d50*/  FADD.FTZ R145, R2, R145 ;  /* 0x0000009102917221 */ /* 0x000fc40000010000 */
[----:B------:R-:W-:Y:S01]  /*3d60*/  HMMA.16816.F32 R64, R4, R8, R64 ;  /* 0x000000080440723c */ /* 0x000fe20000001840 */
[----:B------:R-:W-:-:S07]  /*3d70*/  FADD.FTZ R135, R0, R135 ;  /* 0x0000008700877221 */ /* 0x000fce0000010000 */
[C---:B------:R-:W-:Y:S01]  /*3d80*/  HMMA.16816.F32 R68, R4.reuse, R10, R68 ;  /* 0x0000000a0444723c */ /* 0x040fe20000001844 */
[----:B------:R-:W1:Y:S07]  /*3d90*/  LDSM.16.MT88.4 R8, [R190+0x16800] ;  /* 0x01680000be08783b */ /* 0x000e6e0000004200 */
[C---:B------:R-:W-:Y:S08]  /*3da0*/  HMMA.16816.F32 R80, R4.reuse, R16, R80 ;  /* 0x000000100450723c */ /* 0x040ff00000001850 */
[C---:B------:R-:W-:Y:S01]  /*3db0*/  HMMA.16816.F32 R84, R4.reuse, R18, R84 ;  /* 0x000000120454723c */ /* 0x040fe20000001854 */
[----:B------:R-:W2:Y:S07]  /*3dc0*/  LDSM.16.MT88.4 R16, [R189+0x16800] ;  /* 0x01680000bd10783b */ /* 0x000eae0000004200 */
[C---:B------:R-:W-:Y:S08]  /*3dd0*/  HMMA.16816.F32 R128, R4.reuse, R20, R128 ;  /* 0x000000140480723c */ /* 0x040ff00000001880 */
[C---:B------:R-:W-:Y:S01]  /*3de0*/  HMMA.16816.F32 R36, R4.reuse, R22, R36 ;  /* 0x000000160424723c */ /* 0x040fe20000001824 */
[----:B------:R-:W4:Y:S07]  /*3df0*/  LDSM.16.MT88.4 R20, [R192+0x16800] ;  /* 0x01680000c014783b */ /* 0x000f2e0000004200 */
[C---:B------:R-:W-:Y:S08]  /*3e00*/  HMMA.16816.F32 R88, R4.reuse, R12, R88 ;  /* 0x0000000c0458723c */ /* 0x040ff00000001858 */
[C---:B------:R-:W-:Y:S01]  /*3e10*/  HMMA.16816.F32 R92, R4.reuse, R14, R92 ;  /* 0x0000000e045c723c */ /* 0x040fe2000000185c */
[----:B------:R-:W3:Y:S07]  /*3e20*/  LDSM.16.MT88.4 R12, [R188+0x16800] ;  /* 0x01680000bc0c783b */ /* 0x000eee0000004200 */
[C---:B-1----:R-:W-:Y:S08]  /*3e30*/  HMMA.16816.F32 R104, R4.reuse, R8, R104 ;  /* 0x000000080468723c */ /* 0x042ff00000001868 */
[C---:B------:R-:W-:Y:S01]  /*3e40*/  HMMA.16816.F32 R124, R4.reuse, R10, R124 ;  /* 0x0000000a047c723c */ /* 0x040fe2000000187c */
[----:B------:R-:W1:Y:S07]  /*3e50*/  LDSM.16.MT88.4 R8, [R192+0x13000] ;  /* 0x01300000c008783b */ /* 0x000e6e0000004200 */
[C---:B--2---:R-:W-:Y:S08]  /*3e60*/  HMMA.16816.F32 R108, R4.reuse, R16, R108 ;  /* 0x00000010046c723c */ /* 0x044ff0000000186c */
[C---:B------:R-:W-:Y:S01]  /*3e70*/  HMMA.16816.F32 R112, R4.reuse, R18, R112 ;  /* 0x000000120470723c */ /* 0x040fe20000001870 */
[----:B------:R-:W2:Y:S07]  /*3e80*/  LDSM.16.MT88.4 R16, [R190+0x13000] ;  /* 0x01300000be10783b */ /* 0x000eae0000004200 */
        /* <DEDUP_REMOVED lines=15> */
[C---:B---3--:R-:W-:Y:S08]  /*3f80*/  HMMA.16816.F32 R120, R4.reuse, R12, R120 ;  /* 0x0000000c0478723c */ /* 0x048ff00000001878 */
[----:B------:R-:W-:Y:S01]  /*3f90*/  HMMA.16816.F32 R116, R4, R14, R116 ;  /* 0x0000000e0474723c */ /* 0x000fe20000001874 */
[----:B------:R-:W3:Y:S06]  /*3fa0*/  LDSM.16.MT88.4 R12, [R192+0x15000] ;  /* 0x01500000c00c783b */ /* 0x000eec0000004200 */
[----:B------:R-:W-:Y:S01]  /*3fb0*/  F2FP.PACK_AB R4, R159, R154 ;  /* 0x0000009a9f04723e */ /* 0x000fe200000000ff */
[----:B------:R-:W-:Y:S01]  /*3fc0*/  FADD.FTZ R154, R154, R145 ;  /* 0x000000919a9a7221 */ /* 0x000fe20000010000 */
[----:B-----5:R-:W-:Y:S01]  /*3fd0*/  F2FP.PACK_AB R5, R165, R160 ;  /* 0x000000a0a505723e */ /* 0x020fe200000000ff */
        /* <DEDUP_REMOVED lines=12> */
[C---:B--2---:R-:W-:Y:S08]  /*40a0*/  HMMA.16816.F32 R40, R4.reuse, R16, R40 ;  /* 0x000000100428723c */ /* 0x044ff00000001828 */
[C---:B------:R-:W-:Y:S01]  /*40b0*/  HMMA.16816.F32 R44, R4.reuse, R18, R44 ;  /* 0x00000012042c723c */ /* 0x040fe2000000182c */
[----:B------:R-:W2:Y:S07]  /*40c0*/  LDSM.16.MT88.4 R16, [R188+0x15000] ;  /* 0x01500000bc10783b */ /* 0x000eae0000004200 */
[C---:B---3--:R-:W-:Y:S08]  /*40d0*/  HMMA.16816.F32 R64, R4.reuse, R12, R64 ;  /* 0x0000000c0440723c */ /* 0x048ff00000001840 */
[C---:B------:R-:W-:Y:S01]  /*40e0*/  HMMA.16816.F32 R68, R4.reuse, R14, R68 ;  /* 0x0000000e0444723c */ /* 0x040fe20000001844 */
[----:B------:R-:W3:Y:S07]  /*40f0*/  LDSM.16.MT88.4 R12, [R190+0x17000] ;  /* 0x01700000be0c783b */ /* 0x000eee0000004200 */
[C---:B------:R-:W-:Y:S08]  /*4100*/  HMMA.16816.F32 R96, R4.reuse, R20, R96 ;  /* 0x000000140460723c */ /* 0x040ff00000001860 */
[C---:B-1----:R-:W-:Y:S08]  /*4110*/  HMMA.16816.F32 R80, R4.reuse, R8, R80 ;  /* 0x000000080450723c */ /* 0x042ff00000001850 */
        /* <DEDUP_REMOVED lines=8> */
[C---:B------:R-:W-:Y:S01]  /*41a0*/  HMMA.16816.F32 R100, R4.reuse, R22, R100 ;  /* 0x000000160464723c */ /* 0x040fe20000001864 */
[----:B------:R-:W-:Y:S07]  /*41b0*/  LDSM.16.MT88.4 R20, [R188+0x15800] ;  /* 0x01580000bc14783b */ /* 0x000fee0000004200 */
        /* <DEDUP_REMOVED lines=48> */
[C---:B---3--:R-:W-:Y:S08]  /*44c0*/  HMMA.16816.F32 R104, R4.reuse, R12, R104 ;  /* 0x0000000c0468723c */ /* 0x048ff00000001868 */
[C---:B------:R-:W-:Y:S08]  /*44d0*/  HMMA.16816.F32 R124, R4.reuse, R14, R124 ;  /* 0x0000000e047c723c */ /* 0x040ff0000000187c */
[C---:B-1----:R-:W-:Y:S08]  /*44e0*/  HMMA.16816.F32 R108, R4.reuse, R8, R108 ;  /* 0x00000008046c723c */ /* 0x042ff0000000186c */
[C---:B------:R-:W-:Y:S08]  /*44f0*/  HMMA.16816.F32 R112, R4.reuse, R10, R112 ;  /* 0x0000000a0470723c */ /* 0x040ff00000001870 */
[C---:B--2---:R-:W-:Y:S08]  /*4500*/  HMMA.16816.F32 R120, R4.reuse, R16, R120 ;  /* 0x000000100478723c */ /* 0x044ff00000001878 */
[----:B------:R-:W-:Y:S01]  /*4510*/  HMMA.16816.F32 R116, R4, R18, R116 ;  /* 0x000000120474723c */ /* 0x000fe20000001874 */
[----:B------:R-:W-:Y:S07]  /*4520*/  @!P5 BRA `(.L_x_78) ;  /* 0x00002ad00000d947 */ /* 0x000fee0003800000 */
[----:B------:R-:W-:Y:S01]  /*4530*/  LEA.HI.SX32 R217, R133, 0xfffffffe, 0x1a ;  /* 0xfffffffe85d97811 */ /* 0x000fe200078fd2ff */
[----:B------:R-:W-:Y:S01]  /*4540*/  IMAD.MOV.U32 R0, RZ, RZ, R3 ;  /* 0x000000ffff007224 */ /* 0x000fe200078e0003 */
[----:B------:R-:W-:Y:S01]  /*4550*/  ISETP.GE.AND P4, PT, R214, c[0x0][0x220], PT ;  /* 0x00008800d6007a0c */ /* 0x000fe20003f86270 */
[----:B------:R-:W-:Y:S01]  /*4560*/  IMAD.MOV.U32 R133, RZ, RZ, R132 ;  /* 0x000000ffff857224 */ /* 0x000fe200078e0084 */
[----:B------:R-:W-:Y:S01]  /*4570*/  ISETP.GE.AND P3, PT, R205, c[0x0][0x220], PT ;  /* 0x00008800cd007a0c */ /* 0x000fe20003f66270 */
[----:B------:R-:W-:Y:S01]  /*4580*/  IMAD.MOV.U32 R216, RZ, RZ, c[0x0][0x1a0] ;  /* 0x00006800ffd87624 */ /* 0x000fe200078e00ff */
[----:B------:R-:W-:Y:S01]  /*4590*/  ISETP.GE.AND P2, PT, R204, c[0x0][0x220], PT ;  /* 0x00008800cc007a0c */ /* 0x000fe20003f46270 */
[----:B------:R-:W-:Y:S01]  /*45a0*/  IMAD.MOV.U32 R207, RZ, RZ, c[0x0][0x1a4] ;  /* 0x00006900ffcf7624 */ /* 0x000fe200078e00ff */
[----:B------:R-:W-:Y:S08]  /*45b0*/  BRA `(.L_x_79) ;  /* 0x0000036000007947 */ /* 0x000ff00003800000 */
.L_x_81:
[----:B------:R1:W-:Y:S01]  /*45c0*/  @P4 STS.128 [R203+0xc000], RZ ;  /* 0x00c000ffcb004388 */ /* 0x0003e20000000c00 */
[----:B------:R-:W-:Y:S04]  /*45d0*/  IADD3 R2, R217, -0x1, RZ ;  /* 0xffffffffd9027810 */ /* 0x000fe80007ffe0ff */
[----:B------:R-:W-:Y:S01]  /*45e0*/  SHF.R.S32.HI R3, RZ, 0x1f, R2 ;  /* 0x0000001fff037819 */ /* 0x000fe20000011402 */
[----:B------:R-:W-:Y:S04]  /*45f0*/  IMAD.WIDE.U32 R134, R2, c[0x0][0x198], RZ ;  /* 0x0000660002867a25 */ /* 0x000fe800078e00ff */
[----:B------:R-:W-:Y:S01]  /*4600*/  IMAD R3, R3, c[0x0][0x198], RZ ;  /* 0x0000660003037a24 */ /* 0x000fe200078e02ff */
[----:B------:R-:W-:Y:S03]  /*4610*/  LEA R132, P1, R134, R210, 0x6 ;  /* 0x000000d286847211 */ /* 0x000fe600078230ff */
[----:B------:R-:W-:Y:S01]  /*4620*/  IMAD R3, R2, c[0x0][0x19c], R3 ;  /* 0x0000670002037a24 */ /* 0x000fe200078e0203 */
[C---:B------:R-:W-:Y:S02]  /*4630*/  @!P4 LEA R140, P0, R132.reuse, c[0x0][0x168], 0x1 ;  /* 0x00005a00848cca11 */ /* 0x040fe400078008ff */
[----:B------:R-:W-:Y:S01]  /*4640*/  @!P3 LEA R136, P6, R132, c[0x0][0x168], 0x1 ;  /* 0x00005a008488ba11 */ /* 0x000fe200078c08ff */
[----:B------:R-:W-:Y:S05]  /*4650*/  IMAD.IADD R3, R135, 0x1, R3 ;  /* 0x0000000187037824 */ /* 0x000fea00078e0203 */
[----:B------:R-:W-:Y:S02]  /*4660*/  LEA.HI.X R3, R134, R213, R3, 0x6, P1 ;  /* 0x000000d586037211 */ /* 0x000fe400008f3403 */
[C---:B------:R-:W-:Y:S02]  /*4670*/  IADD3 R2, P1, R132.reuse, UR9, RZ ;  /* 0x0000000984027c10 */ /* 0x040fe4000ff3e0ff */
[C-C-:B------:R-:W-:Y:S02]  /*4680*/  @!P4 LEA.HI.X R141, R132.reuse, c[0x0][0x16c], R3.reuse, 0x1, P0 ;  /* 0x00005b00848dca11 */ /* 0x140fe400000f0c03 */
[C-C-:B------:R-:W-:Y:S02]  /*4690*/  @!P3 LEA.HI.X R137, R132.reuse, c[0x0][0x16c], R3.reuse, 0x1, P6 ;  /* 0x00005b008489ba11 */ /* 0x140fe400030f0c03 */
[----:B------:R-:W-:Y:S01]  /*46a0*/  @!P2 LEA R134, P0, R132, c[0x0][0x168], 0x1 ;  /* 0x00005a008486aa11 */ /* 0x000fe200078008ff */
[----:B------:R-:W-:Y:S01]  /*46b0*/  @!PT LDS RZ, [RZ] ;  /* 0x00000000fffff984 */ /* 0x000fe20000000800 */
[----:B------:R-:W-:Y:S01]  /*46c0*/  @!PT LDS RZ, [RZ] ;  /* 0x00000000fffff984 */ /* 0x000fe20000000800 */
[----:B------:R-:W-:Y:S01]  /*46d0*/  @!PT LDS RZ, [RZ] ;  /* 0x00000000fffff984 */ /* 0x000fe20000000800 */
[----:B------:R1:W-:Y:S01]  /*46e0*/  @!P4 LDGSTS.E.BYPASS.LTC128B.128 [R203+0xc000], [R140.64] ;  /* 0x0c0000008ccbcfae */ /* 0x0003e2000b901d4a */
[----:B------:R-:W-:Y:S02]  /*46f0*/  @!P4 LEA R138, P6, R2, c[0x0][0x168], 0x1 ;  /* 0x00005a00028aca11 */ /* 0x000fe400078c08ff */
[----:B------:R-:W-:Y:S01]  /*4700*/  @!P2 LEA.HI.X R135, R132, c[0x0][0x16c], R3, 0x1, P0 ;  /* 0x00005b008487aa11 */ /* 0x000fe200000f0c03 */
[----:B------:R1:W-:Y:S01]  /*4710*/  @P3 STS.128 [R203+0xe000], RZ ;  /* 0x00e000ffcb003388 */ /* 0x0003e20000000c00 */
[C---:B------:R-:W-:Y:S02]  /*4720*/  @!P2 LEA R142, P0, R2.reuse, c[0x0][0x168], 0x1 ;  /* 0x00005a00028eaa11 */ /* 0x040fe400078008ff */
[----:B------:R-:W-:Y:S01]  /*4730*/  IADD3.X R3, R3, UR5, RZ, P1, !PT ;  /* 0x0000000503037c10 */ /* 0x000fe20008ffe4ff */
[----:B------:R-:W-:Y:S01]  /*4740*/  @!PT LDS RZ, [RZ] ;  /* 0x00000000fffff984 */ /* 0x000fe20000000800 */
[----:B------:R-:W-:Y:S01]  /*4750*/  @!PT LDS RZ, [RZ] ;  /* 0x00000000fffff984 */ /* 0x000fe20000000800 */
[----:B------:R-:W-:Y:S01]  /*4760*/  @!PT LDS RZ, [RZ] ;  /* 0x00000000fffff984 */ /* 0x000fe20000000800 */
[----:B------:R1:W-:Y:S01]  /*4770*/  @!P3 LDGSTS.E.BYPASS.LTC128B.128 [R203+0xe000], [R136.64+0x80] ;  /* 0x0e00008088cbbfae */ /* 0x0003e2000b901d4a */
[C---:B------:R-:W-:Y:S02]  /*4780*/  @!P3 LEA R144, P1, R2.reuse, c[0x0][0x168], 0x1 ;  /* 0x00005a000290ba11 */ /* 0x040fe400078208ff */
[C-C-:B------:R-:W-:Y:S01]  /*4790*/  @!P4 LEA.HI.X R139, R2.reuse, c[0x0][0x16c], R3.reuse, 0x1, P6 ;  /* 0x00005b00028bca11 */ /* 0x140fe200030f0c03 */
[----:B------:R1:W-:Y:S01]  /*47a0*/  @P2 STS.128 [R203+0x10000], RZ ;  /* 0x010000ffcb002388 */ /* 0x0003e20000000c00 */
[C-C-:B------:R-:W-:Y:S02]  /*47b0*/  @!P3 LEA.HI.X R145, R2.reuse, c[0x0][0x16c], R3.reuse, 0x1, P1 ;  /* 0x00005b000291ba11 */ /* 0x140fe400008f0c03 */
[----:B------:R-:W-:Y:S01]  /*47c0*/  @!P2 LEA.HI.X R143, R2, c[0x0][0x16c], R3, 0x1, P0 ;  /* 0x00005b00028faa11 */ /* 0x000fe200000f0c03 */
        /* <DEDUP_REMOVED lines=18> */
[----:B------:R1:W-:Y:S04]  /*48f0*/  @!P2 LDGSTS.E.BYPASS.LTC128B.128 [R203+0x11000], [R142.64+0x100] ;  /* 0x110001008ecbafae */ /* 0x0003e8000b901d4a */
[----:B------:R-:W0:Y:S01]  /*4900*/  LDGDEPBAR ;  /* 0x00000000000079af */ /* 0x000e220000000000 */
[----:B------:R-:W-:-:S05]  /*4910*/  BRA `(.L_x_80) ;  /* 0x00000d6000007947 */ /* 0x000fca0003800000 */
.L_x_79:
[----:B------:R-:W-:Y:S04]  /*4920*/  DEPBAR.LE SB0, 0x0 ;  /* 0x000080000000791a */ /* 0x000fe80000000000 */
[----:B------:R-:W-:Y:S01]  /*4930*/  BAR.SYNC.DEFER_BLOCKING 0x0 ;  /* 0x0000000000007b1d */ /* 0x000fe20000010000 */
[----:B------:R-:W-:Y:S01]  /*4940*/  SHF.R.S32.HI R223, RZ, 0x1f, R217 ;  /* 0x0000001fffdf7819 */ /* 0x000fe200000114d9 */
[----:B------:R-:W-:Y:S04]  /*4950*/  IMAD.WIDE.U32 R2, R217, c[0x0][0x1a0], RZ ;  /* 0x00006800d9027a25 */ /* 0x000fe800078e00ff */
[----:B------:R-:W-:Y:S01]  /*4960*/  IMAD R223, R223, c[0x0][0x1a0], RZ ;  /* 0x00006800dfdf7a24 */ /* 0x000fe200078e02ff */
[----:B------:R-:W-:Y:S03]  /*4970*/  LEA R135, P0, R2, R208, 0x6 ;  /* 0x000000d002877211 */ /* 0x000fe600078030ff */
[----:B------:R-:W-:Y:S01]  /*4980*/  IMAD R223, R217, c[0x0][0x1a4], R223 ;  /* 0x00006900d9df7a24 */ /* 0x000fe200078e02df */
[C---:B------:R-:W-:Y:S02]  /*4990*/  @!P4 LEA R230, P1, R135.reuse, c[0x0][0x170], 0x1 ;  /* 0x00005c0087e6ca11 */ /* 0x040fe400078208ff */
[----:B------:R-:W-:Y:S01]  /*49a0*/  @!P2 LEA R224, P5, R135, c[0x0][0x170], 0x1 ;  /* 0x00005c0087e0aa11 */ /* 0x000fe200078a08ff */
[----:B------:R-:W-:Y:S01]  /*49b0*/  IMAD.IADD R223, R3, 0x1, R223 ;  /* 0x0000000103df7824 */ /* 0x000fe200078e02df */
[----:B------:R-:W-:Y:S04]  /*49c0*/  LEA R3, P6, R216, R135, 0x5 ;  /* 0x00000087d8037211 */ /* 0x000fe800078c28ff */
[----:B------:R-:W-:Y:S02]  /*49d0*/  LEA.HI.X R132, R2, R200, R223, 0x6, P0 ;  /* 0x000000c802847211 */ /* 0x000fe400000f34df */
[C---:B------:R-:W-:Y:S02]  /*49e0*/  @!P3 LEA R226, P0, R135.reuse, c[0x0][0x170], 0x1 ;  /* 0x00005c0087e2ba11 */ /* 0x040fe400078008ff */
[C-C-:B------:R-:W-:Y:S01]  /*49f0*/  @!P4 LEA.HI.X R231, R135.reuse, c[0x0][0x174], R132.reuse, 0x1, P1 ;  /* 0x00005d0087e7ca11 */ /* 0x140fe200008f0c84 */
[----:B------:R-:W-:Y:S01]  /*4a00*/  @P4 STS.128 [R203+0x12000], RZ ;  /* 0x012000ffcb004388 */ /* 0x000fe20000000c00 */
[C-C-:B------:R-:W-:Y:S02]  /*4a10*/  @!P3 LEA.HI.X R227, R135.reuse, c[0x0][0x174], R132.reuse, 0x1, P0 ;  /* 0x00005d0087e3ba11 */ /* 0x140fe400000f0c84 */
[----:B------:R-:W-:Y:S01]  /*4a20*/  @!P2 LEA.HI.X R225, R135, c[0x0][0x174], R132, 0x1, P5 ;  /* 0x00005d0087e1aa11 */ /* 0x000fe200028f0c84 */
[----:B------:R-:W-:Y:S01]  /*4a30*/  @!PT LDS RZ, [RZ] ;  /* 0x00000000fffff984 */ /* 0x000fe20000000800 */
[----:B------:R-:W-:Y:S01]  /*4a40*/  @!PT LDS RZ, [RZ] ;  /* 0x00000000fffff984 */ /* 0x000fe20000000800 */
[----:B------:R-:W-:Y:S01]  /*4a50*/  @!PT LDS RZ, [RZ] ;  /* 0x00000000fffff984 */ /* 0x000fe20000000800 */
[----:B------:R1:W-:Y:S01]  /*4a60*/  @!P4 LDGSTS.E.BYPASS.LTC128B.128 [R203+0x12000], [R230.64] ;  /* 0x12000000e6cbcfae */ /* 0x0003e2000b901d4a */
[----:B------:R-:W-:Y:S02]  /*4a70*/  LEA.HI.X R2, R216, R132, R207, 0x5, P6 ;  /* 0x00000084d8027211 */ /* 0x000fe400030f2ccf */
[C---:B------:R-:W-:Y:S01]  /*4a80*/  @!P4 LEA R228, P6, R3.reuse, c[0x0][0x170], 0x1 ;  /* 0x00005c0003e4ca11 */ /* 0x040fe200078c08ff */
[----:B------:R-:W-:Y:S01]  /*4a90*/  @P3 STS.128 [R203+0x14000], RZ ;  /* 0x014000ffcb003388 */ /* 0x000fe20000000c00 */
[C---:B------:R-:W-:Y:S02]  /*4aa0*/  @!P3 LEA R222, P1, R3.reuse, c[0x0][0x170], 0x1 ;  /* 0x00005c0003deba11 */ /* 0x040fe400078208ff */
[C-C-:B------:R-:W-:Y:S01]  /*4ab0*/  @!P4 LEA.HI.X R229, R3.reuse, c[0x0][0x174], R2.reuse, 0x1, P6 ;  /* 0x00005d0003e5ca11 */ /* 0x140fe200030f0c02 */
[----:B------:R-:W-:Y:S01]  /*4ac0*/  @!PT LDS RZ, [RZ] ;  /* 0x00000000fffff984 */ /* 0x000fe20000000800 */
[----:B------:R-:W-:Y:S01]  /*4ad0*/  @!PT LDS RZ, [RZ] ;  /* 0x00000000fffff984 */ /* 0x000fe20000000800 */
[----:B------:R-:W-:Y:S01]  /*4ae0*/  @!PT LDS RZ, [RZ] ;  /* 0x00000000fffff984 */ /* 0x000fe20000000800 */
[----:B------:R1:W-:Y:S01]  /*4af0*/  @!P3 LDGSTS.E.BYPASS.LTC128B.128 [R203+0x14000], [R226.64+0x80] ;  /* 0x14000080e2cbbfae */ /* 0x0003e2000b901d4a */
[C-C-:B------:R-:W-:Y:S02]  /*4b00*/  @!P3 LEA.HI.X R223, R3.reuse, c[0x0][0x174], R2.reuse, 0x1, P1 ;  /* 0x00005d0003dfba11 */ /* 0x140fe400008f0c02 */
[----:B------:R-:W-:Y:S01]  /*4b10*/  @!P2 LEA R134, P0, R3, c[0x0][0x170], 0x1 ;  /* 0x00005c000386aa11 */ /* 0x000fe200078008ff */
[----:B------:R-:W-:Y:S01]  /*4b20*/  @P2 STS.128 [R203+0x16000], RZ ;  /* 0x016000ffcb002388 */ /* 0x000fe20000000c00 */
[----:B------:R-:W-:Y:S02]  /*4b30*/  ISETP.GT.AND P5, PT, R217, RZ, PT ;  /* 0x000000ffd900720c */ /* 0x000fe40003fa4270 */
[----:B------:R-:W-:Y:S01]  /*4b40*/  @!P2 LEA.HI.X R135, R3, c[0x0][0x174], R2, 0x1, P0 ;  /* 0x00005d000387aa11 */ /* 0x000fe200000f0c02 */
[----:B------:R-:W-:Y:S01]  /*4b50*/  @!PT LDS RZ, [RZ] ;  /* 0x00000000fffff984 */ /* 0x000fe20000000800 */
[----:B------:R-:W-:Y:S01]  /*4b60*/  @!PT LDS RZ, [RZ] ;  /* 0x00000000fffff984 */ /* 0x000fe20000000800 */
[----:B------:R-:W-:Y:S01]  /*4b70*/  @!PT LDS RZ, [RZ] ;  /* 0x00000000fffff984 */ /* 0x000fe20000000800 */
[----:B------:R1:W-:Y:S04]  /*4b80*/  @!P2 LDGSTS.E.BYPASS.LTC128B.128 [R203+0x16000], [R224.64+0x100] ;  /* 0x16000100e0cbafae */ /* 0x0003e8000b901d4a */
[----:B------:R-:W-:Y:S04]  /*4b90*/  @P4 STS.128 [R203+0x13000], RZ ;  /* 0x013000ffcb004388 */ /* 0x000fe80000000c00 */
[----:B------:R-:W-:Y:S01]  /*4ba0*/  @!PT LDS RZ, [RZ] ;  /* 0x00000000fffff984 */ /* 0x000fe20000000800 */
[----:B------:R-:W-:Y:S01]  /*4bb0*/  @!PT LDS RZ, [RZ] ;  /* 0x00000000fffff984 */ /* 0x000fe20000000800 */
[----:B------:R-:W-:Y:S01]  /*4bc0*/  @!PT LDS RZ, [RZ] ;  /* 0x00000000fffff984 */ /* 0x000fe20000000800 */
[----:B------:R1:W-:Y:S04]  /*4bd0*/  @!P4 LDGSTS.E.BYPASS.LTC128B.128 [R203+0x13000], [R228.64] ;  /* 0x13000000e4cbcfae */ /* 0x0003e8000b901d4a */
[----:B------:R-:W-:Y:S04]  /*4be0*/  @P3 STS.128 [R203+0x15000], RZ ;  /* 0x015000ffcb003388 */ /* 0x000fe80000000c00 */
        /* <DEDUP_REMOVED lines=8> */
[----:B------:R1:W-:Y:S04]  /*4c70*/  @!P2 LDGSTS.E.BYPASS.LTC128B.128 [R203+0x17000], [R134.64+0x100] ;  /* 0x1700010086cbafae */ /* 0x0003e8000b901d4a */
        /* <DEDUP_REMOVED lines=160> */
.L_x_80:
[----:B------:R-:W-:Y:S01]  /*5680*/  FMNMX.FTZ R2, R4, R133, !PT ;  /* 0x0000008504027209 */ /* 0x000fe20007810000 */
[----:B-1----:R-:W-:Y:S01]  /*5690*/  LDSM.16.MT88.4 R140, [R190+0x12000] ;  /* 0x01200000be8c783b */ /* 0x002fe20000004200 */
        /* <DEDUP_REMOVED lines=34> */
[----:B------:R-:W-:Y:S02]  /*58c0*/  FMNMX.FTZ R136, R33, R2, !PT ;  /* 0x0000000221887209 */ /* 0x000fe40007810000 */
        /* <DEDUP_REMOVED lines=371> */
.L_x_78:
        /* <DEDUP_REMOVED lines=329> */
.L_x_83:
[----:B--2-4-:R-:W-:Y:S05]  /*8490*/  BSYNC B0 ;  /* 0x0000000000007941 */ /* 0x014fea0003800000 */
.L_x_82:
[----:B------:R-:W2:Y:S01]  /*84a0*/  S2R R0, SR_TID.X ;  /* 0x0000000000007919 */ /* 0x000ea20000002100 */
[----:B------:R-:W-:Y:S01]  /*84b0*/  IADD3 R10, P0, R214, R6, RZ ;  /* 0x00000006d60a7210 */ /* 0x000fe20007f1e0ff */
[----:B------:R-:W-:Y:S01]  /*84c0*/  BSSY B0, `(.L_x_84) ;  /* 0x000001c000007945 */ /* 0x000fe20003800000 */
[----:B------:R-:W-:Y:S02]  /*84d0*/  SHF.R.S32.HI R2, RZ, 0x1f, R214 ;  /* 0x0000001fff027819 */ /* 0x000fe400000114d6 */
[----:B------:R-:W-:-:S03]  /*84e0*/  SHF.R.S32.HI R4, RZ, 0x1f, R8 ;  /* 0x0000001fff047819 */ /* 0x000fc60000011408 */
[----:B------:R-:W-:Y:S02]  /*84f0*/  IMAD.X R11, R2, 0x1, R5, P0 ;  /* 0x00000001020b7824 */ /* 0x000fe400000e0605 */
[----:B------:R-:W-:-:S04]  /*8500*/  IMAD R5, R4, c[0x0][0x1f0], RZ ;  /* 0x00007c0004057a24 */ /* 0x000fc800078e02ff */
[C---:B------:R-:W-:Y:S02]  /*8510*/  IMAD R5, R8.reuse, c[0x0][0x1f4], R5 ;  /* 0x00007d0008057a24 */ /* 0x040fe400078e0205 */
[----:B------:R-:W-:-:S04]  /*8520*/  IMAD.WIDE.U32 R8, R8, c[0x0][0x1f0], R10 ;  /* 0x00007c0008087a25 */ /* 0x000fc800078e000a */
[----:B------:R-:W-:Y:S01]  /*8530*/  IMAD.IADD R5, R9, 0x1, R5 ;  /* 0x0000000109057824 */ /* 0x000fe200078e0205 */
[----:B--2---:R-:W-:-:S04]  /*8540*/  SHF.R.S32.HI R3, RZ, 0x1f, R0 ;  /* 0x0000001fff037819 */ /* 0x004fc80000011400 */
[----:B------:R-:W-:-:S04]  /*8550*/  LEA.HI R3, R3, R0, RZ, 0x3 ;  /* 0x0000000003037211 */ /* 0x000fc800078f18ff */
[----:B------:R-:W-:-:S04]  /*8560*/  SHF.R.S32.HI R6, RZ, 0x3, R3 ;  /* 0x00000003ff067819 */ /* 0x000fc80000011403 */
[----:B------:R-:W-:Y:S02]  /*8570*/  ISETP.GE.AND P0, PT, R6, R199, PT ;  /* 0x000000c70600720c */ /* 0x000fe40003f06270 */
[----:B------:R-:W-:-:S05]  /*8580*/  SHF.R.S32.HI R7, RZ, 0x1f, R6 ;  /* 0x0000001fff077819 */ /* 0x000fca0000011406 */
[----:B-1-3--:R-:W-:-:S06]  /*8590*/  IMAD.WIDE R202, R202, 0x80, R6 ;  /* 0x00000080caca7825 */ /* 0x00afcc00078e0206 */
[----:B------:R-:W-:Y:S05]  /*85a0*/  @P0 BRA `(.L_x_85) ;  /* 0x000000d000000947 */ /* 0x000fea0003800000 */
[----:B------:R-:W-:Y:S01]  /*85b0*/  IMAD R0, R203, c[0x0][0x1e8], RZ ;  /* 0x00007a00cb007a24 */ /* 0x000fe200078e02ff */
[----:B------:R-:W-:Y:S01]  /*85c0*/  ISETP.GE.AND P3, PT, R214, c[0x0][0x220], PT ;  /* 0x00008800d6007a0c */ /* 0x000fe20003f66270 */
[----:B------:R-:W-:Y:S01]  /*85d0*/  IMAD.MOV.U32 R4, RZ, RZ, R8 ;  /* 0x000000ffff047224 */ /* 0x000fe200078e0008 */
[----:B------:R-:W-:Y:S01]  /*85e0*/  ISETP.GE.AND P2, PT, R205, c[0x0][0x220], PT ;  /* 0x00008800cd007a0c */ /* 0x000fe20003f46270 */
[----:B------:R-:W-:Y:S01]  /*85f0*/  IMAD R0, R202, c[0x0][0x1ec], R0 ;  /* 0x00007b00ca007a24 */ /* 0x000fe200078e0200 */
[----:B------:R-:W-:Y:S01]  /*8600*/  ISETP.GE.AND P1, PT, R204, c[0x0][0x220], PT ;  /* 0x00008800cc007a0c */ /* 0x000fe20003f26270 */
[----:B------:R-:W-:-:S04]  /*8610*/  IMAD.WIDE.U32 R2, R202, c[0x0][0x1e8], R4 ;  /* 0x00007a00ca027a25 */ /* 0x000fc800078e0004 */
[----:B------:R-:W-:Y:S01]  /*8620*/  IMAD.IADD R0, R3, 0x1, R0 ;  /* 0x0000000103007824 */ /* 0x000fe200078e0200 */
[----:B------:R-:W-:-:S04]  /*8630*/  LEA R10, P0, R2, c[0x0][0x1d0], 0x1 ;  /* 0x00007400020a7a11 */ /* 0x000fc800078008ff */
[----:B------:R-:W-:-:S05]  /*8640*/  LEA.HI.X R11, R2, c[0x0][0x1d4], R0, 0x1, P0 ;  /* 0x00007500020b7a11 */ /* 0x000fca00000f0c00 */
[----:B------:R1:W-:Y:S04]  /*8650*/  @!P3 STG.E.128 [R10.64], R52 ;  /* 0x000000340a00b986 */ /* 0x0003e8000c101d0a */
[----:B------:R1:W-:Y:S04]  /*8660*/  @!P2 STG.E.128 [R10.64+0x80], R36 ;  /* 0x000080240a00a986 */ /* 0x0003e8000c101d0a */
[----:B------:R1:W-:Y:S02]  /*8670*/  @!P1 STG.E.128 [R10.64+0x100], R20 ;  /* 0x000100140a009986 */ /* 0x0003e4000c101d0a */
.L_x_85:
[----:B------:R-:W-:Y:S05]  /*8680*/  BSYNC B0 ;  /* 0x0000000000007941 */ /* 0x000fea0003800000 */
.L_x_84:
[----:B------:R-:W-:Y:S01]  /*8690*/  IADD3 R0, R6, 0x20, RZ ;  /* 0x0000002006007810 */ /* 0x000fe20007ffe0ff */
[----:B------:R-:W-:Y:S03]  /*86a0*/  BSSY B0, `(.L_x_86) ;  /* 0x0000013000007945 */ /* 0x000fe60003800000 */
[----:B------:R-:W-:-:S13]  /*86b0*/  ISETP.GE.AND P0, PT, R0, R199, PT ;  /* 0x000000c70000720c */ /* 0x000fda0003f06270 */
[----:B------:R-:W-:Y:S05]  /*86c0*/  @P0 BRA `(.L_x_87) ;  /* 0x0000010000000947 */ /* 0x000fea0003800000 */
[----:B------:R-:W-:Y:S01]  /*86d0*/  IADD3 R2, P0, R202, 0x20, RZ ;  /* 0x00000020ca027810 */ /* 0x000fe20007f1e0ff */
[----:B-1----:R-:W-:Y:S01]  /*86e0*/  IMAD.MOV.U32 R10, RZ, RZ, R8 ;  /* 0x000000ffff0a7224 */ /* 0x002fe200078e0008 */
[----:B------:R-:W-:Y:S02]  /*86f0*/  MOV R11, R5 ;  /* 0x00000005000b7202 */ /* 0x000fe40000000f00 */
[----:B------:R-:W-:Y:S01]  /*8700*/  ISETP.GE.AND P2, PT, R214, c[0x0][0x220], PT ;  /* 0x00008800d6007a0c */ /* 0x000fe20003f46270 */
[----:B------:R-:W-:Y:S01]  /*8710*/  IMAD.X R0, RZ, RZ, R203, P0 ;  /* 0x000000ffff007224 */ /* 0x000fe200000e06cb */
[----:B------:R-:W-:Y:S01]  /*8720*/  ISETP.GE.AND P1, PT, R205, c[0x0][0x220], PT ;  /* 0x00008800cd007a0c */ /* 0x000fe20003f26270 */
[----:B------:R-:W-:Y:S01]  /*8730*/  IMAD.WIDE.U32 R10, R2, c[0x0][0x1e8], R10 ;  /* 0x00007a00020a7a25 */ /* 0x000fe200078e000a */
[----:B------:R-:W-:-:S03]  /*8740*/  ISETP.GE.AND P0, PT, R204, c[0x0][0x220], PT ;  /* 0x00008800cc007a0c */ /* 0x000fc60003f06270 */
[----:B------:R-:W-:-:S04]  /*8750*/  IMAD R3, R0, c[0x0][0x1e8], RZ ;  /* 0x00007a0000037a24 */ /* 0x000fc800078e02ff */
[----:B------:R-:W-:Y:S01]  /*8760*/  IMAD R3, R2, c[0x0][0x1ec], R3 ;  /* 0x00007b0002037a24 */ /* 0x000fe200078e0203 */
[----:B------:R-:W-:-:S03]  /*8770*/  LEA R2, P3, R10, c[0x0][0x1d0], 0x1 ;  /* 0x000074000a027a11 */ /* 0x000fc600078608ff */
[----:B------:R-:W-:-:S05]  /*8780*/  IMAD.IADD R3, R11, 0x1, R3 ;  /* 0x000000010b037824 */ /* 0x000fca00078e0203 */
[----:B------:R-:W-:-:S05]  /*8790*/  LEA.HI.X R3, R10, c[0x0][0x1d4], R3, 0x1, P3 ;  /* 0x000075000a037a11 */ /* 0x000fca00018f0c03 */
[----:B------:R1:W-:Y:S04]  /*87a0*/  @!P2 STG.E.128 [R2.64], R48 ;  /* 0x000000300200a986 */ /* 0x0003e8000c101d0a */
[----:B------:R1:W-:Y:S04]  /*87b0*/  @!P1 STG.E.128 [R2.64+0x80], R32 ;  /* 0x0000802002009986 */ /* 0x0003e8000c101d0a */
[----:B------:R1:W-:Y:S02]  /*87c0*/  @!P0 STG.E.128 [R2.64+0x100], R16 ;  /* 0x0001001002008986 */ /* 0x0003e4000c101d0a */
.L_x_87:
[----:B------:R-:W-:Y:S05]  /*87d0*/  BSYNC B0 ;  /* 0x0000000000007941 */ /* 0x000fea0003800000 */
.L_x_86:
[----:B------:R-:W-:Y:S01]  /*87e0*/  IADD3 R0, R6, 0x40, RZ ;  /* 0x0000004006007810 */ /* 0x000fe20007ffe0ff */
[----:B------:R-:W-:Y:S03]  /*87f0*/  BSSY B0, `(.L_x_88) ;  /* 0x0000013000007945 */ /* 0x000fe60003800000 */
[----:B------:R-:W-:-:S13]  /*8800*/  ISETP.GE.AND P0, PT, R0, R199, PT ;  /* 0x000000c70000720c */ /* 0x000fda0003f06270 */
[----:B------:R-:W-:Y:S05]  /*8810*/  @P0 BRA `(.L_x_89) ;  /* 0x0000010000000947 */ /* 0x000fea0003800000 */
[----:B-1----:R-:W-:Y:S01]  /*8820*/  IADD3 R2, P0, R202, 0x40, RZ ;  /* 0x00000040ca027810 */ /* 0x002fe20007f1e0ff */
[----:B------:R-:W-:Y:S01]  /*8830*/  IMAD.MOV.U32 R10, RZ, RZ, R8 ;  /* 0x000000ffff0a7224 */ /* 0x000fe200078e0008 */
        /* <DEDUP_REMOVED lines=14> */
.L_x_89:
[----:B------:R-:W-:Y:S05]  /*8920*/  BSYNC B0 ;  /* 0x0000000000007941 */ /* 0x000fea0003800000 */
.L_x_88:
[----:B------:R-:W-:-:S04]  /*8930*/  IADD3 R6, R6, 0x60, RZ ;  /* 0x0000006006067810 */ /* 0x000fc80007ffe0ff */
[----:B------:R-:W-:-:S13]  /*8940*/  ISETP.GE.AND P0, PT, R6, R199, PT ;  /* 0x000000c70600720c */ /* 0x000fda0003f06270 */
[----:B------:R-:W-:Y:S05]  /*8950*/  @P0 EXIT ;  /* 0x000000000000094d */ /* 0x000fea0003800000 */
[----:B------:R-:W-:Y:S01]  /*8960*/  IADD3 R0, P0, R202, 0x60, RZ ;  /* 0x00000060ca007810 */ /* 0x000fe20007f1e0ff */
[----:B------:R-:W-:Y:S01]  /*8970*/  IMAD.MOV.U32 R4, RZ, RZ, R8 ;  /* 0x000000ffff047224 */ /* 0x000fe200078e0008 */
[----:B------:R-:W-:-:S03]  /*8980*/  ISETP.GE.AND P1, PT, R214, c[0x0][0x220], PT ;  /* 0x00008800d6007a0c */ /* 0x000fc60003f26270 */
[----:B------:R-:W-:Y:S01]  /*8990*/  IMAD.X R202, RZ, RZ, R203, P0 ;  /* 0x000000ffffca7224 */ /* 0x000fe200000e06cb */
[----:B------:R-:W-:Y:S01]  /*89a0*/  ISETP.GE.AND P0, PT, R205, c[0x0][0x220], PT ;  /* 0x00008800cd007a0c */ /* 0x000fe20003f06270 */
[----:B------:R-:W-:-:S04]  /*89b0*/  IMAD.WIDE.U32 R4, R0, c[0x0][0x1e8], R4 ;  /* 0x00007a0000047a25 */ /* 0x000fc800078e0004 */
[----:B-1----:R-:W-:Y:S01]  /*89c0*/  IMAD R3, R202, c[0x0][0x1e8], RZ ;  /* 0x00007a00ca037a24 */ /* 0x002fe200078e02ff */
[----:B------:R-:W-:-:S03]  /*89d0*/  LEA R2, P2, R4, c[0x0][0x1d0], 0x1 ;  /* 0x0000740004027a11 */ /* 0x000fc600078408ff */
[----:B------:R-:W-:-:S04]  /*89e0*/  IMAD R3, R0, c[0x0][0x1ec], R3 ;  /* 0x00007b0000037a24 */ /* 0x000fc800078e0203 */
[----:B------:R-:W-:-:S05]  /*89f0*/  IMAD.IADD R3, R5, 0x1, R3 ;  /* 0x0000000105037824 */ /* 0x000fca00078e0203 */
[----:B------:R-:W-:-:S05]  /*8a00*/  LEA.HI.X R3, R4, c[0x0][0x1d4], R3, 0x1, P2 ;  /* 0x0000750004037a11 */ /* 0x000fca00010f0c03 */
[----:B------:R1:W-:Y:S01]  /*8a10*/  @!P0 STG.E.128 [R2.64+0x80], R24 ;  /* 0x0000801802008986 */ /* 0x0003e2000c101d0a */
[----:B------:R-:W-:-:S03]  /*8a20*/  ISETP.GE.AND P0, PT, R204, c[0x0][0x220], PT ;  /* 0x00008800cc007a0c */ /* 0x000fc60003f06270 */
[----:B------:R1:W-:Y:S10]  /*8a30*/  @!P1 STG.E.128 [R2.64], R40 ;  /* 0x0000002802009986 */ /* 0x0003f4000c101d0a */
[----:B------:R-:W-:Y:S05]  /*8a40*/  @P0 EXIT ;  /* 0x000000000000094d */ /* 0x000fea0003800000 */
[----:B------:R-:W-:Y:S01]  /*8a50*/  STG.E.128 [R2.64+0x100], R56 ;  /* 0x0001003802007986 */ /* 0x000fe2000c101d0a */
[----:B------:R-:W-:Y:S05]  /*8a60*/  EXIT ;  /* 0x000000000000794d */ /* 0x000fea0003800000 */
.L_x_56:
[----:B------:R-:W1:Y:S01]  /*8a70*/  LDC.U8 R3, c[0x0][0x329] ;  /* 0x0000ca40ff037b82 */ /* 0x000e620000000000 */
[----:B------:R-:W-:Y:S01]  /*8a80*/  ISETP.NE.AND P3, PT, R201, -0x1, PT ;  /* 0xffffffffc900780c */ /* 0x000fe20003f65270 */
[----:B------:R-:W-:Y:S01]  /*8a90*/  CS2R R14, SRZ ;  /* 0x00000000000e7805 */ /* 0x000fe2000001ff00 */
[----:B------:R-:W-:Y:S01]  /*8aa0*/  SHF.R.S32.HI R7, RZ, 0x1f, R4 ;  /* 0x0000001fff077819 */ /* 0x000fe20000011404 */
[----:B------:R-:W-:Y:S01]  /*8ab0*/  BSSY B0, `(.L_x_90) ;  /* 0x0000041000007945 */ /* 0x000fe20003800000 */
[----:B------:R-:W-:-:S02]  /*8ac0*/  IADD3 R206, -R199, R206, RZ ;  /* 0x000000cec7ce7210 */ /* 0x000fc40007ffe1ff */
[----:B------:R-:W-:Y:S01]  /*8ad0*/  LEA.HI R8, R7, R4, RZ, 0x3 ;  /* 0x0000000407087211 */ /* 0x000fe200078f18ff */
[----:B------:R-:W2:Y:S03]  /*8ae0*/  LDC.U8 R2, c[0x0][0x328] ;  /* 0x0000ca00ff027b82 */ /* 0x000ea60000000000 */
[----:B------:R-:W-:Y:S02]  /*8af0*/  LOP3.LUT R7, R8, 0xfffffff8, RZ, 0xc0, !PT ;  /* 0xfffffff808077812 */ /* 0x000fe400078ec0ff */
[----:B------:R-:W-:Y:S01]  /*8b00*/  SHF.R.S32.HI R8, RZ, 0x3, R8 ;  /* 0x00000003ff087819 */ /* 0x000fe20000011408 */
[----:B------:R-:W-:Y:S01]  /*8b10*/  @P3 IMAD.WIDE.U32 R10, R201, c[0x0][0x1e8], RZ ;  /* 0x00007a00c90a3a25 */ /* 0x000fe200078e00ff */
[----:B------:R-:W-:-:S03]  /*8b20*/  @!P3 SHF.R.S32.HI R9, RZ, 0x1f, R0 ;  /* 0x0000001fff09b819 */ /* 0x000fc60000011400 */
[----:B------:R-:W-:-:S04]  /*8b30*/  @!P3 IMAD.WIDE.U32 R12, R0, c[0x0][0x1e0], RZ ;  /* 0x00007800000cba25 */ /* 0x000fc800078e00ff */
[----:B------:R-:W-:Y:S01]  /*8b40*/  @!P3 IMAD R9, R9, c[0x0][0x1e0], RZ ;  /* 0x000078000909ba24 */ /* 0x000fe200078e02ff */
[----:B------:R-:W-:Y:S01]  /*8b50*/  @!P3 MOV R10, R12 ;  /* 0x0000000c000ab202 */ /* 0x000fe20000000f00 */
[----:B------:R-:W-:Y:S01]  /*8b60*/  IMAD.IADD R4, R4, 0x1, -R7 ;  /* 0x0000000104047824 */ /* 0x000fe200078e0a07 */
[----:B-1----:R-:W-:Y:S02]  /*8b70*/  ISETP.NE.AND P1, PT, R3, RZ, PT ;  /* 0x000000ff0300720c */ /* 0x002fe40003f25270 */
[----:B------:R-:W-:Y:S02]  /*8b80*/  SHF.R.S32.HI R7, RZ, 0x1f, R16 ;  /* 0x0000001fff077819 */ /* 0x000fe40000011410 */
[----:B--2---:R-:W-:-:S03]  /*8b90*/  ISETP.NE.AND P0, PT, R2, RZ, PT ;  /* 0x000000ff0200720c */ /* 0x004fc60003f05270 */
[----:B------:R-:W-:Y:S01]  /*8ba0*/  IMAD R7, R7, c[0x0][0x1f0], RZ ;  /* 0x00007c0007077a24 */ /* 0x000fe200078e02ff */
[----:B------:R-:W-:Y:S01]  /*8bb0*/  ISETP.NE.OR P2, PT, R3, RZ, !P0 ;  /* 0x000000ff0300720c */ /* 0x000fe20004745670 */
[----:B------:R-:W-:-:S04]  /*8bc0*/  @P3 IMAD R3, R201, c[0x0][0x1ec], R11 ;  /* 0x00007b00c9033a24 */ /* 0x000fc800078e020b */
[----:B------:R-:W-:Y:S02]  /*8bd0*/  @P1 IMAD.MOV.U32 R6, RZ, RZ, c[0x0][0x210] ;  /* 0x00008400ff061624 */ /* 0x000fe400078e00ff */
[----:B------:R-:W-:Y:S02]  /*8be0*/  @!P1 IMAD.MOV.U32 R2, RZ, RZ, c[0x0][0x214] ;  /* 0x00008500ff029624 */ /* 0x000fe400078e00ff */
[----:B------:R-:W-:Y:S02]  /*8bf0*/  @P1 IMAD R6, R6, c[0x0][0x214], RZ ;  /* 0x0000850006061a24 */ /* 0x000fe400078e02ff */
[----:B------:R-:W-:Y:S01]  /*8c00*/  @P1 IMAD.MOV.U32 R5, RZ, RZ, 0x1 ;  /* 0x00000001ff051424 */ /* 0x000fe200078e00ff */
[----:B------:R-:W-:Y:S01]  /*8c10*/  @!P1 SEL R6, R2, c[0x0][0x234], !P0 ;  /* 0x00008d0002069a07 */ /* 0x000fe20004000000 */
[----:B------:R-:W-:Y:S01]  /*8c20*/  @!P3 IMAD R2, R0, c[0x0][0x1e4], R9 ;  /* 0x000079000002ba24 */ /* 0x000fe200078e0209 */
[----:B------:R-:W-:Y:S02]  /*8c30*/  ISETP.NE.OR P0, PT, R201, -0x1, P2 ;  /* 0xffffffffc900780c */ /* 0x000fe40001705670 */
[----:B------:R-:W-:Y:S01]  /*8c40*/  SHF.R.S32.HI R9, RZ, 0x1f, R8 ;  /* 0x0000001fff097819 */ /* 0x000fe20000011408 */
[----:B------:R-:W-:-:S02]  /*8c50*/  @!P1 IMAD R5, R6, c[0x0][0x1c0], RZ ;  /* 0x0000700006059a24 */ /* 0x000fc400078e02ff */
[----:B------:R-:W-:Y:S02]  /*8c60*/  @!P3 IMAD.IADD R3, R13, 0x1, R2 ;  /* 0x000000010d03b824 */ /* 0x000fe400078e0202 */
[----:B------:R-:W-:Y:S02]  /*8c70*/  IMAD R5, R0, R5, RZ ;  /* 0x0000000500057224 */ /* 0x000fe400078e02ff */
[----:B------:R-:W-:Y:S02]  /*8c80*/  IMAD R2, R16, c[0x0][0x1f4], R7 ;  /* 0x00007d0010027a24 */ /* 0x000fe400078e0207 */
[----:B------:R-:W-:Y:S01]  /*8c90*/  IMAD.WIDE R202, R202, 0x80, R8 ;  /* 0x00000080caca7825 */ /* 0x000fe200078e0208 */
[----:B------:R-:W-:-:S03]  /*8ca0*/  SEL R5, R5, RZ, P2 ;  /* 0x000000ff05057207 */ /* 0x000fc60001000000 */
[----:B------:R-:W-:Y:S02]  /*8cb0*/  @!P0 IMAD R201, R0, c[0x0][0x214], RZ ;  /* 0x0000850000c98a24 */ /* 0x000fe400078e02ff */
[----:B------:R-:W-:Y:S02]  /*8cc0*/  IMAD.SHL.U32 R0, R4, 0x8, RZ ;  /* 0x0000000804007824 */ /* 0x000fe400078e00ff */
[----:B------:R-:W-:Y:S01]  /*8cd0*/  IMAD R5, R16, R6, R5 ;  /* 0x0000000610057224 */ /* 0x000fe200078e0205 */
[----:B------:R-:W-:Y:S01]  /*8ce0*/  @!P2 SHF.R.S32.HI R15, RZ, 0x1f, R201 ;  /* 0x0000001fff0fa819 */ /* 0x000fe200000114c9 */
[----:B------:R-:W-:Y:S01]  /*8cf0*/  @P1 IMAD.MOV.U32 R6, RZ, RZ, c[0x0][0x210] ;  /* 0x00008400ff061624 */ /* 0x000fe200078e00ff */
[----:B------:R-:W-:Y:S01]  /*8d00*/  @!P2 MOV R14, R201 ;  /* 0x000000c9000ea202 */ /* 0x000fe20000000f00 */
[----:B------:R-:W-:Y:S01]  /*8d10*/  @!P1 IMAD.MOV.U32 R6, RZ, RZ, 0x1 ;  /* 0x00000001ff069424 */ /* 0x000fe200078e00ff */
[----:B------:R-:W-:Y:S02]  /*8d20*/  IADD3 R10, P0, R0, R10, RZ ;  /* 0x0000000a000a7210 */ /* 0x000fe40007f1e0ff */
[----:B------:R-:W-:Y:S01]  /*8d30*/  ISETP.GE.AND P2, PT, R8, R206, PT ;  /* 0x000000ce0800720c */ /* 0x000fe20003f46270 */
[----:B------:R-:W-:Y:S01]  /*8d40*/  IMAD R12, R199, R6, RZ ;  /* 0x00000006c70c7224 */ /* 0x000fe200078e02ff */
[----:B------:R-:W-:-:S02]  /*8d50*/  LEA.HI.X.SX32 R11, R0, R3, 0x1, P0 ;  /* 0x00000003000b7211 */ /* 0x000fc400000f0eff */
[----:B------:R-:W-:Y:S02]  /*8d60*/  IADD3 R7, R0, 0x40, RZ ;  /* 0x0000004000077810 */ /* 0x000fe40007ffe0ff */
[----:B------:R-:W-:Y:S01]  /*8d70*/  IADD3 R3, P1, P0, R12, R14, R5 ;  /* 0x0000000e0c037210 */ /* 0x000fe2000783e005 */
[----:B------:R-:W-:Y:S01]  /*8d80*/  IMAD.WIDE.U32 R16, R16, c[0x0][0x1f0], R10 ;  /* 0x00007c0010107a25 */ /* 0x000fe200078e000a */
[----:B------:R-:W-:Y:S02]  /*8d90*/  SHF.R.S32.HI R10, RZ, 0x1f, R12 ;  /* 0x0000001fff0a7819 */ /* 0x000fe4000001140c */
[----:B------:R-:W-:Y:S01]  /*8da0*/  SHF.R.S32.HI R5, RZ, 0x1f, R5 ;  /* 0x0000001fff057819 */ /* 0x000fe20000011405 */
[----:B------:R-:W-:-:S03]  /*8db0*/  IMAD.IADD R19, R2, 0x1, R17 ;  /* 0x0000000102137824 */ /* 0x000fc600078e0211 */
[----:B------:R-:W-:Y:S02]  /*8dc0*/  IADD3.X R10, R10, R15, R5, P1, P0 ;  /* 0x0000000f0a0a7210 */ /* 0x000fe40000fe0405 */
[----:B------:R-:W-:Y:S01]  /*8dd0*/  IADD3 R5, R0, 0x80, RZ ;  /* 0x0000008000057810 */ /* 0x000fe20007ffe0ff */
[----:B------:R-:W-:Y:S05]  /*8de0*/  @P2 BRA `(.L_x_91) ;  /* 0x000000d000002947 */ /* 0x000fea0003800000 */
[----:B------:R-:W-:Y:S01]  /*8df0*/  IMAD R11, R203, c[0x0][0x1e8], RZ ;  /* 0x00007a00cb0b7a24 */ /* 0x000fe200078e02ff */
[----:B------:R-:W-:Y:S01]  /*8e00*/  ISETP.GE.AND P2, PT, R0, c[0x0][0x220], PT ;  /* 0x0000880000007a0c */ /* 0x000fe20003f46270 */
[----:B------:R-:W-:Y:S01]  /*8e10*/  IMAD.MOV.U32 R18, RZ, RZ, R16 ;  /* 0x000000ffff127224 */ /* 0x000fe200078e0010 */
[----:B------:R-:W-:Y:S01]  /*8e20*/  ISETP.GE.AND P1, PT, R7, c[0x0][0x220], PT ;  /* 0x0000880007007a0c */ /* 0x000fe20003f26270 */
[C---:B------:R-:W-:Y:S01]  /*8e30*/  IMAD R2, R202.reuse, c[0x0][0x1ec], R11 ;  /* 0x00007b00ca027a24 */ /* 0x040fe200078e020b */
[----:B------:R-:W-:Y:S01]  /*8e40*/  ISETP.GE.AND P0, PT, R5, c[0x0][0x220], PT ;  /* 0x0000880005007a0c */ /* 0x000fe20003f06270 */
[----:B------:R-:W-:-:S04]  /*8e50*/  IMAD.WIDE.U32 R12, R202, c[0x0][0x1e8], R18 ;  /* 0x00007a00ca0c7a25 */ /* 0x000fc800078e0012 */
[----:B------:R-:W-:Y:S01]  /*8e60*/  IMAD.IADD R2, R13, 0x1, R2 ;  /* 0x000000010d027824 */ /* 0x000fe200078e0202 */
[----:B------:R-:W-:-:S04]  /*8e70*/  LEA R14, P3, R12, c[0x0][0x1d0], 0x1 ;  /* 0x000074000c0e7a11 */ /* 0x000fc800078608ff */
[----:B------:R-:W-:-:S05]  /*8e80*/  LEA.HI.X R15, R12, c[0x0][0x1d4], R2, 0x1, P3 ;  /* 0x000075000c0f7a11 */ /* 0x000fca00018f0c02 */
[----:B------:R1:W-:Y:S04]  /*8e90*/  @!P2 STG.E.128 [R14.64], RZ ;  /* 0x000000ff0e00a986 */ /* 0x0003e8000c101d0a */
[----:B------:R1:W-:Y:S04]  /*8ea0*/  @!P1 STG.E.128 [R14.64+0x80], RZ ;  /* 0x000080ff0e009986 */ /* 0x0003e8000c101d0a */
[----:B------:R1:W-:Y:S02]  /*8eb0*/  @!P0 STG.E.128 [R14.64+0x100], RZ ;  /* 0x000100ff0e008986 */ /* 0x0003e4000c101d0a */
.L_x_91:
[----:B------:R-:W-:Y:S05]  /*8ec0*/  BSYNC B0 ;  /* 0x0000000000007941 */ /* 0x000fea0003800000 */
.L_x_90:
        /* <DEDUP_REMOVED lines=12> */
[----:B------:R-:W-:Y:S01]  /*8f90*/  IMAD R2, R2, c[0x0][0x1e8], RZ ;  /* 0x00007a0002027a24 */ /* 0x000fe200078e02ff */
[----:B------:R-:W-:-:S03]  /*8fa0*/  LEA R20, P3, R14, c[0x0][0x1d0], 0x1 ;  /* 0x000074000e147a11 */ /* 0x000fc600078608ff */
[----:B------:R-:W-:-:S04]  /*8fb0*/  IMAD R2, R11, c[0x0][0x1ec], R2 ;  /* 0x00007b000b027a24 */ /* 0x000fc800078e0202 */
[----:B------:R-:W-:-:S05]  /*8fc0*/  IMAD.IADD R2, R15, 0x1, R2 ;  /* 0x000000010f027824 */ /* 0x000fca00078e0202 */
[----:B------:R-:W-:-:S05]  /*8fd0*/  LEA.HI.X R21, R14, c[0x0][0x1d4], R2, 0x1, P3 ;  /* 0x000075000e157a11 */ /* 0x000fca00018f0c02 */
[----:B------:R1:W-:Y:S04]  /*8fe0*/  @!P2 STG.E.128 [R20.64], RZ ;  /* 0x000000ff1400a986 */ /* 0x0003e8000c101d0a */
[----:B------:R1:W-:Y:S04]  /*8ff0*/  @!P1 STG.E.128 [R20.64+0x80], RZ ;  /* 0x000080ff14009986 */ /* 0x0003e8000c101d0a */
[----:B------:R1:W-:Y:S02]  /*9000*/  @!P0 STG.E.128 [R20.64+0x100], RZ ;  /* 0x000100ff14008986 */ /* 0x0003e4000c101d0a */
.L_x_93:
[----:B------:R-:W-:Y:S05]  /*9010*/  BSYNC B0 ;  /* 0x0000000000007941 */ /* 0x000fea0003800000 */
.L_x_92:
        /* <DEDUP_REMOVED lines=20> */
.L_x_95:
[----:B------:R-:W-:Y:S05]  /*9160*/  BSYNC B0 ;  /* 0x0000000000007941 */ /* 0x000fea0003800000 */
.L_x_94:
[----:B-1----:R-:W-:Y:S01]  /*9170*/  IADD3 R15, R8, 0x60, RZ ;  /* 0x00000060080f7810 */ /* 0x002fe20007ffe0ff */
[----:B------:R-:W-:Y:S03]  /*9180*/  BSSY B0, `(.L_x_96) ;  /* 0x0000012000007945 */ /* 0x000fe60003800000 */
[----:B------:R-:W-:-:S13]  /*9190*/  ISETP.GE.AND P0, PT, R15, R206, PT ;  /* 0x000000ce0f00720c */ /* 0x000fda0003f06270 */
        /* <DEDUP_REMOVED lines=16> */
.L_x_97:
[----:B------:R-:W-:Y:S05]  /*92a0*/  BSYNC B0 ;  /* 0x0000000000007941 */ /* 0x000fea0003800000 */
.L_x_96:
[----:B------:R-:W-:-:S04]  /*92b0*/  ISETP.NE.AND P6, PT, R4, RZ, PT ;  /* 0x000000ff0400720c */ /* 0x000fc80003fc5270 */
[-C--:B------:R-:W-:Y:S02]  /*92c0*/  ISETP.GE.OR P5, PT, R8, R206.reuse, P6 ;  /* 0x000000ce0800720c */ /* 0x080fe400037a6670 */
[-C--:B------:R-:W-:Y:S02]  /*92d0*/  ISETP.GE.OR P4, PT, R13, R206.reuse, P6 ;  /* 0x000000ce0d00720c */ /* 0x080fe40003786670 */
[-C--:B------:R-:W-:Y:S02]  /*92e0*/  ISETP.GE.OR P3, PT, R11, R206.reuse, P6 ;  /* 0x000000ce0b00720c */ /* 0x080fe40003766670 */
[----:B------:R-:W-:-:S07]  /*92f0*/  ISETP.GE.OR P6, PT, R15, R206, P6 ;  /* 0x000000ce0f00720c */ /* 0x000fce00037c6670 */
[-C--:B------:R-:W-:Y:S02]  /*9300*/  @!P5 IMAD R9, R8, R6.reuse, RZ ;  /* 0x000000060809d224 */ /* 0x080fe400078e02ff */
[-C--:B------:R-:W-:Y:S02]  /*9310*/  @!P4 IMAD R0, R13, R6.reuse, RZ ;  /* 0x000000060d00c224 */ /* 0x080fe400078e02ff */
[----:B------:R-:W-:Y:S01]  /*9320*/  @!P3 IMAD R2, R11, R6, RZ ;  /* 0x000000060b02b224 */ /* 0x000fe200078e02ff */
[CC--:B------:R-:W-:Y:S01]  /*9330*/  @!P5 IADD3 R4, P0, R9.reuse, R3.reuse, RZ ;  /* 0x000000030904d210 */ /* 0x0c0fe20007f1e0ff */
[----:B------:R-:W-:Y:S01]  /*9340*/  @!P4 IMAD.MOV.U32 R11, RZ, RZ, 0x7f800000 ;  /* 0x7f800000ff0bc424 */ /* 0x000fe200078e00ff */
[----:B------:R-:W-:Y:S02]  /*9350*/  @!P4 IADD3 R5, P1, R0, R3, RZ ;  /* 0x000000030005c210 */ /* 0x000fe40007f3e0ff */
[----:B------:R-:W-:Y:S02]  /*9360*/  @!P5 LEA.HI.X.SX32 R9, R9, R10, 0x1, P0 ;  /* 0x0000000a0909d211 */ /* 0x000fe400000f0eff */
[----:B------:R-:W-:-:S02]  /*9370*/  @!P5 LEA R12, P2, R4, c[0x0][0x200], 0x2 ;  /* 0x00008000040cda11 */ /* 0x000fc400078410ff */
[----:B------:R-:W-:Y:S02]  /*9380*/  @!P3 IADD3 R7, P0, R2, R3, RZ ;  /* 0x000000030207b210 */ /* 0x000fe40007f1e0ff */
[-C--:B------:R-:W-:Y:S02]  /*9390*/  @!P4 LEA.HI.X.SX32 R0, R0, R10.reuse, 0x1, P1 ;  /* 0x0000000a0000c211 */ /* 0x080fe400008f0eff */
[----:B------:R-:W-:Y:S02]  /*93a0*/  @!P4 LEA R8, P1, R5, c[0x0][0x200], 0x2 ;  /* 0x000080000508ca11 */ /* 0x000fe400078210ff */
[----:B------:R-:W-:Y:S02]  /*93b0*/  @!P5 LEA.HI.X R13, R4, c[0x0][0x204], R9, 0x2, P2 ;  /* 0x00008100040dda11 */ /* 0x000fe400010f1409 */
[----:B------:R-:W-:Y:S02]  /*93c0*/  @!P3 LEA.HI.X.SX32 R2, R2, R10, 0x1, P0 ;  /* 0x0000000a0202b211 */ /* 0x000fe400000f0eff */
[----:B------:R-:W-:-:S02]  /*93d0*/  @!P3 LEA R4, P0, R7, c[0x0][0x200], 0x2 ;  /* 0x000080000704ba11 */ /* 0x000fc400078010ff */
[----:B------:R-:W-:Y:S01]  /*93e0*/  @!P4 LEA.HI.X R9, R5, c[0x0][0x204], R0, 0x2, P1 ;  /* 0x000081000509ca11 */ /* 0x000fe200008f1400 */
[----:B------:R-:W-:Y:S01]  /*93f0*/  @!P5 IMAD.MOV.U32 R0, RZ, RZ, 0x7f800000 ;  /* 0x7f800000ff00d424 */ /* 0x000fe200078e00ff */
[----:B------:R-:W-:Y:S01]  /*9400*/  @!P3 LEA.HI.X R5, R7, c[0x0][0x204], R2, 0x2, P0 ;  /* 0x000081000705ba11 */ /* 0x000fe200000f1402 */
[----:B------:R-:W-:-:S03]  /*9410*/  @!P3 IMAD.MOV.U32 R7, RZ, RZ, 0x7f800000 ;  /* 0x7f800000ff07b424 */ /* 0x000fc600078e00ff */
[----:B------:R2:W-:Y:S04]  /*9420*/  @!P5 STG.E [R12.64], R0 ;  /* 0x000000000c00d986 */ /* 0x0005e8000c10190a */
[----:B------:R2:W-:Y:S04]  /*9430*/  @!P4 STG.E [R8.64], R11 ;  /* 0x0000000b0800c986 */ /* 0x0005e8000c10190a */
[----:B------:R2:W-:Y:S01]  /*9440*/  @!P3 STG.E [R4.64], R7 ;  /* 0x000000070400b986 */ /* 0x0005e2000c10190a */
[----:B------:R-:W-:Y:S05]  /*9450*/  @P6 EXIT ;  /* 0x000000000000694d */ /* 0x000fea0003800000 */
[----:B------:R-:W-:Y:S02]  /*9460*/  IMAD R6, R15, R6, RZ ;  /* 0x000000060f067224 */ /* 0x000fe400078e02ff */
[----:B--2---:R-:W-:-:S03]  /*9470*/  IMAD.MOV.U32 R5, RZ, RZ, 0x7f800000 ;  /* 0x7f800000ff057424 */ /* 0x004fc600078e00ff */
[----:B------:R-:W-:-:S04]  /*9480*/  IADD3 R3, P0, R6, R3, RZ ;  /* 0x0000000306037210 */ /* 0x000fc80007f1e0ff */
[----:B------:R-:W-:Y:S02]  /*9490*/  LEA.HI.X.SX32 R6, R6, R10, 0x1, P0 ;  /* 0x0000000a06067211 */ /* 0x000fe400000f0eff */
[----:B------:R-:W-:-:S04]  /*94a0*/  LEA R2, P0, R3, c[0x0][0x200], 0x2 ;  /* 0x0000800003027a11 */ /* 0x000fc800078010ff */
[----:B------:R-:W-:-:S05]  /*94b0*/  LEA.HI.X R3, R3, c[0x0][0x204], R6, 0x2, P0 ;  /* 0x0000810003037a11 */ /* 0x000fca00000f1406 */
[----:B------:R-:W-:Y:S01]  /*94c0*/  STG.E [R2.64], R5 ;  /* 0x0000000502007986 */ /* 0x000fe2000c10190a */
[----:B------:R-:W-:Y:S05]  /*94d0*/  EXIT ;  /* 0x000000000000794d */ /* 0x000fea0003800000 */
.L_x_98:
        /* <DEDUP_REMOVED lines=10> */
.L_x_1276:


//--------------------- .text._ZN5flash16flash_fwd_kernelI23Flash_fwd_kernel_traitsILi192ELi128ELi64ELi8ELb0ELb0EN7cutlass6half_tE19Flash_kernel_traitsILi192ELi128ELi64ELi8ES3_EELb0ELb0ELb0ELb0ELb0ELb0ELb1ELb0EEEvNS_16Flash_fwd_paramsE --------------------------
	.section	.text._ZN5flash16flash_fwd_kernelI23Flash_fwd_kernel_traitsILi192ELi128ELi64ELi8ELb0ELb0EN7cutlass6half_tE19Flash_kernel_traitsILi192ELi128ELi64ELi8ES3_EELb0ELb0ELb0ELb0ELb0ELb0ELb1ELb0EEEvNS_16Flash_fwd_paramsE,"ax",@progbits
	.sectioninfo	@"SHI_REGISTERS=255"
	.align	128
        .global         _ZN5flash16flash_fwd_kernelI23Flash_fwd_kernel_traitsILi192ELi128ELi64ELi8ELb0ELb0EN7cutlass6half_tE19Flash_kernel_traitsILi192ELi128ELi64ELi8ES3_EELb0ELb0ELb0ELb0ELb0ELb0ELb1ELb0EEEvNS_16Flash_fwd_paramsE
        .type           _ZN5flash16flash_fwd_kernelI23Flash_fwd_kernel_traitsILi192ELi128ELi64ELi8ELb0ELb0EN7cutlass6half_tE19Flash_kernel_traitsILi192ELi128ELi64ELi8ES3_EELb0ELb0ELb0ELb0ELb0ELb0ELb1ELb0EEEvNS_16Flash_fwd_paramsE,@function
        .size           _ZN5flash16flash_fwd_kernelI23Flash_fwd_kernel_traitsILi192ELi128ELi64ELi8ELb0ELb0EN7cutlass6half_tE19Flash_kernel_traitsILi192ELi128ELi64ELi8ES3_EELb0ELb0ELb0ELb0ELb0ELb0ELb1ELb0EEEvNS_16Flash_fwd_paramsE,(.L_x_1277 - _ZN5flash16flash_fwd_kernelI23Flash_fwd_kernel_traitsILi192ELi128ELi64ELi8ELb0ELb0EN7cutlass6half_tE19Flash_kernel_traitsILi192ELi128ELi64ELi8ES3_EELb0ELb0ELb0ELb0ELb0ELb0ELb1ELb0EEEvNS_16Flash_fwd_paramsE)
        .other          _ZN5flash16flash_fwd_kernelI23Flash_fwd_kernel_traitsILi192ELi128ELi64ELi8ELb0ELb0EN7cutlass6half_tE19Flash_kernel_traitsILi192ELi128ELi64ELi8ES3_EELb0ELb0ELb0ELb0ELb0ELb0ELb1ELb0EEEvNS_16Flash_fwd_paramsE,@"STO_CUDA_ENTRY STV_DEFAULT"
_ZN5flash16flash_fwd_kernelI23Flash_fwd_kernel_traitsILi192ELi128ELi64ELi8ELb0ELb0EN7cutlass6half_tE19Flash_kernel_traitsILi192ELi128ELi64ELi8ES3_EELb0ELb0ELb0ELb0ELb0ELb0ELb1ELb0EEEvNS_16Flash_fwd_paramsE:
.text._ZN5flash16flash_fwd_kernelI23Flash_fwd_kernel_traitsILi192ELi128ELi64ELi8ELb0ELb0EN7cutlass6half_tE19Flash_kernel_traitsILi192ELi128ELi64ELi8ES3_EELb0ELb0ELb0ELb0ELb0ELb0ELb1ELb0EEEvNS_16Flash_fwd_paramsE:
        /* <DEDUP_REMOVED lines=34> */
.L_x_99:
[----:B-1-34-:R-:W-:Y:S02]  /*0220*/  MOV R5, c[0x0][0x218] ;  /* 0x0000860000057a02 */ /* 0x01afe40000000f00 */
.L_x_100:
        /* <DEDUP_REMOVED lines=41> */
.L_x_102:
        /* <DEDUP_REMOVED lines=39> */
.L_x_103:
        /* <DEDUP_REMOVED lines=104> */
.L_x_105:
[----:B------:R-:W-:Y:S05]  /*0db0*/  BSYNC B0 ;  /* 0x0000000000007941 */ /* 0x000fea0003800000 */
.L_x_104:
        /* <DEDUP_REMOVED lines=37> */
.L_x_107:
[----:B------:R-:W-:Y:S05]  /*1010*/  BSYNC B0 ;  /* 0x0000000000007941 */ /* 0x000fea0003800000 */
.L_x_106:
        /* <DEDUP_REMOVED lines=37> */
.L_x_109:
[----:B------:R-:W-:Y:S05]  /*1270*/  BSYNC B0 ;  /* 0x0000000000007941 */ /* 0x000fea0003800000 */
.L_x_108:
        /* <DEDUP_REMOVED lines=40> */
.L_x_111:
[----:B------:R-:W-:Y:S05]  /*1500*/  BSYNC B0 ;  /* 0x0000000000007941 */ /* 0x000fea0003800000 */
.L_x_110:
        /* <DEDUP_REMOVED lines=36> */
.L_x_113:
[----:B------:R-:W-:Y:S05]  /*1750*/  BSYNC B0 ;  /* 0x0000000000007941 */ /* 0x000fea0003800000 */
.L_x_112:
        /* <DEDUP_REMOVED lines=34> */
.L_x_115:
[----:B------:R-:W-:Y:S05]  /*1980*/  BSYNC B0 ;  /* 0x0000000000007941 */ /* 0x000fea0003800000 */
.L_x_114:
        /* <DEDUP_REMOVED lines=40> */
.L_x_117:
[----:B------:R-:W-:Y:S05]  /*1c10*/  BSYNC B0 ;  /* 0x0000000000007941 */ /* 0x000fea0003800000 */
.L_x_116:
        /* <DEDUP_REMOVED lines=37> */
.L_x_119:
[----:B------:R-:W-:Y:S05]  /*1e70*/  BSYNC B0 ;  /* 0x0000000000007941 */ /* 0x000fea0003800000 */
.L_x_118:
        /* <DEDUP_REMOVED lines=15> */
[----:B------:R-:W-:Y:S01]  /*1f70*/  LDSM.16.M88.4 R36, [R204] ;  /* 0x00000000cc24783b */ /* 0x000fe20000000200 */
[----:B------:R-:W-:-:S02]  /*1f80*/  LOP3.LUT R4, R4, 0x6, RZ, 0xc0, !PT ;  /* 0x0000000604047812 */ /* 0x000fc400078ec0ff */
[----:B------:R-:W-:Y:S01]  /*1f90*/  IMAD R205, R205, 0x200, R8 ;  /* 0x00000200cdcd7824 */ /* 0x000fe200078e0208 */
[----:B------:R-:W-:Y:S03]  /*1fa0*/  LDSM.16.M88.4 R72, [R202] ;  /* 0x00000000ca48783b */ /* 0x000fe60000000200 */
[----:B------:R-:W-:Y:S01]  /*1fb0*/  IMAD.SHL.U32 R205, R205, 0x2, RZ ;  /* 0x00000002cdcd7824 */ /* 0x000fe200078e00ff */
[----:B------:R-:W-:Y:S04]  /*1fc0*/  LDSM.16.M88.4 R84, [R202+0x4000] ;  /* 0x00400000ca54783b */ /* 0x000fe80000000200 */
[----:B------:R-:W4:Y:S01]  /*1fd0*/  LDSM.16.M88.4 R20, [R205+0xc000] ;  /* 0x00c00000cd14783b */ /* 0x000f220000000200 */
[----:B------:R-:W-:-:S02]  /*1fe0*/  IADD3 R2, R205, 0xc000, RZ ;  /* 0x0000c000cd027810 */ /* 0x000fc40007ffe0ff */
[----:B------:R-:W-:Y:S01]  /*1ff0*/  IADD3 R203, R205, 0xc020, RZ ;  /* 0x0000c020cdcb7810 */ /* 0x000fe20007ffe0ff */
[----:B------:R-:W5:Y:S01]  /*2000*/  LDSM.16.M88.4 R44, [R205+0xc800] ;  /* 0x00c80000cd2c783b */ /* 0x000f620000000200 */
[----:B------:R-:W-:Y:S01]  /*2010*/  @P1 IADD3 R203, R2, -0x20, RZ ;  /* 0xffffffe002cb1810 */ /* 0x000fe20007ffe0ff */
[----:B------:R-:W-:Y:S02]  /*2020*/  IMAD.MOV.U32 R2, RZ, RZ, 0x40 ;  /* 0x00000040ff027424 */ /* 0x000fe400078e00ff */
[----:B------:R-:W-:Y:S01]  /*2030*/  LDSM.16.M88.4 R56, [R205+0xd000] ;  /* 0x00d00000cd38783b */ /* 0x000fe20000000200 */
[C---:B------:R-:W-:Y:S02]  /*2040*/  IADD3 R195, R203.reuse, 0x800, RZ ;  /* 0x00000800cbc37810 */ /* 0x040fe40007ffe0ff */
[----:B------:R-:W-:Y:S01]  /*2050*/  SEL R2, R2, 0xffffffc0, !P2 ;  /* 0xffffffc002027807 */ /* 0x000fe20005000000 */
[----:B--2---:R-:W2:Y:S01]  /*2060*/  LDSM.16.M88.4 R16, [R203] ;  /* 0x00000000cb10783b */ /* 0x004ea20000000200 */
[----:B------:R-:W-:-:S02]  /*2070*/  IADD3 R194, R203, 0x1000, RZ ;  /* 0x00001000cbc27810 */ /* 0x000fc40007ffe0ff */
[----:B------:R-:W-:Y:S01]  /*2080*/  IADD3 R193, R203, 0x1800, RZ ;  /* 0x00001800cbc17810 */ /* 0x000fe20007ffe0ff */
[----:B------:R-:W1:Y:S01]  /*2090*/  LDSM.16.M88.4 R28, [R205+0xd800] ;  /* 0x00d80000cd1c783b */ /* 0x000e620000000200 */
[----:B------:R-:W-:Y:S01]  /*20a0*/  IMAD.IADD R199, R205, 0x1, R2 ;  /* 0x00000001cdc77824 */ /* 0x000fe200078e0202 */
[C---:B------:R-:W-:Y:S01]  /*20b0*/  IADD3 R191, R203.reuse, 0x2000, RZ ;  /* 0x00002000cbbf7810 */ /* 0x040fe20007ffe0ff */
[----:B------:R-:W-:Y:S01]  /*20c0*/  IMAD.IADD R192, R2, 0x1, R203 ;  /* 0x0000000102c07824 */ /* 0x000fe200078e02cb */
[----:B------:R-:W-:Y:S01]  /*20d0*/  LDSM.16.M88.4 R52, [R203+0x800] ;  /* 0x00080000cb34783b */ /* 0x000fe20000000200 */
[C---:B------:R-:W-:Y:S02]  /*20e0*/  IADD3 R190, R203.reuse, 0x2800, RZ ;  /* 0x00002800cbbe7810 */ /* 0x040fe40007ffe0ff */
[C---:B------:R-:W-:Y:S01]  /*20f0*/  IADD3 R189, R203.reuse, 0x3000, RZ ;  /* 0x00003000cbbd7810 */ /* 0x040fe20007ffe0ff */
[----:B------:R-:W3:Y:S01]  /*2100*/  LDSM.16.M88.4 R24, [R199+0xc000] ;  /* 0x00c00000c718783b */ /* 0x000ee20000000200 */
[----:B------:R-:W-:-:S02]  /*2110*/  IADD3 R188, R203, 0x3800, RZ ;  /* 0x00003800cbbc7810 */ /* 0x000fc40007ffe0ff */
[C---:B------:R-:W-:Y:S01]  /*2120*/  IADD3 R187, R203.reuse, 0x4000, RZ ;  /* 0x00004000cbbb7810 */ /* 0x040fe20007ffe0ff */
[----:B------:R-:W1:Y:S01]  /*2130*/  LDSM.16.M88.4 R48, [R203+0x1000] ;  /* 0x00100000cb30783b */ /* 0x000e620000000200 */
[C---:B------:R-:W-:Y:S02]  /*2140*/  IADD3 R186, R203.reuse, 0x4800, RZ ;  /* 0x00004800cbba7810 */ /* 0x040fe40007ffe0ff */
[C---:B------:R-:W-:Y:S01]  /*2150*/  IADD3 R185, R203.reuse, 0x5000, RZ ;  /* 0x00005000cbb97810 */ /* 0x040fe20007ffe0ff */
[----:B------:R-:W1:Y:S01]  /*2160*/  LDSM.16.M88.4 R40, [R203+0x1800] ;  /* 0x00180000cb28783b */ /* 0x000e620000000200 */
[----:B------:R-:W-:-:S03]  /*2170*/  IADD3 R184, R203, 0x5800, RZ ;  /* 0x00005800cbb87810 */ /* 0x000fc60007ffe0ff */
[----:B------:R-:W-:Y:S01]  /*2180*/  LDSM.16.M88.4 R80, [R199+0xc800] ;  /* 0x00c80000c750783b */ /* 0x000fe20000000200 */
[C---:B----4-:R-:W-:Y:S03]  /*2190*/  HMMA.16816.F32 R8, R12.reuse, R20, RZ ;  /* 0x000000140c08723c */ /* 0x050fe600000018ff */
[----:B------:R-:W-:Y:S04]  /*21a0*/  LDSM.16.M88.4 R68, [R199+0xd000] ;  /* 0x00d00000c744783b */ /* 0x000fe80000000200 */
[----:B------:R-:W-:Y:S01]  /*21b0*/  LDSM.16.M88.4 R64, [R199+0xd800] ;  /* 0x00d80000c740783b */ /* 0x000fe20000000200 */
[C---:B------:R-:W-:Y:S03]  /*21c0*/  HMMA.16816.F32 R20, R12.reuse, R22, RZ ;  /* 0x000000160c14723c */ /* 0x040fe600000018ff */
[----:B------:R-:W-:Y:S04]  /*21d0*/  LDSM.16.M88.4 R92, [R205+0x10800] ;  /* 0x01080000cd5c783b */ /* 0x000fe80000000200 */
[----:B------:R-:W-:Y:S01]  /*21e0*/  LDSM.16.M88.4 R88, [R199+0x10000] ;  /* 0x01000000c758783b */ /* 0x000fe20000000200 */
[----:B-----5:R-:W-:Y:S08]  /*21f0*/  HMMA.16816.F32 R32, R12, R44, RZ ;  /* 0x0000002c0c20723c */ /* 0x020ff000000018ff */
[----:B--2---:R-:W-:Y:S08]  /*2200*/  HMMA.16816.F32 R8, R36, R16, R8 ;  /* 0x000000102408723c */ /* 0x004ff00000001808 */
[C---:B------:R-:W-:Y:S08]  /*2210*/  HMMA.16816.F32 R60, R12.reuse, R56, RZ ;  /* 0x000000380c3c723c */ /* 0x040ff000000018ff */
[C---:B------:R-:W-:Y:S08]  /*2220*/  HMMA.16816.F32 R44, R12.reuse, R46, RZ ;  /* 0x0000002e0c2c723c */ /* 0x040ff000000018ff */
[C---:B------:R-:W-:Y:S08]  /*2230*/  HMMA.16816.F32 R56, R12.reuse, R58, RZ ;  /* 0x0000003a0c38723c */ /* 0x040ff000000018ff */
[----:B-1----:R-:W-:Y:S08]  /*2240*/  HMMA.16816.F32 R76, R12, R28, RZ ;  /* 0x0000001c0c4c723c */ /* 0x002ff000000018ff */
[----:B------:R-:W-:Y:S01]  /*2250*/  HMMA.16816.F32 R20, R36, R18, R20 ;  /* 0x000000122414723c */ /* 0x000fe20000001814 */
[----:B------:R-:W-:Y:S07]  /*2260*/  LDSM.16.M88.4 R16, [R192] ;  /* 0x00000000c010783b */ /* 0x000fee0000000200 */
[----:B------:R-:W-:Y:S01]  /*2270*/  HMMA.16816.F32 R12, R12, R30, RZ ;  /* 0x0000001e0c0c723c */ /* 0x000fe200000018ff */
[----:B------:R-:W1:Y:S07]  /*2280*/  LDSM.16.M88.4 R28, [R201] ;  /* 0x00000000c91c783b */ /* 0x000e6e0000000200 */
[----:B---3--:R-:W-:Y:S08]  /*2290*/  HMMA.16816.F32 R8, R72, R24, R8 ;  /* 0x000000184808723c */ /* 0x008ff00000001808 */
        /* <DEDUP_REMOVED lines=110> */
[----:B------:R-:W2:Y:S05]  /*2980*/  MUFU.TANH R64, R64 ;  /* 0x0000004000407308 */ /* 0x000eaa0000002400 */
[----:B-1----:R-:W-:Y:S03]  /*2990*/  HMMA.16816.F32 R76, R68, R36, R76 ;  /* 0x00000024444c723c */ /* 0x002fe6000000184c */
[----:B------:R-:W-:Y:S04]  /*29a0*/  MUFU.TANH R65, R65 ;  /* 0x0000004100417308 */ /* 0x000fe80000002400 */
[----:B------:R-:W-:Y:S01]  /*29b0*/  FMUL.FTZ R36, R22, c[0x0][0x2ec] ;  /* 0x0000bb0016247a20 */ /* 0x000fe20000410000 */
[----:B------:R-:W-:Y:S05]  /*29c0*/  HMMA.16816.F32 R56, R52, R50, R56 ;  /* 0x000000323438723c */ /* 0x000fea0000001838 */
[----:B------:R-:W1:Y:S02]  /*29d0*/  MUFU.TANH R36, R36 ;  /* 0x0000002400247308 */ /* 0x000e640000002400 */
[----:B------:R-:W-:Y:S01]  /*29e0*/  FMUL.FTZ R50, R21, c[0x0][0x2ec] ;  /* 0x0000bb0015327a20 */ /* 0x000fe20000410000 */
[----:B----4-:R-:W-:Y:S05]  /*29f0*/  HMMA.16816.F32 R60, R28, R12, R60 ;  /* 0x0000000c1c3c723c */ /* 0x010fea000000183c */
[----:B------:R-:W-:Y:S02]  /*2a00*/  MUFU.TANH R50, R50 ;  /* 0x0000003200327308 */ /* 0x000fe40000002400 */
[----:B------:R-:W-:Y:S01]  /*2a10*/  FMUL.FTZ R12, R23, c[0x0][0x2ec] ;  /* 0x0000bb00170c7a20 */ /* 0x000fe20000410000 */
[----:B-----5:R-:W-:Y:S01]  /*2a20*/  HMMA.16816.F32 R32, R16, R72, R32 ;  /* 0x000000481020723c */ /* 0x020fe20000001820 */
[----:B------:R-:W3:Y:S04]  /*2a30*/  LDSM.16.M88.4 R20, [R203+0x5800] ;  /* 0x00580000cb14783b */ /* 0x000ee80000000200 */
[----:B------:R-:W-:Y:S03]  /*2a40*/  MUFU.TANH R12, R12 ;  /* 0x0000000c000c7308 */ /* 0x000fe60000002400 */
        /* <DEDUP_REMOVED lines=9> */
[----:B------:R-:W4:Y:S01]  /*2ae0*/  LDSM.16.M88.4 R32, [R199+0x11800] ;  /* 0x01180000c720783b */ /* 0x000f220000000200 */
[----:B------:R-:W-:Y:S03]  /*2af0*/  HMMA.16816.F32 R80, R52, R10, R80 ;  /* 0x0000000a3450723c */ /* 0x000fe60000001850 */
[----:B------:R-:W5:Y:S01]  /*2b00*/  LDSM.16.M88.4 R8, [R192+0x5800] ;  /* 0x00580000c008783b */ /* 0x000f620000000200 */
[----:B------:R-:W-:-:S04]  /*2b10*/  DEPBAR.LE SB0, 0x0 ;  /* 0x000080000000791a */ /* 0x000fc80000000000 */
[C---:B---3--:R-:W-:Y:S01]  /*2b20*/  HMMA.16816.F32 R76, R40.reuse, R20, R76 ;  /* 0x00000014284c723c */ /* 0x048fe2000000184c */
[----:B------:R-:W3:Y:S07]  /*2b30*/  MUFU.TANH R51, R51 ;  /* 0x0000003300337308 */ /* 0x000eee0000002400 */
[C---:B------:R-:W-:Y:S01]  /*2b40*/  HMMA.16816.F32 R56, R40.reuse, R90, R56 ;  /* 0x0000005a2838723c */ /* 0x040fe20000001838 */
[----:B------:R-:W-:Y:S07]  /*2b50*/  MUFU.TANH R37, R37 ;  /* 0x0000002500257308 */ /* 0x000fee0000002400 */
[----:B------:R-:W-:Y:S01]  /*2b60*/  HMMA.16816.F32 R80, R40, R22, R80 ;  /* 0x000000162850723c */ /* 0x000fe20000001850 */
[----:B------:R-:W1:Y:S06]  /*2b70*/  MUFU.TANH R38, R38 ;  /* 0x0000002600267308 */ /* 0x000e6c0000002400 */
[----:B------:R-:W-:Y:S01]  /*2b80*/  IMAD R23, R3, 0x40, R4 ;  /* 0x0000004003177824 */ /* 0x000fe200078e0204 */
[----:B------:R-:W-:Y:S04]  /*2b90*/  HMMA.16816.F32 R44, R16, R74, R44 ;  /* 0x0000004a102c723c */ /* 0x000fe8000000182c */
[----:B------:R-:W-:-:S02]  /*2ba0*/  IADD3 R3, R23, 0x1, RZ ;  /* 0x0000000117037810 */ /* 0x000fc40007ffe0ff */
[-C--:B------:R-:W-:Y:S02]  /*2bb0*/  ISETP.GE.AND P1, PT, R23, R6.reuse, PT ;  /* 0x000000061700720c */ /* 0x080fe40003f26270 */
[C---:B----4-:R-:W-:Y:S01]  /*2bc0*/  HMMA.16816.F32 R76, R28.reuse, R32, R76 ;  /* 0x000000201c4c723c */ /* 0x050fe2000000184c */
[-C--:B------:R-:W-:Y:S02]  /*2bd0*/  ISETP.GE.AND P5, PT, R3, R6.reuse, PT ;  /* 0x000000060300720c */ /* 0x080fe40003fa6270 */
[----:B------:R-:W-:Y:S02]  /*2be0*/  IADD3 R3, R23, 0x8, RZ ;  /* 0x0000000817037810 */ /* 0x000fe40007ffe0ff */
[----:B------:R-:W-:Y:S02]  /*2bf0*/  FSEL R49, R49, -INF , !P1 ;  /* 0xff80000031317808 */ /* 0x000fe40004800000 */
[----:B------:R-:W-:Y:S01]  /*2c00*/  ISETP.GE.AND P0, PT, R3, R6, PT ;  /* 0x000000060300720c */ /* 0x000fe20003f06270 */
[----:B------:R-:W-:Y:S01]  /*2c10*/  HMMA.16816.F32 R56, R28, R14, R56 ;  /* 0x0000000e1c38723c */ /* 0x000fe20000001838 */
[----:B------:R-:W-:-:S02]  /*2c20*/  IADD3 R3, R23, 0x10, RZ ;  /* 0x0000001017037810 */ /* 0x000fc40007ffe0ff */
[----:B--2---:R-:W-:Y:S02]  /*2c30*/  FSEL R64, R64, -INF , !P5 ;  /* 0xff80000040407808 */ /* 0x004fe40006800000 */
[-C--:B------:R-:W-:Y:S02]  /*2c40*/  ISETP.GE.AND P4, PT, R3, R6.reuse, PT ;  /* 0x000000060300720c */ /* 0x080fe40003f86270 */
[----:B------:R-:W-:Y:S01]  /*2c50*/  IADD3 R3, R23, 0x18, RZ ;  /* 0x0000001817037810 */ /* 0x000fe20007ffe0ff */
[----:B------:R-:W-:Y:S01]  /*2c60*/  HMMA.16816.F32 R80, R28, R34, R80 ;  /* 0x000000221c50723c */ /* 0x000fe20000001850 */
[----:B------:R-:W-:Y:S01]  /*2c70*/  FSEL R48, R48, -INF , !P5 ;  /* 0xff80000030307808 */ /* 0x000fe20006800000 */
[----:B------:R-:W-:Y:S01]  /*2c80*/  FMUL.FTZ R20, R46, c[0x0][0x2ec] ;  /* 0x0000bb002e147a20 */ /* 0x000fe20000410000 */
[----:B------:R-:W-:Y:S01]  /*2c90*/  ISETP.GE.AND P2, PT, R3, R6, PT ;  /* 0x000000060300720c */ /* 0x000fe20003f46270 */
[----:B------:R-:W-:Y:S01]  /*2ca0*/  FMUL.FTZ R21, R47, c[0x0][0x2ec] ;  /* 0x0000bb002f157a20 */ /* 0x000fe20000410000 */
[----:B------:R-:W-:-:S02]  /*2cb0*/  FSEL R3, R2, -INF , !P1 ;  /* 0xff80000002037808 */ /* 0x000fc40004800000 */
[----:B-1----:R-:W-:Y:S01]  /*2cc0*/  FSEL R36, R36, -INF , !P0 ;  /* 0xff80000024247808 */ /* 0x002fe20004000000 */
[C---:B------:R-:W-:Y:S01]  /*2cd0*/  HMMA.16816.F32 R60, R16.reuse, R24, R60 ;  /* 0x00000018103c723c */ /* 0x040fe2000000183c */
[----:B------:R-:W-:Y:S01]  /*2ce0*/  FSEL R65, R65, -INF , !P0 ;  /* 0xff80000041417808 */ /* 0x000fe20004000000 */
[----:B------:R-:W-:Y:S01]  /*2cf0*/  MUFU.TANH R20, R20 ;  /* 0x0000001400147308 */ /* 0x000fe20000002400 */
[----:B---3--:R-:W-:Y:S02]  /*2d00*/  FSEL R14, R51, -INF , !P4 ;  /* 0xff800000330e7808 */ /* 0x008fe40006000000 */
[----:B------:R-:W-:Y:S02]  /*2d10*/  FSEL R15, R13, -INF , !P4 ;  /* 0xff8000000d0f7808 */ /* 0x000fe40006000000 */
[----:B------:R-:W-:Y:S01]  /*2d20*/  FMUL.FTZ R24, R44, c[0x0][0x2ec] ;  /* 0x0000bb002c187a20 */ /* 0x000fe20000410000 */
[C---:B-----5:R-:W-:Y:S01]  /*2d30*/  HMMA.16816.F32 R76, R16.reuse, R8, R76 ;  /* 0x00000008104c723c */ /* 0x060fe2000000184c */
[----:B------:R-:W-:Y:S01]  /*2d40*/  FMUL.FTZ R25, R45, c[0x0][0x2ec] ;  /* 0x0000bb002d197a20 */ /* 0x000fe20000410000 */
[----:B------:R-:W-:Y:S05]  /*2d50*/  MUFU.TANH R21, R21 ;  /* 0x0000001500157308 */ /* 0x000fea0000002400 */
[----:B------:R-:W-:Y:S01]  /*2d60*/  IADD3 R9, R23, 0x9, RZ ;  /* 0x0000000917097810 */ /* 0x000fe20007ffe0ff */
[----:B------:R-:W-:Y:S02]  /*2d70*/  HMMA.16816.F32 R56, R16, R26, R56 ;  /* 0x0000001a1038723c */ /* 0x000fe40000001838 */
[----:B------:R-:W-:Y:S01]  /*2d80*/  MUFU.TANH R24, R24 ;  /* 0x0000001800187308 */ /* 0x000fe20000002400 */
[----:B------:R-:W-:-:S02]  /*2d90*/  ISETP.GE.AND P6, PT, R9, R6, PT ;  /* 0x000000060900720c */ /* 0x000fc40003fc6270 */
[----:B------:R-:W-:Y:S02]  /*2da0*/  IADD3 R9, R23, 0x11, RZ ;  /* 0x0000001117097810 */ /* 0x000fe40007ffe0ff */
[----:B------:R-:W-:Y:S01]  /*2db0*/  FSEL R2, R12, -INF , !P6 ;  /* 0xff8000000c027808 */ /* 0x000fe20007000000 */
[----:B------:R-:W-:Y:S01]  /*2dc0*/  HMMA.16816.F32 R80, R16, R10, R80 ;  /* 0x0000000a1050723c */ /* 0x000fe20000001850 */
        /* <DEDUP_REMOVED lines=13> */
[-C--:B------:R-:W-:Y:S01]  /*2ea0*/  ISETP.GE.AND P5, PT, R9, R6.reuse, PT ;  /* 0x000000060900720c */ /* 0x080fe20003fa6270 */
[----:B------:R-:W-:Y:S01]  /*2eb0*/  FMUL.FTZ R78, R78, c[0x0][0x2ec] ;  /* 0x0000bb004e4e7a20 */ /* 0x000fe20000410000 */
[----:B------:R-:W-:Y:S01]  /*2ec0*/  IADD3 R9, R23, 0x21, RZ ;  /* 0x0000002117097810 */ /* 0x000fe20007ffe0ff */
[----:B------:R-:W-:Y:S01]  /*2ed0*/  FMUL.FTZ R56, R56, c[0x0][0x2ec] ;  /* 0x0000bb0038387a20 */ /* 0x000fe20000410000 */
[----:B------:R-:W-:Y:S01]  /*2ee0*/  FSEL R12, R38, -INF , !P3 ;  /* 0xff800000260c7808 */ /* 0x000fe20005800000 */
[----:B------:R-:W-:Y:S01]  /*2ef0*/  FMUL.FTZ R57, R57, c[0x0][0x2ec] ;  /* 0x0000bb0039397a20 */ /* 0x000fe20000410000 */
[-C--:B------:R-:W-:Y:S01]  /*2f00*/  ISETP.GE.AND P0, PT, R9, R6.reuse, PT ;  /* 0x000000060900720c */ /* 0x080fe20003f06270 */
[----:B------:R-:W2:Y:S01]  /*2f10*/  MUFU.TANH R160, R62 ;  /* 0x0000003e00a07308 */ /* 0x000ea20000002400 */
[----:B------:R-:W-:Y:S01]  /*2f20*/  IADD3 R9, R23, 0x28, RZ ;  /* 0x0000002817097810 */ /* 0x000fe20007ffe0ff */
[----:B------:R-:W-:Y:S01]  /*2f30*/  FMUL.FTZ R58, R58, c[0x0][0x2ec] ;  /* 0x0000bb003a3a7a20 */ /* 0x000fe20000410000 */
[----:B------:R-:W-:Y:S01]  /*2f40*/  FSEL R13, R37, -INF , !P3 ;  /* 0xff800000250d7808 */ /* 0x000fe20005800000 */
[----:B------:R-:W-:Y:S01]  /*2f50*/  FMUL.FTZ R59, R59, c[0x0][0x2ec] ;  /* 0x0000bb003b3b7a20 */ /* 0x000fe20000410000 */
[-C--:B------:R-:W-:Y:S01]  /*2f60*/  ISETP.GE.AND P6, PT, R9, R6.reuse, PT ;  /* 0x000000060900720c */ /* 0x080fe20003fc6270 */
[----:B------:R-:W-:Y:S01]  /*2f70*/  FMUL.FTZ R79, R79, c[0x0][0x2ec] ;  /* 0x0000bb004f4f7a20 */ /* 0x000fe20000410000 */
[----:B------:R-:W-:Y:S01]  /*2f80*/  IADD3 R9, R23, 0x29, RZ ;  /* 0x0000002917097810 */ /* 0x000fe20007ffe0ff */
[----:B------:R-:W-:Y:S01]  /*2f90*/  MUFU.TANH R159, R61 ;  /* 0x0000003d009f7308 */ /* 0x000fe20000002400 */
[----:B------:R-:W-:Y:S01]  /*2fa0*/  FMUL.FTZ R80, R80, c[0x0][0x2ec] ;  /* 0x0000bb0050507a20 */ /* 0x000fe20000410000 */
[----:B-1----:R-:W-:Y:S01]  /*2fb0*/  FSEL R167, R167, -INF , !P5 ;  /* 0xff800000a7a77808 */ /* 0x002fe20006800000 */
[----:B------:R-:W-:Y:S01]  /*2fc0*/  FMUL.FTZ R82, R82, c[0x0][0x2ec] ;  /* 0x0000bb0052527a20 */ /* 0x000fe20000410000 */
[----:B------:R-:W-:Y:S01]  /*2fd0*/  ISETP.GE.AND P4, PT, R9, R6, PT ;  /* 0x000000060900720c */ /* 0x000fe20003f86270 */
[----:B------:R-:W-:Y:S01]  /*2fe0*/  FMUL.FTZ R81, R81, c[0x0][0x2ec] ;  /* 0x0000bb0051517a20 */ /* 0x000fe20000410000 */
[----:B------:R-:W-:Y:S01]  /*2ff0*/  IADD3 R9, R23, 0x30, RZ ;  /* 0x0000003017097810 */ /* 0x000fe20007ffe0ff */
[----:B------:R-:W-:Y:S01]  /*3000*/  FMUL.FTZ R83, R83, c[0x0][0x2ec] ;  /* 0x0000bb0053537a20 */ /* 0x000fe20000410000 */
[----:B------:R-:W1:Y:S01]  /*3010*/  MUFU.TANH R170, R63 ;  /* 0x0000003f00aa7308 */ /* 0x000e620000002400 */
[----:B--2---:R-:W-:-:S02]  /*3020*/  FSEL R160, R160, -INF , !P5 ;  /* 0xff800000a0a07808 */ /* 0x004fc40006800000 */
[----:B------:R-:W-:Y:S02]  /*3030*/  ISETP.GE.AND P5, PT, R6, 0x41, PT ;  /* 0x000000410600780c */ /* 0x000fe40003fa6270 */
[----:B------:R-:W-:Y:S02]  /*3040*/  ISETP.GE.AND P3, PT, R9, R6, PT ;  /* 0x000000060900720c */ /* 0x000fe40003f66270 */
[C---:B------:R-:W-:Y:S01]  /*3050*/  IADD3 R9, R23.reuse, 0x31, RZ ;  /* 0x0000003117097810 */ /* 0x040fe20007ffe0ff */
[----:B------:R-:W2:Y:S01]  /*3060*/  MUFU.TANH R165, R56 ;  /* 0x0000003800a57308 */ /* 0x000ea20000002400 */
[C---:B------:R-:W-:Y:S02]  /*3070*/  IADD3 R19, R23.reuse, 0x38, RZ ;  /* 0x0000003817137810 */ /* 0x040fe40007ffe0ff */
[----:B------:R-:W-:Y:S02]  /*3080*/  IADD3 R23, R23, 0x39, RZ ;  /* 0x0000003917177810 */ /* 0x000fe40007ffe0ff */
[----:B------:R-:W-:-:S02]  /*3090*/  FSEL R10, R20, -INF , !P2 ;  /* 0xff800000140a7808 */ /* 0x000fc40005000000 */
[----:B------:R-:W-:Y:S01]  /*30a0*/  FSEL R11, R24, -INF , !P2 ;  /* 0xff800000180b7808 */ /* 0x000fe20005000000 */
[----:B------:R-:W3:Y:S01]  /*30b0*/  MUFU.TANH R161, R57 ;  /* 0x0000003900a17308 */ /* 0x000ee20000002400 */
[----:B------:R-:W-:Y:S02]  /*30c0*/  ISETP.GE.AND P2, PT, R9, R6, PT ;  /* 0x000000060900720c */ /* 0x000fe40003f46270 */
[----:B------:R-:W-:Y:S02]  /*30d0*/  FSEL R8, R21, -INF , !P1 ;  /* 0xff80000015087808 */ /* 0x000fe40004800000 */
[----:B------:R-:W-:Y:S02]  /*30e0*/  FSEL R9, R25, -INF , !P1 ;  /* 0xff80000019097808 */ /* 0x000fe40004800000 */
[----:B-1----:R-:W-:Y:S01]  /*30f0*/  FSEL R170, R170, -INF , !P0 ;  /* 0xff800000aaaa7808 */ /* 0x002fe20004000000 */
[----:B------:R-:W1:Y:S01]  /*3100*/  MUFU.TANH R162, R58 ;  /* 0x0000003a00a27308 */ /* 0x000e620000002400 */
[----:B------:R-:W-:-:S02]  /*3110*/  FSEL R159, R159, -INF , !P0 ;  /* 0xff8000009f9f7808 */ /* 0x000fc40004000000 */
[-C--:B------:R-:W-:Y:S02]  /*3120*/  ISETP.GE.AND P1, PT, R19, R6.reuse, PT ;  /* 0x000000061300720c */ /* 0x080fe40003f26270 */
[----:B------:R-:W-:Y:S02]  /*3130*/  ISETP.GE.AND P0, PT, R23, R6, PT ;  /* 0x000000061700720c */ /* 0x000fe40003f06270 */
[----:B--2---:R-:W-:Y:S01]  /*3140*/  FSEL R165, R165, -INF , !P6 ;  /* 0xff800000a5a57808 */ /* 0x004fe20007000000 */
        /* <DEDUP_REMOVED lines=17> */
[----:B--2---:R-:W-:Y:S02]  /*3260*/  FSEL R140, R140, -INF , !P1 ;  /* 0xff8000008c8c7808 */ /* 0x004fe40004800000 */
[----:B---3--:R-:W-:Y:S02]  /*3270*/  FSEL R158, R158, -INF , !P0 ;  /* 0xff8000009e9e7808 */ /* 0x008fe40004000000 */
[----:B-1----:R-:W-:Y:S01]  /*3280*/  FSEL R141, R141, -INF , !P0 ;  /* 0xff8000008d8d7808 */ /* 0x002fe20004000000 */
        /* <DEDUP_REMOVED lines=57> */
.L_x_122:
[----:B------:R-:W-:Y:S05]  /*3620*/  BSYNC B0 ;  /* 0x0000000000007941 */ /* 0x000fea0003800000 */
.L_x_121:
[----:B------:R-:W0:Y:S02]  /*3630*/  LDGDEPBAR ;  /* 0x00000000000079af */ /* 0x000e240000000000 */
.L_x_120:
[----:B------:R-:W-:Y:S02]  /*3640*/  FMNMX.FTZ R16, R3, R48, !PT ;  /* 0x0000003003107209 */ /* 0x000fe40007810000 */
[----:B--2---:R-:W-:Y:S02]  /*3650*/  FMNMX.FTZ R19, R49, R64, !PT ;  /* 0x0000004031137209 */ /* 0x004fe40007810000 */
        /* <DEDUP_REMOVED lines=49> */
[C---:B------:R-:W-:Y:S01]  /*3970*/  FSETP.NEU.FTZ.AND P0, PT, R132.reuse, -INF , PT ;  /* 0xff8000008400780b */ /* 0x040fe20003f1d000 */
[----:B------:R-:W-:Y:S02]  /*3980*/  FMUL.FTZ R166, R132, c[0x0][0x23c] ;  /* 0x00008f0084a67a20 */ /* 0x000fe40000410000 */
[----:B------:R-:W-:Y:S03]  /*3990*/  LDSM.16.MT88.4 R20, [R200+0x12800] ;  /* 0x01280000c814783b */ /* 0x000fe60000004200 */
[----:B------:R-:W-:Y:S01]  /*39a0*/  FSEL R166, R166, RZ, P0 ;  /* 0x000000ffa6a67208 */ /* 0x000fe20000000000 */
[----:B------:R-:W-:Y:S04]  /*39b0*/  LDSM.16.MT88.4 R32, [R197+0x12800] ;  /* 0x01280000c520783b */ /* 0x000fe80000004200 */
[--C-:B------:R-:W-:Y:S01]  /*39c0*/  FFMA.FTZ R153, R3, c[0x0][0x23c], -R166.reuse ;  /* 0x00008f0003997a23 */ /* 0x100fe200000108a6 */
[----:B--2---:R-:W-:Y:S01]  /*39d0*/  FMNMX.FTZ R3, R19, R4, !PT ;  /* 0x0000000413037209 */ /* 0x004fe20007810000 */
[--C-:B------:R-:W-:Y:S01]  /*39e0*/  FFMA.FTZ R150, R48, c[0x0][0x23c], -R166.reuse ;  /* 0x00008f0030967a23 */ /* 0x100fe200000108a6 */
[----:B------:R-:W-:Y:S01]  /*39f0*/  LDSM.16.MT88.4 R4, [R196+0x16000] ;  /* 0x01600000c404783b */ /* 0x000fe20000004200 */
        /* <DEDUP_REMOVED lines=12> */
[--C-:B------:R-:W-:Y:S01]  /*3ac0*/  FFMA.FTZ R152, R49, c[0x0][0x23c], -R163.reuse ;  /* 0x00008f0031987a23 */ /* 0x100fe200000108a3 */
[----:B------:R-:W-:Y:S01]  /*3ad0*/  LDSM.16.MT88.4 R24, [R198+0x14800] ;  /* 0x01480000c618783b */ /* 0x000fe20000004200 */
[----:B------:R-:W-:-:S02]  /*3ae0*/  FFMA.FTZ R155, R64, c[0x0][0x23c], -R163 ;  /* 0x00008f00409b7a23 */ /* 0x000fc400000108a3 */
[--C-:B------:R-:W-:Y:S01]  /*3af0*/  FFMA.FTZ R157, R36, c[0x0][0x23c], -R163.reuse ;  /* 0x00008f00249d7a23 */ /* 0x100fe200000108a3 */
[----:B------:R-:W2:Y:S01]  /*3b00*/  LDSM.16.MT88.4 R48, [R198+0x14000] ;  /* 0x01400000c630783b */ /* 0x000ea20000004200 */
[--C-:B------:R-:W-:Y:S01]  /*3b10*/  FFMA.FTZ R148, R2, c[0x0][0x23c], -R163.reuse ;  /* 0x00008f0002947a23 */ /* 0x100fe200000108a3 */
[----:B------:R-:W-:Y:S01]  /*3b20*/  MUFU.EX2 R151, R151 ;  /* 0x0000009700977308 */ /* 0x000fe20000000800 */
[----:B------:R-:W-:Y:S01]  /*3b30*/  FFMA.FTZ R2, R9, c[0x0][0x23c], -R166 ;  /* 0x00008f0009027a23 */ /* 0x000fe200000108a6 */
[----:B------:R-:W4:Y:S01]  /*3b40*/  LDSM.16.MT88.4 R64, [R196+0x14000] ;  /* 0x01400000c440783b */ /* 0x000f220000004200 */
[--C-:B------:R-:W-:Y:S02]  /*3b50*/  FFMA.FTZ R135, R10, c[0x0][0x23c], -R163.reuse ;  /* 0x00008f000a877a23 */ /* 0x100fe400000108a3 */
[--C-:B------:R-:W-:Y:S02]  /*3b60*/  FFMA.FTZ R0, R8, c[0x0][0x23c], -R163.reuse ;  /* 0x00008f0008007a23 */ /* 0x100fe400000108a3 */
[----:B------:R-:W5:Y:S01]  /*3b70*/  LDSM.16.MT88.4 R8, [R200+0x14800] ;  /* 0x01480000c808783b */ /* 0x000f620000004200 */
[----:B------:R-:W3:Y:S01]  /*3b80*/  MUFU.EX2 R146, R146 ;  /* 0x0000009200927308 */ /* 0x000ee20000000800 */
[----:B-1----:R-:W-:Y:S01]  /*3b90*/  F2FP.PACK_AB R96, R150, R153 ;  /* 0x000000999660723e */ /* 0x002fe200000000ff */
[----:B------:R-:W-:-:S02]  /*3ba0*/  FFMA.FTZ R147, R14, c[0x0][0x23c], -R163 ;  /* 0x00008f000e937a23 */ /* 0x000fc400000108a3 */
[--C-:B------:R-:W-:Y:S02]  /*3bb0*/  FFMA.FTZ R134, R12, c[0x0][0x23c], -R163.reuse ;  /* 0x00008f000c867a23 */ /* 0x100fe400000108a3 */
[----:B------:R-:W1:Y:S01]  /*3bc0*/  LDSM.16.MT88.4 R12, [R196+0x14800] ;  /* 0x01480000c40c783b */ /* 0x000e620000004200 */
[--C-:B------:R-:W-:Y:S01]  /*3bd0*/  FFMA.FTZ R154, R167, c[0x0][0x23c], -R166.reuse ;  /* 0x00008f00a79a7a23 */ /* 0x100fe200000108a6 */
[----:B------:R-:W-:Y:S01]  /*3be0*/  MUFU.EX2 R152, R152 ;  /* 0x0000009800987308 */ /* 0x000fe20000000800 */
[--C-:B------:R-:W-:Y:S02]  /*3bf0*/  FFMA.FTZ R156, R165, c[0x0][0x23c], -R166.reuse ;  /* 0x00008f00a59c7a23 */ /* 0x100fe400000108a6 */
[--C-:B------:R-:W-:Y:S02]  /*3c00*/  FFMA.FTZ R159, R159, c[0x0][0x23c], -R166.reuse ;  /* 0x00008f009f9f7a23 */ /* 0x100fe400000108a6 */
[----:B------:R-:W-:Y:S02]  /*3c10*/  FFMA.FTZ R161, R161, c[0x0][0x23c], -R166 ;  /* 0x00008f00a1a17a23 */ /* 0x000fe400000108a6 */
[--C-:B------:R-:W-:Y:S01]  /*3c20*/  FFMA.FTZ R160, R160, c[0x0][0x23c], -R163.reuse ;  /* 0x00008f00a0a07a23 */ /* 0x100fe200000108a3 */
[----:B------:R-:W2:Y:S01]  /*3c30*/  MUFU.EX2 R155, R155 ;  /* 0x0000009b009b7308 */ /* 0x000ea20000000800 */
[----:B---3--:R-:W-:Y:S01]  /*3c40*/  F2FP.PACK_AB R98, R146, R151 ;  /* 0x000000979262723e */ /* 0x008fe200000000ff */
[----:B------:R-:W-:-:S02]  /*3c50*/  FFMA.FTZ R165, R170, c[0x0][0x23c], -R163 ;  /* 0x00008f00aaa57a23 */ /* 0x000fc400000108a3 */
[--C-:B------:R-:W-:Y:S02]  /*3c60*/  FFMA.FTZ R162, R162, c[0x0][0x23c], -R163.reuse ;  /* 0x00008f00a2a27a23 */ /* 0x100fe400000108a3 */
[--C-:B------:R-:W-:Y:S02]  /*3c70*/  FFMA.FTZ R167, R168, c[0x0][0x23c], -R163.reuse ;  /* 0x00008f00a8a77a23 */ /* 0x100fe400000108a3 */
[----:B------:R-:W-:Y:S01]  /*3c80*/  MUFU.EX2 R157, R157 ;  /* 0x0000009d009d7308 */ /* 0x000fe20000000800 */
[--C-:B------:R-:W-:Y:S02]  /*3c90*/  FFMA.FTZ R168, R171, c[0x0][0x23c], -R166.reuse ;  /* 0x00008f00aba87a23 */ /* 0x100fe400000108a6 */
[--C-:B------:R-:W-:Y:S02]  /*3ca0*/  FFMA.FTZ R169, R169, c[0x0][0x23c], -R166.reuse ;  /* 0x00008f00a9a97a23 */ /* 0x100fe400000108a6 */
[--C-:B------:R-:W-:Y:S02]  /*3cb0*/  FFMA.FTZ R170, R143, c[0x0][0x23c], -R166.reuse ;  /* 0x00008f008faa7a23 */ /* 0x100fe400000108a6 */
[----:B------:R-:W-:Y:S01]  /*3cc0*/  FFMA.FTZ R229, R141, c[0x0][0x23c], -R166 ;  /* 0x00008f008de57a23 */ /* 0x000fe200000108a6 */
[----:B------:R-:W3:Y:S01]  /*3cd0*/  MUFU.EX2 R148, R148 ;  /* 0x0000009400947308 */ /* 0x000ee20000000800 */
[----:B--2---:R-:W-:Y:S01]  /*3ce0*/  F2FP.PACK_AB R97, R155, R152 ;  /* 0x000000989b61723e */ /* 0x004fe200000000ff */
[----:B------:R-:W-:-:S02]  /*3cf0*/  FFMA.FTZ R164, R164, c[0x0][0x23c], -R163 ;  /* 0x00008f00a4a47a23 */ /* 0x000fc400000108a3 */
[--C-:B------:R-:W-:Y:S02]  /*3d00*/  FFMA.FTZ R171, R142, c[0x0][0x23c], -R163.reuse ;  /* 0x00008f008eab7a23 */ /* 0x100fe400000108a3 */
[--C-:B------:R-:W-:Y:S02]  /*3d10*/  FFMA.FTZ R166, R140, c[0x0][0x23c], -R163.reuse ;  /* 0x00008f008ca67a23 */ /* 0x100fe400000108a3 */
[----:B------:R-:W-:Y:S01]  /*3d20*/  MUFU.EX2 R149, R149 ;  /* 0x0000009500957308 */ /* 0x000fe20000000800 */
[----:B------:R-:W-:Y:S01]  /*3d30*/  FFMA.FTZ R227, R158, c[0x0][0x23c], -R163 ;  /* 0x00008f009ee37a23 */ /* 0x000fe200000108a3 */
[----:B------:R-:W-:Y:S01]  /*3d40*/  LDSM.16.MT88.4 R140, [R198+0x13800] ;  /* 0x01380000c68c783b */ /* 0x000fe20000004200 */
[----:B------:R-:W-:Y:S02]  /*3d50*/  FADD.FTZ R150, R153, R150 ;  /* 0x0000009699967221 */ /* 0x000fe40000010000 */
[----:B------:R-:W-:Y:S02]  /*3d60*/  FADD.FTZ R152, R152, R155 ;  /* 0x0000009b98987221 */ /* 0x000fe40000010000 */
[----:B------:R-:W-:Y:S01]  /*3d70*/  FADD.FTZ R151, R151, R150 ;  /* 0x0000009697977221 */ /* 0x000fe20000010000 */
[----:B---3--:R-:W-:Y:S01]  /*3d80*/  F2FP.PACK_AB R99, R148, R157 ;  /* 0x0000009d9463723e */ /* 0x008fe200000000ff */
[----:B------:R-:W2:Y:S01]  /*3d90*/  MUFU.EX2 R144, R144 ;  /* 0x0000009000907308 */ /* 0x000ea20000000800 */
[----:B------:R-:W-:-:S02]  /*3da0*/  FADD.FTZ R157, R157, R152 ;  /* 0x000000989d9d7221 */ /* 0x000fc40000010000 */
        /* <DEDUP_REMOVED lines=9> */
[----:B------:R-:W3:Y:S06]  /*3e40*/  MUFU.EX2 R134, R134 ;  /* 0x0000008600867308 */ /* 0x000eec0000000800 */
        /* <DEDUP_REMOVED lines=10> */
[C---:B----4-:R-:W-:Y:S02]  /*3ef0*/  HMMA.16816.F32 R60, R96.reuse, R64, RZ ;  /* 0x00000040603c723c */ /* 0x050fe400000018ff */
        /* <DEDUP_REMOVED lines=28> */
[----:B---3--:R-:W-:Y:S01]  /*40c0*/  F2FP.PACK_AB R5, R134, R147 ;  /* 0x000000938605723e */ /* 0x008fe200000000ff */
        /* <DEDUP_REMOVED lines=18> */
[----:B------:R-:W3:Y:S07]  /*41f0*/  LDSM.16.MT88.4 R20, [R200+0x16800] ;  /* 0x01680000c814783b */ /* 0x000eee0000004200 */
[C---:B------:R-:W-:Y:S08]  /*4200*/  HMMA.16816.F32 R60, R4.reuse, R12, R60 ;  /* 0x0000000c043c723c */ /* 0x040ff0000000183c */
[C---:B------:R-:W-:Y:S01]  /*4210*/  HMMA.16816.F32 R64, R4.reuse, R14, R64 ;  /* 0x0000000e0440723c */ /* 0x040fe20000001840 */
[----:B------:R-:W5:Y:S07]  /*4220*/  LDSM.16.MT88.4 R12, [R196+0x16800] ;  /* 0x01680000c40c783b */ /* 0x000f6e0000004200 */
        /* <DEDUP_REMOVED lines=18> */
[C---:B---3--:R-:W-:Y:S08]  /*4350*/  HMMA.16816.F32 R68, R4.reuse, R20, R68 ;  /* 0x000000140444723c */ /* 0x048ff00000001844 */
[C---:B------:R-:W-:Y:S01]  /*4360*/  HMMA.16816.F32 R72, R4.reuse, R22, R72 ;  /* 0x000000160448723c */ /* 0x040fe20000001848 */
[----:B------:R-:W-:Y:S07]  /*4370*/  LDSM.16.MT88.4 R20, [R200+0x17000] ;  /* 0x01700000c814783b */ /* 0x000fee0000004200 */
[C---:B-----5:R-:W-:Y:S08]  /*4380*/  HMMA.16816.F32 R92, R4.reuse, R12, R92 ;  /* 0x0000000c045c723c */ /* 0x060ff0000000185c */
[----:B------:R-:W-:Y:S01]  /*4390*/  HMMA.16816.F32 R96, R4, R14, R96 ;  /* 0x0000000e0460723c */ /* 0x000fe20000001860 */
[----:B------:R-:W3:Y:S06]  /*43a0*/  LDSM.16.MT88.4 R12, [R200+0x15000] ;  /* 0x01500000c80c783b */ /* 0x000eec0000004200 */
[----:B------:R-:W-:Y:S01]  /*43b0*/  F2FP.PACK_AB R4, R159, R154 ;  /* 0x0000009a9f04723e */ /* 0x000fe200000000ff */
[----:B------:R-:W-:Y:S01]  /*43c0*/  FADD.FTZ R154, R154, R145 ;  /* 0x000000919a9a7221 */ /* 0x000fe20000010000 */
[----:B----4-:R-:W-:Y:S01]  /*43d0*/  F2FP.PACK_AB R5, R165, R160 ;  /* 0x000000a0a505723e */ /* 0x010fe200000000ff */
        /* <DEDUP_REMOVED lines=94> */
.L_x_126:
        /* <DEDUP_REMOVED lines=54> */
.L_x_124:
        /* <DEDUP_REMOVED lines=8> */
[----:B------:R-:W-:Y:S02]  /*4da0*/  @!P2 LEA R234, P5, R133, c[0x0][0x170], 0x1 ;  /* 0x00005c0085eaaa11 */ /* 0x000fe400078a08ff */
[----:B------:R-:W-:Y:S02]  /*4db0*/  IADD3 R231, R3, R231, RZ ;  /* 0x000000e703e77210 */ /* 0x000fe40007ffe0ff */
[----:B------:R-:W-:Y:S02]  /*4dc0*/  LEA R3, P6, R224, R133, 0x5 ;  /* 0x00000085e0037211 */ /* 0x000fe400078c28ff */
[----:B------:R-:W-:Y:S02]  /*4dd0*/  LEA.HI.X R132, R2, R208, R231, 0x6, P0 ;  /* 0x000000d002847211 */ /* 0x000fe400000f34e7 */
[C---:B------:R-:W-:Y:S02]  /*4de0*/  @!P3 LEA R236, P0, R133.reuse, c[0x0][0x170], 0x1 ;  /* 0x00005c0085ecba11 */ /* 0x040fe400078008ff */
[C-C-:B------:R-:W-:Y:S01]  /*4df0*/  @!P4 LEA.HI.X R241, R133.reuse, c[0x0][0x174], R132.reuse, 0x1, P1 ;  /* 0x00005d0085f1ca11 */ /* 0x140fe200008f0c84 */
[----:B------:R-:W-:Y:S01]  /*4e00*/  @P4 STS.128 [R211+0x12000], RZ ;  /* 0x012000ffd3004388 */ /* 0x000fe20000000c00 */
[C-C-:B------:R-:W-:Y:S02]  /*4e10*/  @!P3 LEA.HI.X R237, R133.reuse, c[0x0][0x174], R132.reuse, 0x1, P0 ;  /* 0x00005d0085edba11 */ /* 0x140fe400000f0c84 */
[----:B------:R-:W-:Y:S02]  /*4e20*/  @!P2 LEA.HI.X R235, R133, c[0x0][0x174], R132, 0x1, P5 ;  /* 0x00005d0085ebaa11 */ /* 0x000fe400028f0c84 */
[----:B------:R-:W-:Y:S01]  /*4e30*/  LEA.HI.X R2, R224, R132, R215, 0x5, P6 ;  /* 0x00000084e0027211 */ /* 0x000fe200030f2cd7 */
[----:B------:R-:W-:Y:S01]  /*4e40*/  @!PT LDS RZ, [RZ] ;  /* 0x00000000fffff984 */ /* 0x000fe20000000800 */
[----:B------:R-:W-:Y:S01]  /*4e50*/  @!PT LDS RZ, [RZ] ;  /* 0x00000000fffff984 */ /* 0x000fe20000000800 */
[----:B------:R-:W-:Y:S01]  /*4e60*/  @!PT LDS RZ, [RZ] ;  /* 0x00000000fffff984 */ /* 0x000fe20000000800 */
[----:B------:R1:W-:Y:S01]  /*4e70*/  @!P4 LDGSTS.E.BYPASS.LTC128B.128 [R211+0x12000], [R240.64] ;  /* 0x12000000f0d3cfae */ /* 0x0003e2000b901d4a */
[C---:B------:R-:W-:Y:S02]  /*4e80*/  @!P4 LEA R238, P6, R3.reuse, c[0x0][0x170], 0x1 ;  /* 0x00005c0003eeca11 */ /* 0x040fe400078c08ff */
[C---:B------:R-:W-:Y:S02]  /*4e90*/  @!P3 LEA R232, P1, R3.reuse, c[0x0][0x170], 0x1 ;  /* 0x00005c0003e8ba11 */ /* 0x040fe400078208ff */
[C-C-:B------:R-:W-:Y:S01]  /*4ea0*/  @!P4 LEA.HI.X R239, R3.reuse, c[0x0][0x174], R2.reuse, 0x1, P6 ;  /* 0x00005d0003efca11 */ /* 0x140fe200030f0c02 */
[----:B------:R-:W-:Y:S01]  /*4eb0*/  @P3 STS.128 [R211+0x14000], RZ ;  /* 0x014000ffd3003388 */ /* 0x000fe20000000c00 */
[C-C-:B------:R-:W-:Y:S02]  /*4ec0*/  @!P3 LEA.HI.X R233, R3.reuse, c[0x0][0x174], R2.reuse, 0x1, P1 ;  /* 0x00005d0003e9ba11 */ /* 0x140fe400008f0c02 */
[----:B------:R-:W-:Y:S02]  /*4ed0*/  @!P2 LEA R230, P0, R3, c[0x0][0x170], 0x1 ;  /* 0x00005c0003e6aa11 */ /* 0x000fe400078008ff */
[----:B------:R-:W-:Y:S01]  /*4ee0*/  ISETP.GT.AND P5, PT, R225, RZ, PT ;  /* 0x000000ffe100720c */ /* 0x000fe20003fa4270 */
[----:B------:R-:W-:Y:S01]  /*4ef0*/  @!PT LDS RZ, [RZ] ;  /* 0x00000000fffff984 */ /* 0x000fe20000000800 */
[----:B------:R-:W-:Y:S01]  /*4f00*/  @!PT LDS RZ, [RZ] ;  /* 0x00000000fffff984 */ /* 0x000fe20000000800 */
[----:B------:R-:W-:Y:S01]  /*4f10*/  @!PT LDS RZ, [RZ] ;  /* 0x00000000fffff984 */ /* 0x000fe20000000800 */
[----:B------:R2:W-:Y:S01]  /*4f20*/  @!P3 LDGSTS.E.BYPASS.LTC128B.128 [R211+0x14000], [R236.64+0x80] ;  /* 0x14000080ecd3bfae */ /* 0x0005e2000b901d4a */
[----:B------:R-:W-:Y:S05]  /*4f30*/  @!P2 LEA.HI.X R231, R3, c[0x0][0x174], R2, 0x1, P0 ;  /* 0x00005d0003e7aa11 */ /* 0x000fea00000f0c02 */
[----:B------:R-:W-:Y:S06]  /*4f40*/  @P2 STS.128 [R211+0x16000], RZ ;  /* 0x016000ffd3002388 */ /* 0x000fec0000000c00 */
[----:B------:R-:W-:Y:S01]  /*4f50*/  @!PT LDS RZ, [RZ] ;  /* 0x00000000fffff984 */ /* 0x000fe20000000800 */
[----:B------:R-:W-:Y:S01]  /*4f60*/  @!PT LDS RZ, [RZ] ;  /* 0x00000000fffff984 */ /* 0x000fe20000000800 */
[----:B------:R-:W-:Y:S01]  /*4f70*/  @!PT LDS RZ, [RZ] ;  /* 0x00000000fffff984 */ /* 0x000fe20000000800 */
[----:B------:R3:W-:Y:S06]  /*4f80*/  @!P2 LDGSTS.E.BYPASS.LTC128B.128 [R211+0x16000], [R234.64+0x100] ;  /* 0x16000100ead3afae */ /* 0x0007ec000b901d4a */
[----:B------:R-:W-:Y:S06]  /*4f90*/  @P4 STS.128 [R211+0x13000], RZ ;  /* 0x013000ffd3004388 */ /* 0x000fec0000000c00 */
[----:B------:R-:W-:Y:S01]  /*4fa0*/  @!PT LDS RZ, [RZ] ;  /* 0x00000000fffff984 */ /* 0x000fe20000000800 */
[----:B------:R-:W-:Y:S01]  /*4fb0*/  @!PT LDS RZ, [RZ] ;  /* 0x00000000fffff984 */ /* 0x000fe20000000800 */
[----:B------:R-:W-:Y:S01]  /*4fc0*/  @!PT LDS RZ, [RZ] ;  /* 0x00000000fffff984 */ /* 0x000fe20000000800 */
[----:B------:R4:W-:Y:S06]  /*4fd0*/  @!P4 LDGSTS.E.BYPASS.LTC128B.128 [R211+0x13000], [R238.64] ;  /* 0x13000000eed3cfae */ /* 0x0009ec000b901d4a */
        /* <DEDUP_REMOVED lines=9> */
[----:B------:R1:W-:Y:S06]  /*5070*/  @!P2 LDGSTS.E.BYPASS.LTC128B.128 [R211+0x17000], [R230.64+0x100] ;  /* 0x17000100e6d3afae */ /* 0x0003ec000b901d4a */
[----:B------:R-:W-:Y:S06]  /*5080*/  LDSM.16.M88.4 R136, [R206] ;  /* 0x00000000ce88783b */ /* 0x000fec0000000200 */
[----:B------:R-:W1:Y:S06]  /*5090*/  LDSM.16.M88.4 R140, [R205+0xc000] ;  /* 0x00c00000cd8c783b */ /* 0x000e6c0000000200 */
[----:B------:R-:W2:Y:S06]  /*50a0*/  LDSM.16.M88.4 R144, [R205+0xc800] ;  /* 0x00c80000cd90783b */ /* 0x000eac0000000200 */
[----:B------:R-:W2:Y:S06]  /*50b0*/  LDSM.16.M88.4 R148, [R205+0xd000] ;  /* 0x00d00000cd94783b */ /* 0x000eac0000000200 */
[----:B------:R-:W0:Y:S06]  /*50c0*/  LDGDEPBAR ;  /* 0x00000000000079af */ /* 0x000e2c0000000000 */
[----:B------:R-:W3:Y:S06]  /*50d0*/  LDSM.16.M88.4 R152, [R205+0xd800] ;  /* 0x00d80000cd98783b */ /* 0x000eec0000000200 */
[----:B------:R-:W-:Y:S06]  /*50e0*/  LDSM.16.M88.4 R156, [R204] ;  /* 0x00000000cc9c783b */ /* 0x000fec0000000200 */
[----:B------:R-:W3:Y:S01]  /*50f0*/  LDSM.16.M88.4 R160, [R203] ;  /* 0x00000000cba0783b */ /* 0x000ee20000000200 */
[C---:B-1----:R-:W-:Y:S05]  /*5100*/  HMMA.16816.F32 R4, R136.reuse, R140, RZ ;  /* 0x0000008c8804723c */ /* 0x042fea00000018ff */
[----:B------:R-:W1:Y:S03]  /*5110*/  LDSM.16.M88.4 R164, [R195] ;  /* 0x00000000c3a4783b */ /* 0x000e660000000200 */
[C---:B------:R-:W-:Y:S03]  /*5120*/  HMMA.16816.F32 R8, R136.reuse, R142, RZ ;  /* 0x0000008e8808723c */ /* 0x040fe600000018ff */
[----:B------:R-:W1:Y:S06]  /*5130*/  LDSM.16.M88.4 R168, [R194] ;  /* 0x00000000c2a8783b */ /* 0x000e6c0000000200 */
[----:B------:R-:W1:Y:S01]  /*5140*/  LDSM.16.M88.4 R172, [R193] ;  /* 0x00000000c1ac783b */ /* 0x000e620000000200 */
[C---:B--2---:R-:W-:Y:S05]  /*5150*/  HMMA.16816.F32 R12, R136.reuse, R144, RZ ;  /* 0x00000090880c723c */ /* 0x044fea00000018ff */
[----:B------:R-:W-:Y:S03]  /*5160*/  LDSM.16.M88.4 R176, [R202] ;  /* 0x00000000cab0783b */ /* 0x000fe60000000200 */
[C---:B------:R-:W-:Y:S03]  /*5170*/  HMMA.16816.F32 R16, R136.reuse, R146, RZ ;  /* 0x000000928810723c */ /* 0x040fe600000018ff */
[----:B------:R-:W2:Y:S05]  /*5180*/  LDSM.16.M88.4 R180, [R199+0xc000] ;  /* 0x00c00000c7b4783b */ /* 0x000eaa0000000200 */
[C---:B------:R-:W-:Y:S01]  /*5190*/  HMMA.16816.F32 R20, R136.reuse, R148, RZ ;  /* 0x000000948814723c */ /* 0x040fe200000018ff */
[----:B------:R-:W-:Y:S06]  /*51a0*/  LDSM.16.M88.4 R140, [R199+0xd000] ;  /* 0x00d00000c78c783b */ /* 0x000fec0000000200 */
[----:B------:R-:W-:Y:S01]  /*51b0*/  LDSM.16.M88.4 R144, [R199+0xd800] ;  /* 0x00d80000c790783b */ /* 0x000fe20000000200 */
[C---:B------:R-:W-:Y:S05]  /*51c0*/  HMMA.16816.F32 R24, R136.reuse, R150, RZ ;  /* 0x000000968818723c */ /* 0x040fea00000018ff */
[----:B------:R-:W-:Y:S03]  /*51d0*/  LDSM.16.M88.4 R148, [R201] ;  /* 0x00000000c994783b */ /* 0x000fe60000000200 */
[C---:B---3--:R-:W-:Y:S08]  /*51e0*/  HMMA.16816.F32 R28, R136.reuse, R152, RZ ;  /* 0x00000098881c723c */ /* 0x048ff000000018ff */
[----:B------:R-:W-:Y:S01]  /*51f0*/  HMMA.16816.F32 R32, R136, R154, RZ ;  /* 0x0000009a8820723c */ /* 0x000fe200000018ff */
[----:B------:R-:W3:Y:S06]  /*5200*/  LDSM.16.M88.4 R136, [R199+0xc800] ;  /* 0x00c80000c788783b */ /* 0x000eec0000000200 */
[----:B------:R-:W2:Y:S01]  /*5210*/  LDSM.16.M88.4 R152, [R192] ;  /* 0x00000000c098783b */ /* 0x000ea20000000200 */
[C---:B------:R-:W-:Y:S08]  /*5220*/  HMMA.16816.F32 R4, R156.reuse, R160, R4 ;  /* 0x000000a09c04723c */ /* 0x040ff00000001804 */
[C---:B------:R-:W-:Y:S01]  /*5230*/  HMMA.16816.F32 R8, R156.reuse, R162, R8 ;  /* 0x000000a29c08723c */ /* 0x040fe20000001808 */
[----:B------:R-:W-:Y:S07]  /*5240*/  LDSM.16.M88.4 R160, [R192+0x1000] ;  /* 0x00100000c0a0783b */ /* 0x000fee0000000200 */
[C---:B-1----:R-:W-:Y:S08]  /*5250*/  HMMA.16816.F32 R12, R156.reuse, R164, R12 ;  /* 0x000000a49c0c723c */ /* 0x042ff0000000180c */
[C---:B------:R-:W-:Y:S01]  /*5260*/  HMMA.16816.F32 R16, R156.reuse, R166, R16 ;  /* 0x000000a69c10723c */ /* 0x040fe20000001810 */
[----:B------:R-:W-:Y:S07]  /*5270*/  LDSM.16.M88.4 R164, [R192+0x1800] ;  /* 0x00180000c0a4783b */ /* 0x000fee0000000200 */
[C---:B------:R-:W-:Y:S08]  /*5280*/  HMMA.16816.F32 R20, R156.reuse, R168, R20 ;  /* 0x000000a89c14723c */ /* 0x040ff00000001814 */
[C---:B------:R-:W-:Y:S01]  /*5290*/  HMMA.16816.F32 R24, R156.reuse, R170, R24 ;  /* 0x000000aa9c18723c */ /* 0x040fe20000001818 */
[----:B------:R-:W-:Y:S07]  /*52a0*/  LDSM.16.M88.4 R168, [R206+0x4000] ;  /* 0x00400000cea8783b */ /* 0x000fee0000000200 */
[C---:B------:R-:W-:Y:S08]  /*52b0*/  HMMA.16816.F32 R28, R156.reuse, R172, R28 ;  /* 0x000000ac9c1c723c */ /* 0x040ff0000000181c */
[----:B------:R-:W-:Y:S01]  /*52c0*/  HMMA.16816.F32 R32, R156, R174, R32 ;  /* 0x000000ae9c20723c */ /* 0x000fe20000001820 */
[----:B------:R-:W1:Y:S06]  /*52d0*/  LDSM.16.M88.4 R156, [R192+0x800] ;  /* 0x00080000c09c783b */ /* 0x000e6c0000000200 */
[----:B------:R-:W1:Y:S01]  /*52e0*/  LDSM.16.M88.4 R172, [R205+0xe000] ;  /* 0x00e00000cdac783b */ /* 0x000e620000000200 */
[C---:B--2---:R-:W-:Y:S08]  /*52f0*/  HMMA.16816.F32 R4, R176.reuse, R180, R4 ;  /* 0x000000b4b004723c */ /* 0x044ff00000001804 */
[C---:B------:R-:W-:Y:S01]  /*5300*/  HMMA.16816.F32 R8, R176.reuse, R182, R8 ;  /* 0x000000b6b008723c */ /* 0x040fe20000001808 */
[----:B------:R-:W-:Y:S07]  /*5310*/  LDSM.16.M88.4 R180, [R191] ;  /* 0x00000000bfb4783b */ /* 0x000fee0000000200 */
[C---:B---3--:R-:W-:Y:S08]  /*5320*/  HMMA.16816.F32 R12, R176.reuse, R136, R12 ;  /* 0x00000088b00c723c */ /* 0x048ff0000000180c */
[C---:B------:R-:W-:Y:S01]  /*5330*/  HMMA.16816.F32 R16, R176.reuse, R138, R16 ;  /* 0x0000008ab010723c */ /* 0x040fe20000001810 */
[----:B------:R-:W2:Y:S07]  /*5340*/  LDSM.16.M88.4 R136, [R205+0xe800] ;  /* 0x00e80000cd88783b */ /* 0x000eae0000000200 */
[C---:B------:R-:W-:Y:S08]  /*5350*/  HMMA.16816.F32 R20, R176.reuse, R140, R20 ;  /* 0x0000008cb014723c */ /* 0x040ff00000001814 */
[C---:B------:R-:W-:Y:S01]  /*5360*/  HMMA.16816.F32 R24, R176.reuse, R142, R24 ;  /* 0x0000008eb018723c */ /* 0x040fe20000001818 */
[----:B------:R-:W3:Y:S07]  /*5370*/  LDSM.16.M88.4 R140, [R205+0xf000] ;  /* 0x00f00000cd8c783b */ /* 0x000eee0000000200 */
[C---:B------:R-:W-:Y:S08]  /*5380*/  HMMA.16816.F32 R28, R176.reuse, R144, R28 ;  /* 0x00000090b01c723c */ /* 0x040ff0000000181c */
[----:B------:R-:W-:Y:S01]  /*5390*/  HMMA.16816.F32 R32, R176, R146, R32 ;  /* 0x00000092b020723c */ /* 0x000fe20000001820 */
[----:B------:R-:W2:Y:S06]  /*53a0*/  LDSM.16.M88.4 R144, [R205+0xf800] ;  /* 0x00f80000cd90783b */ /* 0x000eac0000000200 */
[----:B------:R-:W2:Y:S01]  /*53b0*/  LDSM.16.M88.4 R176, [R204+0x4000] ;  /* 0x00400000ccb0783b */ /* 0x000ea20000000200 */
[C---:B------:R-:W-:Y:S08]  /*53c0*/  HMMA.16816.F32 R4, R148.reuse, R152, R4 ;  /* 0x000000989404723c */ /* 0x040ff00000001804 */
[C---:B------:R-:W-:Y:S01]  /*53d0*/  HMMA.16816.F32 R8, R148.reuse, R154, R8 ;  /* 0x0000009a9408723c */ /* 0x040fe20000001808 */
[----:B------:R-:W-:Y:S07]  /*53e0*/  LDSM.16.M88.4 R152, [R189] ;  /* 0x00000000bd98783b */ /* 0x000fee0000000200 */
[C---:B-1----:R-:W-:Y:S08]  /*53f0*/  HMMA.16816.F32 R12, R148.reuse, R156, R12 ;  /* 0x0000009c940c723c */ /* 0x042ff0000000180c */
[C---:B------:R-:W-:Y:S01]  /*5400*/  HMMA.16816.F32 R16, R148.reuse, R158, R16 ;  /* 0x0000009e9410723c */ /* 0x040fe20000001810 */
[----:B------:R-:W-:Y:S07]  /*5410*/  LDSM.16.M88.4 R156, [R188] ;  /* 0x00000000bc9c783b */ /* 0x000fee0000000200 */
[C---:B------:R-:W-:Y:S08]  /*5420*/  HMMA.16816.F32 R20, R148.reuse, R160, R20 ;  /* 0x000000a09414723c */ /* 0x040ff00000001814 */
[C---:B------:R-:W-:Y:S01]  /*5430*/  HMMA.16816.F32 R24, R148.reuse, R162, R24 ;  /* 0x000000a29418723c */ /* 0x040fe20000001818 */
[----:B------:R-:W-:Y:S07]  /*5440*/  LDSM.16.M88.4 R160, [R202+0x4000] ;  /* 0x00400000caa0783b */ /* 0x000fee0000000200 */
[C---:B------:R-:W-:Y:S08]  /*5450*/  HMMA.16816.F32 R28, R148.reuse, R164, R28 ;  /* 0x000000a4941c723c */ /* 0x040ff0000000181c */
[----:B------:R-:W-:Y:S01]  /*5460*/  HMMA.16816.F32 R32, R148, R166, R32 ;  /* 0x000000a69420723c */ /* 0x000fe20000001820 */
[----:B------:R-:W1:Y:S06]  /*5470*/  LDSM.16.M88.4 R148, [R190] ;  /* 0x00000000be94783b */ /* 0x000e6c0000000200 */
[----:B------:R-:W1:Y:S01]  /*5480*/  LDSM.16.M88.4 R164, [R199+0xe000] ;  /* 0x00e00000c7a4783b */ /* 0x000e620000000200 */
[C---:B------:R-:W-:Y:S08]  /*5490*/  HMMA.16816.F32 R4, R168.reuse, R172, R4 ;  /* 0x000000aca804723c */ /* 0x040ff00000001804 */
[C---:B------:R-:W-:Y:S01]  /*54a0*/  HMMA.16816.F32 R8, R168.reuse, R174, R8 ;  /* 0x000000aea808723c */ /* 0x040fe20000001808 */
[----:B------:R-:W-:Y:S07]  /*54b0*/  LDSM.16.M88.4 R172, [R192+0x2000] ;  /* 0x00200000c0ac783b */ /* 0x000fee0000000200 */
[C---:B--2---:R-:W-:Y:S08]  /*54c0*/  HMMA.16816.F32 R12, R168.reuse, R136, R12 ;  /* 0x00000088a80c723c */ /* 0x044ff0000000180c */
[C---:B------:R-:W-:Y:S01]  /*54d0*/  HMMA.16816.F32 R16, R168.reuse, R138, R16 ;  /* 0x0000008aa810723c */ /* 0x040fe20000001810 */
[----:B------:R-:W2:Y:S07]  /*54e0*/  LDSM.16.M88.4 R136, [R199+0xe800] ;  /* 0x00e80000c788783b */ /* 0x000eae0000000200 */
[C---:B---3--:R-:W-:Y:S08]  /*54f0*/  HMMA.16816.F32 R20, R168.reuse, R140, R20 ;  /* 0x0000008ca814723c */ /* 0x048ff00000001814 */
        /* <DEDUP_REMOVED lines=15> */
[C---:B------:R-:W-:Y:S08]  /*55f0*/  HMMA.16816.F32 R28, R176.reuse, R156, R28 ;  /* 0x0000009cb01c723c */ /* 0x040ff0000000181c */
[----:B------:R-:W-:Y:S01]  /*5600*/  HMMA.16816.F32 R32, R176, R158, R32 ;  /* 0x0000009eb020723c */ /* 0x000fe20000001820 */
[----:B------:R-:W1:Y:S06]  /*5610*/  LDSM.16.M88.4 R156, [R192+0x3800] ;  /* 0x00380000c09c783b */ /* 0x000e6c0000000200 */
[----:B------:R-:W1:Y:S01]  /*5620*/  LDSM.16.M88.4 R176, [R206+0x8000] ;  /* 0x00800000ceb0783b */ /* 0x000e620000000200 */
[C---:B------:R-:W-:Y:S08]  /*5630*/  HMMA.16816.F32 R4, R160.reuse, R164, R4 ;  /* 0x000000a4a004723c */ /* 0x040ff00000001804 */
[C---:B------:R-:W-:Y:S01]  /*5640*/  HMMA.16816.F32 R8, R160.reuse, R166, R8 ;  /* 0x000000a6a008723c */ /* 0x040fe20000001808 */
[----:B------:R-:W-:Y:S07]  /*5650*/  LDSM.16.M88.4 R164, [R187] ;  /* 0x00000000bba4783b */ /* 0x000fee0000000200 */
        /* <DEDUP_REMOVED lines=15> */
[----:B------:R-:W1:Y:S07]  /*5750*/  LDSM.16.M88.4 R148, [R186] ;  /* 0x00000000ba94783b */ /* 0x000e6e0000000200 */
[C---:B------:R-:W-:Y:S08]  /*5760*/  HMMA.16816.F32 R20, R168.reuse, R152, R20 ;  /* 0x00000098a814723c */ /* 0x040ff00000001814 */
[C---:B------:R-:W-:Y:S01]  /*5770*/  HMMA.16816.F32 R24, R168.reuse, R154, R24 ;  /* 0x0000009aa818723c */ /* 0x040fe20000001818 */
[----:B------:R-:W1:Y:S07]  /*5780*/  LDSM.16.M88.4 R152, [R185] ;  /* 0x00000000b998783b */ /* 0x000e6e0000000200 */
        /* <DEDUP_REMOVED lines=18> */
[C---:B------:R-:W-:Y:S08]  /*58b0*/  HMMA.16816.F32 R8, R160.reuse, R166, R8 ;  /* 0x000000a6a008723c */ /* 0x040ff00000001808 */
[C---:B-1----:R-:W-:Y:S08]  /*58c0*/  HMMA.16816.F32 R12, R160.reuse, R148, R12 ;  /* 0x00000094a00c723c */ /* 0x042ff0000000180c */
[C---:B------:R-:W-:Y:S08]  /*58d0*/  HMMA.16816.F32 R16, R160.reuse, R150, R16 ;  /* 0x00000096a010723c */ /* 0x040ff00000001810 */
[C---:B------:R-:W-:Y:S08]  /*58e0*/  HMMA.16816.F32 R20, R160.reuse, R152, R20 ;  /* 0x00000098a014723c */ /* 0x040ff00000001814 */
[C---:B------:R-:W-:Y:S08]  /*58f0*/  HMMA.16816.F32 R24, R160.reuse, R154, R24 ;  /* 0x0000009aa018723c */ /* 0x040ff00000001818 */
[C---:B------:R-:W-:Y:S08]  /*5900*/  HMMA.16816.F32 R28, R160.reuse, R156, R28 ;  /* 0x0000009ca01c723c */ /* 0x040ff0000000181c */
[----:B------:R-:W-:Y:S08]  /*5910*/  HMMA.16816.F32 R32, R160, R158, R32 ;  /* 0x0000009ea020723c */ /* 0x000ff00000001820 */
[C---:B------:R-:W-:Y:S08]  /*5920*/  HMMA.16816.F32 R4, R168.reuse, R172, R4 ;  /* 0x000000aca804723c */ /* 0x040ff00000001804 */
[C---:B------:R-:W-:Y:S08]  /*5930*/  HMMA.16816.F32 R8, R168.reuse, R174, R8 ;  /* 0x000000aea808723c */ /* 0x040ff00000001808 */
[C---:B--2---:R-:W-:Y:S08]  /*5940*/  HMMA.16816.F32 R12, R168.reuse, R136, R12 ;  /* 0x00000088a80c723c */ /* 0x044ff0000000180c */
[C---:B------:R-:W-:Y:S01]  /*5950*/  HMMA.16816.F32 R16, R168.reuse, R138, R16 ;  /* 0x0000008aa810723c */ /* 0x040fe20000001810 */
[----:B------:R-:W1:Y:S07]  /*5960*/  LDSM.16.M88.4 R136, [R192+0x4800] ;  /* 0x00480000c088783b */ /* 0x000e6e0000000200 */
[C---:B---3--:R-:W-:Y:S08]  /*5970*/  HMMA.16816.F32 R20, R168.reuse, R140, R20 ;  /* 0x0000008ca814723c */ /* 0x048ff00000001814 */
[C---:B------:R-:W-:Y:S01]  /*5980*/  HMMA.16816.F32 R24, R168.reuse, R142, R24 ;  /* 0x0000008ea818723c */ /* 0x040fe20000001818 */
[----:B------:R-:W2:Y:S07]  /*5990*/  LDSM.16.M88.4 R140, [R192+0x5000] ;  /* 0x00500000c08c783b */ /* 0x000eae0000000200 */
[C---:B------:R-:W-:Y:S08]  /*59a0*/  HMMA.16816.F32 R28, R168.reuse, R144, R28 ;  /* 0x00000090a81c723c */ /* 0x040ff0000000181c */
        /* <DEDUP_REMOVED lines=29> */
[----:B----4-:R-:W-:Y:S01]  /*5b80*/  FMUL.FTZ R238, R21, c[0x0][0x2ec] ;  /* 0x0000bb0015ee7a20 */ /* 0x010fe20000410000 */
[----:B------:R-:W-:Y:S01]  /*5b90*/  HMMA.16816.F32 R32, R176, R138, R32 ;  /* 0x0000008ab020723c */ /* 0x000fe20000001820 */
[----:B------:R-:W1:Y:S03]  /*5ba0*/  MUFU.TANH R250, R250 ;  /* 0x000000fa00fa7308 */ /* 0x000e660000002400 */
[----:B------:R-:W-:Y:S02]  /*5bb0*/  FMUL.FTZ R241, R22, c[0x0][0x2ec] ;  /* 0x0000bb0016f17a20 */ /* 0x000fe40000410000 */
[----:B------:R-:W-:Y:S02]  /*5bc0*/  FMUL.FTZ R239, R23, c[0x0][0x2ec] ;  /* 0x0000bb0017ef7a20 */ /* 0x000fe40000410000 */
[----:B------:R-:W-:Y:S03]  /*5bd0*/  FMUL.FTZ R236, R24, c[0x0][0x2ec] ;  /* 0x0000bb0018ec7a20 */ /* 0x000fe60000410000 */
[----:B------:R-:W4:Y:S01]  /*5be0*/  MUFU.TANH R248, R248 ;  /* 0x000000f800f87308 */ /* 0x000f220000002400 */
[----:B------:R-:W-:Y:S02]  /*5bf0*/  FMUL.FTZ R234, R25, c[0x0][0x2ec] ;  /* 0x0000bb0019ea7a20 */ /* 0x000fe40000410000 */
[----:B------:R-:W-:Y:S02]  /*5c00*/  FMUL.FTZ R237, R26, c[0x0][0x2ec] ;  /* 0x0000bb001aed7a20 */ /* 0x000fe40000410000 */
[----:B------:R-:W-:Y:S02]  /*5c10*/  FMUL.FTZ R235, R27, c[0x0][0x2ec] ;  /* 0x0000bb001beb7a20 */ /* 0x000fe40000410000 */
[----:B------:R-:W-:Y:S02]  /*5c20*/  FMUL.FTZ R230, R28, c[0x0][0x2ec] ;  /* 0x0000bb001ce67a20 */ /* 0x000fe40000410000 */
[----:B-----5:R-:W-:Y:S01]  /*5c30*/  FMUL.FTZ R232, R29, c[0x0][0x2ec] ;  /* 0x0000bb001de87a20 */ /* 0x020fe20000410000 */
        /* <DEDUP_REMOVED lines=9> */
[----:B------:R-:W-:Y:S02]  /*5cd0*/  FMUL.FTZ R2, R11, c[0x0][0x2ec] ;  /* 0x0000bb000b027a20 */ /* 0x000fe40000410000 */
[----:B------:R-:W-:Y:S03]  /*5ce0*/  FMUL.FTZ R35, R35, c[0x0][0x2ec] ;  /* 0x0000bb0023237a20 */ /* 0x000fe60000410000 */
[----:B------:R2:W1:Y:S10]  /*5cf0*/  MUFU.TANH R182, R132 ;  /* 0x0000008400b67308 */ /* 0x0004740000002400 */
        /* <DEDUP_REMOVED lines=24> */
.L_x_125:
[----:B-1----:R-:W-:Y:S01]  /*5e80*/  FMNMX.FTZ R11, R170, R135, !PT ;  /* 0x00000087aa0b7209 */ /* 0x002fe20007810000 */
        /* <DEDUP_REMOVED lines=407> */
.L_x_123:
        /* <DEDUP_REMOVED lines=329> */
.L_x_128:
[----:B--2-4-:R-:W-:Y:S05]  /*8c90*/  BSYNC B0 ;  /* 0x0000000000007941 */ /* 0x014fea0003800000 */
.L_x_127:
        /* <DEDUP_REMOVED lines=30> */
.L_x_130:
[----:B------:R-:W-:Y:S05]  /*8e80*/  BSYNC B0 ;  /* 0x0000000000007941 */ /* 0x000fea0003800000 */
.L_x_129:
        /* <DEDUP_REMOVED lines=20> */
.L_x_132:
[----:B------:R-:W-:Y:S05]  /*8fd0*/  BSYNC B0 ;  /* 0x0000000000007941 */ /* 0x000fea0003800000 */
.L_x_131:
        /* <DEDUP_REMOVED lines=20> */
.L_x_134:
[----:B------:R-:W-:Y:S05]  /*9120*/  BSYNC B0 ;  /* 0x0000000000007941 */ /* 0x000fea0003800000 */
.L_x_133:
        /* <DEDUP_REMOVED lines=20> */
.L_x_101:
        /* <DEDUP_REMOVED lines=69> */
.L_x_136:
[----:B------:R-:W-:Y:S05]  /*96c0*/  BSYNC B0 ;  /* 0x0000000000007941 */ /* 0x000fea0003800000 */
.L_x_135:
        /* <DEDUP_REMOVED lines=20> */
.L_x_138:
[----:B------:R-:W-:Y:S05]  /*9810*/  BSYNC B0 ;  /* 0x0000000000007941 */ /* 0x000fea0003800000 */
.L_x_137:
        /* <DEDUP_REMOVED lines=20> */
.L_x_140:
[----:B------:R-:W-:Y:S05]  /*9960*/  BSYNC B0 ;  /* 0x0000000000007941 */ /* 0x000fea0003800000 */
.L_x_139:
        /* <DEDUP_REMOVED lines=19> */
.L_x_142:
[----:B------:R-:W-:Y:S05]  /*9aa0*/  BSYNC B0 ;  /* 0x0000000000007941 */ /* 0x000fea0003800000 */
.L_x_141:
        /* <DEDUP_REMOVED lines=35> */
.L_x_143:
        /* <DEDUP_REMOVED lines=10> */
.L_x_1277:


//--------------------- .text._ZN5flash16flash_fwd_kernelI23Flash_fwd_kernel_traitsILi192ELi128ELi64ELi8ELb0ELb0EN7cutlass6half_tE19Flash_kernel_traitsILi192ELi128ELi64ELi8ES3_EELb0ELb0ELb0ELb1ELb0ELb0ELb0ELb0EEEvNS_16Flash_fwd_paramsE --------------------------
	.section	.text._ZN5flash16flash_fwd_kernelI23Flash_fwd_kernel_traitsILi192ELi128ELi64ELi8ELb0ELb0EN7cutlass6half_tE19Flash_kernel_traitsILi192ELi128ELi64ELi8ES3_EELb0ELb0ELb0ELb1ELb0ELb0ELb0ELb0EEEvNS_16Flash_fwd_paramsE,"ax",@progbits
	.sectioninfo	@"SHI_REGISTERS=236"
	.align	128
        .global         _ZN5flash16flash_fwd_kernelI23Flash_fwd_kernel_traitsILi192ELi128ELi64ELi8ELb0ELb0EN7cutlass6half_tE19Flash_kernel_traitsILi192ELi128ELi64ELi8ES3_EELb0ELb0ELb0ELb1ELb0ELb0ELb0ELb0EEEvNS_16Flash_fwd_paramsE
        .type           _ZN5flash16flash_fwd_kernelI23Flash_fwd_kernel_traitsILi192ELi128ELi64ELi8ELb0ELb0EN7cutlass6half_tE19Flash_kernel_traitsILi192ELi128ELi64ELi8ES3_EELb0ELb0ELb0ELb1ELb0ELb0ELb0ELb0EEEvNS_16Flash_fwd_paramsE,@function
        .size           _ZN5flash16flash_fwd_kernelI23Flash_fwd_kernel_traitsILi192ELi128ELi64ELi8ELb0ELb0EN7cutlass6half_tE19Flash_kernel_traitsILi192ELi128ELi64ELi8ES3_EELb0ELb0ELb0ELb1ELb0ELb0ELb0ELb0EEEvNS_16Flash_fwd_paramsE,(.L_x_1278 - _ZN5flash16flash_fwd_kernelI23Flash_fwd_kernel_traitsILi192ELi128ELi64ELi8ELb0ELb0EN7cutlass6half_tE19Flash_kernel_traitsILi192ELi128ELi64ELi8ES3_EELb0ELb0ELb0ELb1ELb0ELb0ELb0ELb0EEEvNS_16Flash_fwd_paramsE)
        .other          _ZN5flash16flash_fwd_kernelI23Flash_fwd_kernel_traitsILi192ELi128ELi64ELi8ELb0ELb0EN7cutlass6half_tE19Flash_kernel_traitsILi192ELi128ELi64ELi8ES3_EELb0ELb0ELb0ELb1ELb0ELb0ELb0ELb0EEEvNS_16Flash_fwd_paramsE,@"STO_CUDA_ENTRY STV_DEFAULT"
_ZN5flash16flash_fwd_kernelI23Flash_fwd_kernel_traitsILi192ELi128ELi64ELi8ELb0ELb0EN7cutlass6half_tE19Flash_kernel_traitsILi192ELi128ELi64ELi8ES3_EELb0ELb0ELb0ELb1ELb0ELb0ELb0ELb0EEEvNS_16Flash_fwd_paramsE:
.text._ZN5flash16flash_fwd_kernelI23Flash_fwd_kernel_traitsILi192ELi128ELi64ELi8ELb0ELb0EN7cutlass6half_tE19Flash_kernel_traitsILi192ELi128ELi64ELi8ES3_EELb0ELb0ELb0ELb1ELb0ELb0ELb0ELb0EEEvNS_16Flash_fwd_paramsE:
        /* <DEDUP_REMOVED lines=34> */
.L_x_144:
[----:B-1-34-:R-:W-:Y:S02]  /*0220*/  MOV R4, c[0x0][0x218] ;  /* 0x0000860000047a02 */ /* 0x01afe40000000f00 */
.L_x_145:
        /* <DEDUP_REMOVED lines=12> */
[----:B------:R-:W-:-:S13]  /*02f0*/  ISETP.GE.AND P0, PT, R145, 0x1, PT ;  /* 0x000000019100780c */ /* 0x000fda0003f06270 */
[----:B------:R-:W-:Y:S05]  /*0300*/  @!P0 BRA `(.L_x_146) ;  /* 0x0000987000008947 */ /* 0x000fea0003800000 */
[----:B------:R-:W-:Y:S02]  /*0310*/  ISETP.NE.AND P1, PT, R201, -0x1, PT ;  /* 0xffffffffc900780c */ /* 0x000fe40003f25270 */
[----:B------:R-:W-:Y:S02]  /*0320*/  ISETP.NE.AND P0, PT, R9, -0x1, PT ;  /* 0xffffffff0900780c */ /* 0x000fe40003f05270 */
[----:B------:R-:W-:-:S09]  /*0330*/  SHF.R.S32.HI R15, RZ, 0x1f, R14 ;  /* 0x0000001fff0f7819 */ /* 0x000fd2000001140e */
        /* <DEDUP_REMOVED lines=22> */
.L_x_147:
[----:B------:R-:W-:-:S04]  /*04a0*/  IABS R5, c[0x0][0x1c8] ;  /* 0x0000720000057a13 */ /* 0x000fc80000000000 */
[----:B------:R-:W1:Y:S08]  /*04b0*/  I2F.RP R6, R5 ;  /* 0x0000000500067306 */ /* 0x000e700000209400 */
[----:B-1----:R-:W1:Y:S02]  /*04c0*/  MUFU.RCP R12, R6 ;  /* 0x00000006000c7308 */ /* 0x002e640000001000 */
[----:B-1----:R-:W-:-:S06]  /*04d0*/  IADD3 R12, R12, 0xffffffe, RZ ;  /* 0x0ffffffe0c0c7810 */ /* 0x002fcc0007ffe0ff */
[----:B------:R-:W1:Y:S02]  /*04e0*/  F2I.FTZ.U32.TRUNC.NTZ R13, R12 ;  /* 0x0000000c000d7305 */ /* 0x000e64000021f000 */
[----:B-1----:R-:W-:Y:S02]  /*04f0*/  IMAD.MOV R3, RZ, RZ, -R13 ;  /* 0x000000ffff037224 */ /* 0x002fe400078e0a0d */
[----:B------:R-:W-:Y:S02]  /*0500*/  IMAD.MOV.U32 R12, RZ, RZ, RZ ;  /* 0x000000ffff0c7224 */ /* 0x000fe400078e00ff */
[----:B------:R-:W-:Y:S01]  /*0510*/  IMAD R4, R3, R5, RZ ;  /* 0x0000000503047224 */ /* 0x000fe200078e02ff */
[----:B------:R-:W-:-:S03]  /*0520*/  IABS R3, R14 ;  /* 0x0000000e00037213 */ /* 0x000fc60000000000 */
[----:B------:R-:W-:-:S06]  /*0530*/  IMAD.HI.U32 R4, R13, R4, R12 ;  /* 0x000000040d047227 */ /* 0x000fcc00078e000c */
[----:B------:R-:W-:-:S04]  /*0540*/  IMAD.HI.U32 R208, R4, R3, RZ ;  /* 0x0000000304d07227 */ /* 0x000fc800078e00ff */
[----:B------:R-:W-:-:S04]  /*0550*/  IMAD.MOV R4, RZ, RZ, -R208 ;  /* 0x000000ffff047224 */ /* 0x000fc800078e0ad0 */
[----:B------:R-:W-:Y:S01]  /*0560*/  IMAD R4, R5, R4, R3 ;  /* 0x0000000405047224 */ /* 0x000fe200078e0203 */
[----:B------:R-:W-:-:S04]  /*0570*/  LOP3.LUT R3, R14, c[0x0][0x1c8], RZ, 0x3c, !PT ;  /* 0x000072000e037a12 */ /* 0x000fc800078e3cff */
[----:B------:R-:W-:Y:S02]  /*0580*/  ISETP.GT.U32.AND P2, PT, R5, R4, PT ;  /* 0x000000040500720c */ /* 0x000fe40003f44070 */
[----:B------:R-:W-:-:S11]  /*0590*/  ISETP.GE.AND P1, PT, R3, RZ, PT ;  /* 0x000000ff0300720c */ /* 0x000fd60003f26270 */
[-C--:B------:R-:W-:Y:S02]  /*05a0*/  @!P2 IADD3 R4, R4, -R5.reuse, RZ ;  /* 0x800000050404a210 */ /* 0x080fe40007ffe0ff */
[----:B------:R-:W-:Y:S02]  /*05b0*/  @!P2 IADD3 R208, R208, 0x1, RZ ;  /* 0x00000001d0d0a810 */ /* 0x000fe40007ffe0ff */
[----:B------:R-:W-:Y:S01]  /*05c0*/  ISETP.GE.U32.AND P3, PT, R4, R5, PT ;  /* 0x000000050400720c */ /* 0x000fe20003f66070 */
[----:B------:R-:W-:Y:S01]  /*05d0*/  @P0 IMAD.IADD R5, R2, 0x1, R9 ;  /* 0x0000000102050824 */ /* 0x000fe200078e0209 */
[----:B------:R-:W-:-:S03]  /*05e0*/  ISETP.NE.AND P2, PT, RZ, c[0x0][0x1c8], PT ;  /* 0x00007200ff007a0c */ /* 0x000fc60003f45270 */
[----:B------:R-:W-:-:S04]  /*05f0*/  @P0 IMAD.WIDE.U32 R8, R5, c[0x0][0x1a0], RZ ;  /* 0x0000680005080a25 */ /* 0x000fc800078e00ff */
[----:B------:R-:W-:Y:S01]  /*0600*/  @P0 IMAD R5, R5, c[0x0][0x1a4], R9 ;  /* 0x0000690005050a24 */ /* 0x000fe200078e0209 */
[----:B------:R-:W-:-:S03]  /*0610*/  @P0 MOV R10, R8 ;  /* 0x00000008000a0202 */ /* 0x000fc60000000f00 */
[----:B------:R-:W-:-:S05]  /*0620*/  @P3 IADD3 R208, R208, 0x1, RZ ;  /* 0x00000001d0d03810 */ /* 0x000fca0007ffe0ff */
[----:B------:R-:W-:Y:S01]  /*0630*/  @!P1 IMAD.MOV R208, RZ, RZ, -R208 ;  /* 0x000000ffffd09224 */ /* 0x000fe200078e0ad0 */
        /* <DEDUP_REMOVED lines=12> */
[----:B------:R-:W-:Y:S02]  /*0700*/  MOV R10, R8 ;  /* 0x00000008000a7202 */ /* 0x000fe40000000f00 */
.L_x_148:
[----:B------:R-:W-:Y:S01]  /*0710*/  SHF.R.S32.HI R9, RZ, 0x1f, R134 ;  /* 0x0000001fff097819 */ /* 0x000fe20000011486 */
[----:B------:R-:W-:Y:S01]  /*0720*/  IMAD.IADD R199, R206, 0x1, -R81 ;  /* 0x00000001cec77824 */ /* 0x000fe200078e0a51 */
[----:B------:R-:W-:Y:S02]  /*0730*/  BSSY B0, `(.L_x_149) ;  /* 0x0000068000007945 */ /* 0x000fe40003800000 */
[CC--:B------:R-:W-:Y:S02]  /*0740*/  LEA.HI R17, R9.reuse, R134.reuse, RZ, 0x4 ;  /* 0x0000008609117211 */ /* 0x0c0fe400078f20ff */
[----:B------:R-:W-:Y:S02]  /*0750*/  LEA.HI R3, R9, R134, RZ, 0x3 ;  /* 0x0000008609037211 */ /* 0x000fe400078f18ff */
[----:B------:R-:W-:-:S02]  /*0760*/  SHF.R.S32.HI R2, RZ, 0x4, R17 ;  /* 0x00000004ff027819 */ /* 0x000fc40000011411 */
[----:B------:R-:W-:Y:S02]  /*0770*/  SHF.R.S32.HI R12, RZ, 0x3, R3 ;  /* 0x00000003ff0c7819 */ /* 0x000fe40000011403 */
[----:B------:R-:W-:Y:S02]  /*0780*/  LOP3.LUT R3, R3, 0xfffffff8, RZ, 0xc0, !PT ;  /* 0xfffffff803037812 */ /* 0x000fe400078ec0ff */
[C---:B------:R-:W-:Y:S01]  /*0790*/  LEA.HI R197, R17.reuse, R2, RZ, 0x1 ;  /* 0x0000000211c57211 */ /* 0x040fe200078f08ff */
[----:B------:R-:W-:Y:S01]  /*07a0*/  IMAD.SHL.U32 R203, R12, 0x40, RZ ;  /* 0x000000400ccb7824 */ /* 0x000fe200078e00ff */
[----:B------:R-:W-:Y:S01]  /*07b0*/  LOP3.LUT R17, R17, 0xfffffff0, RZ, 0xc0, !PT ;  /* 0xfffffff011117812 */ /* 0x000fe200078ec0ff */
[C---:B------:R-:W-:Y:S01]  /*07c0*/  IMAD.IADD R4, R134.reuse, 0x1, -R3 ;  /* 0x0000000186047824 */ /* 0x040fe200078e0a03 */
[----:B------:R-:W-:Y:S02]  /*07d0*/  LOP3.LUT R197, R197, 0xfffffffe, RZ, 0xc0, !PT ;  /* 0xfffffffec5c57812 */ /* 0x000fe400078ec0ff */
[----:B------:R-:W-:Y:S01]  /*07e0*/  LOP3.LUT R203, R203, 0x1c0, RZ, 0xc0, !PT ;  /* 0x000001c0cbcb7812 */ /* 0x000fe200078ec0ff */
[----:B------:R-:W-:Y:S01]  /*07f0*/  IMAD.IADD R17, R134, 0x1, -R17 ;  /* 0x0000000186117824 */ /* 0x000fe200078e0a11 */
[----:B------:R-:W-:Y:S01]  /*0800*/  SHF.R.S32.HI R13, RZ, 0x1f, R12 ;  /* 0x0000001fff0d7819 */ /* 0x000fe2000001140c */
[----:B------:R-:W-:Y:S01]  /*0810*/  IMAD.SHL.U32 R214, R4, 0x8, RZ ;  /* 0x0000000804d67824 */ /* 0x000fe200078e00ff */
[----:B------:R-:W-:Y:S01]  /*0820*/  LEA.HI R8, R9, R134, RZ, 0x6 ;  /* 0x0000008609087211 */ /* 0x000fe200078f30ff */
[----:B------:R-:W-:Y:S01]  /*0830*/  IMAD.IADD R197, R2, 0x1, -R197 ;  /* 0x0000000102c57824 */ /* 0x000fe200078e0ac5 */
[----:B------:R-:W-:Y:S01]  /*0840*/  SHF.R.S32.HI R2, RZ, 0x1f, R17 ;  /* 0x0000001fff027819 */ /* 0x000fe20000011411 */
[----:B------:R-:W-:Y:S01]  /*0850*/  IMAD R19, R13, c[0x0][0x198], RZ ;  /* 0x000066000d137a24 */ /* 0x000fe200078e02ff */
[--C-:B------:R-:W-:Y:S01]  /*0860*/  LOP3.LUT R6, R203, 0x38, R214.reuse, 0xf8, !PT ;  /* 0x00000038cb067812 */ /* 0x100fe200078ef8d6 */
[----:B------:R-:W-:Y:S01]  /*0870*/  IMAD.SHL.U32 R8, R8, 0x8, RZ ;  /* 0x0000000808087824 */ /* 0x000fe200078e00ff */
[----:B------:R-:W-:-:S02]  /*0880*/  SHF.R.S32.HI R215, RZ, 0x1f, R214 ;  /* 0x0000001fffd77819 */ /* 0x000fc400000114d6 */
[----:B------:R-:W-:Y:S02]  /*0890*/  SHF.R.U32.HI R203, RZ, 0x3, R203 ;  /* 0x00000003ffcb7819 */ /* 0x000fe400000116cb */
[----:B------:R-:W-:Y:S01]  /*08a0*/  LEA.HI R3, R2, R17, RZ, 0x3 ;  /* 0x0000001102037211 */ /* 0x000fe200078f18ff */
[----:B------:R-:W-:Y:S01]  /*08b0*/  IMAD.WIDE.U32 R20, R12, c[0x0][0x198], R214 ;  /* 0x000066000c147a25 */ /* 0x000fe200078e00d6 */
[----:B------:R-:W-:Y:S02]  /*08c0*/  LOP3.LUT R203, R6, R203, RZ, 0x3c, !PT ;  /* 0x000000cb06cb7212 */ /* 0x000fe400078e3cff */
[----:B------:R-:W-:Y:S01]  /*08d0*/  LOP3.LUT R6, R3, 0xfffffff8, RZ, 0xc0, !PT ;  /* 0xfffffff803067812 */ /* 0x000fe200078ec0ff */
[----:B------:R-:W-:Y:S01]  /*08e0*/  IMAD R2, R12, c[0x0][0x19c], R19 ;  /* 0x000067000c027a24 */ /* 0x000fe200078e0213 */
[----:B------:R-:W-:Y:S01]  /*08f0*/  IADD3 R16, P0, R214, R16, RZ ;  /* 0x00000010d6107210 */ /* 0x000fe20007f1e0ff */
[----:B------:R-:W-:Y:S01]  /*0900*/  IMAD.SHL.U32 R19, R197, 0x8, RZ ;  /* 0x00000008c5137824 */ /* 0x000fe200078e00ff */
[----:B------:R-:W-:Y:S01]  /*0910*/  IADD3 R210, P1, R210, R20, RZ ;  /* 0x00000014d2d27210 */ /* 0x000fe20007f3e0ff */
[----:B------:R-:W-:Y:S01]  /*0920*/  IMAD.IADD R6, R17, 0x1, -R6 ;  /* 0x0000000111067824 */ /* 0x000fe200078e0a06 */
[----:B------:R-:W-:Y:S01]  /*0930*/  LOP3.LUT R203, R203, 0xfffffe00, R8, 0xf8, !PT ;  /* 0xfffffe00cbcb7812 */ /* 0x000fe200078ef808 */
[----:B------:R-:W-:Y:S01]  /*0940*/  IMAD.X R17, R215, 0x1, R11, P0 ;  /* 0x00000001d7117824 */ /* 0x000fe200000e060b */
[----:B------:R-:W-:Y:S01]  /*0950*/  IADD3.X R211, R7, R21, R2, P1, !PT ;  /* 0x0000001507d37210 */ /* 0x000fe20000ffe402 */
[----:B------:R-:W-:Y:S01]  /*0960*/  IMAD R11, R13, c[0x0][0x1a0], RZ ;  /* 0x000068000d0b7a24 */ /* 0x000fe200078e02ff */
[----:B------:R-:W-:Y:S01]  /*0970*/  LOP3.LUT P2, RZ, R6, 0x4, RZ, 0xc0, !PT ;  /* 0x0000000406ff7812 */ /* 0x000fe2000784c0ff */
[----:B------:R-:W-:Y:S01]  /*0980*/  IMAD.WIDE.U32 R20, R12, c[0x0][0x1a0], R214 ;  /* 0x000068000c147a25 */ /* 0x000fe200078e00d6 */
[----:B------:R-:W-:-:S02]  /*0990*/  LOP3.LUT P1, RZ, R6, 0x2, RZ, 0xc0, !PT ;  /* 0x0000000206ff7812 */ /* 0x000fc4000782c0ff */
[----:B------:R-:W-:Y:S01]  /*09a0*/  SHF.R.S32.HI R7, RZ, 0x1f, R208 ;  /* 0x0000001fff077819 */ /* 0x000fe200000114d0 */
[----:B------:R-:W-:Y:S01]  /*09b0*/  IMAD.SHL.U32 R6, R6, 0x40, RZ ;  /* 0x0000004006067824 */ /* 0x000fe200078e00ff */
[----:B------:R-:W-:Y:S01]  /*09c0*/  IADD3 R10, P0, R10, R20, RZ ;  /* 0x000000140a0a7210 */ /* 0x000fe20007f1e0ff */
[----:B------:R-:W-:Y:S01]  /*09d0*/  IMAD R2, R12, c[0x0][0x1a4], R11 ;  /* 0x000069000c027a24 */ /* 0x000fe200078e020b */
[----:B------:R-:W-:Y:S01]  /*09e0*/  LEA.HI R9, R9, R134, RZ, 0x5 ;  /* 0x0000008609097211 */ /* 0x000fe200078f28ff */
[C---:B------:R-:W-:Y:S01]  /*09f0*/  IMAD R213, R7.reuse, c[0x0][0x1b0], RZ ;  /* 0x00006c0007d57a24 */ /* 0x040fe200078e02ff */
[----:B------:R-:W-:Y:S01]  /*0a00*/  LOP3.LUT R6, R6, 0x1c0, RZ, 0xc0, !PT ;  /* 0x000001c006067812 */ /* 0x000fe200078ec0ff */
[----:B------:R-:W-:Y:S01]  /*0a10*/  IMAD R7, R7, c[0x0][0x1b8], RZ ;  /* 0x00006e0007077a24 */ /* 0x000fe200078e02ff */
[----:B------:R-:W-:Y:S01]  /*0a20*/  IADD3.X R11, R5, R21, R2, P0, !PT ;  /* 0x00000015050b7210 */ /* 0x000fe200007fe402 */
[----:B------:R-:W-:Y:S01]  /*0a30*/  IMAD.SHL.U32 R3, R3, 0x40, RZ ;  /* 0x0000004003037824 */ /* 0x000fe200078e00ff */
[----:B------:R-:W-:Y:S01]  /*0a40*/  ISETP.GE.AND P0, PT, R12, R199, PT ;  /* 0x000000c70c00720c */ /* 0x000fe20003f06270 */
[----:B------:R-:W-:Y:S01]  /*0a50*/  IMAD R213, R208, c[0x0][0x1b4], R213 ;  /* 0x00006d00d0d57a24 */ /* 0x000fe200078e02d5 */
[----:B------:R-:W-:Y:S01]  /*0a60*/  LOP3.LUT R19, R6, 0x8, R19, 0xf8, !PT ;  /* 0x0000000806137812 */ /* 0x000fe200078ef813 */
[C---:B------:R-:W-:Y:S01]  /*0a70*/  IMAD R7, R208.reuse, c[0x0][0x1bc], R7 ;  /* 0x00006f00d0077a24 */ /* 0x040fe200078e0207 */
[----:B------:R-:W-:Y:S01]  /*0a80*/  SHF.R.U32.HI R6, RZ, 0x3, R6 ;  /* 0x00000003ff067819 */ /* 0x000fe20000011606 */
[----:B------:R-:W-:Y:S01]  /*0a90*/  IMAD.WIDE.U32 R210, R208, c[0x0][0x1b0], R210 ;  /* 0x00006c00d0d27a25 */ /* 0x000fe200078e00d2 */
[----:B------:R-:W-:-:S02]  /*0aa0*/  SHF.R.S32.HI R80, RZ, 0x5, R9 ;  /* 0x00000005ff507819 */ /* 0x000fc40000011409 */
[----:B------:R-:W-:Y:S01]  /*0ab0*/  LOP3.LUT R2, R19, R6, RZ, 0x3c, !PT ;  /* 0x0000000613027212 */ /* 0x000fe200078e3cff */
[----:B------:R-:W-:Y:S01]  /*0ac0*/  IMAD R19, R15, c[0x0][0x1a8], RZ ;  /* 0x00006a000f137a24 */ /* 0x000fe200078e02ff */
[----:B------:R-:W-:Y:S01]  /*0ad0*/  IADD3 R205, R214, 0x40, RZ ;  /* 0x00000040d6cd7810 */ /* 0x000fe20007ffe0ff */
[----:B------:R-:W-:Y:S01]  /*0ae0*/  IMAD.MOV.U32 R5, RZ, RZ, 0x10 ;  /* 0x00000010ff057424 */ /* 0x000fe200078e00ff */
[----:B------:R-:W-:Y:S01]  /*0af0*/  LOP3.LUT R2, R2, 0xfffffe00, R3, 0xf8, !PT ;  /* 0xfffffe0002027812 */ /* 0x000fe200078ef803 */
[----:B------:R-:W-:Y:S01]  /*0b00*/  IMAD.MOV.U32 R8, RZ, RZ, 0x20 ;  /* 0x00000020ff087424 */ /* 0x000fe200078e00ff */
[----:B------:R-:W-:Y:S01]  /*0b10*/  IADD3 R204, R214, 0x80, RZ ;  /* 0x00000080d6cc7810 */ /* 0x000fe20007ffe0ff */
[----:B------:R-:W-:Y:S01]  /*0b20*/  IMAD.WIDE.U32 R208, R208, c[0x0][0x1b8], R10 ;  /* 0x00006e00d0d07a25 */ /* 0x000fe200078e000a */
[----:B------:R-:W-:Y:S02]  /*0b30*/  SEL R5, R5, 0xfffffff0, !P1 ;  /* 0xfffffff005057807 */ /* 0x000fe40004800000 */
[----:B------:R-:W-:Y:S01]  /*0b40*/  SEL R3, R8, 0xffffffe0, !P2 ;  /* 0xffffffe008037807 */ /* 0x000fe20005000000 */
[----:B------:R-:W-:-:S02]  /*0b50*/  IMAD R19, R14, c[0x0][0x1ac], R19 ;  /* 0x00006b000e137a24 */ /* 0x000fc400078e0213 */
[----:B------:R-:W-:-:S04]  /*0b60*/  IMAD.WIDE.U32 R16, R14, c[0x0][0x1a8], R16 ;  /* 0x00006a000e107a25 */ /* 0x000fc800078e0010 */
        /* <DEDUP_REMOVED lines=36> */
.L_x_150:
[----:B------:R-:W-:Y:S05]  /*0db0*/  BSYNC B0 ;  /* 0x0000000000007941 */ /* 0x000fea0003800000 */
.L_x_149:
[----:B------:R-:W-:Y:S01]  /*0dc0*/  IADD3 R10, R12, 0x20, RZ ;  /* 0x000000200c0a7810 */ /* 0x000fe20007ffe0ff */
[----:B------:R-:W-:Y:S03]  /*0dd0*/  BSSY B0, `(.L_x_151) ;  /* 0x0000024000007945 */ /* 0x000fe60003800000 */
[----:B------:R-:W-:-:S13]  /*0de0*/  ISETP.GE.AND P0, PT, R10, R199, PT ;  /* 0x000000c70a00720c */ /* 0x000fda0003f06270 */
[----:B------:R-:W-:Y:S05]  /*0df0*/  @P0 BRA `(.L_x_152) ;  /* 0x0000021000000947 */ /* 0x000fea0003800000 */
[----:B------:R-:W-:Y:S01]  /*0e00*/  IADD3 R7, P0, R20, 0x20, RZ ;  /* 0x0000002014077810 */ /* 0x000fe20007f1e0ff */
[----:B-1----:R-:W-:Y:S01]  /*0e10*/  IMAD.MOV.U32 R22, RZ, RZ, R16 ;  /* 0x000000ffff167224 */ /* 0x002fe200078e0010 */
        /* <DEDUP_REMOVED lines=31> */
.L_x_152:
[----:B------:R-:W-:Y:S05]  /*1010*/  BSYNC B0 ;  /* 0x0000000000007941 */ /* 0x000fea0003800000 */
.L_x_151:
        /* <DEDUP_REMOVED lines=37> */
.L_x_154:
[----:B------:R-:W-:Y:S05]  /*1270*/  BSYNC B0 ;  /* 0x0000000000007941 */ /* 0x000fea0003800000 */
.L_x_153:
[----:B------:R-:W-:Y:S01]  /*1280*/  IADD3 R6, R12, 0x60, RZ ;  /* 0x000000600c067810 */ /* 0x000fe20007ffe0ff */
[----:B------:R-:W-:Y:S01]  /*1290*/  UMOV UR7, 0x6 ;  /* 0x0000000600077882 */ /* 0x000fe20000000000 */
[----:B------:R-:W-:Y:S01]  /*12a0*/  IADD3 R7, R145, 0x3f, RZ ;  /* 0x0000003f91077810 */ /* 0x000fe20007ffe0ff */
[----:B------:R-:W-:Y:S01]  /*12b0*/  ULDC.64 UR4, c[0x0][0x198] ;  /* 0x0000660000047ab9 */ /* 0x000fe20000000a00 */
[----:B------:R-:W-:Y:S01]  /*12c0*/  ISETP.GE.AND P0, PT, R6, R199, PT ;  /* 0x000000c70600720c */ /* 0x000fe20003f06270 */
[----:B------:R-:W-:Y:S01]  /*12d0*/  USHF.L.U64.HI UR7, UR4, UR7, UR5 ;  /* 0x0000000704077299 */ /* 0x000fe20008010205 */
[----:B------:R-:W-:Y:S01]  /*12e0*/  SHF.R.S32.HI R6, RZ, 0x1f, R7 ;  /* 0x0000001fff067819 */ /* 0x000fe20000011407 */
[----:B------:R-:W-:Y:S01]  /*12f0*/  USHF.L.U32 UR8, UR4, 0x6, URZ ;  /* 0x0000000604087899 */ /* 0x000fe2000800063f */
[----:B------:R-:W-:Y:S02]  /*1300*/  BSSY B0, `(.L_x_155) ;  /* 0x0000023000007945 */ /* 0x000fe40003800000 */
[----:B------:R-:W-:-:S07]  /*1310*/  LEA.HI R6, R6, R7, RZ, 0x6 ;  /* 0x0000000706067211 */ /* 0x000fce00078f30ff */
        /* <DEDUP_REMOVED lines=33> */
.L_x_156:
[----:B------:R-:W-:Y:S05]  /*1530*/  BSYNC B0 ;  /* 0x0000000000007941 */ /* 0x000fea0003800000 */
.L_x_155:
[----:B------:R-:W-:Y:S01]  /*1540*/  LEA.HI.SX32 R7, R6, 0xffffffff, 0x1a ;  /* 0xffffffff06077811 */ /* 0x000fe200078fd2ff */
[----:B------:R-:W-:Y:S01]  /*1550*/  BSSY B0, `(.L_x_157) ;  /* 0x0000023000007945 */ /* 0x000fe20003800000 */
[----:B------:R-:W-:Y:S02]  /*1560*/  MOV R212, R210 ;  /* 0x000000d200d47202 */ /* 0x000fe40000000f00 */
[----:B--2---:R-:W-:Y:S01]  /*1570*/  SHF.R.S32.HI R18, RZ, 0x1f, R7 ;  /* 0x0000001fff127819 */ /* 0x004fe20000011407 */
[C---:B------:R-:W-:Y:S02]  /*1580*/  IMAD R11, R7.reuse, -0x40, R145 ;  /* 0xffffffc0070b7824 */ /* 0x040fe400078e0291 */
        /* <DEDUP_REMOVED lines=31> */
.L_x_158:
[----:B------:R-:W-:Y:S05]  /*1780*/  BSYNC B0 ;  /* 0x0000000000007941 */ /* 0x000fea0003800000 */
.L_x_157:
        /* <DEDUP_REMOVED lines=34> */
.L_x_160:
[----:B------:R-:W-:Y:S05]  /*19b0*/  BSYNC B0 ;  /* 0x0000000000007941 */ /* 0x000fea0003800000 */
.L_x_159:
[----:B------:R-:W-:Y:S01]  /*19c0*/  ISETP.NE.U32.AND P2, PT, RZ, c[0x0][0x318], PT ;  /* 0x0000c600ff007a0c */ /* 0x000fe20003f45070 */
[----:B------:R-:W0:Y:S03]  /*19d0*/  LDGDEPBAR ;  /* 0x00000000000079af */ /* 0x000e260000000000 */
[----:B------:R-:W-:-:S13]  /*19e0*/  ISETP.NE.AND.EX P2, PT, RZ, c[0x0][0x31c], PT, P2 ;  /* 0x0000c700ff007a0c */ /* 0x000fda0003f45320 */
[----:B------:R-:W-:Y:S01]  /*19f0*/  @P2 SHF.R.S32.HI R16, RZ, 0x1f, R0 ;  /* 0x0000001fff102819 */ /* 0x000fe20000011400 */
[----:B------:R-:W-:-:S04]  /*1a00*/  @P2 IMAD.WIDE.U32 R14, R0, c[0x0][0x320], R14 ;  /* 0x0000c800000e2a25 */ /* 0x000fc800078e000e */
[----:B------:R-:W-:Y:S01]  /*1a10*/  @P2 IMAD R17, R16, c[0x0][0x320], RZ ;  /* 0x0000c80010112a24 */ /* 0x000fe200078e02ff */
[----:B-1----:R-:W-:Y:S01]  /*1a20*/  @P2 LEA R20, P0, R14, c[0x0][0x318], 0x2 ;  /* 0x0000c6000e142a11 */ /* 0x002fe200078010ff */
[----:B------:R-:W-:-:S04]  /*1a30*/  DEPBAR.LE SB0, 0x0 ;  /* 0x000080000000791a */ /* 0x000fc80000000000 */
[----:B------:R-:W-:-:S04]  /*1a40*/  @P2 IMAD R17, R0, c[0x0][0x324], R17 ;  /* 0x0000c90000112a24 */ /* 0x000fc800078e0211 */
[----:B------:R-:W-:-:S05]  /*1a50*/  @P2 IMAD.IADD R17, R15, 0x1, R17 ;  /* 0x000000010f112824 */ /* 0x000fca00078e0211 */
[----:B------:R-:W-:-:S05]  /*1a60*/  @P2 LEA.HI.X R21, R14, c[0x0][0x31c], R17, 0x2, P0 ;  /* 0x0000c7000e152a11 */ /* 0x000fca00000f1411 */
[----:B------:R-:W2:Y:S04]  /*1a70*/  @P2 LDG.E R17, [R20.64] ;  /* 0x0000000a14112981 */ /* 0x000ea8000c1e1900 */
[----:B------:R-:W-:Y:S01]  /*1a80*/  BAR.SYNC.DEFER_BLOCKING 0x0 ;  /* 0x0000000000007b1d */ /* 0x000fe20000010000 */
[----:B------:R-:W-:Y:S01]  /*1a90*/  ISETP.GE.AND P1, PT, R12, R11, PT ;  /* 0x0000000b0c00720c */ /* 0x000fe20003f26270 */
[----:B------:R-:W-:Y:S01]  /*1aa0*/  IMAD R14, R18, c[0x0][0x1a0], RZ ;  /* 0x00006800120e7a24 */ /* 0x000fe200078e02ff */
[----:B------:R-:W-:Y:S01]  /*1ab0*/  MOV R0, RZ ;  /* 0x000000ff00007202 */ /* 0x000fe20000000f00 */
[C---:B------:R-:W-:Y:S02]  /*1ac0*/  IMAD.WIDE.U32 R18, R7.reuse, c[0x0][0x1a0], RZ ;  /* 0x0000680007127a25 */ /* 0x040fe400078e00ff */
[----:B------:R-:W2:Y:S01]  /*1ad0*/  @P2 MUFU.RCP R16, c[0x0][0x238] ;  /* 0x00008e0000102b08 */ /* 0x000ea20000001000 */
[----:B------:R-:W-:Y:S01]  /*1ae0*/  BSSY B0, `(.L_x_161) ;  /* 0x0000023000007945 */ /* 0x000fe20003800000 */
[----:B------:R-:W-:Y:S01]  /*1af0*/  IMAD R14, R7, c[0x0][0x1a4], R14 ;  /* 0x00006900070e7a24 */ /* 0x000fe200078e020e */
[----:B------:R-:W-:-:S03]  /*1b00*/  LEA R15, P0, R18, R208, 0x6 ;  /* 0x000000d0120f7211 */ /* 0x000fc600078030ff */
[----:B------:R-:W-:-:S05]  /*1b10*/  IMAD.IADD R19, R19, 0x1, R14 ;  /* 0x0000000113137824 */ /* 0x000fca00078e020e */
[----:B------:R-:W-:Y:S01]  /*1b20*/  LEA.HI.X R14, R18, R200, R19, 0x6, P0 ;  /* 0x000000c8120e7211 */ /* 0x000fe200000f3413 */
[----:B------:R1:W-:Y:S04]  /*1b30*/  @P1 STS.128 [R203+0x12000], RZ ;  /* 0x012000ffcb001388 */ /* 0x0003e80000000c00 */
[----:B------:R1:W-:Y:S04]  /*1b40*/  @P1 STS.128 [R203+0x14000], RZ ;  /* 0x014000ffcb001388 */ /* 0x0003e80000000c00 */
[----:B------:R1:W-:Y:S01]  /*1b50*/  @P1 STS.128 [R203+0x16000], RZ ;  /* 0x016000ffcb001388 */ /* 0x0003e20000000c00 */
[----:B--2---:R-:W-:Y:S01]  /*1b60*/  @P2 FMUL.FTZ R0, R17, R16 ;  /* 0x0000001011002220 */ /* 0x004fe20000410000 */
[----:B------:R-:W-:Y:S05]  /*1b70*/  @P1 BRA `(.L_x_162) ;  /* 0x0000019000001947 */ /* 0x000fea0003800000 */
[----:B-1----:R-:W-:Y:S02]  /*1b80*/  ISETP.GE.AND P3, PT, R214, c[0x0][0x220], PT ;  /* 0x00008800d6007a0c */ /* 0x002fe40003f66270 */
        /* <DEDUP_REMOVED lines=24> */
.L_x_162:
[----:B-1----:R-:W-:Y:S05]  /*1d10*/  BSYNC B0 ;  /* 0x0000000000007941 */ /* 0x002fea0003800000 */
.L_x_161:
[----:B------:R-:W-:Y:S01]  /*1d20*/  ISETP.GE.AND P0, PT, R10, R11, PT ;  /* 0x0000000b0a00720c */ /* 0x000fe20003f06270 */
[----:B------:R-:W-:Y:S01]  /*1d30*/  BSSY B0, `(.L_x_163) ;  /* 0x0000024000007945 */ /* 0x000fe20003800000 */
[----:B------:R-:W-:-:S05]  /*1d40*/  LOP3.LUT R9, R9, 0xffffffe0, RZ, 0xc0, !PT ;  /* 0xffffffe009097812 */ /* 0x000fca00078ec0ff */
[----:B------:R-:W-:-:S06]  /*1d50*/  IMAD.IADD R82, R134, 0x1, -R9 ;  /* 0x0000000186527824 */ /* 0x000fcc00078e0a09 */
[----:B------:R1:W-:Y:S04]  /*1d60*/  @P0 STS.128 [R203+0x13000], RZ ;  /* 0x013000ffcb000388 */ /* 0x0003e80000000c00 */
[----:B------:R1:W-:Y:S04]  /*1d70*/  @P0 STS.128 [R203+0x15000], RZ ;  /* 0x015000ffcb000388 */ /* 0x0003e80000000c00 */
[----:B------:R1:W-:Y:S01]  /*1d80*/  @P0 STS.128 [R203+0x17000], RZ ;  /* 0x017000ffcb000388 */ /* 0x0003e20000000c00 */
[----:B------:R-:W-:Y:S05]  /*1d90*/  @P0 BRA `(.L_x_164) ;  /* 0x000001d000000947 */ /* 0x000fea0003800000 */
[----:B------:R-:W-:Y:S01]  /*1da0*/  ISETP.GE.AND P3, PT, R214, c[0x0][0x220], PT ;  /* 0x00008800d6007a0c */ /* 0x000fe20003f66270 */
[----:B------:R-:W-:Y:S01]  /*1db0*/  IMAD.WIDE.U32 R10, R8, c[0x0][0x1a0], RZ ;  /* 0x00006800080a7a25 */ /* 0x000fe200078e00ff */
        /* <DEDUP_REMOVED lines=27> */
.L_x_164:
[----:B------:R-:W-:Y:S05]  /*1f70*/  BSYNC B0 ;  /* 0x0000000000007941 */ /* 0x000fea0003800000 */
.L_x_163:
[C---:B--2---:R-:W-:Y:S01]  /*1f80*/  IMAD.SHL.U32 R8, R4.reuse, 0x40, RZ ;  /* 0x0000004004087824 */ /* 0x044fe200078e00ff */
[----:B------:R-:W-:Y:S01]  /*1f90*/  R2P PR, R4, 0x6 ;  /* 0x0000000604007804 */ /* 0x000fe20000000000 */
[----:B------:R-:W-:Y:S01]  /*1fa0*/  IMAD.SHL.U32 R12, R12, 0x8, RZ ;  /* 0x000000080c0c7824 */ /* 0x000fe200078e00ff */
[----:B------:R-:W-:Y:S01]  /*1fb0*/  SHF.R.S32.HI R207, RZ, 0x1f, R82 ;  /* 0x0000001fffcf7819 */ /* 0x000fe20000011452 */
[----:B------:R-:W-:Y:S01]  /*1fc0*/  IMAD R198, R80, 0x400, R2 ;  /* 0x0000040050c67824 */ /* 0x000fe200078e0202 */
[----:B------:R-:W-:Y:S01]  /*1fd0*/  LOP3.LUT R9, R8, 0x1c0, RZ, 0xc0, !PT ;  /* 0x000001c008097812 */ /* 0x000fe200078ec0ff */
[----:B------:R-:W0:Y:S01]  /*1fe0*/  LDGDEPBAR ;  /* 0x00000000000079af */ /* 0x000e220000000000 */
[----:B------:R-:W-:Y:S01]  /*1ff0*/  LEA.HI R207, R207, R82, RZ, 0x2 ;  /* 0x00000052cfcf7211 */ /* 0x000fe200078f10ff */
        /* <DEDUP_REMOVED lines=9> */
[----:B------:R-:W-:-:S02]  /*2090*/  SHF.R.S32.HI R207, RZ, 0x2, R207 ;  /* 0x00000002ffcf7819 */ /* 0x000fc400000114cf */
[----:B------:R-:W-:Y:S01]  /*20a0*/  IMAD R197, R197, 0x200, R8 ;  /* 0x00000200c5c57824 */ /* 0x000fe200078e0208 */
[----:B------:R-:W-:Y:S02]  /*20b0*/  LDSM.16.M88.4 R52, [R194] ;  /* 0x00000000c234783b */ /* 0x000fe40000000200 */
[----:B------:R-:W-:Y:S02]  /*20c0*/  IMAD R80, R80, 0x10, R207 ;  /* 0x0000001050507824 */ /* 0x000fe400078e02cf */
[----:B------:R-:W-:Y:S01]  /*20d0*/  IMAD.SHL.U32 R197, R197, 0x2, RZ ;  /* 0x00000002c5c57824 */ /* 0x000fe200078e00ff */
[----:B------:R-:W-:Y:S01]  /*20e0*/  LDSM.16.M88.4 R76, [R194+0x4000] ;  /* 0x00400000c24c783b */ /* 0x000fe20000000200 */
[----:B------:R-:W-:-:S03]  /*20f0*/  IMAD.IADD R135, R81, 0x1, R80 ;  /* 0x0000000151877824 */ /* 0x000fc600078e0250 */
[----:B------:R-:W2:Y:S01]  /*2100*/  LDSM.16.M88.4 R24, [R197+0xc000] ;  /* 0x00c00000c518783b */ /* 0x000ea20000000200 */
[C---:B------:R-:W-:Y:S02]  /*2110*/  IADD3 R4, R197.reuse, 0xc000, RZ ;  /* 0x0000c000c5047810 */ /* 0x040fe40007ffe0ff */
[----:B------:R-:W-:Y:S01]  /*2120*/  IADD3 R195, R197, 0xc020, RZ ;  /* 0x0000c020c5c37810 */ /* 0x000fe20007ffe0ff */
[----:B------:R-:W3:Y:S01]  /*2130*/  LDSM.16.M88.4 R16, [R197+0xc800] ;  /* 0x00c80000c510783b */ /* 0x000ee20000000200 */
[----:B------:R-:W-:Y:S01]  /*2140*/  @P1 IADD3 R195, R4, -0x20, RZ ;  /* 0xffffffe004c31810 */ /* 0x000fe20007ffe0ff */
[----:B------:R-:W-:Y:S02]  /*2150*/  IMAD.MOV.U32 R4, RZ, RZ, 0x40 ;  /* 0x00000040ff047424 */ /* 0x000fe400078e00ff */
[----:B------:R-:W4:Y:S01]  /*2160*/  LDSM.16.M88.4 R60, [R197+0xd000] ;  /* 0x00d00000c53c783b */ /* 0x000f220000000200 */
[C---:B------:R-:W-:Y:S02]  /*2170*/  IADD3 R187, R195.reuse, 0x800, RZ ;  /* 0x00000800c3bb7810 */ /* 0x040fe40007ffe0ff */
[----:B------:R-:W-:Y:S01]  /*2180*/  SEL R4, R4, 0xffffffc0, !P2 ;  /* 0xffffffc004047807 */ /* 0x000fe20005000000 */
[----:B------:R-:W5:Y:S01]  /*2190*/  LDSM.16.M88.4 R68, [R197+0xd800] ;  /* 0x00d80000c544783b */ /* 0x000f620000000200 */
[----:B------:R-:W-:-:S02]  /*21a0*/  IADD3 R186, R195, 0x1000, RZ ;  /* 0x00001000c3ba7810 */ /* 0x000fc40007ffe0ff */
[----:B------:R-:W-:Y:S01]  /*21b0*/  IADD3 R185, R195, 0x1800, RZ ;  /* 0x00001800c3b97810 */ /* 0x000fe20007ffe0ff */
[----:B------:R-:W1:Y:S01]  /*21c0*/  LDSM.16.M88.4 R48, [R195] ;  /* 0x00000000c330783b */ /* 0x000e620000000200 */
[----:B------:R-:W-:Y:S01]  /*21d0*/  IMAD.IADD R191, R197, 0x1, R4 ;  /* 0x00000001c5bf7824 */ /* 0x000fe200078e0204 */
[C---:B------:R-:W-:Y:S01]  /*21e0*/  IADD3 R183, R195.reuse, 0x2000, RZ ;  /* 0x00002000c3b77810 */ /* 0x040fe20007ffe0ff */
[----:B------:R-:W-:Y:S01]  /*21f0*/  IMAD.IADD R184, R4, 0x1, R195 ;  /* 0x0000000104b87824 */ /* 0x000fe200078e02c3 */
[----:B------:R-:W1:Y:S01]  /*2200*/  LDSM.16.M88.4 R40, [R195+0x800] ;  /* 0x00080000c328783b */ /* 0x000e620000000200 */
[----:B------:R-:W-:Y:S01]  /*2210*/  IMAD.SHL.U32 R4, R134, 0x2, RZ ;  /* 0x0000000286047824 */ /* 0x000fe200078e00ff */
[C---:B------:R-:W-:Y:S02]  /*2220*/  IADD3 R182, R195.reuse, 0x2800, RZ ;  /* 0x00002800c3b67810 */ /* 0x040fe40007ffe0ff */
[----:B------:R-:W1:Y:S01]  /*2230*/  LDSM.16.M88.4 R8, [R195+0x1000] ;  /* 0x00100000c308783b */ /* 0x000e620000000200 */
[----:B------:R-:W-:-:S02]  /*2240*/  IADD3 R181, R195, 0x3000, RZ ;  /* 0x00003000c3b57810 */ /* 0x000fc40007ffe0ff */
[----:B------:R-:W-:Y:S01]  /*2250*/  LOP3.LUT R4, R4, 0x6, RZ, 0xc0, !PT ;  /* 0x0000000604047812 */ /* 0x000fe200078ec0ff */
[----:B------:R-:W1:Y:S01]  /*2260*/  LDSM.16.M88.4 R44, [R195+0x1800] ;  /* 0x00180000c32c783b */ /* 0x000e620000000200 */
[C---:B------:R-:W-:Y:S02]  /*2270*/  IADD3 R180, R195.reuse, 0x3800, RZ ;  /* 0x00003800c3b47810 */ /* 0x040fe40007ffe0ff */
[----:B------:R-:W-:Y:S01]  /*2280*/  IADD3 R179, R195, 0x4000, RZ ;  /* 0x00004000c3b37810 */ /* 0x000fe20007ffe0ff */
[----:B------:R-:W1:Y:S01]  /*2290*/  LDSM.16.M88.4 R32, [R191+0xc000] ;  /* 0x00c00000bf20783b */ /* 0x000e620000000200 */
[----:B------:R-:W-:Y:S01]  /*22a0*/  IMAD R4, R7, 0x40, R4 ;  /* 0x0000004007047824 */ /* 0x000fe200078e0204 */
[C---:B------:R-:W-:Y:S02]  /*22b0*/  IADD3 R178, R195.reuse, 0x4800, RZ ;  /* 0x00004800c3b27810 */ /* 0x040fe40007ffe0ff */
[----:B------:R-:W1:Y:S01]  /*22c0*/  LDSM.16.M88.4 R72, [R191+0xc800] ;  /* 0x00c80000bf48783b */ /* 0x000e620000000200 */
[----:B------:R-:W-:-:S02]  /*22d0*/  IADD3 R177, R195, 0x5000, RZ ;  /* 0x00005000c3b17810 */ /* 0x000fc40007ffe0ff */
[C---:B------:R-:W-:Y:S01]  /*22e0*/  IADD3 R82, R4.reuse, 0x20, RZ ;  /* 0x0000002004527810 */ /* 0x040fe20007ffe0ff */
[C---:B--2---:R-:W-:Y:S01]  /*22f0*/  HMMA.16816.F32 R28, R36.reuse, R24, RZ ;  /* 0x00000018241c723c */ /* 0x044fe200000018ff */
[C---:B------:R-:W-:Y:S02]  /*2300*/  IADD3 R92, R4.reuse, 0x18, RZ ;  /* 0x00000018045c7810 */ /* 0x040fe40007ffe0ff */
[C---:B------:R-:W-:Y:S02]  /*2310*/  IADD3 R90, R4.reuse, 0x28, RZ ;  /* 0x00000028045a7810 */ /* 0x040fe40007ffe0ff */
[C---:B------:R-:W-:Y:S02]  /*2320*/  IADD3 R80, R4.reuse, 0x19, RZ ;  /* 0x0000001904507810 */ /* 0x040fe40007ffe0ff */
[C---:B------:R-:W-:Y:S01]  /*2330*/  IADD3 R86, R4.reuse, 0x21, RZ ;  /* 0x0000002104567810 */ /* 0x040fe20007ffe0ff */
[----:B------:R-:W-:Y:S01]  /*2340*/  HMMA.16816.F32 R24, R36, R26, RZ ;  /* 0x0000001a2418723c */ /* 0x000fe200000018ff */
[----:B------:R-:W-:-:S02]  /*2350*/  IADD3 R88, R4, 0x29, RZ ;  /* 0x0000002904587810 */ /* 0x000fc40007ffe0ff */
[C---:B------:R-:W-:Y:S02]  /*2360*/  IADD3 R96, R4.reuse, 0x30, RZ ;  /* 0x0000003004607810 */ /* 0x040fe40007ffe0ff */
[C---:B------:R-:W-:Y:S02]  /*2370*/  IADD3 R100, R4.reuse, 0x38, RZ ;  /* 0x0000003804647810 */ /* 0x040fe40007ffe0ff */
[C---:B------:R-:W-:Y:S01]  /*2380*/  IADD3 R98, R4.reuse, 0x39, RZ ;  /* 0x0000003904627810 */ /* 0x040fe20007ffe0ff */
[----:B---3--:R-:W-:Y:S01]  /*2390*/  HMMA.16816.F32 R20, R36, R16, RZ ;  /* 0x000000102414723c */ /* 0x008fe200000018ff */
[C---:B------:R-:W-:Y:S02]  /*23a0*/  IADD3 R84, R4.reuse, 0x11, RZ ;  /* 0x0000001104547810 */ /* 0x040fe40007ffe0ff */
[C---:B------:R-:W-:Y:S02]  /*23b0*/  IADD3 R94, R4.reuse, 0x31, RZ ;  /* 0x00000031045e7810 */ /* 0x040fe40007ffe0ff */
[----:B------:R-:W-:-:S02]  /*23c0*/  ISETP.GE.AND P1, PT, R4, R145, PT ;  /* 0x000000910400720c */ /* 0x000fc40003f26270 */
[-C--:B------:R-:W-:Y:S01]  /*23d0*/  ISETP.GE.AND P2, PT, R92, R145.reuse, PT ;  /* 0x000000915c00720c */ /* 0x080fe20003f46270 */
[----:B----4-:R-:W-:Y:S01]  /*23e0*/  HMMA.16816.F32 R64, R36, R60, RZ ;  /* 0x0000003c2440723c */ /* 0x010fe200000018ff */
[----:B------:R-:W-:Y:S02]  /*23f0*/  ISETP.GE.AND P3, PT, R84, R145, PT ;  /* 0x000000915400720c */ /* 0x000fe40003f66270 */
[----:B------:R-:W-:-:S05]  /*2400*/  IADD3 R176, R195, 0x5800, RZ ;  /* 0x00005800c3b07810 */ /* 0x000fca0007ffe0ff */
[C---:B------:R-:W-:Y:S08]  /*2410*/  HMMA.16816.F32 R16, R36.reuse, R18, RZ ;  /* 0x000000122410723c */ /* 0x040ff000000018ff */
[C---:B------:R-:W-:Y:S08]  /*2420*/  HMMA.16816.F32 R60, R36.reuse, R62, RZ ;  /* 0x0000003e243c723c */ /* 0x040ff000000018ff */
[C---:B-----5:R-:W-:Y:S08]  /*2430*/  HMMA.16816.F32 R56, R36.reuse, R68, RZ ;  /* 0x000000442438723c */ /* 0x060ff000000018ff */
[----:B------:R-:W-:Y:S01]  /*2440*/  HMMA.16816.F32 R36, R36, R70, RZ ;  /* 0x000000462424723c */ /* 0x000fe200000018ff */
[----:B------:R-:W2:Y:S07]  /*2450*/  LDSM.16.M88.4 R68, [R191+0xd000] ;  /* 0x00d00000bf44783b */ /* 0x000eae0000000200 */
[C---:B-1----:R-:W-:Y:S08]  /*2460*/  HMMA.16816.F32 R28, R12.reuse, R48, R28 ;  /* 0x000000300c1c723c */ /* 0x042ff0000000181c */
[C---:B------:R-:W-:Y:S01]  /*2470*/  HMMA.16816.F32 R24, R12.reuse, R50, R24 ;  /* 0x000000320c18723c */ /* 0x040fe20000001818 */
[----:B------:R-:W1:Y:S07]  /*2480*/  LDSM.16.M88.4 R48, [R191+0xd800] ;  /* 0x00d80000bf30783b */ /* 0x000e6e0000000200 */
[C---:B------:R-:W-:Y:S08]  /*2490*/  HMMA.16816.F32 R20, R12.reuse, R40, R20 ;  /* 0x000000280c14723c */ /* 0x040ff00000001814 */
[C---:B------:R-:W-:Y:S01]  /*24a0*/  HMMA.16816.F32 R16, R12.reuse, R42, R16 ;  /* 0x0000002a0c10723c */ /* 0x040fe20000001810 */
[----:B------:R-:W-:Y:S07]  /*24b0*/  LDSM.16.M88.4 R40, [R193] ;  /* 0x00000000c128783b */ /* 0x000fee0000000200 */
[C---:B------:R-:W-:Y:S08]  /*24c0*/  HMMA.16816.F32 R64, R12.reuse, R8, R64 ;  /* 0x000000080c40723c */ /* 0x040ff00000001840 */
[C---:B------:R-:W-:Y:S01]  /*24d0*/  HMMA.16816.F32 R60, R12.reuse, R10, R60 ;  /* 0x0000000a0c3c723c */ /* 0x040fe2000000183c */
[----:B------:R-:W3:Y:S07]  /*24e0*/  LDSM.16.M88.4 R8, [R184] ;  /* 0x00000000b808783b */ /* 0x000eee0000000200 */
        /* <DEDUP_REMOVED lines=9> */
[----:B------:R-:W-:Y:S07]  /*2580*/  LDSM.16.M88.4 R72, [R197+0xe000] ;  /* 0x00e00000c548783b */ /* 0x000fee0000000200 */
[C---:B--2---:R-:W-:Y:S08]  /*2590*/  HMMA.16816.F32 R64, R52.reuse, R68, R64 ;  /* 0x000000443440723c */ /* 0x044ff00000001840 */
[C---:B------:R-:W-:Y:S01]  /*25a0*/  HMMA.16816.F32 R60, R52.reuse, R70, R60 ;  /* 0x00000046343c723c */ /* 0x040fe2000000183c */
[----:B------:R-:W-:Y:S07]  /*25b0*/  LDSM.16.M88.4 R68, [R197+0xe800] ;  /* 0x00e80000c544783b */ /* 0x000fee0000000200 */
[C---:B-1----:R-:W-:Y:S08]  /*25c0*/  HMMA.16816.F32 R56, R52.reuse, R48, R56 ;  /* 0x000000303438723c */ /* 0x042ff00000001838 */
[----:B------:R-:W-:Y:S01]  /*25d0*/  HMMA.16816.F32 R52, R52, R50, R36 ;  /* 0x000000323434723c */ /* 0x000fe20000001824 */
[----:B------:R-:W-:Y:S04]  /*25e0*/  LDSM.16.M88.4 R36, [R197+0xf000] ;  /* 0x00f00000c524783b */ /* 0x000fe80000000200 */
[----:B------:R-:W-:Y:S03]  /*25f0*/  LDSM.16.M88.4 R48, [R195+0x2000] ;  /* 0x00200000c330783b */ /* 0x000fe60000000200 */
[C---:B---3--:R-:W-:Y:S08]  /*2600*/  HMMA.16816.F32 R28, R40.reuse, R8, R28 ;  /* 0x00000008281c723c */ /* 0x048ff0000000181c */
[C---:B------:R-:W-:Y:S01]  /*2610*/  HMMA.16816.F32 R24, R40.reuse, R10, R24 ;  /* 0x0000000a2818723c */ /* 0x040fe20000001818 */
[----:B------:R-:W1:Y:S07]  /*2620*/  LDSM.16.M88.4 R8, [R198+0x4000] ;  /* 0x00400000c608783b */ /* 0x000e6e0000000200 */
[C---:B----4-:R-:W-:Y:S08]  /*2630*/  HMMA.16816.F32 R20, R40.reuse, R12, R20 ;  /* 0x0000000c2814723c */ /* 0x050ff00000001814 */
[C---:B------:R-:W-:Y:S01]  /*2640*/  HMMA.16816.F32 R16, R40.reuse, R14, R16 ;  /* 0x0000000e2810723c */ /* 0x040fe20000001810 */
[----:B------:R-:W2:Y:S07]  /*2650*/  LDSM.16.M88.4 R12, [R197+0xf800] ;  /* 0x00f80000c50c783b */ /* 0x000eae0000000200 */
[C---:B-----5:R-:W-:Y:S08]  /*2660*/  HMMA.16816.F32 R64, R40.reuse, R32, R64 ;  /* 0x000000202840723c */ /* 0x060ff00000001840 */
[C---:B------:R-:W-:Y:S01]  /*2670*/  HMMA.16816.F32 R60, R40.reuse, R34, R60 ;  /* 0x00000022283c723c */ /* 0x040fe2000000183c */
[----:B------:R-:W3:Y:S07]  /*2680*/  LDSM.16.M88.4 R32, [R196+0x4000] ;  /* 0x00400000c420783b */ /* 0x000eee0000000200 */
[C---:B------:R-:W-:Y:S08]  /*2690*/  HMMA.16816.F32 R56, R40.reuse, R44, R56 ;  /* 0x0000002c2838723c */ /* 0x040ff00000001838 */
[----:B------:R-:W-:Y:S01]  /*26a0*/  HMMA.16816.F32 R52, R40, R46, R52 ;  /* 0x0000002e2834723c */ /* 0x000fe20000001834 */
[----:B------:R-:W4:Y:S04]  /*26b0*/  LDSM.16.M88.4 R44, [R195+0x2800] ;  /* 0x00280000c32c783b */ /* 0x000f280000000200 */
[----:B------:R-:W-:Y:S03]  /*26c0*/  LDSM.16.M88.4 R40, [R195+0x3000] ;  /* 0x00300000c328783b */ /* 0x000fe60000000200 */
[C---:B-1----:R-:W-:Y:S08]  /*26d0*/  HMMA.16816.F32 R28, R8.reuse, R72, R28 ;  /* 0x00000048081c723c */ /* 0x042ff0000000181c */
[C---:B------:R-:W-:Y:S01]  /*26e0*/  HMMA.16816.F32 R24, R8.reuse, R74, R24 ;  /* 0x0000004a0818723c */ /* 0x040fe20000001818 */
[----:B------:R-:W-:Y:S07]  /*26f0*/  LDSM.16.M88.4 R72, [R191+0xf000] ;  /* 0x00f00000bf48783b */ /* 0x000fee0000000200 */
[C---:B------:R-:W-:Y:S08]  /*2700*/  HMMA.16816.F32 R64, R8.reuse, R36, R64 ;  /* 0x000000240840723c */ /* 0x040ff00000001840 */
[C---:B------:R-:W-:Y:S01]  /*2710*/  HMMA.16816.F32 R60, R8.reuse, R38, R60 ;  /* 0x00000026083c723c */ /* 0x040fe2000000183c */
[----:B------:R-:W1:Y:S07]  /*2720*/  LDSM.16.M88.4 R36, [R195+0x3800] ;  /* 0x00380000c324783b */ /* 0x000e6e0000000200 */
[C---:B------:R-:W-:Y:S08]  /*2730*/  HMMA.16816.F32 R20, R8.reuse, R68, R20 ;  /* 0x000000440814723c */ /* 0x040ff00000001814 */
[C---:B------:R-:W-:Y:S01]  /*2740*/  HMMA.16816.F32 R16, R8.reuse, R70, R16 ;  /* 0x000000460810723c */ /* 0x040fe20000001810 */
[----:B------:R-:W-:Y:S07]  /*2750*/  LDSM.16.M88.4 R68, [R191+0xf800] ;  /* 0x00f80000bf44783b */ /* 0x000fee0000000200 */
[C---:B--2---:R-:W-:Y:S08]  /*2760*/  HMMA.16816.F32 R56, R8.reuse, R12, R56 ;  /* 0x0000000c0838723c */ /* 0x044ff00000001838 */
[----:B------:R-:W-:Y:S01]  /*2770*/  HMMA.16816.F32 R52, R8, R14, R52 ;  /* 0x0000000e0834723c */ /* 0x000fe20000001834 */
[----:B------:R-:W2:Y:S04]  /*2780*/  LDSM.16.M88.4 R12, [R191+0xe000] ;  /* 0x00e00000bf0c783b */ /* 0x000ea80000000200 */
[----:B------:R-:W5:Y:S03]  /*2790*/  LDSM.16.M88.4 R8, [R191+0xe800] ;  /* 0x00e80000bf08783b */ /* 0x000f660000000200 */
[C---:B---3--:R-:W-:Y:S08]  /*27a0*/  HMMA.16816.F32 R28, R32.reuse, R48, R28 ;  /* 0x00000030201c723c */ /* 0x048ff0000000181c */
[C---:B------:R-:W-:Y:S01]  /*27b0*/  HMMA.16816.F32 R24, R32.reuse, R50, R24 ;  /* 0x000000322018723c */ /* 0x040fe20000001818 */
[----:B------:R-:W-:Y:S07]  /*27c0*/  LDSM.16.M88.4 R48, [R193+0x4000] ;  /* 0x00400000c130783b */ /* 0x000fee0000000200 */
[C---:B----4-:R-:W-:Y:S08]  /*27d0*/  HMMA.16816.F32 R20, R32.reuse, R44, R20 ;  /* 0x0000002c2014723c */ /* 0x050ff00000001814 */
[C---:B------:R-:W-:Y:S01]  /*27e0*/  HMMA.16816.F32 R16, R32.reuse, R46, R16 ;  /* 0x0000002e2010723c */ /* 0x040fe20000001810 */
[----:B------:R-:W3:Y:S07]  /*27f0*/  LDSM.16.M88.4 R44, [R184+0x2000] ;  /* 0x00200000b82c783b */ /* 0x000eee0000000200 */
[C---:B-1----:R-:W-:Y:S08]  /*2800*/  HMMA.16816.F32 R56, R32.reuse, R36, R56 ;  /* 0x000000242038723c */ /* 0x042ff00000001838 */
[----:B------:R-:W-:Y:S01]  /*2810*/  HMMA.16816.F32 R52, R32, R38, R52 ;  /* 0x000000262034723c */ /* 0x000fe20000001834 */
[----:B------:R-:W-:Y:S07]  /*2820*/  LDSM.16.M88.4 R36, [R184+0x3000] ;  /* 0x00300000b824783b */ /* 0x000fee0000000200 */
[----:B--2---:R-:W-:Y:S08]  /*2830*/  HMMA.16816.F32 R28, R76, R12, R28 ;  /* 0x0000000c4c1c723c */ /* 0x004ff0000000181c */
[C---:B------:R-:W-:Y:S08]  /*2840*/  HMMA.16816.F32 R64, R32.reuse, R40, R64 ;  /* 0x000000282040723c */ /* 0x040ff00000001840 */
[----:B------:R-:W-:Y:S01]  /*2850*/  HMMA.16816.F32 R60, R32, R42, R60 ;  /* 0x0000002a203c723c */ /* 0x000fe2000000183c */
[----:B------:R-:W1:Y:S04]  /*2860*/  LDSM.16.M88.4 R32, [R184+0x3800] ;  /* 0x00380000b820783b */ /* 0x000e680000000200 */
[----:B------:R-:W-:Y:S03]  /*2870*/  LDSM.16.M88.4 R40, [R184+0x2800] ;  /* 0x00280000b828783b */ /* 0x000fe60000000200 */
[C---:B------:R-:W-:Y:S01]  /*2880*/  HMMA.16816.F32 R24, R76.reuse, R14, R24 ;  /* 0x0000000e4c18723c */ /* 0x040fe20000001818 */
[----:B------:R-:W-:Y:S07]  /*2890*/  LDSM.16.M88.4 R12, [R197+0x10000] ;  /* 0x01000000c50c783b */ /* 0x000fee0000000200 */
[C---:B-----5:R-:W-:Y:S08]  /*28a0*/  HMMA.16816.F32 R20, R76.reuse, R8, R20 ;  /* 0x000000084c14723c */ /* 0x060ff00000001814 */
[C---:B------:R-:W-:Y:S01]  /*28b0*/  HMMA.16816.F32 R16, R76.reuse, R10, R16 ;  /* 0x0000000a4c10723c */ /* 0x040fe20000001810 */
[----:B------:R-:W2:Y:S07]  /*28c0*/  LDSM.16.M88.4 R8, [R198+0x8000] ;  /* 0x00800000c608783b */ /* 0x000eae0000000200 */
[C---:B------:R-:W-:Y:S08]  /*28d0*/  HMMA.16816.F32 R56, R76.reuse, R68, R56 ;  /* 0x000000444c38723c */ /* 0x040ff00000001838 */
[----:B------:R-:W-:Y:S01]  /*28e0*/  HMMA.16816.F32 R68, R76, R70, R52 ;  /* 0x000000464c44723c */ /* 0x000fe20000001834 */
[----:B------:R-:W-:Y:S07]  /*28f0*/  LDSM.16.M88.4 R52, [R197+0x10800] ;  /* 0x01080000c534783b */ /* 0x000fee0000000200 */
[----:B---3--:R-:W-:Y:S08]  /*2900*/  HMMA.16816.F32 R28, R48, R44, R28 ;  /* 0x0000002c301c723c */ /* 0x008ff0000000181c */
[C---:B------:R-:W-:Y:S07]  /*2910*/  HMMA.16816.F32 R64, R76.reuse, R72, R64 ;  /* 0x000000484c40723c */ /* 0x040fee0000001840 */
[----:B------:R-:W-:Y:S01]  /*2920*/  IADD3 R72, R4, 0x1, RZ ;  /* 0x0000000104487810 */ /* 0x000fe20007ffe0ff */
[----:B------:R-:W-:Y:S03]  /*2930*/  HMMA.16816.F32 R60, R76, R74, R60 ;  /* 0x0000004a4c3c723c */ /* 0x000fe6000000183c */
[----:B------:R-:W-:-:S04]  /*2940*/  ISETP.GE.AND P0, PT, R72, R145, PT ;  /* 0x000000914800720c */ /* 0x000fc80003f06270 */
[----:B------:R-:W-:Y:S01]  /*2950*/  IADD3 R77, R145, R135, -R206 ;  /* 0x00000087914d7210 */ /* 0x000fe20007ffe8ce */
[C---:B------:R-:W-:Y:S01]  /*2960*/  HMMA.16816.F32 R44, R48.reuse, R46, R24 ;  /* 0x0000002e302c723c */ /* 0x040fe20000001818 */
[----:B------:R-:W3:Y:S01]  /*2970*/  LDSM.16.M88.4 R24, [R197+0x11000] ;  /* 0x01100000c518783b */ /* 0x000ee20000000200 */
[C---:B------:R-:W-:Y:S02]  /*2980*/  IADD3 R76, R4.reuse, 0x9, RZ ;  /* 0x00000009044c7810 */ /* 0x040fe40007ffe0ff */
[C---:B------:R-:W-:Y:S01]  /*2990*/  IMAD.IADD R85, R77.reuse, 0x1, -R100 ;  /* 0x000000014d557824 */ /* 0x040fe200078e0a64 */
[----:B------:R-:W-:Y:S01]  /*29a0*/  IADD3 R78, R4, 0x10, RZ ;  /* 0x00000010044e7810 */ /* 0x000fe20007ffe0ff */
[C---:B------:R-:W-:Y:S01]  /*29b0*/  IMAD.IADD R7, R77.reuse, 0x1, -R4 ;  /* 0x000000014d077824 */ /* 0x040fe200078e0a04 */
[----:B------:R-:W-:Y:S01]  /*29c0*/  ISETP.GE.AND P6, PT, R76, R145, PT ;  /* 0x000000914c00720c */ /* 0x000fe20003fc6270 */
[----:B-1----:R-:W-:Y:S01]  /*29d0*/  HMMA.16816.F32 R56, R48, R32, R56 ;  /* 0x000000203038723c */ /* 0x002fe20000001838 */
[----:B------:R-:W-:Y:S01]  /*29e0*/  IABS R85, R85 ;  /* 0x0000005500557213 */ /* 0x000fe20000000000 */
[----:B------:R-:W-:Y:S01]  /*29f0*/  IMAD.IADD R81, R77, 0x1, -R94 ;  /* 0x000000014d517824 */ /* 0x000fe200078e0a5e */
[----:B------:R-:W-:-:S02]  /*2a00*/  IABS R7, R7 ;  /* 0x0000000700077213 */ /* 0x000fc40000000000 */
[----:B------:R-:W-:Y:S01]  /*2a10*/  ISETP.GE.AND P4, PT, R78, R145, PT ;  /* 0x000000914e00720c */ /* 0x000fe20003f86270 */
[----:B------:R-:W-:Y:S01]  /*2a20*/  IMAD.MOV.U32 R89, RZ, RZ, R85 ;  /* 0x000000ffff597224 */ /* 0x000fe200078e0055 */
[----:B------:R-:W-:Y:S01]  /*2a30*/  IADD3 R85, R77, 0x8, RZ ;  /* 0x000000084d557810 */ /* 0x000fe20007ffe0ff */
[----:B------:R-:W-:Y:S01]  /*2a40*/  HMMA.16816.F32 R68, R48, R34, R68 ;  /* 0x000000223044723c */ /* 0x000fe20000001844 */
[----:B------:R-:W1:Y:S01]  /*2a50*/  LDSM.16.M88.4 R32, [R197+0x11800] ;  /* 0x01180000c520783b */ /* 0x000e620000000200 */
[----:B------:R-:W4:Y:S01]  /*2a60*/  I2F R7, R7 ;  /* 0x0000000700077306 */ /* 0x000f220000201400 */
[----:B------:R-:W-:-:S05]  /*2a70*/  IABS R81, R81 ;  /* 0x0000005100517213 */ /* 0x000fca0000000000 */
[C---:B------:R-:W-:Y:S02]  /*2a80*/  HMMA.16816.F32 R64, R48.reuse, R36, R64 ;  /* 0x000000243040723c */ /* 0x040fe40000001840 */
[----:B------:R-:W-:Y:S06]  /*2a90*/  I2F R81, R81 ;  /* 0x0000005100517306 */ /* 0x000fec0000201400 */
[----:B------:R-:W-:Y:S01]  /*2aa0*/  HMMA.16816.F32 R60, R48, R38, R60 ;  /* 0x00000026303c723c */ /* 0x000fe2000000183c */
[----:B------:R-:W-:Y:S07]  /*2ab0*/  LDSM.16.M88.4 R36, [R196+0x8000] ;  /* 0x00800000c424783b */ /* 0x000fee0000000200 */
[C---:B--2---:R-:W-:Y:S08]  /*2ac0*/  HMMA.16816.F32 R28, R8.reuse, R12, R28 ;  /* 0x0000000c081c723c */ /* 0x044ff0000000181c */
[----:B------:R-:W-:Y:S01]  /*2ad0*/  HMMA.16816.F32 R44, R8, R14, R44 ;  /* 0x0000000e082c723c */ /* 0x000fe2000000182c */
[----:B------:R-:W2:Y:S07]  /*2ae0*/  LDSM.16.M88.4 R12, [R195+0x4000] ;  /* 0x00400000c30c783b */ /* 0x000eae0000000200 */
[C---:B------:R-:W-:Y:S08]  /*2af0*/  HMMA.16816.F32 R20, R48.reuse, R40, R20 ;  /* 0x000000283014723c */ /* 0x040ff00000001814 */
[----:B------:R-:W-:Y:S01]  /*2b00*/  HMMA.16816.F32 R16, R48, R42, R16 ;  /* 0x0000002a3010723c */ /* 0x000fe20000001810 */
[----:B------:R-:W5:Y:S06]  /*2b10*/  LDSM.16.M88.4 R40, [R195+0x4800] ;  /* 0x00480000c328783b */ /* 0x000f6c0000000200 */
[C---:B------:R-:W-:Y:S01]  /*2b20*/  IMAD.IADD R51, R77.reuse, 0x1, -R78 ;  /* 0x000000014d337824 */ /* 0x040fe200078e0a4e */
[----:B---3--:R-:W-:Y:S01]  /*2b30*/  HMMA.16816.F32 R64, R8, R24, R64 ;  /* 0x000000180840723c */ /* 0x008fe20000001840 */
[----:B------:R-:W-:-:S03]  /*2b40*/  IMAD.IADD R50, R77, 0x1, -R84 ;  /* 0x000000014d327824 */ /* 0x000fc600078e0a54 */
[----:B------:R-:W-:Y:S02]  /*2b50*/  IABS R51, R51 ;  /* 0x0000003300337213 */ /* 0x000fe40000000000 */
[----:B------:R-:W-:Y:S01]  /*2b60*/  IABS R50, R50 ;  /* 0x0000003200327213 */ /* 0x000fe20000000000 */
[----:B------:R-:W-:Y:S01]  /*2b70*/  IMAD.IADD R24, R77, 0x1, -R72 ;  /* 0x000000014d187824 */ /* 0x000fe200078e0a48 */
[----:B------:R-:W-:Y:S02]  /*2b80*/  HMMA.16816.F32 R20, R8, R52, R20 ;  /* 0x000000340814723c */ /* 0x000fe40000001814 */
[----:B------:R-:W-:Y:S02]  /*2b90*/  I2F R51, R51 ;  /* 0x0000003300337306 */ /* 0x000fe40000201400 */
[----:B------:R-:W-:-:S03]  /*2ba0*/  IABS R24, R24 ;  /* 0x0000001800187213 */ /* 0x000fc60000000000 */
[----:B------:R-:W-:Y:S01]  /*2bb0*/  IADD3 R52, R4, 0x8, RZ ;  /* 0x0000000804347810 */ /* 0x000fe20007ffe0ff */
[----:B------:R-:W-:Y:S01]  /*2bc0*/  HMMA.16816.F32 R16, R8, R54, R16 ;  /* 0x000000360810723c */ /* 0x000fe20000001810 */
[----:B------:R-:W-:Y:S01]  /*2bd0*/  IMAD.MOV.U32 R48, RZ, RZ, R24 ;  /* 0x000000ffff307224 */ /* 0x000fe200078e0018 */
[----:B------:R-:W-:Y:S01]  /*2be0*/  I2F R50, R50 ;  /* 0x0000003200327306 */ /* 0x000fe20000201400 */
[----:B------:R-:W-:Y:S01]  /*2bf0*/  ISETP.GE.AND P5, PT, R52, R145, PT ;  /* 0x000000913400720c */ /* 0x000fe20003fa6270 */
[----:B------:R-:W-:-:S04]  /*2c00*/  IMAD.IADD R25, R77, 0x1, -R52 ;  /* 0x000000014d197824 */ /* 0x000fc800078e0a34 */
[C---:B------:R-:W-:Y:S01]  /*2c10*/  HMMA.16816.F32 R60, R8.reuse, R26, R60 ;  /* 0x0000001a083c723c */ /* 0x040fe2000000183c */
[----:B------:R-:W-:Y:S01]  /*2c20*/  IABS R24, R25 ;  /* 0x0000001900187213 */ /* 0x000fe20000000000 */
[----:B------:R-:W-:Y:S06]  /*2c30*/  I2F R48, R48 ;  /* 0x0000003000307306 */ /* 0x000fec0000201400 */
[C---:B-1----:R-:W-:Y:S02]  /*2c40*/  HMMA.16816.F32 R56, R8.reuse, R32, R56 ;  /* 0x000000200838723c */ /* 0x042fe40000001838 */
[----:B------:R1:W-:Y:S06]  /*2c50*/  I2F R53, R24 ;  /* 0x0000001800357306 */ /* 0x0003ec0000201400 */
[----:B------:R-:W-:Y:S01]  /*2c60*/  HMMA.16816.F32 R68, R8, R34, R68 ;  /* 0x000000220844723c */ /* 0x000fe20000001844 */
[----:B------:R-:W3:Y:S04]  /*2c70*/  LDSM.16.M88.4 R8, [R195+0x5000] ;  /* 0x00500000c308783b */ /* 0x000ee80000000200 */
[----:B------:R-:W-:Y:S03]  /*2c80*/  LDSM.16.M88.4 R32, [R194+0x8000] ;  /* 0x00800000c220783b */ /* 0x000fe60000000200 */
[C---:B--2---:R-:W-:Y:S01]  /*2c90*/  HMMA.16816.F32 R28, R36.reuse, R12, R28 ;  /* 0x0000000c241c723c */ /* 0x044fe2000000181c */
[----:B-1----:R-:W1:Y:S06]  /*2ca0*/  LDSM.16.M88.4 R24, [R191+0x10000] ;  /* 0x01000000bf18783b */ /* 0x002e6c0000000200 */
[----:B------:R-:W-:Y:S01]  /*2cb0*/  IMAD.IADD R12, R77, 0x1, -R76 ;  /* 0x000000014d0c7824 */ /* 0x000fe200078e0a4c */
[----:B------:R-:W-:Y:S04]  /*2cc0*/  HMMA.16816.F32 R44, R36, R14, R44 ;  /* 0x0000000e242c723c */ /* 0x000fe8000000182c */
[----:B------:R-:W-:-:S04]  /*2cd0*/  IABS R12, R12 ;  /* 0x0000000c000c7213 */ /* 0x000fc80000000000 */
[C---:B-----5:R-:W-:Y:S01]  /*2ce0*/  HMMA.16816.F32 R20, R36.reuse, R40, R20 ;  /* 0x000000282414723c */ /* 0x060fe20000001814 */
[----:B------:R-:W-:Y:S02]  /*2cf0*/  IMAD.MOV.U32 R55, RZ, RZ, R12 ;  /* 0x000000ffff377224 */ /* 0x000fe400078e000c */
[----:B------:R-:W2:Y:S04]  /*2d00*/  LDSM.16.M88.4 R12, [R195+0x5800] ;  /* 0x00580000c30c783b */ /* 0x000ea80000000200 */
[C---:B------:R-:W-:Y:S01]  /*2d10*/  IMAD.IADD R40, R77.reuse, 0x1, -R92 ;  /* 0x000000014d287824 */ /* 0x040fe200078e0a5c */
[----:B------:R-:W-:Y:S01]  /*2d20*/  HMMA.16816.F32 R16, R36, R42, R16 ;  /* 0x0000002a2410723c */ /* 0x000fe20000001810 */
[----:B------:R-:W-:Y:S01]  /*2d30*/  IMAD.IADD R41, R77, 0x1, -R80 ;  /* 0x000000014d297824 */ /* 0x000fe200078e0a50 */
[----:B------:R-:W-:Y:S02]  /*2d40*/  I2F R55, R55 ;  /* 0x0000003700377306 */ /* 0x000fe40000201400 */
[----:B------:R-:W-:-:S04]  /*2d50*/  IABS R40, R40 ;  /* 0x0000002800287213 */ /* 0x000fc80000000000 */
[----:B---3--:R-:W-:Y:S01]  /*2d60*/  HMMA.16816.F32 R64, R36, R8, R64 ;  /* 0x000000082440723c */ /* 0x008fe20000001840 */
[----:B------:R-:W-:Y:S01]  /*2d70*/  IMAD.MOV.U32 R49, RZ, RZ, R40 ;  /* 0x000000ffff317224 */ /* 0x000fe200078e0028 */
[----:B------:R-:W-:-:S05]  /*2d80*/  IABS R40, R41 ;  /* 0x0000002900287213 */ /* 0x000fca0000000000 */
[C---:B------:R-:W-:Y:S01]  /*2d90*/  IMAD.IADD R8, R77.reuse, 0x1, -R82 ;  /* 0x000000014d087824 */ /* 0x040fe200078e0a52 */
[----:B------:R-:W-:Y:S01]  /*2da0*/  HMMA.16816.F32 R60, R36, R10, R60 ;  /* 0x0000000a243c723c */ /* 0x000fe2000000183c */
[----:B------:R-:W-:Y:S01]  /*2db0*/  IMAD.MOV.U32 R54, RZ, RZ, R40 ;  /* 0x000000ffff367224 */ /* 0x000fe200078e0028 */
[----:B------:R-:W-:Y:S01]  /*2dc0*/  I2F R49, R49 ;  /* 0x0000003100317306 */ /* 0x000fe20000201400 */
[----:B------:R-:W-:Y:S01]  /*2dd0*/  IMAD.IADD R40, R77, 0x1, -R86 ;  /* 0x000000014d287824 */ /* 0x000fe200078e0a56 */
[----:B------:R-:W-:-:S04]  /*2de0*/  IABS R8, R8 ;  /* 0x0000000800087213 */ /* 0x000fc80000000000 */
[C---:B-1----:R-:W-:Y:S01]  /*2df0*/  HMMA.16816.F32 R28, R32.reuse, R24, R28 ;  /* 0x00000018201c723c */ /* 0x042fe2000000181c */
[----:B------:R-:W-:Y:S01]  /*2e00*/  IMAD.MOV.U32 R73, RZ, RZ, R8 ;  /* 0x000000ffff497224 */ /* 0x000fe200078e0008 */
[----:B------:R-:W-:Y:S01]  /*2e10*/  IABS R40, R40 ;  /* 0x0000002800287213 */ /* 0x000fe20000000000 */
[----:B------:R-:W1:Y:S01]  /*2e20*/  LDSM.16.M88.4 R8, [R191+0x10800] ;  /* 0x01080000bf08783b */ /* 0x000e620000000200 */
[----:B------:R-:W-:Y:S03]  /*2e30*/  I2F R54, R54 ;  /* 0x0000003600367306 */ /* 0x000fe60000201400 */
[C---:B------:R-:W-:Y:S01]  /*2e40*/  IMAD.IADD R24, R77.reuse, 0x1, -R96 ;  /* 0x000000014d187824 */ /* 0x040fe200078e0a60 */
[----:B------:R-:W-:Y:S04]  /*2e50*/  HMMA.16816.F32 R44, R32, R26, R44 ;  /* 0x0000001a202c723c */ /* 0x000fe8000000182c */
[----:B------:R-:W-:Y:S01]  /*2e60*/  IABS R24, R24 ;  /* 0x0000001800187213 */ /* 0x000fe20000000000 */
[----:B------:R3:W-:Y:S03]  /*2e70*/  I2F R74, R40 ;  /* 0x00000028004a7306 */ /* 0x0007e60000201400 */
[C---:B--2---:R-:W-:Y:S05]  /*2e80*/  HMMA.16816.F32 R56, R36.reuse, R12, R56 ;  /* 0x0000000c2438723c */ /* 0x044fea0000001838 */
[----:B------:R2:W-:Y:S02]  /*2e90*/  I2F R83, R24 ;  /* 0x0000001800537306 */ /* 0x0005e40000201400 */
[C---:B------:R-:W-:Y:S01]  /*2ea0*/  IMAD.IADD R12, R77.reuse, 0x1, -R90 ;  /* 0x000000014d0c7824 */ /* 0x040fe200078e0a5a */
[----:B------:R-:W-:Y:S04]  /*2eb0*/  HMMA.16816.F32 R68, R36, R14, R68 ;  /* 0x0000000e2444723c */ /* 0x000fe80000001844 */
[----:B------:R-:W-:Y:S01]  /*2ec0*/  IABS R12, R12 ;  /* 0x0000000c000c7213 */ /* 0x000fe20000000000 */
[----:B---3--:R-:W3:Y:S01]  /*2ed0*/  LDSM.16.M88.4 R40, [R191+0x11800] ;  /* 0x01180000bf28783b */ /* 0x008ee20000000200 */
[----:B------:R-:W-:Y:S01]  /*2ee0*/  I2F R73, R73 ;  /* 0x0000004900497306 */ /* 0x000fe20000201400 */
[----:B------:R-:W-:-:S02]  /*2ef0*/  IMAD.IADD R36, R77, 0x1, -R88 ;  /* 0x000000014d247824 */ /* 0x000fc400078e0a58 */
[----:B------:R-:W-:Y:S02]  /*2f00*/  IMAD.MOV.U32 R75, RZ, RZ, R12 ;  /* 0x000000ffff4b7224 */ /* 0x000fe400078e000c */
[----:B------:R-:W5:Y:S01]  /*2f10*/  LDSM.16.M88.4 R12, [R191+0x11000] ;  /* 0x01100000bf0c783b */ /* 0x000f620000000200 */
[----:B------:R-:W-:-:S03]  /*2f20*/  IABS R36, R36 ;  /* 0x0000002400247213 */ /* 0x000fc60000000000 */
[----:B--2---:R-:W-:Y:S01]  /*2f30*/  LDSM.16.M88.4 R24, [R184+0x4000] ;  /* 0x00400000b818783b */ /* 0x004fe20000000200 */
[----:B------:R2:W-:Y:S01]  /*2f40*/  I2F R79, R36 ;  /* 0x00000024004f7306 */ /* 0x0005e20000201400 */
[C---:B-1----:R-:W-:Y:S07]  /*2f50*/  HMMA.16816.F32 R20, R32.reuse, R8, R20 ;  /* 0x000000082014723c */ /* 0x042fee0000001814 */
[----:B------:R-:W-:Y:S01]  /*2f60*/  I2F R75, R75 ;  /* 0x0000004b004b7306 */ /* 0x000fe20000201400 */
[----:B------:R-:W-:Y:S01]  /*2f70*/  IMAD.IADD R8, R77, 0x1, -R98 ;  /* 0x000000014d087824 */ /* 0x000fe200078e0a62 */
[----:B------:R-:W-:Y:S01]  /*2f80*/  HMMA.16816.F32 R16, R32, R10, R16 ;  /* 0x0000000a2010723c */ /* 0x000fe20000001810 */
[----:B------:R-:W-:-:S03]  /*2f90*/  IMAD.IADD R9, R85, 0x1, -R4 ;  /* 0x0000000155097824 */ /* 0x000fc600078e0a04 */
[----:B------:R-:W-:Y:S01]  /*2fa0*/  IABS R8, R8 ;  /* 0x0000000800087213 */ /* 0x000fe20000000000 */
[----:B--2---:R-:W1:Y:S01]  /*2fb0*/  LDSM.16.M88.4 R36, [R193+0x8000] ;  /* 0x00800000c124783b */ /* 0x004e620000000200 */
[----:B------:R2:W-:Y:S03]  /*2fc0*/  I2F R77, R89 ;  /* 0x00000059004d7306 */ /* 0x0005e60000201400 */
[----:B------:R-:W-:Y:S01]  /*2fd0*/  IMAD.MOV.U32 R87, RZ, RZ, R8 ;  /* 0x000000ffff577224 */ /* 0x000fe200078e0008 */
[----:B------:R-:W-:-:S05]  /*2fe0*/  IABS R8, R9 ;  /* 0x0000000900087213 */ /* 0x000fca0000000000 */
[----:B------:R-:W-:Y:S01]  /*2ff0*/  IMAD.MOV.U32 R91, RZ, RZ, R8 ;  /* 0x000000ffff5b7224 */ /* 0x000fe200078e0008 */
[----:B------:R-:W-:Y:S01]  /*3000*/  I2F R87, R87 ;  /* 0x0000005700577306 */ /* 0x000fe20000201400 */
[----:B------:R-:W4:Y:S01]  /*3010*/  LDSM.16.M88.4 R8, [R184+0x4800] ;  /* 0x00480000b808783b */ /* 0x000f220000000200 */
[C---:B---3--:R-:W-:Y:S06]  /*3020*/  HMMA.16816.F32 R56, R32.reuse, R40, R56 ;  /* 0x000000282038723c */ /* 0x048fec0000001838 */
[----:B------:R-:W3:Y:S02]  /*3030*/  I2F R91, R91 ;  /* 0x0000005b005b7306 */ /* 0x000ee40000201400 */
[C---:B-----5:R-:W-:Y:S07]  /*3040*/  HMMA.16816.F32 R64, R32.reuse, R12, R64 ;  /* 0x0000000c2040723c */ /* 0x060fee0000001840 */
[C---:B------:R-:W-:Y:S01]  /*3050*/  IMAD.IADD R12, R85.reuse, 0x1, -R72 ;  /* 0x00000001550c7824 */ /* 0x040fe200078e0a48 */
[----:B------:R-:W-:Y:S01]  /*3060*/  HMMA.16816.F32 R60, R32, R14, R60 ;  /* 0x0000000e203c723c */ /* 0x000fe2000000183c */
[----:B------:R-:W-:-:S03]  /*3070*/  IMAD.IADD R13, R85, 0x1, -R52 ;  /* 0x00000001550d7824 */ /* 0x000fc600078e0a34 */
[----:B------:R-:W-:-:S04]  /*3080*/  IABS R12, R12 ;  /* 0x0000000c000c7213 */ /* 0x000fc80000000000 */
[----:B------:R-:W-:Y:S01]  /*3090*/  HMMA.16816.F32 R68, R32, R42, R68 ;  /* 0x0000002a2044723c */ /* 0x000fe20000001844 */
[----:B--2---:R-:W-:Y:S01]  /*30a0*/  IMAD.MOV.U32 R89, RZ, RZ, R12 ;  /* 0x000000ffff597224 */ /* 0x004fe200078e000c */
[----:B------:R-:W-:Y:S01]  /*30b0*/  IABS R12, R13 ;  /* 0x0000000d000c7213 */ /* 0x000fe20000000000 */
[----:B------:R-:W-:-:S04]  /*30c0*/  IMAD.IADD R13, R85, 0x1, -R76 ;  /* 0x00000001550d7824 */ /* 0x000fc800078e0a4c */
[----:B------:R-:W-:Y:S01]  /*30d0*/  IMAD.MOV.U32 R41, RZ, RZ, R12 ;  /* 0x000000ffff297224 */ /* 0x000fe200078e000c */
[----:B------:R-:W-:Y:S01]  /*30e0*/  IABS R12, R13 ;  /* 0x0000000d000c7213 */ /* 0x000fe20000000000 */
[----:B------:R-:W-:Y:S01]  /*30f0*/  IMAD.IADD R13, R85, 0x1, -R78 ;  /* 0x00000001550d7824 */ /* 0x000fe200078e0a4e */
[----:B-1----:R-:W-:Y:S01]  /*3100*/  HMMA.16816.F32 R28, R36, R24, R28 ;  /* 0x00000018241c723c */ /* 0x002fe2000000181c */
[----:B------:R-:W-:Y:S03]  /*3110*/  I2F R89, R89 ;  /* 0x0000005900597306 */ /* 0x000fe60000201400 */
[----:B------:R-:W-:-:S03]  /*3120*/  IABS R4, R13 ;  /* 0x0000000d00047213 */ /* 0x000fc60000000000 */
[C---:B------:R-:W-:Y:S01]  /*3130*/  IMAD.IADD R24, R85.reuse, 0x1, -R84 ;  /* 0x0000000155187824 */ /* 0x040fe200078e0a54 */
[----:B------:R-:W-:Y:S01]  /*3140*/  HMMA.16816.F32 R44, R36, R26, R44 ;  /* 0x0000001a242c723c */ /* 0x000fe2000000182c */
[----:B------:R1:W-:Y:S01]  /*3150*/  I2F R40, R12 ;  /* 0x0000000c00287306 */ /* 0x0003e20000201400 */
[----:B------:R-:W-:Y:S02]  /*3160*/  IMAD.MOV.U32 R43, RZ, RZ, R4 ;  /* 0x000000ffff2b7224 */ /* 0x000fe400078e0004 */
[----:B------:R-:W-:Y:S01]  /*3170*/  IABS R4, R24 ;  /* 0x0000001800047213 */ /* 0x000fe20000000000 */
[----:B------:R-:W-:-:S03]  /*3180*/  IMAD.IADD R24, R85, 0x1, -R92 ;  /* 0x0000000155187824 */ /* 0x000fc600078e0a5c */
[C---:B----4-:R-:W-:Y:S01]  /*3190*/  HMMA.16816.F32 R20, R36.reuse, R8, R20 ;  /* 0x000000082414723c */ /* 0x050fe20000001814 */
[----:B------:R-:W-:Y:S01]  /*31a0*/  IMAD.MOV.U32 R32, RZ, RZ, R4 ;  /* 0x000000ffff207224 */ /* 0x000fe200078e0004 */
[----:B------:R-:W-:Y:S01]  /*31b0*/  IABS R4, R24 ;  /* 0x0000001800047213 */ /* 0x000fe20000000000 */
[----:B------:R-:W2:Y:S01]  /*31c0*/  I2F R41, R41 ;  /* 0x0000002900297306 */ /* 0x000ea20000201400 */
[----:B------:R-:W4:Y:S03]  /*31d0*/  LDSM.16.M88.4 R24, [R184+0x5800] ;  /* 0x00580000b818783b */ /* 0x000f260000000200 */
[----:B------:R-:W-:Y:S01]  /*31e0*/  IMAD.IADD R8, R85, 0x1, -R80 ;  /* 0x0000000155087824 */ /* 0x000fe200078e0a50 */
[----:B------:R-:W-:Y:S01]  /*31f0*/  HMMA.16816.F32 R16, R36, R10, R16 ;  /* 0x0000000a2410723c */ /* 0x000fe20000001810 */
[----:B-1----:R-:W1:Y:S01]  /*3200*/  LDSM.16.M88.4 R12, [R184+0x5000] ;  /* 0x00500000b80c783b */ /* 0x002e620000000200 */
[----:B------:R-:W-:Y:S01]  /*3210*/  FFMA.FTZ R7, R7, -R0, R28 ;  /* 0x8000000007077223 */ /* 0x000fe2000001001c */
[----:B------:R-:W5:Y:S01]  /*3220*/  I2F R9, R4 ;  /* 0x0000000400097306 */ /* 0x000f620000201400 */
[----:B------:R-:W-:Y:S01]  /*3230*/  IABS R8, R8 ;  /* 0x0000000800087213 */ /* 0x000fe20000000000 */
[----:B---3--:R-:W-:Y:S01]  /*3240*/  FFMA.FTZ R30, R91, -R0, R30 ;  /* 0x800000005b1e7223 */ /* 0x008fe2000001001e */
[----:B------:R-:W-:-:S04]  /*3250*/  DEPBAR.LE SB0, 0x0 ;  /* 0x000080000000791a */ /* 0x000fc80000000000 */
[----:B------:R-:W-:Y:S01]  /*3260*/  FSEL R33, R7, -INF , !P1 ;  /* 0xff80000007217808 */ /* 0x000fe20004800000 */
[C---:B------:R-:W-:Y:S01]  /*3270*/  IMAD.IADD R7, R85.reuse, 0x1, -R82 ;  /* 0x0000000155077824 */ /* 0x040fe200078e0a52 */
[----:B------:R-:W3:Y:S01]  /*3280*/  I2F R43, R43 ;  /* 0x0000002b002b7306 */ /* 0x000ee20000201400 */
[----:B------:R-:W-:Y:S02]  /*3290*/  IMAD.IADD R10, R85, 0x1, -R86 ;  /* 0x00000001550a7824 */ /* 0x000fe400078e0a56 */
[----:B--2---:R-:W-:Y:S01]  /*32a0*/  FFMA.FTZ R28, R41, -R0, R46 ;  /* 0x80000000291c7223 */ /* 0x004fe2000001002e */
[----:B------:R-:W-:Y:S01]  /*32b0*/  IABS R7, R7 ;  /* 0x0000000700077213 */ /* 0x000fe20000000000 */
[----:B------:R-:W-:Y:S01]  /*32c0*/  IMAD.IADD R11, R85, 0x1, -R90 ;  /* 0x00000001550b7824 */ /* 0x000fe200078e0a5a */
[----:B------:R-:W-:Y:S01]  /*32d0*/  IABS R10, R10 ;  /* 0x0000000a000a7213 */ /* 0x000fe20000000000 */
[-C--:B------:R-:W-:Y:S01]  /*32e0*/  FFMA.FTZ R45, R55, -R0.reuse, R45 ;  /* 0x80000000372d7223 */ /* 0x080fe2000001002d */
[----:B------:R2:W-:Y:S01]  /*32f0*/  I2F R41, R7 ;  /* 0x0000000700297306 */ /* 0x0005e20000201400 */
[-C--:B------:R-:W-:Y:S01]  /*3300*/  FFMA.FTZ R35, R53, -R0.reuse, R44 ;  /* 0x8000000035237223 */ /* 0x080fe2000001002c */
[----:B------:R-:W-:Y:S01]  /*3310*/  FSEL R28, R28, -INF , !P5 ;  /* 0xff8000001c1c7808 */ /* 0x000fe20006800000 */
[----:B------:R-:W-:Y:S01]  /*3320*/  IMAD.MOV.U32 R34, RZ, RZ, R10 ;  /* 0x000000ffff227224 */ /* 0x000fe200078e000a */
[----:B------:R-:W-:Y:S01]  /*3330*/  IABS R10, R11 ;  /* 0x0000000b000a7213 */ /* 0x000fe20000000000 */
[----:B------:R-:W-:Y:S01]  /*3340*/  IMAD.IADD R11, R85, 0x1, -R96 ;  /* 0x00000001550b7824 */ /* 0x000fe200078e0a60 */
[----:B------:R-:W-:Y:S01]  /*3350*/  FSEL R35, R35, -INF , !P5 ;  /* 0xff80000023237808 */ /* 0x000fe20006800000 */
[-C--:B-----5:R-:W-:Y:S01]  /*3360*/  FFMA.FTZ R9, R9, -R0.reuse, R18 ;  /* 0x8000000009097223 */ /* 0x0a0fe20000010012 */
[----:B------:R-:W5:Y:S01]  /*3370*/  I2F R32, R32 ;  /* 0x0000002000207306 */ /* 0x000f620000201400 */
[-C--:B------:R-:W-:Y:S01]  /*3380*/  FFMA.FTZ R49, R49, -R0.reuse, R16 ;  /* 0x8000000031317223 */ /* 0x080fe20000010010 */
[----:B------:R-:W-:Y:S01]  /*3390*/  IABS R11, R11 ;  /* 0x0000000b000b7213 */ /* 0x000fe20000000000 */
[-C--:B------:R-:W-:Y:S01]  /*33a0*/  FFMA.FTZ R29, R48, -R0.reuse, R29 ;  /* 0x80000000301d7223 */ /* 0x080fe2000001001d */
[----:B------:R-:W-:Y:S01]  /*33b0*/  ISETP.GE.AND P5, PT, R86, R145, PT ;  /* 0x000000915600720c */ /* 0x000fe20003fa6270 */
[-C--:B------:R-:W-:Y:S01]  /*33c0*/  FFMA.FTZ R89, R89, -R0.reuse, R31 ;  /* 0x8000000059597223 */ /* 0x080fe2000001001f */
[----:B------:R-:W-:Y:S01]  /*33d0*/  FSEL R4, R30, -INF , !P1 ;  /* 0xff8000001e047808 */ /* 0x000fe20004800000 */
[----:B------:R-:W-:Y:S01]  /*33e0*/  FFMA.FTZ R30, R40, -R0, R47 ;  /* 0x80000000281e7223 */ /* 0x000fe2000001002f */
[----:B------:R-:W-:Y:S01]  /*33f0*/  I2F R34, R34 ;  /* 0x0000002200227306 */ /* 0x000fe20000201400 */
[----:B--2---:R-:W-:Y:S01]  /*3400*/  IMAD.IADD R7, R85, 0x1, -R88 ;  /* 0x0000000155077824 */ /* 0x004fe200078e0a58 */
[----:B----4-:R-:W-:Y:S01]  /*3410*/  HMMA.16816.F32 R56, R36, R24, R56 ;  /* 0x000000182438723c */ /* 0x010fe20000001838 */
[----:B------:R-:W-:-:S02]  /*3420*/  FSEL R31, R29, -INF , !P0 ;  /* 0xff8000001d1f7808 */ /* 0x000fc40004000000 */
[----:B------:R-:W-:Y:S02]  /*3430*/  FSEL R29, R89, -INF , !P0 ;  /* 0xff800000591d7808 */ /* 0x000fe40004000000 */
[----:B------:R-:W-:Y:S01]  /*3440*/  IABS R7, R7 ;  /* 0x0000000700077213 */ /* 0x000fe20000000000 */
[----:B------:R-:W2:Y:S01]  /*3450*/  I2F R8, R8 ;  /* 0x0000000800087306 */ /* 0x000ea20000201400 */
[-C--:B------:R-:W-:Y:S01]  /*3460*/  ISETP.GE.AND P1, PT, R80, R145.reuse, PT ;  /* 0x000000915000720c */ /* 0x080fe20003f26270 */
[----:B-1----:R-:W-:Y:S01]  /*3470*/  HMMA.16816.F32 R64, R36, R12, R64 ;  /* 0x0000000c2440723c */ /* 0x002fe20000001840 */
[----:B------:R-:W-:Y:S02]  /*3480*/  ISETP.GE.AND P0, PT, R82, R145, PT ;  /* 0x000000915200720c */ /* 0x000fe40003f06270 */
[----:B------:R-:W-:-:S04]  /*3490*/  FSEL R30, R30, -INF , !P6 ;  /* 0xff8000001e1e7808 */ /* 0x000fc80007000000 */
[-C--:B------:R-:W-:Y:S01]  /*34a0*/  FFMA.FTZ R13, R51, -R0.reuse, R20 ;  /* 0x80000000330d7223 */ /* 0x080fe20000010014 */
[C---:B------:R-:W-:Y:S01]  /*34b0*/  HMMA.16816.F32 R60, R36.reuse, R14, R60 ;  /* 0x0000000e243c723c */ /* 0x040fe2000000183c */
[----:B------:R-:W-:Y:S02]  /*34c0*/  IMAD.MOV.U32 R20, RZ, RZ, R7 ;  /* 0x000000ffff147224 */ /* 0x000fe400078e0007 */
[-C--:B------:R-:W-:Y:S01]  /*34d0*/  FFMA.FTZ R7, R50, -R0.reuse, R21 ;  /* 0x8000000032077223 */ /* 0x080fe20000010015 */
[----:B------:R-:W-:Y:S01]  /*34e0*/  FSEL R13, R13, -INF , !P4 ;  /* 0xff8000000d0d7808 */ /* 0x000fe20006000000 */
[----:B------:R-:W-:Y:S02]  /*34f0*/  IMAD.IADD R21, R85, 0x1, -R94 ;  /* 0x0000000155157824 */ /* 0x000fe400078e0a5e */
[----:B------:R-:W-:Y:S01]  /*3500*/  FSEL R15, R45, -INF , !P6 ;  /* 0xff8000002d0f7808 */ /* 0x000fe20007000000 */
[----:B------:R-:W-:Y:S01]  /*3510*/  HMMA.16816.F32 R68, R36, R26, R68 ;  /* 0x0000001a2444723c */ /* 0x000fe20000001844 */
[----:B------:R1:W4:Y:S01]  /*3520*/  I2F R45, R10 ;  /* 0x0000000a002d7306 */ /* 0x0003220000201400 */
[-C--:B---3--:R-:W-:Y:S01]  /*3530*/  FFMA.FTZ R14, R43, -R0.reuse, R22 ;  /* 0x800000002b0e7223 */ /* 0x088fe20000010016 */
[----:B------:R-:W-:Y:S01]  /*3540*/  FSEL R7, R7, -INF , !P3 ;  /* 0xff80000007077808 */ /* 0x000fe20005800000 */
[-C--:B-----5:R-:W-:Y:S01]  /*3550*/  FFMA.FTZ R12, R32, -R0.reuse, R23 ;  /* 0x80000000200c7223 */ /* 0x0a0fe20000010017 */
[----:B------:R-:W-:Y:S01]  /*3560*/  ISETP.GE.AND P6, PT, R90, R145, PT ;  /* 0x000000915a00720c */ /* 0x000fe20003fc6270 */
[-C--:B--2---:R-:W-:Y:S01]  /*3570*/  FFMA.FTZ R8, R8, -R0.reuse, R19 ;  /* 0x8000000008087223 */ /* 0x084fe20000010013 */
[----:B------:R-:W-:Y:S01]  /*3580*/  FSEL R14, R14, -INF , !P4 ;  /* 0xff8000000e0e7808 */ /* 0x000fe20006000000 */
[-C--:B------:R-:W-:Y:S01]  /*3590*/  FFMA.FTZ R65, R74, -R0.reuse, R65 ;  /* 0x800000004a417223 */ /* 0x080fe20000010041 */
[----:B------:R-:W2:Y:S01]  /*35a0*/  I2F R20, R20 ;  /* 0x0000001400147306 */ /* 0x000ea20000201400 */
[-C--:B------:R-:W-:Y:S01]  /*35b0*/  FFMA.FTZ R34, R34, -R0.reuse, R67 ;  /* 0x8000000022227223 */ /* 0x080fe20000010043 */
[----:B------:R-:W-:Y:S01]  /*35c0*/  FSEL R12, R12, -INF , !P3 ;  /* 0xff8000000c0c7808 */ /* 0x000fe20005800000 */
[-C--:B------:R-:W-:Y:S01]  /*35d0*/  FFMA.FTZ R64, R73, -R0.reuse, R64 ;  /* 0x8000000049407223 */ /* 0x080fe20000010040 */
[----:B------:R-:W-:Y:S01]  /*35e0*/  FSEL R161, R65, -INF , !P5 ;  /* 0xff80000041a17808 */ /* 0x000fe20006800000 */
[-C--:B------:R-:W-:Y:S01]  /*35f0*/  FFMA.FTZ R41, R41, -R0.reuse, R66 ;  /* 0x8000000029297223 */ /* 0x080fe20000010042 */
[----:B------:R-:W-:Y:S01]  /*3600*/  FSEL R174, R34, -INF , !P5 ;  /* 0xff80000022ae7808 */ /* 0x000fe20006800000 */
[-C--:B------:R-:W-:Y:S01]  /*3610*/  FFMA.FTZ R60, R75, -R0.reuse, R60 ;  /* 0x800000004b3c7223 */ /* 0x080fe2000001003c */
[----:B-1----:R-:W-:Y:S01]  /*3620*/  IABS R10, R21 ;  /* 0x00000015000a7213 */ /* 0x002fe20000000000 */
[-C--:B------:R-:W-:Y:S01]  /*3630*/  FFMA.FTZ R61, R79, -R0.reuse, R61 ;  /* 0x800000004f3d7223 */ /* 0x080fe2000001003d */
[----:B------:R1:W3:Y:S01]  /*3640*/  I2F R21, R11 ;  /* 0x0000000b00157306 */ /* 0x0002e20000201400 */
[----:B------:R-:W-:Y:S01]  /*3650*/  ISETP.GE.AND P5, PT, R145, 0x41, PT ;  /* 0x000000419100780c */ /* 0x000fe20003fa6270 */
[-C--:B------:R-:W-:Y:S01]  /*3660*/  FFMA.FTZ R56, R83, -R0.reuse, R56 ;  /* 0x8000000053387223 */ /* 0x080fe20000010038 */
[----:B------:R-:W-:Y:S01]  /*3670*/  FSEL R8, R8, -INF , !P1 ;  /* 0xff80000008087808 */ /* 0x000fe20004800000 */
[-C--:B------:R-:W-:Y:S01]  /*3680*/  FFMA.FTZ R57, R81, -R0.reuse, R57 ;  /* 0x8000000051397223 */ /* 0x080fe20000010039 */
[----:B------:R-:W-:Y:S01]  /*3690*/  FSEL R169, R64, -INF , !P0 ;  /* 0xff80000040a97808 */ /* 0x000fe20004000000 */
[-C--:B------:R-:W-:Y:S01]  /*36a0*/  FFMA.FTZ R68, R77, -R0.reuse, R68 ;  /* 0x800000004d447223 */ /* 0x080fe20000010044 */
[----:B------:R-:W-:Y:S01]  /*36b0*/  FSEL R164, R41, -INF , !P0 ;  /* 0xff80000029a47808 */ /* 0x000fe20004000000 */
[----:B------:R-:W5:Y:S01]  /*36c0*/  I2F R16, R10 ;  /* 0x0000000a00107306 */ /* 0x000f620000201400 */
[-C--:B------:R-:W-:Y:S01]  /*36d0*/  FFMA.FTZ R69, R87, -R0.reuse, R69 ;  /* 0x8000000057457223 */ /* 0x080fe20000010045 */
[-C--:B------:R-:W-:Y:S01]  /*36e0*/  ISETP.GE.AND P4, PT, R88, R145.reuse, PT ;  /* 0x000000915800720c */ /* 0x080fe20003f86270 */
[-C--:B----4-:R-:W-:Y:S01]  /*36f0*/  FFMA.FTZ R45, R45, -R0.reuse, R62 ;  /* 0x800000002d2d7223 */ /* 0x090fe2000001003e */
[-C--:B------:R-:W-:Y:S01]  /*3700*/  ISETP.GE.AND P3, PT, R96, R145.reuse, PT ;  /* 0x000000916000720c */ /* 0x080fe20003f66270 */
[-C--:B--2---:R-:W-:Y:S01]  /*3710*/  FFMA.FTZ R20, R20, -R0.reuse, R63 ;  /* 0x8000000014147223 */ /* 0x084fe2000001003f */
[----:B------:R-:W-:Y:S01]  /*3720*/  ISETP.GE.AND P0, PT, R98, R145, PT ;  /* 0x000000916200720c */ /* 0x000fe20003f06270 */
[C---:B-1----:R-:W-:Y:S01]  /*3730*/  IMAD.IADD R11, R85.reuse, 0x1, -R100 ;  /* 0x00000001550b7824 */ /* 0x042fe200078e0a64 */
[----:B------:R-:W-:Y:S01]  /*3740*/  FSEL R167, R60, -INF , !P6 ;  /* 0xff8000003ca77808 */ /* 0x000fe20007000000 */
[----:B------:R-:W-:Y:S01]  /*3750*/  IMAD.IADD R85, R85, 0x1, -R98 ;  /* 0x0000000155557824 */ /* 0x000fe200078e0a62 */
[----:B------:R-:W-:Y:S01]  /*3760*/  FSEL R168, R45, -INF , !P6 ;  /* 0xff8000002da87808 */ /* 0x000fe20007000000 */
[----:B---3--:R-:W-:Y:S01]  /*3770*/  FFMA.FTZ R21, R21, -R0, R58 ;  /* 0x8000000015157223 */ /* 0x008fe2000001003a */
[----:B------:R-:W-:-:S02]  /*3780*/  IABS R22, R11 ;  /* 0x0000000b00167213 */ /* 0x000fc40000000000 */
[----:B------:R-:W-:Y:S01]  /*3790*/  IABS R85, R85 ;  /* 0x0000005500557213 */ /* 0x000fe20000000000 */
[-C--:B-----5:R-:W-:Y:S01]  /*37a0*/  FFMA.FTZ R16, R16, -R0.reuse, R59 ;  /* 0x8000000010107223 */ /* 0x0a0fe2000001003b */
[----:B------:R-:W-:Y:S01]  /*37b0*/  FSEL R10, R9, -INF , !P2 ;  /* 0xff800000090a7808 */ /* 0x000fe20005000000 */
[----:B------:R-:W-:Y:S01]  /*37c0*/  FFMA.FTZ R9, R54, -R0, R17 ;  /* 0x8000000036097223 */ /* 0x000fe20000010011 */
[----:B------:R-:W1:Y:S01]  /*37d0*/  I2F R18, R85 ;  /* 0x0000005500127306 */ /* 0x000e620000201400 */
[----:B------:R-:W-:Y:S02]  /*37e0*/  FSEL R11, R49, -INF , !P2 ;  /* 0xff800000310b7808 */ /* 0x000fe40005000000 */
[-C--:B------:R-:W-:Y:S02]  /*37f0*/  ISETP.GE.AND P2, PT, R94, R145.reuse, PT ;  /* 0x000000915e00720c */ /* 0x080fe40003f46270 */
[----:B------:R-:W-:Y:S02]  /*3800*/  FSEL R9, R9, -INF , !P1 ;  /* 0xff80000009097808 */ /* 0x000fe40004800000 */
[----:B------:R-:W-:Y:S01]  /*3810*/  ISETP.GE.AND P1, PT, R100, R145, PT ;  /* 0x000000916400720c */ /* 0x000fe20003f26270 */
[----:B------:R-:W2:Y:S01]  /*3820*/  I2F R17, R22 ;  /* 0x0000001600117306 */ /* 0x000ea20000201400 */
[----:B------:R-:W-:-:S02]  /*3830*/  FSEL R163, R61, -INF , !P4 ;  /* 0xff8000003da37808 */ /* 0x000fc40006000000 */
[----:B------:R-:W-:Y:S02]  /*3840*/  FSEL R172, R20, -INF , !P4 ;  /* 0xff80000014ac7808 */ /* 0x000fe40006000000 */
[----:B------:R-:W-:Y:S02]  /*3850*/  FSEL R173, R56, -INF , !P3 ;  /* 0xff80000038ad7808 */ /* 0x000fe40005800000 */
[----:B------:R-:W-:Y:S01]  /*3860*/  FSEL R166, R21, -INF , !P3 ;  /* 0xff80000015a67808 */ /* 0x000fe20005800000 */
[----:B-1----:R-:W-:Y:S01]  /*3870*/  FFMA.FTZ R18, R18, -R0, R71 ;  /* 0x8000000012127223 */ /* 0x002fe20000010047 */
[----:B------:R-:W-:Y:S02]  /*3880*/  FSEL R171, R57, -INF , !P2 ;  /* 0xff80000039ab7808 */ /* 0x000fe40005000000 */
[----:B------:R-:W-:Y:S02]  /*3890*/  FSEL R142, R16, -INF , !P2 ;  /* 0xff800000108e7808 */ /* 0x000fe40005000000 */
[----:B------:R-:W-:-:S02]  /*38a0*/  FSEL R143, R68, -INF , !P1 ;  /* 0xff800000448f7808 */ /* 0x000fc40004800000 */
[----:B------:R-:W-:Y:S01]  /*38b0*/  FSEL R141, R69, -INF , !P0 ;  /* 0xff800000458d7808 */ /* 0x000fe20004000000 */
[----:B--2---:R-:W-:Y:S01]  /*38c0*/  FFMA.FTZ R17, R17, -R0, R70 ;  /* 0x8000000011117223 */ /* 0x004fe20000010046 */
[----:B------:R-:W-:-:S04]  /*38d0*/  FSEL R162, R18, -INF , !P0 ;  /* 0xff80000012a27808 */ /* 0x000fc80004000000 */
[----:B------:R-:W-:Y:S01]  /*38e0*/  FSEL R140, R17, -INF , !P1 ;  /* 0xff800000118c7808 */ /* 0x000fe20004800000 */
[----:B------:R-:W-:Y:S06]  /*38f0*/  BAR.SYNC.DEFER_BLOCKING 0x0 ;  /* 0x0000000000007b1d */ /* 0x000fec0000010000 */
[----:B------:R-:W-:Y:S05]  /*3900*/  @!P5 BRA `(.L_x_165) ;  /* 0x000003900000d947 */ /* 0x000fea0003800000 */
[----:B------:R-:W-:Y:S01]  /*3910*/  LEA.HI.SX32 R17, R6, 0xfffffffe, 0x1a ;  /* 0xfffffffe06117811 */ /* 0x000fe200078fd2ff */
[----:B------:R-:W-:Y:S01]  /*3920*/  BSSY B0, `(.L_x_166) ;  /* 0x0000036000007945 */ /* 0x000fe20003800000 */
[----:B------:R-:W-:Y:S02]  /*3930*/  ISETP.GE.AND P4, PT, R214, c[0x0][0x220], PT ;  /* 0x00008800d6007a0c */ /* 0x000fe40003f86270 */
        /* <DEDUP_REMOVED lines=52> */
.L_x_167:
[----:B------:R-:W-:Y:S05]  /*3c80*/  BSYNC B0 ;  /* 0x0000000000007941 */ /* 0x000fea0003800000 */
.L_x_166:
[----:B------:R-:W0:Y:S02]  /*3c90*/  LDGDEPBAR ;  /* 0x00000000000079af */ /* 0x000e240000000000 */
.L_x_165:
        /* <DEDUP_REMOVED lines=28> */
[----:B-1----:R-:W-:Y:S02]  /*3e60*/  FMNMX.FTZ R19, R141, R6, !PT ;  /* 0x000000068d137209 */ /* 0x002fe40007810000 */
[----:B------:R-:W-:-:S02]  /*3e70*/  FMNMX.FTZ R16, R162, R17, !PT ;  /* 0x00000011a2107209 */ /* 0x000fc40007810000 */
[----:B------:R-:W-:Y:S01]  /*3e80*/  SHF.L.U32 R192, R2, 0x1, RZ ;  /* 0x0000000102c07819 */ /* 0x000fe200000006ff */
[----:B------:R-:W1:Y:S03]  /*3e90*/  SHFL.BFLY PT, R6, R19, 0x2, 0x1f ;  /* 0x0c401f0013067f89 */ /* 0x000e6600000e0000 */
        /* <DEDUP_REMOVED lines=19> */
[----:B--2---:R-:W-:Y:S01]  /*3fd0*/  FMNMX.FTZ R132, R17, R132, !PT ;  /* 0x0000008411847209 */ /* 0x004fe20007810000 */
[C---:B------:R-:W-:Y:S01]  /*3fe0*/  FMUL.FTZ R170, R133.reuse, c[0x0][0x23c] ;  /* 0x00008f0085aa7a20 */ /* 0x040fe20000410000 */
[----:B------:R-:W-:Y:S01]  /*3ff0*/  FSETP.NEU.FTZ.AND P0, PT, R133, -INF , PT ;  /* 0xff8000008500780b */ /* 0x000fe20003f1d000 */
[----:B------:R-:W2:Y:S02]  /*4000*/  LDSM.16.MT88.4 R120, [R189+0x16000] ;  /* 0x01600000bd78783b */ /* 0x000ea40000004200 */
[----:B------:R-:W-:Y:S01]  /*4010*/  FMUL.FTZ R165, R132, c[0x0][0x23c] ;  /* 0x00008f0084a57a20 */ /* 0x000fe20000410000 */
        /* <DEDUP_REMOVED lines=14> */
[----:B------:R-:W-:Y:S01]  /*4100*/  LDSM.16.MT88.4 R32, [R189+0x12800] ;  /* 0x01280000bd20783b */ /* 0x000fe20000004200 */
[--C-:B------:R-:W-:Y:S01]  /*4110*/  FFMA.FTZ R150, R30, c[0x0][0x23c], -R165.reuse ;  /* 0x00008f001e967a23 */ /* 0x100fe200000108a5 */
[----:B------:R-:W1:Y:S01]  /*4120*/  MUFU.EX2 R154, R154 ;  /* 0x0000009a009a7308 */ /* 0x000e620000000800 */
[--C-:B------:R-:W-:Y:S01]  /*4130*/  FFMA.FTZ R147, R7, c[0x0][0x23c], -R170.reuse ;  /* 0x00008f0007937a23 */ /* 0x100fe200000108aa */
[----:B------:R-:W-:Y:S01]  /*4140*/  LDSM.16.MT88.4 R28, [R188+0x12800] ;  /* 0x01280000bc1c783b */ /* 0x000fe20000004200 */
[--C-:B------:R-:W-:Y:S02]  /*4150*/  FFMA.FTZ R146, R11, c[0x0][0x23c], -R170.reuse ;  /* 0x00008f000b927a23 */ /* 0x100fe400000108aa */
[--C-:B------:R-:W-:Y:S01]  /*4160*/  FFMA.FTZ R3, R9, c[0x0][0x23c], -R170.reuse ;  /* 0x00008f0009037a23 */ /* 0x100fe200000108aa */
[----:B------:R-:W2:Y:S01]  /*4170*/  LDSM.16.MT88.4 R4, [R188+0x16000] ;  /* 0x01600000bc04783b */ /* 0x000ea20000004200 */
[--C-:B------:R-:W-:Y:S01]  /*4180*/  FFMA.FTZ R149, R10, c[0x0][0x23c], -R165.reuse ;  /* 0x00008f000a957a23 */ /* 0x100fe200000108a5 */
[----:B------:R-:W-:Y:S01]  /*4190*/  MUFU.EX2 R153, R153 ;  /* 0x0000009900997308 */ /* 0x000fe20000000800 */
[----:B------:R-:W-:Y:S01]  /*41a0*/  FFMA.FTZ R2, R8, c[0x0][0x23c], -R165 ;  /* 0x00008f0008027a23 */ /* 0x000fe200000108a5 */
[----:B------:R-:W-:Y:S01]  /*41b0*/  LDSM.16.MT88.4 R24, [R190+0x14800] ;  /* 0x01480000be18783b */ /* 0x000fe20000004200 */
[----:B------:R-:W-:-:S02]  /*41c0*/  FFMA.FTZ R152, R13, c[0x0][0x23c], -R170 ;  /* 0x00008f000d987a23 */ /* 0x000fc400000108aa */
[--C-:B------:R-:W-:Y:S01]  /*41d0*/  FFMA.FTZ R151, R14, c[0x0][0x23c], -R165.reuse ;  /* 0x00008f000e977a23 */ /* 0x100fe200000108a5 */
[----:B------:R-:W2:Y:S01]  /*41e0*/  LDSM.16.MT88.4 R8, [R192+0x14800] ;  /* 0x01480000c008783b */ /* 0x000ea20000004200 */
[----:B------:R-:W-:Y:S01]  /*41f0*/  FFMA.FTZ R144, R12, c[0x0][0x23c], -R165 ;  /* 0x00008f000c907a23 */ /* 0x000fe200000108a5 */
[----:B------:R-:W3:Y:S01]  /*4200*/  MUFU.EX2 R148, R148 ;  /* 0x0000009400947308 */ /* 0x000ee20000000800 */
[----:B-1----:R-:W-:Y:S01]  /*4210*/  F2FP.PACK_AB R112, R154, R155 ;  /* 0x0000009b9a70723e */ /* 0x002fe200000000ff */
[----:B------:R-:W1:Y:S01]  /*4220*/  LDSM.16.MT88.4 R12, [R188+0x14800] ;  /* 0x01480000bc0c783b */ /* 0x000e620000004200 */
        /* <DEDUP_REMOVED lines=56> */
[C---:B--2---:R-:W-:Y:S02]  /*45b0*/  HMMA.16816.F32 R108, R112.reuse, R120, RZ ;  /* 0x00000078706c723c */ /* 0x044fe400000018ff */
[----:B------:R-:W-:Y:S06]  /*45c0*/  MUFU.EX2 R168, R168 ;  /* 0x000000a800a87308 */ /* 0x000fec0000000800 */
[C---:B------:R-:W-:Y:S02]  /*45d0*/  HMMA.16816.F32 R124, R112.reuse, R126, RZ ;  /* 0x0000007e707c723c */ /* 0x040fe400000018ff */
[----:B------:R-:W2:Y:S06]  /*45e0*/  MUFU.EX2 R169, R169 ;  /* 0x000000a900a97308 */ /* 0x000eac0000000800 */
        /* <DEDUP_REMOVED lines=39> */
[C---:B------:R-:W-:Y:S08]  /*4860*/  HMMA.16816.F32 R84, R4.reuse, R12, R84 ;  /* 0x0000000c0454723c */ /* 0x040ff00000001854 */
        /* <DEDUP_REMOVED lines=114> */
[----:B------:R-:W-:Y:S01]  /*4f90*/  IADD3 R2, R145, 0x3f, RZ ;  /* 0x0000003f91027810 */ /* 0x000fe20007ffe0ff */
[----:B------:R-:W-:Y:S01]  /*4fa0*/  IMAD.MOV.U32 R218, RZ, RZ, c[0x0][0x1a0] ;  /* 0x00006800ffda7624 */ /* 0x000fe200078e00ff */
[----:B------:R-:W-:Y:S01]  /*4fb0*/  LOP3.LUT R216, R134, 0x3, RZ, 0xc0, !PT ;  /* 0x0000000386d87812 */ /* 0x000fe200078ec0ff */
[----:B------:R-:W-:Y:S01]  /*4fc0*/  IMAD.MOV.U32 R217, RZ, RZ, c[0x0][0x1a4] ;  /* 0x00006900ffd97624 */ /* 0x000fe200078e00ff */
[----:B------:R-:W-:-:S02]  /*4fd0*/  SHF.R.S32.HI R219, RZ, 0x1f, R2 ;  /* 0x0000001fffdb7819 */ /* 0x000fc40000011402 */
[----:B------:R-:W-:Y:S01]  /*4fe0*/  ISETP.GE.AND P4, PT, R214, c[0x0][0x220], PT ;  /* 0x00008800d6007a0c */ /* 0x000fe20003f86270 */
[----:B------:R-:W-:Y:S01]  /*4ff0*/  IMAD R216, R216, -0x2, R135 ;  /* 0xfffffffed8d87824 */ /* 0x000fe200078e0287 */
[----:B------:R-:W-:Y:S01]  /*5000*/  LEA.HI R219, R219, R2, RZ, 0x6 ;  /* 0x00000002dbdb7211 */ /* 0x000fe200078f30ff */
[----:B------:R-:W-:Y:S01]  /*5010*/  IMAD.MOV.U32 R135, RZ, RZ, R132 ;  /* 0x000000ffff877224 */ /* 0x000fe200078e0084 */
[----:B------:R-:W-:Y:S01]  /*5020*/  ISETP.GE.AND P3, PT, R205, c[0x0][0x220], PT ;  /* 0x00008800cd007a0c */ /* 0x000fe20003f66270 */
[----:B------:R-:W-:Y:S01]  /*5030*/  IMAD.MOV.U32 R2, RZ, RZ, R133 ;  /* 0x000000ffff027224 */ /* 0x000fe200078e0085 */
[----:B------:R-:W-:Y:S02]  /*5040*/  IADD3 R216, R145, R216, -R206 ;  /* 0x000000d891d87210 */ /* 0x000fe40007ffe8ce */
[----:B------:R-:W-:Y:S02]  /*5050*/  LEA.HI.SX32 R219, R219, 0xfffffffe, 0x1a ;  /* 0xfffffffedbdb7811 */ /* 0x000fe400078fd2ff */
[----:B------:R-:W-:Y:S01]  /*5060*/  ISETP.GE.AND P2, PT, R204, c[0x0][0x220], PT ;  /* 0x00008800cc007a0c */ /* 0x000fe20003f46270 */
[----:B------:R-:W-:Y:S05]  /*5070*/  BRA `(.L_x_169) ;  /* 0x0000036000007947 */ /* 0x000fea0003800000 */
.L_x_171:
        /* <DEDUP_REMOVED lines=54> */
.L_x_169:
        /* <DEDUP_REMOVED lines=31> */
[C---:B------:R-:W-:Y:S01]  /*55d0*/  @!P2 LEA R222, P0, R132.reuse, c[0x0][0x170], 0x1 ;  /* 0x00005c0084deaa11 */ /* 0x040fe200078008ff */
        /* <DEDUP_REMOVED lines=182> */
.L_x_170:
[C---:B------:R-:W-:Y:S01]  /*6140*/  IMAD R148, R219.reuse, -0x40, R216 ;  /* 0xffffffc0db947824 */ /* 0x040fe200078e02d8 */
[----:B------:R-:W-:Y:S01]  /*6150*/  LDSM.16.MT88.4 R152, [R190+0x14800] ;  /* 0x01480000be98783b */ /* 0x000fe20000004200 */
[----:B------:R-:W-:Y:S03]  /*6160*/  IADD3 R219, R219, -0x1, RZ ;  /* 0xffffffffdbdb7810 */ /* 0x000fe60007ffe0ff */
[C---:B------:R-:W-:Y:S02]  /*6170*/  IADD3 R149, R148.reuse, 0x8, RZ ;  /* 0x0000000894957810 */ /* 0x040fe40007ffe0ff */
[----:B-1----:R-:W-:Y:S02]  /*6180*/  IADD3 R144, R148, -0x1, RZ ;  /* 0xffffffff94907810 */ /* 0x002fe40007ffe0ff */
[----:B------:R-:W-:Y:S01]  /*6190*/  ISETP.GE.AND P1, PT, R149, RZ, PT ;  /* 0x000000ff9500720c */ /* 0x000fe20003f26270 */
[----:B------:R-:W-:Y:S01]  /*61a0*/  LDSM.16.MT88.4 R156, [R189+0x14800] ;  /* 0x01480000bd9c783b */ /* 0x000fe20000004200 */
[----:B------:R-:W-:Y:S02]  /*61b0*/  ISETP.GE.AND P0, PT, R144, RZ, PT ;  /* 0x000000ff9000720c */ /* 0x000fe40003f06270 */
[C---:B------:R-:W-:Y:S02]  /*61c0*/  IADD3 R146, R148.reuse, 0x7, RZ ;  /* 0x0000000794927810 */ /* 0x040fe40007ffe0ff */
[C---:B------:R-:W-:Y:S02]  /*61d0*/  IADD3 R147, R148.reuse, -0x8, RZ ;  /* 0xfffffff894937810 */ /* 0x040fe40007ffe0ff */
[C---:B------:R-:W-:Y:S02]  /*61e0*/  IADD3 R142, R148.reuse, -0x9, RZ ;  /* 0xfffffff7948e7810 */ /* 0x040fe40007ffe0ff */
[C---:B------:R-:W-:Y:S02]  /*61f0*/  IADD3 R145, R148.reuse, -0x10, RZ ;  /* 0xfffffff094917810 */ /* 0x040fe40007ffe0ff */
[C---:B------:R-:W-:Y:S02]  /*6200*/  IADD3 R140, R148.reuse, -0x11, RZ ;  /* 0xffffffef948c7810 */ /* 0x040fe40007ffe0ff */
[C---:B------:R-:W-:Y:S02]  /*6210*/  @!P1 IADD3 R149, -R148.reuse, -0x8, RZ ;  /* 0xfffffff894959810 */ /* 0x040fe40007ffe1ff */
[----:B------:R-:W-:Y:S02]  /*6220*/  @!P0 IADD3 R144, -R148, 0x1, RZ ;  /* 0x0000000194908810 */ /* 0x000fe40007ffe1ff */
[----:B------:R-:W-:Y:S02]  /*6230*/  ISETP.GE.AND P1, PT, R146, RZ, PT ;  /* 0x000000ff9200720c */ /* 0x000fe40003f26270 */
[----:B------:R-:W-:Y:S01]  /*6240*/  ISETP.GE.AND P0, PT, R147, RZ, PT ;  /* 0x000000ff9300720c */ /* 0x000fe20003f06270 */
[----:B------:R-:W-:Y:S01]  /*6250*/  I2F R149, R149 ;  /* 0x0000009500957306 */ /* 0x000fe20000201400 */
[C---:B------:R-:W-:Y:S02]  /*6260*/  IADD3 R141, R148.reuse, -0x18, RZ ;  /* 0xffffffe8948d7810 */ /* 0x040fe40007ffe0ff */
[C---:B------:R-:W-:Y:S02]  /*6270*/  IADD3 R136, R148.reuse, -0x19, RZ ;  /* 0xffffffe794887810 */ /* 0x040fe40007ffe0ff */
[C---:B------:R-:W-:Y:S02]  /*6280*/  IADD3 R139, R148.reuse, -0x20, RZ ;  /* 0xffffffe0948b7810 */ /* 0x040fe40007ffe0ff */
[----:B------:R-:W-:Y:S02]  /*6290*/  IADD3 R134, R148, -0x21, RZ ;  /* 0xffffffdf94867810 */ /* 0x000fe40007ffe0ff */
[----:B------:R-:W-:Y:S01]  /*62a0*/  ISETP.GE.AND P6, PT, R136, RZ, PT ;  /* 0x000000ff8800720c */ /* 0x000fe20003fc6270 */
[----:B------:R-:W-:Y:S01]  /*62b0*/  I2F R144, R144 ;  /* 0x0000009000907306 */ /* 0x000fe20000201400 */
[C---:B------:R-:W-:Y:S02]  /*62c0*/  @!P1 IADD3 R146, -R148.reuse, -0x7, RZ ;  /* 0xfffffff994929810 */ /* 0x040fe40007ffe1ff */
[----:B------:R-:W-:Y:S02]  /*62d0*/  @!P0 IADD3 R147, -R148, 0x8, RZ ;  /* 0x0000000894938810 */ /* 0x000fe40007ffe1ff */
[----:B------:R-:W-:Y:S02]  /*62e0*/  ISETP.GE.AND P1, PT, R142, RZ, PT ;  /* 0x000000ff8e00720c */ /* 0x000fe40003f26270 */
[----:B------:R-:W-:Y:S02]  /*62f0*/  ISETP.GE.AND P0, PT, R145, RZ, PT ;  /* 0x000000ff9100720c */ /* 0x000fe40003f06270 */
[----:B------:R-:W-:Y:S01]  /*6300*/  IABS R151, R148 ;  /* 0x0000009400977213 */ /* 0x000fe20000000000 */
[----:B------:R-:W-:Y:S01]  /*6310*/  I2F R146, R146 ;  /* 0x0000009200927306 */ /* 0x000fe20000201400 */
[C---:B------:R-:W-:Y:S02]  /*6320*/  IADD3 R137, R148.reuse, -0x28, RZ ;  /* 0xffffffd894897810 */ /* 0x040fe40007ffe0ff */
[C---:B------:R-:W-:Y:S02]  /*6330*/  IADD3 R133, R148.reuse, -0x29, RZ ;  /* 0xffffffd794857810 */ /* 0x040fe40007ffe0ff */
[C---:B------:R-:W-:Y:S02]  /*6340*/  IADD3 R3, R148.reuse, -0x30, RZ ;  /* 0xffffffd094037810 */ /* 0x040fe40007ffe0ff */
[C---:B------:R-:W-:Y:S02]  /*6350*/  @!P6 IADD3 R136, -R148.reuse, 0x19, RZ ;  /* 0x000000199488e810 */ /* 0x040fe40007ffe1ff */
[C---:B------:R-:W-:Y:S01]  /*6360*/  @!P1 IADD3 R142, -R148.reuse, 0x9, RZ ;  /* 0x00000009948e9810 */ /* 0x040fe20007ffe1ff */
[----:B------:R-:W-:Y:S01]  /*6370*/  I2F R151, R151 ;  /* 0x0000009700977306 */ /* 0x000fe20000201400 */
[----:B------:R-:W-:Y:S02]  /*6380*/  @!P0 IADD3 R145, -R148, 0x10, RZ ;  /* 0x0000001094918810 */ /* 0x000fe40007ffe1ff */
[----:B------:R-:W-:Y:S02]  /*6390*/  ISETP.GE.AND P1, PT, R140, RZ, PT ;  /* 0x000000ff8c00720c */ /* 0x000fe40003f26270 */
[----:B------:R-:W-:Y:S02]  /*63a0*/  ISETP.GE.AND P0, PT, R141, RZ, PT ;  /* 0x000000ff8d00720c */ /* 0x000fe40003f06270 */
[----:B------:R-:W-:Y:S02]  /*63b0*/  ISETP.GE.AND P6, PT, R137, RZ, PT ;  /* 0x000000ff8900720c */ /* 0x000fe40003fc6270 */
[C---:B------:R-:W-:Y:S01]  /*63c0*/  IADD3 R132, R148.reuse, -0x31, RZ ;  /* 0xffffffcf94847810 */ /* 0x040fe20007ffe0ff */
[----:B------:R-:W-:Y:S01]  /*63d0*/  I2F R147, R147 ;  /* 0x0000009300937306 */ /* 0x000fe20000201400 */
[C---:B------:R-:W-:Y:S02]  /*63e0*/  IADD3 R143, R148.reuse, -0x38, RZ ;  /* 0xffffffc8948f7810 */ /* 0x040fe40007ffe0ff */
[C---:B------:R-:W-:Y:S03]  /*63f0*/  IADD3 R138, R148.reuse, -0x39, RZ ;  /* 0xffffffc7948a7810 */ /* 0x040fe60007ffe0ff */
[C---:B------:R-:W-:Y:S02]  /*6400*/  @!P1 IADD3 R140, -R148.reuse, 0x11, RZ ;  /* 0x00000011948c9810 */ /* 0x040fe40007ffe1ff */
[----:B------:R-:W-:Y:S02]  /*6410*/  @!P0 IADD3 R141, -R148, 0x18, RZ ;  /* 0x00000018948d8810 */ /* 0x000fe40007ffe1ff */
[----:B------:R-:W-:Y:S01]  /*6420*/  ISETP.GE.AND P1, PT, R139, RZ, PT ;  /* 0x000000ff8b00720c */ /* 0x000fe20003f26270 */
[----:B------:R-:W-:Y:S01]  /*6430*/  I2F R142, R142 ;  /* 0x0000008e008e7306 */ /* 0x000fe20000201400 */
[----:B------:R-:W-:Y:S02]  /*6440*/  ISETP.GE.AND P0, PT, R134, RZ, PT ;  /* 0x000000ff8600720c */ /* 0x000fe40003f06270 */
[----:B------:R-:W-:Y:S02]  /*6450*/  @!P6 IADD3 R137, -R148, 0x28, RZ ;  /* 0x000000289489e810 */ /* 0x000fe40007ffe1ff */
[----:B------:R-:W-:Y:S05]  /*6460*/  ISETP.GE.AND P6, PT, R132, RZ, PT ;  /* 0x000000ff8400720c */ /* 0x000fea0003fc6270 */
[----:B------:R-:W-:Y:S02]  /*6470*/  I2F R145, R145 ;  /* 0x0000009100917306 */ /* 0x000fe40000201400 */
[C---:B------:R-:W-:Y:S02]  /*6480*/  @!P1 IADD3 R139, -R148.reuse, 0x20, RZ ;  /* 0x00000020948b9810 */ /* 0x040fe40007ffe1ff */
[C---:B------:R-:W-:Y:S02]  /*6490*/  @!P0 IADD3 R134, -R148.reuse, 0x21, RZ ;  /* 0x0000002194868810 */ /* 0x040fe40007ffe1ff */
[----:B------:R-:W-:Y:S02]  /*64a0*/  ISETP.GE.AND P1, PT, R133, RZ, PT ;  /* 0x000000ff8500720c */ /* 0x000fe40003f26270 */
[----:B------:R-:W-:Y:S02]  /*64b0*/  ISETP.GE.AND P0, PT, R3, RZ, PT ;  /* 0x000000ff0300720c */ /* 0x000fe40003f06270 */
[----:B------:R-:W-:Y:S01]  /*64c0*/  I2F R140, R140 ;  /* 0x0000008c008c7306 */ /* 0x000fe20000201400 */
[C---:B------:R-:W-:Y:S08]  /*64d0*/  @!P6 IADD3 R132, -R148.reuse, 0x31, RZ ;  /* 0x000000319484e810 */ /* 0x040ff00007ffe1ff */
[C---:B------:R-:W-:Y:S01]  /*64e0*/  @!P1 IADD3 R133, -R148.reuse, 0x29, RZ ;  /* 0x0000002994859810 */ /* 0x040fe20007ffe1ff */
[----:B------:R-:W-:Y:S01]  /*64f0*/  I2F R141, R141 ;  /* 0x0000008d008d7306 */ /* 0x000fe20000201400 */
[----:B------:R-:W-:Y:S02]  /*6500*/  @!P0 IADD3 R3, -R148, 0x30, RZ ;  /* 0x0000003094038810 */ /* 0x000fe40007ffe1ff */
[----:B------:R-:W-:Y:S02]  /*6510*/  ISETP.GE.AND P1, PT, R143, RZ, PT ;  /* 0x000000ff8f00720c */ /* 0x000fe40003f26270 */
[----:B------:R-:W-:Y:S05]  /*6520*/  ISETP.GE.AND P0, PT, R138, RZ, PT ;  /* 0x000000ff8a00720c */ /* 0x000fea0003f06270 */
[----:B------:R-:W-:Y:S06]  /*6530*/  I2F R136, R136 ;  /* 0x0000008800887306 */ /* 0x000fec0000201400 */
[C---:B------:R-:W-:Y:S02]  /*6540*/  @!P1 IADD3 R143, -R148.reuse, 0x38, RZ ;  /* 0x00000038948f9810 */ /* 0x040fe40007ffe1ff */
[----:B------:R-:W-:Y:S02]  /*6550*/  @!P0 IADD3 R138, -R148, 0x39, RZ ;  /* 0x00000039948a8810 */ /* 0x000fe40007ffe1ff */
[----:B------:R-:W-:Y:S10]  /*6560*/  I2F R139, R139 ;  /* 0x0000008b008b7306 */ /* 0x000ff40000201400 */
[----:B------:R-:W-:Y:S10]  /*6570*/  I2F R134, R134 ;  /* 0x0000008600867306 */ /* 0x000ff40000201400 */
[----:B------:R-:W-:Y:S10]  /*6580*/  I2F R137, R137 ;  /* 0x0000008900897306 */ /* 0x000ff40000201400 */
[----:B------:R-:W-:Y:S10]  /*6590*/  I2F R133, R133 ;  /* 0x0000008500857306 */ /* 0x000ff40000201400 */
[----:B------:R-:W-:Y:S10]  /*65a0*/  I2F R3, R3 ;  /* 0x0000000300037306 */ /* 0x000ff40000201400 */
[----:B------:R-:W-:Y:S10]  /*65b0*/  I2F R132, R132 ;  /* 0x0000008400847306 */ /* 0x000ff40000201400 */
[----:B------:R-:W-:Y:S10]  /*65c0*/  I2F R143, R143 ;  /* 0x0000008f008f7306 */ /* 0x000ff40000201400 */
[----:B------:R-:W1:Y:S02]  /*65d0*/  I2F R138, R138 ;  /* 0x0000008a008a7306 */ /* 0x000e640000201400 */
[-C--:B-1----:R-:W-:Y:S02]  /*65e0*/  FFMA.FTZ R33, R138, -R0.reuse, R33 ;  /* 0x800000008a217223 */ /* 0x082fe40000010021 */
[-C--:B------:R-:W-:Y:S02]  /*65f0*/  FFMA.FTZ R4, R151, -R0.reuse, R4 ;  /* 0x8000000097047223 */ /* 0x080fe40000010004 */
[-C--:B------:R-:W-:Y:S02]  /*6600*/  FFMA.FTZ R6, R149, -R0.reuse, R6 ;  /* 0x8000000095067223 */ /* 0x080fe40000010006 */
[----:B------:R-:W-:Y:S01]  /*6610*/  FFMA.FTZ R5, R144, -R0, R5 ;  /* 0x8000000090057223 */ /* 0x000fe20000010005 */
[----:B------:R-:W-:Y:S01]  /*6620*/  FMNMX.FTZ R148, R4, R2, !PT ;  /* 0x0000000204947209 */ /* 0x000fe20007810000 */
[-C--:B------:R-:W-:Y:S02]  /*6630*/  FFMA.FTZ R7, R146, -R0.reuse, R7 ;  /* 0x8000000092077223 */ /* 0x080fe40000010007 */
[----:B------:R-:W-:Y:S01]  /*6640*/  FFMA.FTZ R8, R147, -R0, R8 ;  /* 0x8000000093087223 */ /* 0x000fe20000010008 */
[----:B------:R-:W-:Y:S01]  /*6650*/  FMNMX.FTZ R149, R5, R148, !PT ;  /* 0x0000009405957209 */ /* 0x000fe20007810000 */
[-C--:B------:R-:W-:Y:S01]  /*6660*/  FFMA.FTZ R11, R144, -R0.reuse, R11 ;  /* 0x80000000900b7223 */ /* 0x080fe2000001000b */
[----:B------:R-:W-:Y:S01]  /*6670*/  FMNMX.FTZ R144, R6, R135, !PT ;  /* 0x0000008706907209 */ /* 0x000fe20007810000 */
[-C--:B------:R-:W-:Y:S01]  /*6680*/  FFMA.FTZ R10, R151, -R0.reuse, R10 ;  /* 0x80000000970a7223 */ /* 0x080fe2000001000a */
[----:B------:R-:W-:Y:S01]  /*6690*/  FMNMX.FTZ R146, R8, R149, !PT ;  /* 0x0000009508927209 */ /* 0x000fe20007810000 */
[CC--:B------:R-:W-:Y:S02]  /*66a0*/  FFMA.FTZ R9, R142.reuse, -R0.reuse, R9 ;  /* 0x800000008e097223 */ /* 0x0c0fe40000010009 */
[----:B------:R-:W-:Y:S01]  /*66b0*/  FFMA.FTZ R14, R147, -R0, R14 ;  /* 0x80000000930e7223 */ /* 0x000fe2000001000e */
[----:B------:R-:W-:Y:S01]  /*66c0*/  FMNMX.FTZ R147, R7, R144, !PT ;  /* 0x0000009007937209 */ /* 0x000fe20007810000 */
[----:B------:R-:W-:Y:S01]  /*66d0*/  FFMA.FTZ R12, R145, -R0, R12 ;  /* 0x80000000910c7223 */ /* 0x000fe2000001000c */
[----:B------:R-:W-:Y:S01]  /*66e0*/  FMNMX.FTZ R149, R9, R146, !PT ;  /* 0x0000009209957209 */ /* 0x000fe20007810000 */
[-C--:B------:R-:W-:Y:S01]  /*66f0*/  FFMA.FTZ R15, R142, -R0.reuse, R15 ;  /* 0x800000008e0f7223 */ /* 0x080fe2000001000f */
[----:B------:R-:W-:Y:S01]  /*6700*/  FMNMX.FTZ R142, R10, R147, !PT ;  /* 0x000000930a8e7209 */ /* 0x000fe20007810000 */
[-C--:B------:R-:W-:Y:S01]  /*6710*/  FFMA.FTZ R13, R140, -R0.reuse, R13 ;  /* 0x800000008c0d7223 */ /* 0x080fe2000001000d */
[----:B------:R-:W-:Y:S01]  /*6720*/  FMNMX.FTZ R144, R12, R149, !PT ;  /* 0x000000950c907209 */ /* 0x000fe20007810000 */
        /* <DEDUP_REMOVED lines=36> */
[----:B------:R-:W-:Y:S01]  /*6970*/  FFMA.FTZ R35, R132, -R0, R35 ;  /* 0x8000000084237223 */ /* 0x000fe20000010023 */
[----:B------:R-:W-:Y:S01]  /*6980*/  FMNMX.FTZ R136, R30, R137, !PT ;  /* 0x000000891e887209 */ /* 0x000fe20007810000 */
[----:B------:R-:W-:Y:S01]  /*6990*/  LDSM.16.MT88.4 R140, [R190+0x12000] ;  /* 0x01200000be8c783b */ /* 0x000fe20000004200 */
[----:B------:R-:W-:Y:S02]  /*69a0*/  FMNMX.FTZ R138, R32, R139, !PT ;  /* 0x0000008b208a7209 */ /* 0x000fe40007810000 */
[----:B------:R-:W-:Y:S02]  /*69b0*/  FMNMX.FTZ R3, R31, R136, !PT ;  /* 0x000000881f037209 */ /* 0x000fe40007810000 */
[----:B------:R-:W-:Y:S02]  /*69c0*/  FMNMX.FTZ R134, R33, R138, !PT ;  /* 0x0000008a21867209 */ /* 0x000fe40007810000 */
[----:B------:R-:W-:Y:S01]  /*69d0*/  FMNMX.FTZ R132, R34, R3, !PT ;  /* 0x0000000322847209 */ /* 0x000fe20007810000 */
[----:B------:R-:W-:Y:S03]  /*69e0*/  LDSM.16.MT88.4 R144, [R189+0x12000] ;  /* 0x01200000bd90783b */ /* 0x000fe60000004200 */
[----:B------:R-:W-:Y:S05]  /*69f0*/  FMNMX.FTZ R139, R35, R132, !PT ;  /* 0x00000084238b7209 */ /* 0x000fea0007810000 */
[----:B------:R-:W1:Y:S08]  /*6a00*/  SHFL.BFLY PT, R3, R134, 0x2, 0x1f ;  /* 0x0c401f0086037f89 */ /* 0x000e7000000e0000 */
[----:B------:R-:W2:Y:S08]  /*6a10*/  SHFL.BFLY PT, R132, R139, 0x2, 0x1f ;  /* 0x0c401f008b847f89 */ /* 0x000eb000000e0000 */
[----:B------:R-:W-:Y:S01]  /*6a20*/  LDSM.16.MT88.4 R148, [R192+0x14800] ;  /* 0x01480000c094783b */ /* 0x000fe20000004200 */
[----:B-1----:R-:W-:Y:S07]  /*6a30*/  FMNMX.FTZ R136, R134, R3, !PT ;  /* 0x0000000386887209 */ /* 0x002fee0007810000 */
[----:B------:R-:W1:Y:S01]  /*6a40*/  SHFL.BFLY PT, R133, R136, 0x1, 0x1f ;  /* 0x0c201f0088857f89 */ /* 0x000e6200000e0000 */
[----:B--2---:R-:W-:Y:S07]  /*6a50*/  FMNMX.FTZ R137, R139, R132, !PT ;  /* 0x000000848b897209 */ /* 0x004fee0007810000 */
[----:B------:R-:W2:Y:S01]  /*6a60*/  SHFL.BFLY PT, R132, R137, 0x1, 0x1f ;  /* 0x0c201f0089847f89 */ /* 0x000ea200000e0000 */
[----:B-1----:R-:W-:Y:S04]  /*6a70*/  FMNMX.FTZ R133, R136, R133, !PT ;  /* 0x0000008588857209 */ /* 0x002fe80007810000 */
[C---:B------:R-:W-:Y:S01]  /*6a80*/  FSETP.NEU.FTZ.AND P0, PT, R133.reuse, -INF , PT ;  /* 0xff8000008500780b */ /* 0x040fe20003f1d000 */
[C---:B------:R-:W-:Y:S02]  /*6a90*/  FADD.FTZ R2, -R133.reuse, R2 ;  /* 0x0000000285027221 */ /* 0x040fe40000010100 */
[----:B------:R-:W-:Y:S01]  /*6aa0*/  FMUL.FTZ R167, R133, c[0x0][0x23c] ;  /* 0x00008f0085a77a20 */ /* 0x000fe20000410000 */
[----:B--2---:R-:W-:Y:S01]  /*6ab0*/  FMNMX.FTZ R132, R137, R132, !PT ;  /* 0x0000008489847209 */ /* 0x004fe20007810000 */
[----:B------:R-:W-:Y:S01]  /*6ac0*/  FMUL.FTZ R3, R2, c[0x0][0x23c] ;  /* 0x00008f0002037a20 */ /* 0x000fe20000410000 */
[----:B------:R-:W1:Y:S02]  /*6ad0*/  LDSM.16.MT88.4 R136, [R192+0x12000] ;  /* 0x01200000c088783b */ /* 0x000e640000004200 */
[----:B------:R-:W-:Y:S01]  /*6ae0*/  FSEL R167, R167, RZ, P0 ;  /* 0x000000ffa7a77208 */ /* 0x000fe20000000000 */
[C---:B------:R-:W-:Y:S01]  /*6af0*/  FADD.FTZ R2, -R132.reuse, R135 ;  /* 0x0000008784027221 */ /* 0x040fe20000010100 */
[C---:B------:R-:W-:Y:S01]  /*6b00*/  FSETP.NEU.FTZ.AND P0, PT, R132.reuse, -INF , PT ;  /* 0xff8000008400780b */ /* 0x040fe20003f1d000 */
[----:B------:R-:W-:Y:S01]  /*6b10*/  FMUL.FTZ R166, R132, c[0x0][0x23c] ;  /* 0x00008f0084a67a20 */ /* 0x000fe20000410000 */
[----:B------:R-:W2:Y:S01]  /*6b20*/  MUFU.EX2 R3, R3 ;  /* 0x0000000300037308 */ /* 0x000ea20000000800 */
[----:B------:R-:W-:Y:S02]  /*6b30*/  FMUL.FTZ R134, R2, c[0x0][0x23c] ;  /* 0x00008f0002867a20 */ /* 0x000fe40000410000 */
[--C-:B------:R-:W-:Y:S01]  /*6b40*/  FFMA.FTZ R165, R4, c[0x0][0x23c], -R167.reuse ;  /* 0x00008f0004a57a23 */ /* 0x100fe200000108a7 */
[----:B------:R-:W-:Y:S01]  /*6b50*/  FSEL R166, R166, RZ, P0 ;  /* 0x000000ffa6a67208 */ /* 0x000fe20000000000 */
[--C-:B------:R-:W-:Y:S02]  /*6b60*/  FFMA.FTZ R164, R5, c[0x0][0x23c], -R167.reuse ;  /* 0x00008f0005a47a23 */ /* 0x100fe400000108a7 */
[--C-:B------:R-:W-:Y:S02]  /*6b70*/  FFMA.FTZ R163, R8, c[0x0][0x23c], -R167.reuse ;  /* 0x00008f0008a37a23 */ /* 0x100fe400000108a7 */
[--C-:B------:R-:W-:Y:S01]  /*6b80*/  FFMA.FTZ R162, R9, c[0x0][0x23c], -R167.reuse ;  /* 0x00008f0009a27a23 */ /* 0x100fe200000108a7 */
[----:B------:R3:W4:Y:S01]  /*6b90*/  MUFU.EX2 R2, R134 ;  /* 0x0000008600027308 */ /* 0x0007220000000800 */
[--C-:B------:R-:W-:Y:S02]  /*6ba0*/  FFMA.FTZ R161, R6, c[0x0][0x23c], -R166.reuse ;  /* 0x00008f0006a17a23 */ /* 0x100fe400000108a6 */
[--C-:B------:R-:W-:Y:S02]  /*6bb0*/  FFMA.FTZ R160, R7, c[0x0][0x23c], -R166.reuse ;  /* 0x00008f0007a07a23 */ /* 0x100fe400000108a6 */
[--C-:B------:R-:W-:Y:S02]  /*6bc0*/  FFMA.FTZ R135, R10, c[0x0][0x23c], -R166.reuse ;  /* 0x00008f000a877a23 */ /* 0x100fe400000108a6 */
[--C-:B------:R-:W-:Y:S02]  /*6bd0*/  FFMA.FTZ R222, R28, c[0x0][0x23c], -R167.reuse ;  /* 0x00008f001cde7a23 */ /* 0x100fe400000108a7 */
[--C-:B------:R-:W-:Y:S01]  /*6be0*/  FFMA.FTZ R223, R29, c[0x0][0x23c], -R167.reuse ;  /* 0x00008f001ddf7a23 */ /* 0x100fe200000108a7 */
[----:B------:R-:W-:Y:S01]  /*6bf0*/  MUFU.EX2 R165, R165 ;  /* 0x000000a500a57308 */ /* 0x000fe20000000800 */
[--C-:B------:R-:W-:Y:S02]  /*6c00*/  FFMA.FTZ R224, R32, c[0x0][0x23c], -R167.reuse ;  /* 0x00008f0020e07a23 */ /* 0x100fe400000108a7 */
[--C-:B------:R-:W-:Y:S02]  /*6c10*/  FFMA.FTZ R225, R30, c[0x0][0x23c], -R166.reuse ;  /* 0x00008f001ee17a23 */ /* 0x100fe400000108a6 */
[C---:B--2---:R-:W-:Y:S02]  /*6c20*/  FMUL.FTZ R4, R3.reuse, R128 ;  /* 0x0000008003047220 */ /* 0x044fe40000410000 */
[C---:B------:R-:W-:Y:S02]  /*6c30*/  FMUL.FTZ R5, R3.reuse, R129 ;  /* 0x0000008103057220 */ /* 0x040fe40000410000 */
[C---:B------:R-:W-:Y:S01]  /*6c40*/  FMUL.FTZ R8, R3.reuse, R124 ;  /* 0x0000007c03087220 */ /* 0x040fe20000410000 */
[----:B------:R-:W2:Y:S01]  /*6c50*/  MUFU.EX2 R164, R164 ;  /* 0x000000a400a47308 */ /* 0x000ea20000000800 */
[C---:B------:R-:W-:Y:S02]  /*6c60*/  FMUL.FTZ R9, R3.reuse, R125 ;  /* 0x0000007d03097220 */ /* 0x040fe40000410000 */
[----:B------:R-:W-:Y:S02]  /*6c70*/  FMUL.FTZ R36, R3, R36 ;  /* 0x0000002403247220 */ /* 0x000fe40000410000 */
[--C-:B---3--:R-:W-:Y:S02]  /*6c80*/  FFMA.FTZ R134, R11, c[0x0][0x23c], -R166.reuse ;  /* 0x00008f000b867a23 */ /* 0x108fe400000108a6 */
[C---:B----4-:R-:W-:Y:S02]  /*6c90*/  FMUL.FTZ R6, R2.reuse, R130 ;  /* 0x0000008202067220 */ /* 0x050fe40000410000 */
[C---:B------:R-:W-:Y:S01]  /*6ca0*/  FMUL.FTZ R7, R2.reuse, R131 ;  /* 0x0000008302077220 */ /* 0x040fe20000410000 */
[----:B------:R-:W-:Y:S01]  /*6cb0*/  MUFU.EX2 R163, R163 ;  /* 0x000000a300a37308 */ /* 0x000fe20000000800 */
[C---:B------:R-:W-:Y:S02]  /*6cc0*/  FMUL.FTZ R10, R2.reuse, R126 ;  /* 0x0000007e020a7220 */ /* 0x040fe40000410000 */
[C---:B------:R-:W-:Y:S02]  /*6cd0*/  FMUL.FTZ R11, R2.reuse, R127 ;  /* 0x0000007f020b7220 */ /* 0x040fe40000410000 */
[----:B------:R-:W3:Y:S01]  /*6ce0*/  LDSM.16.MT88.4 R124, [R188+0x12000] ;  /* 0x01200000bc7c783b */ /* 0x000ee20000004200 */
[C---:B------:R-:W-:Y:S02]  /*6cf0*/  FMUL.FTZ R37, R3.reuse, R37 ;  /* 0x0000002503257220 */ /* 0x040fe40000410000 */
[C---:B------:R-:W-:Y:S02]  /*6d00*/  FMUL.FTZ R38, R2.reuse, R38 ;  /* 0x0000002602267220 */ /* 0x040fe40000410000 */
[----:B------:R-:W4:Y:S01]  /*6d10*/  MUFU.EX2 R162, R162 ;  /* 0x000000a200a27308 */ /* 0x000f220000000800 */
[----:B------:R-:W-:Y:S02]  /*6d20*/  FMUL.FTZ R39, R2, R39 ;  /* 0x0000002702277220 */ /* 0x000fe40000410000 */
[C---:B------:R-:W-:Y:S01]  /*6d30*/  FMUL.FTZ R40, R3.reuse, R40 ;  /* 0x0000002803287220 */ /* 0x040fe20000410000 */
[----:B--2---:R-:W-:Y:S01]  /*6d40*/  F2FP.PACK_AB R128, R164, R165 ;  /* 0x000000a5a480723e */ /* 0x004fe200000000ff */
[----:B------:R-:W-:Y:S02]  /*6d50*/  FMUL.FTZ R41, R3, R41 ;  /* 0x0000002903297220 */ /* 0x000fe40000410000 */
[C---:B------:R-:W-:Y:S02]  /*6d60*/  FMUL.FTZ R42, R2.reuse, R42 ;  /* 0x0000002a022a7220 */ /* 0x040fe40000410000 */
[----:B------:R-:W-:Y:S01]  /*6d70*/  FMUL.FTZ R43, R2, R43 ;  /* 0x0000002b022b7220 */ /* 0x000fe20000410000 */
[----:B------:R-:W-:Y:S01]  /*6d80*/  MUFU.EX2 R161, R161 ;  /* 0x000000a100a17308 */ /* 0x000fe20000000800 */
[--C-:B------:R-:W-:Y:S02]  /*6d90*/  FFMA.FTZ R226, R31, c[0x0][0x23c], -R166.reuse ;  /* 0x00008f001fe27a23 */ /* 0x100fe400000108a6 */
[----:B------:R-:W-:Y:S01]  /*6da0*/  LDSM.16.MT88.4 R28, [R190+0x13800] ;  /* 0x01380000be1c783b */ /* 0x000fe20000004200 */
[--C-:B------:R-:W-:Y:S02]  /*6db0*/  FFMA.FTZ R227, R34, c[0x0][0x23c], -R166.reuse ;  /* 0x00008f0022e37a23 */ /* 0x100fe400000108a6 */
[C---:B------:R-:W-:Y:S02]  /*6dc0*/  FMUL.FTZ R44, R3.reuse, R44 ;  /* 0x0000002c032c7220 */ /* 0x040fe40000410000 */
[C---:B------:R-:W-:Y:S02]  /*6dd0*/  FMUL.FTZ R45, R3.reuse, R45 ;  /* 0x0000002d032d7220 */ /* 0x040fe40000410000 */
[----:B------:R-:W2:Y:S01]  /*6de0*/  MUFU.EX2 R160, R160 ;  /* 0x000000a000a07308 */ /* 0x000ea20000000800 */
[C---:B------:R-:W-:Y:S02]  /*6df0*/  FMUL.FTZ R46, R2.reuse, R46 ;  /* 0x0000002e022e7220 */ /* 0x040fe40000410000 */
[----:B------:R-:W-:Y:S01]  /*6e00*/  FMUL.FTZ R47, R2, R47 ;  /* 0x0000002f022f7220 */ /* 0x000fe20000410000 */
[----:B----4-:R-:W-:Y:S01]  /*6e10*/  F2FP.PACK_AB R130, R162, R163 ;  /* 0x000000a3a282723e */ /* 0x010fe200000000ff */
[C---:B------:R-:W-:Y:S02]  /*6e20*/  FMUL.FTZ R48, R3.reuse, R48 ;  /* 0x0000003003307220 */ /* 0x040fe40000410000 */
[C---:B------:R-:W-:Y:S02]  /*6e30*/  FMUL.FTZ R49, R3.reuse, R49 ;  /* 0x0000003103317220 */ /* 0x040fe40000410000 */
[C---:B------:R-:W-:Y:S01]  /*6e40*/  FMUL.FTZ R50, R2.reuse, R50 ;  /* 0x0000003202327220 */ /* 0x040fe20000410000 */
[----:B------:R-:W-:Y:S01]  /*6e50*/  MUFU.EX2 R135, R135 ;  /* 0x0000008700877308 */ /* 0x000fe20000000800 */
[C---:B------:R-:W-:Y:S02]  /*6e60*/  FMUL.FTZ R51, R2.reuse, R51 ;  /* 0x0000003302337220 */ /* 0x040fe40000410000 */
[C---:B------:R-:W-:Y:S02]  /*6e70*/  FMUL.FTZ R52, R3.reuse, R52 ;  /* 0x0000003403347220 */ /* 0x040fe40000410000 */
[C---:B------:R-:W-:Y:S02]  /*6e80*/  FMUL.FTZ R53, R3.reuse, R53 ;  /* 0x0000003503357220 */ /* 0x040fe40000410000 */
[C---:B------:R-:W-:Y:S02]  /*6e90*/  FMUL.FTZ R54, R2.reuse, R54 ;  /* 0x0000003602367220 */ /* 0x040fe40000410000 */
[----:B------:R-:W-:Y:S01]  /*6ea0*/  FMUL.FTZ R55, R2, R55 ;  /* 0x0000003702377220 */ /* 0x000fe20000410000 */
[----:B------:R-:W4:Y:S01]  /*6eb0*/  MUFU.EX2 R134, R134 ;  /* 0x0000008600867308 */ /* 0x000f220000000800 */
[C---:B------:R-:W-:Y:S02]  /*6ec0*/  FMUL.FTZ R56, R3.reuse, R56 ;  /* 0x0000003803387220 */ /* 0x040fe40000410000 */
[C---:B------:R-:W-:Y:S01]  /*6ed0*/  FMUL.FTZ R57, R3.reuse, R57 ;  /* 0x0000003903397220 */ /* 0x040fe20000410000 */
[----:B--2---:R-:W-:Y:S01]  /*6ee0*/  F2FP.PACK_AB R129, R160, R161 ;  /* 0x000000a1a081723e */ /* 0x004fe200000000ff */
        /* <DEDUP_REMOVED lines=12> */
[----:B----4-:R-:W-:Y:S01]  /*6fb0*/  F2FP.PACK_AB R131, R134, R135 ;  /* 0x000000878683723e */ /* 0x010fe200000000ff */
[C---:B------:R-:W-:Y:S02]  /*6fc0*/  FMUL.FTZ R68, R3.reuse, R68 ;  /* 0x0000004403447220 */ /* 0x040fe40000410000 */
[C---:B------:R-:W-:Y:S02]  /*6fd0*/  FMUL.FTZ R69, R3.reuse, R69 ;  /* 0x0000004503457220 */ /* 0x040fe40000410000 */
[C---:B------:R-:W-:Y:S01]  /*6fe0*/  FMUL.FTZ R70, R2.reuse, R70 ;  /* 0x0000004602467220 */ /* 0x040fe20000410000 */
[----:B------:R-:W-:Y:S01]  /*6ff0*/  MUFU.EX2 R224, R224 ;  /* 0x000000e000e07308 */ /* 0x000fe20000000800 */
[C---:B-1----:R-:W-:Y:S05]  /*7000*/  HMMA.16816.F32 R4, R128.reuse, R136, R4 ;  /* 0x000000888004723c */ /* 0x042fea0000001804 */
[C---:B------:R-:W-:Y:S02]  /*7010*/  FMUL.FTZ R71, R2.reuse, R71 ;  /* 0x0000004702477220 */ /* 0x040fe40000410000 */
[C---:B------:R-:W-:Y:S01]  /*7020*/  FMUL.FTZ R72, R3.reuse, R72 ;  /* 0x0000004803487220 */ /* 0x040fe20000410000 */
[C---:B------:R-:W-:Y:S01]  /*7030*/  HMMA.16816.F32 R8, R128.reuse, R138, R8 ;  /* 0x0000008a8008723c */ /* 0x040fe20000001808 */
[----:B------:R-:W1:Y:S01]  /*7040*/  LDSM.16.MT88.4 R136, [R192+0x14000] ;  /* 0x01400000c088783b */ /* 0x000e620000004200 */
[----:B------:R-:W-:Y:S02]  /*7050*/  MUFU.EX2 R225, R225 ;  /* 0x000000e100e17308 */ /* 0x000fe40000000800 */
[C---:B------:R-:W-:Y:S02]  /*7060*/  FMUL.FTZ R73, R3.reuse, R73 ;  /* 0x0000004903497220 */ /* 0x040fe40000410000 */
[C---:B------:R-:W-:Y:S02]  /*7070*/  FMUL.FTZ R74, R2.reuse, R74 ;  /* 0x0000004a024a7220 */ /* 0x040fe40000410000 */
[C---:B------:R-:W-:Y:S04]  /*7080*/  HMMA.16816.F32 R36, R128.reuse, R140, R36 ;  /* 0x0000008c8024723c */ /* 0x040fe80000001824 */
[C---:B------:R-:W-:Y:S01]  /*7090*/  FMUL.FTZ R75, R2.reuse, R75 ;  /* 0x0000004b024b7220 */ /* 0x040fe20000410000 */
[----:B------:R-:W-:Y:S01]  /*70a0*/  MUFU.EX2 R226, R226 ;  /* 0x000000e200e27308 */ /* 0x000fe20000000800 */
[C---:B------:R-:W-:Y:S02]  /*70b0*/  FMUL.FTZ R76, R3.reuse, R76 ;  /* 0x0000004c034c7220 */ /* 0x040fe40000410000 */
[C---:B------:R-:W-:Y:S01]  /*70c0*/  HMMA.16816.F32 R40, R128.reuse, R142, R40 ;  /* 0x0000008e8028723c */ /* 0x040fe20000001828 */
[----:B------:R-:W2:Y:S03]  /*70d0*/  LDSM.16.MT88.4 R140, [R190+0x14000] ;  /* 0x01400000be8c783b */ /* 0x000ea60000004200 */
[C---:B------:R-:W-:Y:S02]  /*70e0*/  FMUL.FTZ R77, R3.reuse, R77 ;  /* 0x0000004d034d7220 */ /* 0x040fe40000410000 */
[C---:B------:R-:W-:Y:S01]  /*70f0*/  FMUL.FTZ R78, R2.reuse, R78 ;  /* 0x0000004e024e7220 */ /* 0x040fe20000410000 */
[----:B------:R-:W-:Y:S01]  /*7100*/  MUFU.EX2 R227, R227 ;  /* 0x000000e300e37308 */ /* 0x000fe20000000800 */
[C---:B------:R-:W-:Y:S04]  /*7110*/  HMMA.16816.F32 R44, R128.reuse, R144, R44 ;  /* 0x00000090802c723c */ /* 0x040fe8000000182c */
[C---:B------:R-:W-:Y:S02]  /*7120*/  FMUL.FTZ R79, R2.reuse, R79 ;  /* 0x0000004f024f7220 */ /* 0x040fe40000410000 */
[C---:B------:R-:W-:Y:S02]  /*7130*/  FMUL.FTZ R80, R3.reuse, R80 ;  /* 0x0000005003507220 */ /* 0x040fe40000410000 */
[C---:B------:R-:W-:Y:S01]  /*7140*/  HMMA.16816.F32 R48, R128.reuse, R146, R48 ;  /* 0x000000928030723c */ /* 0x040fe20000001830 */
[----:B------:R-:W-:Y:S03]  /*7150*/  LDSM.16.MT88.4 R144, [R188+0x12800] ;  /* 0x01280000bc90783b */ /* 0x000fe60000004200 */
[C---:B------:R-:W-:Y:S02]  /*7160*/  FMUL.FTZ R81, R3.reuse, R81 ;  /* 0x0000005103517220 */ /* 0x040fe40000410000 */
[C---:B------:R-:W-:Y:S02]  /*7170*/  FMUL.FTZ R82, R2.reuse, R82 ;  /* 0x0000005202527220 */ /* 0x040fe40000410000 */
[C---:B---3--:R-:W-:Y:S04]  /*7180*/  HMMA.16816.F32 R52, R128.reuse, R124, R52 ;  /* 0x0000007c8034723c */ /* 0x048fe80000001834 */
[C---:B------:R-:W-:Y:S02]  /*7190*/  FMUL.FTZ R83, R2.reuse, R83 ;  /* 0x0000005302537220 */ /* 0x040fe40000410000 */
[C---:B------:R-:W-:Y:S02]  /*71a0*/  FMUL.FTZ R84, R3.reuse, R84 ;  /* 0x0000005403547220 */ /* 0x040fe40000410000 */
[C---:B------:R-:W-:Y:S01]  /*71b0*/  HMMA.16816.F32 R56, R128.reuse, R126, R56 ;  /* 0x0000007e8038723c */ /* 0x040fe20000001838 */
[----:B------:R-:W3:Y:S03]  /*71c0*/  LDSM.16.MT88.4 R124, [R189+0x14000] ;  /* 0x01400000bd7c783b */ /* 0x000ee60000004200 */
[C---:B------:R-:W-:Y:S02]  /*71d0*/  FMUL.FTZ R85, R3.reuse, R85 ;  /* 0x0000005503557220 */ /* 0x040fe40000410000 */
[C---:B------:R-:W-:Y:S02]  /*71e0*/  FMUL.FTZ R86, R2.reuse, R86 ;  /* 0x0000005602567220 */ /* 0x040fe40000410000 */
[C---:B-1----:R-:W-:Y:S04]  /*71f0*/  HMMA.16816.F32 R60, R128.reuse, R136, R60 ;  /* 0x00000088803c723c */ /* 0x042fe8000000183c */
[C---:B------:R-:W-:Y:S02]  /*7200*/  FMUL.FTZ R87, R2.reuse, R87 ;  /* 0x0000005702577220 */ /* 0x040fe40000410000 */
[C---:B------:R-:W-:Y:S02]  /*7210*/  FMUL.FTZ R88, R3.reuse, R88 ;  /* 0x0000005803587220 */ /* 0x040fe40000410000 */
[C---:B------:R-:W-:Y:S01]  /*7220*/  HMMA.16816.F32 R64, R128.reuse, R138, R64 ;  /* 0x0000008a8040723c */ /* 0x040fe20000001840 */
[----:B------:R-:W1:Y:S03]  /*7230*/  LDSM.16.MT88.4 R136, [R188+0x14000] ;  /* 0x01400000bc88783b */ /* 0x000e660000004200 */
[C---:B------:R-:W-:Y:S02]  /*7240*/  FMUL.FTZ R89, R3.reuse, R89 ;  /* 0x0000005903597220 */ /* 0x040fe40000410000 */
[C---:B------:R-:W-:Y:S02]  /*7250*/  FMUL.FTZ R90, R2.reuse, R90 ;  /* 0x0000005a025a7220 */ /* 0x040fe40000410000 */
[C---:B--2---:R-:W-:Y:S04]  /*7260*/  HMMA.16816.F32 R68, R128.reuse, R140, R68 ;  /* 0x0000008c8044723c */ /* 0x044fe80000001844 */
[C---:B------:R-:W-:Y:S02]  /*7270*/  FMUL.FTZ R91, R2.reuse, R91 ;  /* 0x0000005b025b7220 */ /* 0x040fe40000410000 */
[C---:B------:R-:W-:Y:S02]  /*7280*/  FMUL.FTZ R92, R3.reuse, R92 ;  /* 0x0000005c035c7220 */ /* 0x040fe40000410000 */
[C---:B------:R-:W-:Y:S01]  /*7290*/  HMMA.16816.F32 R72, R128.reuse, R142, R72 ;  /* 0x0000008e8048723c */ /* 0x040fe20000001848 */
[----:B------:R-:W2:Y:S03]  /*72a0*/  LDSM.16.MT88.4 R140, [R192+0x16000] ;  /* 0x01600000c08c783b */ /* 0x000ea60000004200 */
[C---:B------:R-:W-:Y:S02]  /*72b0*/  FMUL.FTZ R93, R3.reuse, R93 ;  /* 0x0000005d035d7220 */ /* 0x040fe40000410000 */
[C---:B------:R-:W-:Y:S02]  /*72c0*/  FMUL.FTZ R94, R2.reuse, R94 ;  /* 0x0000005e025e7220 */ /* 0x040fe40000410000 */
[C---:B------:R-:W-:Y:S01]  /*72d0*/  FMUL.FTZ R95, R2.reuse, R95 ;  /* 0x0000005f025f7220 */ /* 0x040fe20000410000 */
[C---:B---3--:R-:W-:Y:S03]  /*72e0*/  HMMA.16816.F32 R76, R128.reuse, R124, R76 ;  /* 0x0000007c804c723c */ /* 0x048fe6000000184c */
[C---:B------:R-:W-:Y:S02]  /*72f0*/  FMUL.FTZ R96, R3.reuse, R96 ;  /* 0x0000006003607220 */ /* 0x040fe40000410000 */
[C---:B------:R-:W-:Y:S02]  /*7300*/  FMUL.FTZ R97, R3.reuse, R97 ;  /* 0x0000006103617220 */ /* 0x040fe40000410000 */
[C---:B------:R-:W-:Y:S01]  /*7310*/  FMUL.FTZ R98, R2.reuse, R98 ;  /* 0x0000006202627220 */ /* 0x040fe20000410000 */
        /* <DEDUP_REMOVED lines=16> */
[----:B------:R-:W-:Y:S02]  /*7420*/  FMUL.FTZ R107, R2, R107 ;  /* 0x0000006b026b7220 */ /* 0x000fe40000410000 */
[--C-:B------:R-:W-:Y:S02]  /*7430*/  FFMA.FTZ R168, R12, c[0x0][0x23c], -R167.reuse ;  /* 0x00008f000ca87a23 */ /* 0x100fe400000108a7 */
[----:B------:R-:W-:Y:S01]  /*7440*/  FMUL.FTZ R12, R3, R120 ;  /* 0x00000078030c7220 */ /* 0x000fe20000410000 */
[C---:B---3--:R-:W-:Y:S03]  /*7450*/  HMMA.16816.F32 R100, R128.reuse, R124, R100 ;  /* 0x0000007c8064723c */ /* 0x048fe60000001864 */
[--C-:B------:R-:W-:Y:S01]  /*7460*/  FFMA.FTZ R169, R13, c[0x0][0x23c], -R167.reuse ;  /* 0x00008f000da97a23 */ /* 0x100fe200000108a7 */
[----:B------:R-:W-:Y:S01]  /*7470*/  MUFU.EX2 R168, R168 ;  /* 0x000000a800a87308 */ /* 0x000fe20000000800 */
[----:B------:R-:W-:Y:S02]  /*7480*/  FMUL.FTZ R13, R3, R121 ;  /* 0x00000079030d7220 */ /* 0x000fe40000410000 */
[--C-:B------:R-:W-:Y:S01]  /*7490*/  FFMA.FTZ R172, R14, c[0x0][0x23c], -R166.reuse ;  /* 0x00008f000eac7a23 */ /* 0x100fe200000108a6 */
[C---:B------:R-:W-:Y:S01]  /*74a0*/  HMMA.16816.F32 R104, R128.reuse, R126, R104 ;  /* 0x0000007e8068723c */ /* 0x040fe20000001868 */
[----:B------:R-:W-:Y:S03]  /*74b0*/  LDSM.16.MT88.4 R124, [R190+0x12800] ;  /* 0x01280000be7c783b */ /* 0x000fe60000004200 */
[C---:B------:R-:W-:Y:S02]  /*74c0*/  FMUL.FTZ R14, R2.reuse, R122 ;  /* 0x0000007a020e7220 */ /* 0x040fe40000410000 */
[--C-:B------:R-:W-:Y:S01]  /*74d0*/  FFMA.FTZ R173, R15, c[0x0][0x23c], -R166.reuse ;  /* 0x00008f000fad7a23 */ /* 0x100fe200000108a6 */
[----:B------:R-:W3:Y:S01]  /*74e0*/  MUFU.EX2 R169, R169 ;  /* 0x000000a900a97308 */ /* 0x000ee20000000800 */
[C---:B------:R-:W-:Y:S02]  /*74f0*/  FMUL.FTZ R15, R2.reuse, R123 ;  /* 0x0000007b020f7220 */ /* 0x040fe40000410000 */
[----:B------:R-:W4:Y:S02]  /*7500*/  LDSM.16.MT88.4 R120, [R192+0x12800] ;  /* 0x01280000c078783b */ /* 0x000f240000004200 */
[C---:B------:R-:W-:Y:S02]  /*7510*/  FMUL.FTZ R108, R3.reuse, R108 ;  /* 0x0000006c036c7220 */ /* 0x040fe40000410000 */
[----:B------:R-:W-:Y:S02]  /*7520*/  FMUL.FTZ R109, R3, R109 ;  /* 0x0000006d036d7220 */ /* 0x000fe40000410000 */
[C---:B------:R-:W-:Y:S01]  /*7530*/  FMUL.FTZ R110, R2.reuse, R110 ;  /* 0x0000006e026e7220 */ /* 0x040fe20000410000 */
[----:B------:R-:W-:Y:S01]  /*7540*/  MUFU.EX2 R172, R172 ;  /* 0x000000ac00ac7308 */ /* 0x000fe20000000800 */
[----:B------:R-:W-:Y:S02]  /*7550*/  FMUL.FTZ R111, R2, R111 ;  /* 0x0000006f026f7220 */ /* 0x000fe40000410000 */
[--C-:B------:R-:W-:Y:S02]  /*7560*/  FFMA.FTZ R170, R16, c[0x0][0x23c], -R167.reuse ;  /* 0x00008f0010aa7a23 */ /* 0x100fe400000108a7 */
[----:B------:R-:W-:Y:S02]  /*7570*/  FFMA.FTZ R171, R17, c[0x0][0x23c], -R167 ;  /* 0x00008f0011ab7a23 */ /* 0x000fe400000108a7 */
[--C-:B------:R-:W-:Y:S01]  /*7580*/  FFMA.FTZ R174, R18, c[0x0][0x23c], -R166.reuse ;  /* 0x00008f0012ae7a23 */ /* 0x100fe200000108a6 */
[C---:B-1----:R-:W-:Y:S02]  /*7590*/  HMMA.16816.F32 R108, R128.reuse, R136, R108 ;  /* 0x00000088806c723c */ /* 0x042fe4000000186c */
[----:B------:R-:W-:Y:S01]  /*75a0*/  MUFU.EX2 R170, R170 ;  /* 0x000000aa00aa7308 */ /* 0x000fe20000000800 */
[----:B------:R-:W-:Y:S02]  /*75b0*/  FFMA.FTZ R175, R19, c[0x0][0x23c], -R166 ;  /* 0x00008f0013af7a23 */ /* 0x000fe400000108a6 */
[----:B------:R-:W-:Y:S01]  /*75c0*/  FMUL.FTZ R16, R3, R116 ;  /* 0x0000007403107220 */ /* 0x000fe20000410000 */
[----:B---3--:R-:W-:Y:S01]  /*75d0*/  F2FP.PACK_AB R116, R169, R168 ;  /* 0x000000a8a974723e */ /* 0x008fe200000000ff */
[C---:B------:R-:W-:Y:S01]  /*75e0*/  FMUL.FTZ R17, R3.reuse, R117 ;  /* 0x0000007503117220 */ /* 0x040fe20000410000 */
[C---:B------:R-:W-:Y:S01]  /*75f0*/  HMMA.16816.F32 R12, R128.reuse, R138, R12 ;  /* 0x0000008a800c723c */ /* 0x040fe2000000180c */
[----:B------:R-:W1:Y:S03]  /*7600*/  LDSM.16.MT88.4 R136, [R189+0x12800] ;  /* 0x01280000bd88783b */ /* 0x000e660000004200 */
[----:B------:R-:W3:Y:S01]  /*7610*/  MUFU.EX2 R171, R171 ;  /* 0x000000ab00ab7308 */ /* 0x000ee20000000800 */
[C---:B------:R-:W-:Y:S02]  /*7620*/  FMUL.FTZ R18, R2.reuse, R118 ;  /* 0x0000007602127220 */ /* 0x040fe40000410000 */
[C---:B------:R-:W-:Y:S02]  /*7630*/  FMUL.FTZ R19, R2.reuse, R119 ;  /* 0x0000007702137220 */ /* 0x040fe40000410000 */
[C---:B------:R-:W-:Y:S03]  /*7640*/  FMUL.FTZ R112, R3.reuse, R112 ;  /* 0x0000007003707220 */ /* 0x040fe60000410000 */
[C---:B------:R-:W-:Y:S02]  /*7650*/  FMUL.FTZ R113, R3.reuse, R113 ;  /* 0x0000007103717220 */ /* 0x040fe40000410000 */
[C---:B--2---:R-:W-:Y:S01]  /*7660*/  HMMA.16816.F32 R16, R128.reuse, R140, R16 ;  /* 0x0000008c8010723c */ /* 0x044fe20000001810 */
[----:B------:R-:W2:Y:S02]  /*7670*/  MUFU.EX2 R173, R173 ;  /* 0x000000ad00ad7308 */ /* 0x000ea40000000800 */
[C---:B------:R-:W-:Y:S02]  /*7680*/  FMUL.FTZ R114, R2.reuse, R114 ;  /* 0x0000007202727220 */ /* 0x040fe40000410000 */
[C---:B------:R-:W-:Y:S02]  /*7690*/  FMUL.FTZ R115, R2.reuse, R115 ;  /* 0x0000007302737220 */ /* 0x040fe40000410000 */
[----:B------:R-:W-:Y:S02]  /*76a0*/  FFMA.FTZ R165, R3, R220, R165 ;  /* 0x000000dc03a57223 */ /* 0x000fe400000100a5 */
[----:B------:R-:W-:Y:S02]  /*76b0*/  FFMA.FTZ R161, R2, R221, R161 ;  /* 0x000000dd02a17223 */ /* 0x000fe400000100a1 */
[----:B------:R-:W-:Y:S01]  /*76c0*/  MUFU.EX2 R174, R174 ;  /* 0x000000ae00ae7308 */ /* 0x000fe20000000800 */
[----:B------:R-:W-:Y:S01]  /*76d0*/  HMMA.16816.F32 R112, R128, R142, R112 ;  /* 0x0000008e8070723c */ /* 0x000fe20000001870 */
[----:B------:R-:W-:Y:S02]  /*76e0*/  LDSM.16.MT88.4 R128, [R190+0x16800] ;  /* 0x01680000be80783b */ /* 0x000fe40000004200 */
[----:B---3--:R-:W-:Y:S01]  /*76f0*/  F2FP.PACK_AB R118, R171, R170 ;  /* 0x000000aaab76723e */ /* 0x008fe200000000ff */
[----:B------:R-:W-:Y:S02]  /*7700*/  FADD.FTZ R164, R164, R165 ;  /* 0x000000a5a4a47221 */ /* 0x000fe40000010000 */
[----:B------:R-:W-:Y:S02]  /*7710*/  FADD.FTZ R160, R160, R161 ;  /* 0x000000a1a0a07221 */ /* 0x000fe40000010000 */
[----:B------:R-:W-:Y:S01]  /*7720*/  FADD.FTZ R163, R163, R164 ;  /* 0x000000a4a3a37221 */ /* 0x000fe20000010000 */
[----:B------:R-:W3:Y:S01]  /*7730*/  MUFU.EX2 R175, R175 ;  /* 0x000000af00af7308 */ /* 0x000ee20000000800 */
[----:B------:R-:W-:Y:S02]  /*7740*/  LDSM.16.MT88.4 R140, [R190+0x13000] ;  /* 0x01300000be8c783b */ /* 0x000fe40000004200 */
[----:B------:R-:W-:Y:S01]  /*7750*/  FADD.FTZ R3, R135, R160 ;  /* 0x000000a087037221 */ /* 0x000fe20000010000 */
[----:B--2---:R-:W-:Y:S01]  /*7760*/  F2FP.PACK_AB R117, R173, R172 ;  /* 0x000000acad75723e */ /* 0x004fe200000000ff */
[----:B------:R-:W-:Y:S01]  /*7770*/  FADD.FTZ R163, R162, R163 ;  /* 0x000000a3a2a37221 */ /* 0x000fe20000010000 */
[----:B------:R-:W-:Y:S01]  /*7780*/  MOV R135, R132 ;  /* 0x0000008400877202 */ /* 0x000fe20000000f00 */
[----:B------:R-:W-:Y:S02]  /*7790*/  FADD.FTZ R3, R134, R3 ;  /* 0x0000000386037221 */ /* 0x000fe40000010000 */
[----:B------:R-:W-:Y:S02]  /*77a0*/  FADD.FTZ R168, R168, R163 ;  /* 0x000000a3a8a87221 */ /* 0x000fe40000010000 */
[----:B------:R-:W-:Y:S02]  /*77b0*/  FADD.FTZ R172, R172, R3 ;  /* 0x00000003acac7221 */ /* 0x000fe40000010000 */
[----:B------:R-:W-:Y:S02]  /*77c0*/  FADD.FTZ R169, R169, R168 ;  /* 0x000000a8a9a97221 */ /* 0x000fe40000010000 */
[----:B------:R-:W-:Y:S02]  /*77d0*/  FADD.FTZ R173, R173, R172 ;  /* 0x000000acadad7221 */ /* 0x000fe40000010000 */
[----:B------:R-:W-:Y:S04]  /*77e0*/  FADD.FTZ R170, R170, R169 ;  /* 0x000000a9aaaa7221 */ /* 0x000fe80000010000 */
[----:B------:R-:W-:Y:S01]  /*77f0*/  FADD.FTZ R171, R171, R170 ;  /* 0x000000aaabab7221 */ /* 0x000fe20000010000 */
[C---:B---3--:R-:W-:Y:S01]  /*7800*/  F2FP.PACK_AB R119, R175.reuse, R174 ;  /* 0x000000aeaf77723e */ /* 0x048fe200000000ff */
[----:B------:R-:W-:Y:S04]  /*7810*/  FADD.FTZ R174, R174, R173 ;  /* 0x000000adaeae7221 */ /* 0x000fe80000010000 */
[----:B------:R-:W-:Y:S02]  /*7820*/  FADD.FTZ R175, R175, R174 ;  /* 0x000000aeafaf7221 */ /* 0x000fe40000010000 */
[C---:B----4-:R-:W-:Y:S08]  /*7830*/  HMMA.16816.F32 R4, R116.reuse, R120, R4 ;  /* 0x000000787404723c */ /* 0x050ff00000001804 */
[C---:B------:R-:W-:Y:S01]  /*7840*/  HMMA.16816.F32 R8, R116.reuse, R122, R8 ;  /* 0x0000007a7408723c */ /* 0x040fe20000001808 */
[----:B------:R-:W2:Y:S07]  /*7850*/  LDSM.16.MT88.4 R120, [R188+0x14800] ;  /* 0x01480000bc78783b */ /* 0x000eae0000004200 */
[C---:B------:R-:W-:Y:S08]  /*7860*/  HMMA.16816.F32 R36, R116.reuse, R124, R36 ;  /* 0x0000007c7424723c */ /* 0x040ff00000001824 */
[C---:B------:R-:W-:Y:S01]  /*7870*/  HMMA.16816.F32 R40, R116.reuse, R126, R40 ;  /* 0x0000007e7428723c */ /* 0x040fe20000001828 */
[----:B------:R-:W3:Y:S07]  /*7880*/  LDSM.16.MT88.4 R124, [R192+0x16800] ;  /* 0x01680000c07c783b */ /* 0x000eee0000004200 */
[C---:B-1----:R-:W-:Y:S08]  /*7890*/  HMMA.16816.F32 R44, R116.reuse, R136, R44 ;  /* 0x00000088742c723c */ /* 0x042ff0000000182c */
[C---:B------:R-:W-:Y:S01]  /*78a0*/  HMMA.16816.F32 R48, R116.reuse, R138, R48 ;  /* 0x0000008a7430723c */ /* 0x040fe20000001830 */
[----:B------:R-:W1:Y:S07]  /*78b0*/  LDSM.16.MT88.4 R136, [R189+0x16800] ;  /* 0x01680000bd88783b */ /* 0x000e6e0000004200 */
[C---:B------:R-:W-:Y:S08]  /*78c0*/  HMMA.16816.F32 R52, R116.reuse, R144, R52 ;  /* 0x000000907434723c */ /* 0x040ff00000001834 */
[C---:B------:R-:W-:Y:S01]  /*78d0*/  HMMA.16816.F32 R56, R116.reuse, R146, R56 ;  /* 0x000000927438723c */ /* 0x040fe20000001838 */
[----:B------:R-:W-:Y:S07]  /*78e0*/  LDSM.16.MT88.4 R144, [R190+0x15000] ;  /* 0x01500000be90783b */ /* 0x000fee0000004200 */
        /* <DEDUP_REMOVED lines=11> */
[----:B------:R-:W-:Y:S01]  /*79a0*/  FFMA.FTZ R167, R33, c[0x0][0x23c], -R167 ;  /* 0x00008f0021a77a23 */ /* 0x000fe200000108a7 */
[----:B------:R-:W4:Y:S01]  /*79b0*/  MUFU.EX2 R153, R153 ;  /* 0x0000009900997308 */ /* 0x000f220000000800 */
[C---:B------:R-:W-:Y:S04]  /*79c0*/  HMMA.16816.F32 R80, R116.reuse, R158, R80 ;  /* 0x0000009e7450723c */ /* 0x040fe80000001850 */
[--C-:B------:R-:W-:Y:S02]  /*79d0*/  FFMA.FTZ R156, R22, c[0x0][0x23c], -R166.reuse ;  /* 0x00008f00169c7a23 */ /* 0x100fe400000108a6 */
[--C-:B------:R-:W-:Y:S02]  /*79e0*/  FFMA.FTZ R157, R23, c[0x0][0x23c], -R166.reuse ;  /* 0x00008f00179d7a23 */ /* 0x100fe400000108a6 */
[C---:B--2---:R-:W-:Y:S01]  /*79f0*/  HMMA.16816.F32 R84, R116.reuse, R120, R84 ;  /* 0x000000787454723c */ /* 0x044fe20000001854 */
[----:B------:R-:W-:Y:S03]  /*7a00*/  MUFU.EX2 R154, R154 ;  /* 0x0000009a009a7308 */ /* 0x000fe60000000800 */
[--C-:B------:R-:W-:Y:S02]  /*7a10*/  FFMA.FTZ R158, R26, c[0x0][0x23c], -R166.reuse ;  /* 0x00008f001a9e7a23 */ /* 0x100fe400000108a6 */
[--C-:B------:R-:W-:Y:S02]  /*7a20*/  FFMA.FTZ R159, R27, c[0x0][0x23c], -R166.reuse ;  /* 0x00008f001b9f7a23 */ /* 0x100fe400000108a6 */
[C---:B------:R-:W-:Y:S01]  /*7a30*/  HMMA.16816.F32 R88, R116.reuse, R122, R88 ;  /* 0x0000007a7458723c */ /* 0x040fe20000001858 */
[----:B------:R-:W2:Y:S02]  /*7a40*/  LDSM.16.MT88.4 R120, [R188+0x16800] ;  /* 0x01680000bc78783b */ /* 0x000ea40000004200 */
[----:B------:R-:W5:Y:S01]  /*7a50*/  MUFU.EX2 R155, R155 ;  /* 0x0000009b009b7308 */ /* 0x000f620000000800 */
[----:B------:R-:W-:Y:S01]  /*7a60*/  FFMA.FTZ R166, R35, c[0x0][0x23c], -R166 ;  /* 0x00008f0023a67a23 */ /* 0x000fe200000108a6 */
[C---:B----4-:R-:W-:Y:S03]  /*7a70*/  F2FP.PACK_AB R20, R153.reuse, R152 ;  /* 0x000000989914723e */ /* 0x050fe600000000ff */
[C---:B---3--:R-:W-:Y:S01]  /*7a80*/  HMMA.16816.F32 R92, R116.reuse, R124, R92 ;  /* 0x0000007c745c723c */ /* 0x048fe2000000185c */
[----:B------:R-:W-:Y:S03]  /*7a90*/  LDSM.16.MT88.4 R24, [R189+0x13000] ;  /* 0x01300000bd18783b */ /* 0x000fe60000004200 */
[----:B------:R-:W-:Y:S01]  /*7aa0*/  FADD.FTZ R152, R152, R171 ;  /* 0x000000ab98987221 */ /* 0x000fe20000010000 */
[----:B------:R-:W-:Y:S03]  /*7ab0*/  MUFU.EX2 R156, R156 ;  /* 0x0000009c009c7308 */ /* 0x000fe60000000800 */
[C---:B------:R-:W-:Y:S01]  /*7ac0*/  HMMA.16816.F32 R96, R116.reuse, R126, R96 ;  /* 0x0000007e7460723c */ /* 0x040fe20000001860 */
[----:B------:R-:W3:Y:S03]  /*7ad0*/  LDSM.16.MT88.4 R124, [R192+0x13000] ;  /* 0x01300000c07c783b */ /* 0x000ee60000004200 */
[----:B------:R-:W-:Y:S03]  /*7ae0*/  FADD.FTZ R153, R153, R152 ;  /* 0x0000009899997221 */ /* 0x000fe60000010000 */
[----:B------:R-:W4:Y:S01]  /*7af0*/  MUFU.EX2 R157, R157 ;  /* 0x0000009d009d7308 */ /* 0x000f220000000800 */
[C---:B------:R-:W-:Y:S01]  /*7b00*/  HMMA.16816.F32 R100, R116.reuse, R128, R100 ;  /* 0x000000807464723c */ /* 0x040fe20000001864 */
[----:B------:R-:W-:Y:S03]  /*7b10*/  LDSM.16.MT88.4 R32, [R189+0x13800] ;  /* 0x01380000bd20783b */ /* 0x000fe60000004200 */
[C---:B-----5:R-:W-:Y:S01]  /*7b20*/  F2FP.PACK_AB R22, R155.reuse, R154 ;  /* 0x0000009a9b16723e */ /* 0x060fe200000000ff */
[----:B------:R-:W-:Y:S03]  /*7b30*/  FADD.FTZ R154, R154, R153 ;  /* 0x000000999a9a7221 */ /* 0x000fe60000010000 */
[C---:B------:R-:W-:Y:S01]  /*7b40*/  HMMA.16816.F32 R104, R116.reuse, R130, R104 ;  /* 0x000000827468723c */ /* 0x040fe20000001868 */
[----:B------:R-:W5:Y:S01]  /*7b50*/  LDSM.16.MT88.4 R128, [R188+0x13000] ;  /* 0x01300000bc80783b */ /* 0x000f620000004200 */
[----:B------:R-:W-:Y:S02]  /*7b60*/  MUFU.EX2 R158, R158 ;  /* 0x0000009e009e7308 */ /* 0x000fe40000000800 */
[----:B------:R-:W-:Y:S04]  /*7b70*/  FADD.FTZ R155, R155, R154 ;  /* 0x0000009a9b9b7221 */ /* 0x000fe80000010000 */
[C---:B-1----:R-:W-:Y:S04]  /*7b80*/  HMMA.16816.F32 R108, R116.reuse, R136, R108 ;  /* 0x00000088746c723c */ /* 0x042fe8000000186c */
[----:B------:R-:W1:Y:S01]  /*7b90*/  MUFU.EX2 R159, R159 ;  /* 0x0000009f009f7308 */ /* 0x000e620000000800 */
[C---:B----4-:R-:W-:Y:S03]  /*7ba0*/  F2FP.PACK_AB R21, R157.reuse, R156 ;  /* 0x0000009c9d15723e */ /* 0x050fe600000000ff */
[C---:B------:R-:W-:Y:S01]  /*7bb0*/  HMMA.16816.F32 R12, R116.reuse, R138, R12 ;  /* 0x0000008a740c723c */ /* 0x040fe2000000180c */
[----:B------:R-:W4:Y:S03]  /*7bc0*/  LDSM.16.MT88.4 R136, [R192+0x15000] ;  /* 0x01500000c088783b */ /* 0x000f260000004200 */
[----:B------:R-:W-:Y:S02]  /*7bd0*/  FADD.FTZ R156, R156, R175 ;  /* 0x000000af9c9c7221 */ /* 0x000fe40000010000 */
[----:B------:R-:W4:Y:S02]  /*7be0*/  MUFU.EX2 R167, R167 ;  /* 0x000000a700a77308 */ /* 0x000f240000000800 */
[C---:B--2---:R-:W-:Y:S04]  /*7bf0*/  HMMA.16816.F32 R16, R116.reuse, R120, R16 ;  /* 0x000000787410723c */ /* 0x044fe80000001810 */
[----:B------:R-:W-:Y:S04]  /*7c00*/  FADD.FTZ R157, R157, R156 ;  /* 0x0000009c9d9d7221 */ /* 0x000fe80000010000 */
[----:B------:R-:W-:Y:S01]  /*7c10*/  HMMA.16816.F32 R112, R116, R122, R112 ;  /* 0x0000007a7470723c */ /* 0x000fe20000001870 */
[----:B------:R-:W2:Y:S01]  /*7c20*/  LDSM.16.MT88.4 R116, [R188+0x15000] ;  /* 0x01500000bc74783b */ /* 0x000ea20000004200 */
[----:B------:R-:W2:Y:S02]  /*7c30*/  MUFU.EX2 R166, R166 ;  /* 0x000000a600a67308 */ /* 0x000ea40000000800 */
[C---:B-1----:R-:W-:Y:S01]  /*7c40*/  F2FP.PACK_AB R23, R159.reuse, R158 ;  /* 0x0000009e9f17723e */ /* 0x042fe200000000ff */
[----:B------:R-:W-:Y:S04]  /*7c50*/  FADD.FTZ R2, R158, R157 ;  /* 0x0000009d9e027221 */ /* 0x000fe80000010000 */
[----:B------:R-:W-:Y:S02]  /*7c60*/  LDSM.16.MT88.4 R120, [R190+0x17000] ;  /* 0x01700000be78783b */ /* 0x000fe40000004200 */
[C---:B---3--:R-:W-:Y:S05]  /*7c70*/  HMMA.16816.F32 R4, R20.reuse, R124, R4 ;  /* 0x0000007c1404723c */ /* 0x048fea0000001804 */
[----:B------:R-:W-:Y:S03]  /*7c80*/  FADD.FTZ R2, R159, R2 ;  /* 0x000000029f027221 */ /* 0x000fe60000010000 */
[C---:B------:R-:W-:Y:S01]  /*7c90*/  HMMA.16816.F32 R8, R20.reuse, R126, R8 ;  /* 0x0000007e1408723c */ /* 0x040fe20000001808 */
[----:B------:R-:W-:Y:S07]  /*7ca0*/  LDSM.16.MT88.4 R124, [R189+0x17000] ;  /* 0x01700000bd7c783b */ /* 0x000fee0000004200 */
[C---:B------:R-:W-:Y:S08]  /*7cb0*/  HMMA.16816.F32 R36, R20.reuse, R140, R36 ;  /* 0x0000008c1424723c */ /* 0x040ff00000001824 */
[C---:B------:R-:W-:Y:S01]  /*7cc0*/  HMMA.16816.F32 R40, R20.reuse, R142, R40 ;  /* 0x0000008e1428723c */ /* 0x040fe20000001828 */
[----:B------:R-:W-:Y:S07]  /*7cd0*/  LDSM.16.MT88.4 R140, [R190+0x15800] ;  /* 0x01580000be8c783b */ /* 0x000fee0000004200 */
[C---:B------:R-:W-:Y:S08]  /*7ce0*/  HMMA.16816.F32 R44, R20.reuse, R24, R44 ;  /* 0x00000018142c723c */ /* 0x040ff0000000182c */
[C---:B------:R-:W-:Y:S01]  /*7cf0*/  HMMA.16816.F32 R48, R20.reuse, R26, R48 ;  /* 0x0000001a1430723c */ /* 0x040fe20000001830 */
[----:B------:R-:W1:Y:S07]  /*7d00*/  LDSM.16.MT88.4 R24, [R192+0x17000] ;  /* 0x01700000c018783b */ /* 0x000e6e0000004200 */
[C---:B-----5:R-:W-:Y:S08]  /*7d10*/  HMMA.16816.F32 R52, R20.reuse, R128, R52 ;  /* 0x000000801434723c */ /* 0x060ff00000001834 */
[C---:B------:R-:W-:Y:S08]  /*7d20*/  HMMA.16816.F32 R56, R20.reuse, R130, R56 ;  /* 0x000000821438723c */ /* 0x040ff00000001838 */
[C---:B----4-:R-:W-:Y:S08]  /*7d30*/  HMMA.16816.F32 R60, R20.reuse, R136, R60 ;  /* 0x00000088143c723c */ /* 0x050ff0000000183c */
        /* <DEDUP_REMOVED lines=8> */
[C---:B--2---:R-:W-:Y:S08]  /*7dc0*/  HMMA.16816.F32 R84, R20.reuse, R116, R84 ;  /* 0x000000741454723c */ /* 0x044ff00000001854 */
[C---:B------:R-:W-:Y:S01]  /*7dd0*/  HMMA.16816.F32 R88, R20.reuse, R118, R88 ;  /* 0x000000761458723c */ /* 0x040fe20000001858 */
[----:B------:R-:W2:Y:S07]  /*7de0*/  LDSM.16.MT88.4 R116, [R188+0x17000] ;  /* 0x01700000bc74783b */ /* 0x000eae0000004200 */
[C---:B-1----:R-:W-:Y:S08]  /*7df0*/  HMMA.16816.F32 R92, R20.reuse, R24, R92 ;  /* 0x00000018145c723c */ /* 0x042ff0000000185c */
[C---:B------:R-:W-:Y:S01]  /*7e00*/  HMMA.16816.F32 R96, R20.reuse, R26, R96 ;  /* 0x0000001a1460723c */ /* 0x040fe20000001860 */
[----:B------:R-:W1:Y:S07]  /*7e10*/  LDSM.16.MT88.4 R24, [R192+0x13800] ;  /* 0x01380000c018783b */ /* 0x000e6e0000004200 */
[C---:B------:R-:W-:Y:S08]  /*7e20*/  HMMA.16816.F32 R100, R20.reuse, R120, R100 ;  /* 0x000000781464723c */ /* 0x040ff00000001864 */
[C---:B------:R-:W-:Y:S01]  /*7e30*/  HMMA.16816.F32 R104, R20.reuse, R122, R104 ;  /* 0x0000007a1468723c */ /* 0x040fe20000001868 */
[----:B------:R-:W3:Y:S07]  /*7e40*/  LDSM.16.MT88.4 R120, [R188+0x13800] ;  /* 0x01380000bc78783b */ /* 0x000eee0000004200 */
[C---:B------:R-:W-:Y:S08]  /*7e50*/  HMMA.16816.F32 R108, R20.reuse, R124, R108 ;  /* 0x0000007c146c723c */ /* 0x040ff0000000186c */
[C---:B------:R-:W-:Y:S08]  /*7e60*/  HMMA.16816.F32 R12, R20.reuse, R126, R12 ;  /* 0x0000007e140c723c */ /* 0x040ff0000000180c */
[C---:B--2---:R-:W-:Y:S08]  /*7e70*/  HMMA.16816.F32 R16, R20.reuse, R116, R16 ;  /* 0x000000741410723c */ /* 0x044ff00000001810 */
[----:B------:R-:W-:Y:S01]  /*7e80*/  HMMA.16816.F32 R112, R20, R118, R112 ;  /* 0x000000761470723c */ /* 0x000fe20000001870 */
[----:B------:R-:W2:Y:S06]  /*7e90*/  LDSM.16.MT88.4 R116, [R189+0x15800] ;  /* 0x01580000bd74783b */ /* 0x000eac0000004200 */
[----:B------:R-:W-:Y:S01]  /*7ea0*/  F2FP.PACK_AB R20, R223, R222 ;  /* 0x000000dedf14723e */ /* 0x000fe200000000ff */
[----:B------:R-:W-:Y:S01]  /*7eb0*/  FADD.FTZ R222, R222, R155 ;  /* 0x0000009bdede7221 */ /* 0x000fe20000010000 */
[----:B------:R-:W-:Y:S03]  /*7ec0*/  F2FP.PACK_AB R22, R167, R224 ;  /* 0x000000e0a716723e */ /* 0x000fe600000000ff */
[----:B------:R-:W-:Y:S01]  /*7ed0*/  F2FP.PACK_AB R21, R226, R225 ;  /* 0x000000e1e215723e */ /* 0x000fe200000000ff */
[----:B------:R-:W-:Y:S01]  /*7ee0*/  FADD.FTZ R225, R225, R2 ;  /* 0x00000002e1e17221 */ /* 0x000fe20000010000 */
[----:B------:R-:W-:Y:S01]  /*7ef0*/  F2FP.PACK_AB R23, R166, R227 ;  /* 0x000000e3a617723e */ /* 0x000fe200000000ff */
[----:B------:R-:W-:Y:S01]  /*7f00*/  FADD.FTZ R223, R223, R222 ;  /* 0x000000dedfdf7221 */ /* 0x000fe20000010000 */
[----:B------:R-:W-:Y:S01]  /*7f10*/  MOV R2, R133 ;  /* 0x0000008500027202 */ /* 0x000fe20000000f00 */
        /* <DEDUP_REMOVED lines=8> */
[----:B------:R-:W-:Y:S07]  /*7fa0*/  LDSM.16.MT88.4 R8, [R188+0x17800] ;  /* 0x01780000bc08783b */ /* 0x000fee0000004200 */
[C---:B------:R-:W-:Y:S08]  /*7fb0*/  HMMA.16816.F32 R36, R20.reuse, R28, R36 ;  /* 0x0000001c1424723c */ /* 0x040ff00000001824 */
[C---:B------:R-:W-:Y:S08]  /*7fc0*/  HMMA.16816.F32 R40, R20.reuse, R30, R40 ;  /* 0x0000001e1428723c */ /* 0x040ff00000001828 */
[C---:B------:R-:W-:Y:S08]  /*7fd0*/  HMMA.16816.F32 R44, R20.reuse, R32, R44 ;  /* 0x00000020142c723c */ /* 0x040ff0000000182c */
[C---:B------:R-:W-:Y:S08]  /*7fe0*/  HMMA.16816.F32 R48, R20.reuse, R34, R48 ;  /* 0x000000221430723c */ /* 0x040ff00000001830 */
[C---:B---3--:R-:W-:Y:S08]  /*7ff0*/  HMMA.16816.F32 R52, R20.reuse, R120, R52 ;  /* 0x000000781434723c */ /* 0x048ff00000001834 */
        /* <DEDUP_REMOVED lines=16> */
[C---:B------:R-:W-:Y:S08]  /*8100*/  HMMA.16816.F32 R116, R20.reuse, R8, R16 ;  /* 0x000000081474723c */ /* 0x040ff00000001810 */
[----:B------:R-:W-:Y:S01]  /*8110*/  HMMA.16816.F32 R112, R20, R10, R112 ;  /* 0x0000000a1470723c */ /* 0x000fe20000001870 */
[----:B------:R-:W-:-:S07]  /*8120*/  @P5 BRA `(.L_x_169) ;  /* 0xffffd2b000005947 */ /* 0x000fce000383ffff */
.L_x_168:
[----:B------:R-:W1:Y:S01]  /*8130*/  SHFL.BFLY PT, R0, R221, 0x2, 0x1f ;  /* 0x0c401f00dd007f89 */ /* 0x000e6200000e0000 */
[----:B------:R-:W-:Y:S01]  /*8140*/  ISETP.NE.AND P0, PT, R201, -0x1, PT ;  /* 0xffffffffc900780c */ /* 0x000fe20003f05270 */
[----:B------:R-:W-:Y:S01]  /*8150*/  BSSY B0, `(.L_x_172) ;  /* 0x0000144000007945 */ /* 0x000fe20003800000 */
[----:B------:R-:W-:Y:S01]  /*8160*/  MOV R5, 0x3f800000 ;  /* 0x3f80000000057802 */ /* 0x000fe20000000f00 */
[----:B------:R-:W2:Y:S01]  /*8170*/  SHFL.BFLY PT, R3, R220, 0x2, 0x1f ;  /* 0x0c401f00dc037f89 */ /* 0x000ea200000e0000 */
[----:B------:R-:W-:-:S09]  /*8180*/  MOV R6, 0x3f800000 ;  /* 0x3f80000000067802 */ /* 0x000fd20000000f00 */
[----:B------:R-:W-:-:S05]  /*8190*/  @P0 IMAD.WIDE.U32 R8, R201, c[0x0][0x1e8], RZ ;  /* 0x00007a00c9080a25 */ /* 0x000fca00078e00ff */
[----:B------:R-:W-:Y:S01]  /*81a0*/  @P0 MOV R4, R8 ;  /* 0x0000000800040202 */ /* 0x000fe20000000f00 */
[----:B-1----:R-:W-:Y:S02]  /*81b0*/  FADD.FTZ R7, R0, R221 ;  /* 0x000000dd00077221 */ /* 0x002fe40000010000 */
[----:B--2---:R-:W-:-:S03]  /*81c0*/  FADD.FTZ R3, R3, R220 ;  /* 0x000000dc03037221 */ /* 0x004fc60000010000 */
[----:B------:R-:W1:Y:S04]  /*81d0*/  SHFL.BFLY PT, R0, R7, 0x1, 0x1f ;  /* 0x0c201f0007007f89 */ /* 0x000e6800000e0000 */
[----:B------:R-:W2:Y:S01]  /*81e0*/  SHFL.BFLY PT, R2, R3, 0x1, 0x1f ;  /* 0x0c201f0003027f89 */ /* 0x000ea200000e0000 */
[----:B-1----:R-:W-:-:S03]  /*81f0*/  FADD.FTZ R0, R7, R0 ;  /* 0x0000000007007221 */ /* 0x002fc60000010000 */
[----:B------:R-:W1:Y:S01]  /*8200*/  S2R R7, SR_TID.X ;  /* 0x0000000000077919 */ /* 0x000e620000002100 */
[----:B--2---:R-:W-:Y:S01]  /*8210*/  FADD.FTZ R2, R3, R2 ;  /* 0x0000000203027221 */ /* 0x004fe20000010000 */
[----:B------:R-:W-:Y:S01]  /*8220*/  FSETP.NE.FTZ.AND P4, PT, R0, RZ, PT ;  /* 0x000000ff0000720b */ /* 0x000fe20003f95000 */
[----:B------:R-:W-:-:S03]  /*8230*/  @P0 IMAD R3, R201, c[0x0][0x1ec], R9 ;  /* 0x00007b00c9030a24 */ /* 0x000fc600078e0209 */
[----:B------:R-:W-:-:S09]  /*8240*/  FSETP.NE.FTZ.AND P5, PT, R2, RZ, PT ;  /* 0x000000ff0200720b */ /* 0x000fd20003fb5000 */
[----:B------:R-:W2:Y:S01]  /*8250*/  @P4 MUFU.RCP R6, R0 ;  /* 0x0000000000064308 */ /* 0x000ea20000001000 */
[----:B-1----:R-:W-:-:S07]  /*8260*/  SHF.R.S32.HI R8, RZ, 0x1f, R7 ;  /* 0x0000001fff087819 */ /* 0x002fce0000011407 */
[----:B------:R-:W1:Y:S01]  /*8270*/  @P5 MUFU.RCP R5, R2 ;  /* 0x0000000200055308 */ /* 0x000e620000001000 */
[CC--:B------:R-:W-:Y:S02]  /*8280*/  LEA.HI R9, R8.reuse, R7.reuse, RZ, 0x2 ;  /* 0x0000000708097211 */ /* 0x0c0fe400078f10ff */
[----:B------:R-:W-:Y:S02]  /*8290*/  LEA.HI R8, R8, R7, RZ, 0x5 ;  /* 0x0000000708087211 */ /* 0x000fe400078f28ff */
[--C-:B------:R-:W-:Y:S01]  /*82a0*/  SHF.R.S32.HI R11, RZ, 0x2, R9.reuse ;  /* 0x00000002ff0b7819 */ /* 0x100fe20000011409 */
[C---:B--2---:R-:W-:Y:S01]  /*82b0*/  FMUL.FTZ R131, R6.reuse, R131 ;  /* 0x0000008306837220 */ /* 0x044fe20000410000 */
[----:B------:R-:W-:Y:S01]  /*82c0*/  SHF.R.S32.HI R10, RZ, 0x1f, R9 ;  /* 0x0000001fff0a7819 */ /* 0x000fe20000011409 */
[C---:B------:R-:W-:Y:S01]  /*82d0*/  FMUL.FTZ R130, R6.reuse, R130 ;  /* 0x0000008206827220 */ /* 0x040fe20000410000 */
[----:B------:R-:W-:Y:S01]  /*82e0*/  LOP3.LUT R12, R9, 0x3ffffffc, RZ, 0xc0, !PT ;  /* 0x3ffffffc090c7812 */ /* 0x000fe200078ec0ff */
[----:B------:R-:W-:Y:S01]  /*82f0*/  FMUL.FTZ R127, R6, R127 ;  /* 0x0000007f067f7220 */ /* 0x000fe20000410000 */
[----:B------:R-:W-:Y:S01]  /*8300*/  LEA.HI R10, R10, R11, RZ, 0x3 ;  /* 0x0000000b0a0a7211 */ /* 0x000fe200078f18ff */
[----:B------:R-:W-:Y:S01]  /*8310*/  FMUL.FTZ R126, R6, R126 ;  /* 0x0000007e067e7220 */ /* 0x000fe20000410000 */
[----:B------:R-:W-:Y:S01]  /*8320*/  SHF.R.S32.HI R9, RZ, 0x5, R8 ;  /* 0x00000005ff097819 */ /* 0x000fe20000011408 */
[C---:B-1----:R-:W-:Y:S01]  /*8330*/  FMUL.FTZ R128, R5.reuse, R128 ;  /* 0x0000008005807220 */ /* 0x042fe20000410000 */
        /* <DEDUP_REMOVED lines=21> */
[C---:B------:R-:W-:Y:S01]  /*8490*/  FMUL.FTZ R49, R5.reuse, R49 ;  /* 0x0000003105317220 */ /* 0x040fe20000410000 */
[----:B------:R-:W-:Y:S01]  /*84a0*/  MOV R10, 0x20 ;  /* 0x00000020000a7802 */ /* 0x000fe20000000f00 */
[----:B------:R-:W-:Y:S01]  /*84b0*/  FMUL.FTZ R52, R5, R52 ;  /* 0x0000003405347220 */ /* 0x000fe20000410000 */
[----:B------:R-:W-:Y:S01]  /*84c0*/  SHF.L.U32 R11, R11, 0x1, RZ ;  /* 0x000000010b0b7819 */ /* 0x000fe200000006ff */
[C---:B------:R-:W-:Y:S01]  /*84d0*/  FMUL.FTZ R53, R5.reuse, R53 ;  /* 0x0000003505357220 */ /* 0x040fe20000410000 */
[----:B------:R-:W-:Y:S01]  /*84e0*/  SEL R10, R10, 0xffffffe0, !P1 ;  /* 0xffffffe00a0a7807 */ /* 0x000fe20004800000 */
[----:B------:R-:W-:Y:S01]  /*84f0*/  FMUL.FTZ R56, R5, R56 ;  /* 0x0000003805387220 */ /* 0x000fe20000410000 */
[----:B------:R-:W-:Y:S01]  /*8500*/  IADD3 R13, R11, -0x10, RZ ;  /* 0xfffffff00b0d7810 */ /* 0x000fe20007ffe0ff */
[----:B------:R-:W-:Y:S01]  /*8510*/  FMUL.FTZ R57, R5, R57 ;  /* 0x0000003905397220 */ /* 0x000fe20000410000 */
[----:B------:R-:W-:Y:S01]  /*8520*/  @P3 IADD3 R13, R11, 0x10, RZ ;  /* 0x000000100b0d3810 */ /* 0x000fe20007ffe0ff */
        /* <DEDUP_REMOVED lines=11> */
[----:B------:R-:W-:Y:S01]  /*85e0*/  IADD3 R15, R11, R10, RZ ;  /* 0x0000000a0b0f7210 */ /* 0x000fe20007ffe0ff */
[----:B------:R-:W-:Y:S01]  /*85f0*/  FMUL.FTZ R72, R5, R72 ;  /* 0x0000004805487220 */ /* 0x000fe20000410000 */
[----:B------:R-:W-:Y:S01]  /*8600*/  F2FP.PACK_AB R40, R41, R40 ;  /* 0x000000282928723e */ /* 0x000fe200000000ff */
[C---:B------:R-:W-:Y:S01]  /*8610*/  FMUL.FTZ R73, R5.reuse, R73 ;  /* 0x0000004905497220 */ /* 0x040fe20000410000 */
[----:B------:R-:W-:Y:S01]  /*8620*/  IADD3 R17, R10, R13, RZ ;  /* 0x0000000d0a117210 */ /* 0x000fe20007ffe0ff */
[----:B------:R-:W-:Y:S01]  /*8630*/  FMUL.FTZ R76, R5, R76 ;  /* 0x0000004c054c7220 */ /* 0x000fe20000410000 */
[----:B------:R-:W-:Y:S01]  /*8640*/  F2FP.PACK_AB R44, R45, R44 ;  /* 0x0000002c2d2c723e */ /* 0x000fe200000000ff */
[----:B------:R-:W-:Y:S01]  /*8650*/  FMUL.FTZ R77, R5, R77 ;  /* 0x0000004d054d7220 */ /* 0x000fe20000410000 */
[----:B------:R-:W-:Y:S01]  /*8660*/  F2FP.PACK_AB R48, R49, R48 ;  /* 0x000000303130723e */ /* 0x000fe200000000ff */
[C---:B------:R-:W-:Y:S01]  /*8670*/  FMUL.FTZ R80, R5.reuse, R80 ;  /* 0x0000005005507220 */ /* 0x040fe20000410000 */
[----:B------:R-:W-:Y:S01]  /*8680*/  STS [R11], R128 ;  /* 0x000000800b007388 */ /* 0x000fe20000000800 */
[----:B------:R-:W-:Y:S01]  /*8690*/  FMUL.FTZ R81, R5, R81 ;  /* 0x0000005105517220 */ /* 0x000fe20000410000 */
[----:B------:R-:W-:Y:S01]  /*86a0*/  F2FP.PACK_AB R52, R53, R52 ;  /* 0x000000343534723e */ /* 0x000fe200000000ff */
[C---:B------:R-:W-:Y:S01]  /*86b0*/  FMUL.FTZ R84, R5.reuse, R84 ;  /* 0x0000005405547220 */ /* 0x040fe20000410000 */
[----:B------:R-:W-:Y:S01]  /*86c0*/  STS [R11+0x400], R130 ;  /* 0x000400820b007388 */ /* 0x000fe20000000800 */
        /* <DEDUP_REMOVED lines=38> */
[C---:B------:R-:W-:Y:S01]  /*8930*/  FMUL.FTZ R39, R6.reuse, R39 ;  /* 0x0000002706277220 */ /* 0x040fe20000410000 */
[----:B------:R-:W1:Y:S01]  /*8940*/  LDC.U8 R10, c[0x0][0x328] ;  /* 0x0000ca00ff0a7b82 */ /* 0x000e620000000000 */
[C---:B------:R-:W-:Y:S01]  /*8950*/  FMUL.FTZ R38, R6.reuse, R38 ;  /* 0x0000002606267220 */ /* 0x040fe20000410000 */
[----:B------:R-:W-:Y:S01]  /*8960*/  F2FP.PACK_AB R112, R5, R112 ;  /* 0x000000700570723e */ /* 0x000fe200000000ff */
[C---:B------:R-:W-:Y:S01]  /*8970*/  FMUL.FTZ R43, R6.reuse, R43 ;  /* 0x0000002b062b7220 */ /* 0x040fe20000410000 */
[----:B------:R-:W-:Y:S01]  /*8980*/  MOV R5, 0x40 ;  /* 0x0000004000057802 */ /* 0x000fe20000000f00 */
[C---:B------:R-:W-:Y:S01]  /*8990*/  FMUL.FTZ R42, R6.reuse, R42 ;  /* 0x0000002a062a7220 */ /* 0x040fe20000410000 */
[----:B------:R-:W-:Y:S01]  /*89a0*/  F2FP.PACK_AB R38, R39, R38 ;  /* 0x000000262726723e */ /* 0x000fe200000000ff */
[----:B------:R-:W-:Y:S01]  /*89b0*/  FMUL.FTZ R47, R6, R47 ;  /* 0x0000002f062f7220 */ /* 0x000fe20000410000 */
[----:B------:R-:W-:Y:S01]  /*89c0*/  LOP3.LUT R8, R8, 0xffffffe0, RZ, 0xc0, !PT ;  /* 0xffffffe008087812 */ /* 0x000fe200078ec0ff */
        /* <DEDUP_REMOVED lines=15> */
[----:B------:R-:W-:Y:S01]  /*8ac0*/  @P4 MUFU.LG2 R0, R0 ;  /* 0x0000000000004308 */ /* 0x000fe20000000c00 */
[C---:B------:R-:W-:Y:S01]  /*8ad0*/  FMUL.FTZ R62, R6.reuse, R62 ;  /* 0x0000003e063e7220 */ /* 0x040fe20000410000 */
[----:B------:R-:W-:Y:S01]  /*8ae0*/  F2FP.PACK_AB R58, R59, R58 ;  /* 0x0000003a3b3a723e */ /* 0x000fe200000000ff */
[C---:B------:R-:W-:Y:S01]  /*8af0*/  FMUL.FTZ R67, R6.reuse, R67 ;  /* 0x0000004306437220 */ /* 0x040fe20000410000 */
[----:B------:R-:W-:Y:S01]  /*8b00*/  IADD3 R8, R7, -R8, RZ ;  /* 0x8000000807087210 */ /* 0x000fe20007ffe0ff */
[C---:B------:R-:W-:Y:S01]  /*8b10*/  FMUL.FTZ R66, R6.reuse, R66 ;  /* 0x0000004206427220 */ /* 0x040fe20000410000 */
[----:B------:R-:W-:Y:S01]  /*8b20*/  F2FP.PACK_AB R62, R63, R62 ;  /* 0x0000003e3f3e723e */ /* 0x000fe200000000ff */
[C---:B------:R-:W-:Y:S01]  /*8b30*/  FMUL.FTZ R71, R6.reuse, R71 ;  /* 0x0000004706477220 */ /* 0x040fe20000410000 */
[----:B------:R-:W2:Y:S01]  /*8b40*/  @P5 MUFU.LG2 R2, R2 ;  /* 0x0000000200025308 */ /* 0x000ea20000000c00 */
[C---:B------:R-:W-:Y:S01]  /*8b50*/  FMUL.FTZ R70, R6.reuse, R70 ;  /* 0x0000004606467220 */ /* 0x040fe20000410000 */
[----:B------:R-:W-:Y:S01]  /*8b60*/  F2FP.PACK_AB R66, R67, R66 ;  /* 0x000000424342723e */ /* 0x000fe200000000ff */
[C---:B------:R-:W-:Y:S01]  /*8b70*/  FMUL.FTZ R75, R6.reuse, R75 ;  /* 0x0000004b064b7220 */ /* 0x040fe20000410000 */
[----:B------:R-:W-:Y:S01]  /*8b80*/  MOV R7, 0x7f800000 ;  /* 0x7f80000000077802 */ /* 0x000fe20000000f00 */
        /* <DEDUP_REMOVED lines=36> */
[----:B------:R-:W-:Y:S01]  /*8dd0*/  FMUL.FTZ R6, R6, R114 ;  /* 0x0000007206067220 */ /* 0x000fe20000410000 */
[----:B------:R-:W-:Y:S01]  /*8de0*/  F2FP.PACK_AB R118, R119, R118 ;  /* 0x000000767776723e */ /* 0x000fe200000000ff */
[----:B--2---:R-:W-:-:S03]  /*8df0*/  @P5 FMUL.FTZ R2, R2, 0.69314718246459960938 ;  /* 0x3f31721802025820 */ /* 0x004fc60000410000 */
[----:B------:R-:W-:Y:S01]  /*8e00*/  F2FP.PACK_AB R115, R115, R6 ;  /* 0x000000067373723e */ /* 0x000fe200000000ff */
[----:B------:R-:W-:Y:S01]  /*8e10*/  @P5 FFMA.FTZ R7, R133, c[0x0][0x238], R2 ;  /* 0x00008e0085075a23 */ /* 0x000fe20000010002 */
[----:B------:R-:W-:Y:S02]  /*8e20*/  SEL R6, R5, 0xffffffc0, !P2 ;  /* 0xffffffc005067807 */ /* 0x000fe40005000000 */
[----:B------:R-:W2:Y:S01]  /*8e30*/  S2R R5, SR_CTAID.Y ;  /* 0x0000000000057919 */ /* 0x000ea20000002600 */
[----:B-1----:R-:W-:Y:S02]  /*8e40*/  ISETP.NE.AND P2, PT, R10, RZ, PT ;  /* 0x000000ff0a00720c */ /* 0x002fe40003f45270 */
[-C--:B------:R-:W-:Y:S02]  /*8e50*/  IADD3 R19, R11, R6.reuse, RZ ;  /* 0x000000060b137210 */ /* 0x080fe40007ffe0ff */
[----:B------:R-:W-:Y:S02]  /*8e60*/  IADD3 R21, R6, R13, RZ ;  /* 0x0000000d06157210 */ /* 0x000fe40007ffe0ff */
[-C--:B------:R-:W-:Y:S01]  /*8e70*/  IADD3 R23, R15, R6.reuse, RZ ;  /* 0x000000060f177210 */ /* 0x080fe20007ffe0ff */
[----:B------:R-:W-:Y:S01]  /*8e80*/  STS [R19], R44 ;  /* 0x0000002c13007388 */ /* 0x000fe20000000800 */
[----:B------:R-:W-:-:S02]  /*8e90*/  IADD3 R25, R17, R6, RZ ;  /* 0x0000000611197210 */ /* 0x000fc40007ffe0ff */
[----:B------:R-:W1:Y:S01]  /*8ea0*/  LDC.U8 R6, c[0x0][0x329] ;  /* 0x0000ca40ff067b82 */ /* 0x000e620000000000 */
[----:B------:R-:W-:Y:S04]  /*8eb0*/  STS [R19+0x400], R46 ;  /* 0x0004002e13007388 */ /* 0x000fe80000000800 */
[----:B------:R-:W-:Y:S04]  /*8ec0*/  STS [R21], R48 ;  /* 0x0000003015007388 */ /* 0x000fe80000000800 */
[----:B------:R-:W-:Y:S04]  /*8ed0*/  STS [R21+0x400], R50 ;  /* 0x0004003215007388 */ /* 0x000fe80000000800 */
[----:B------:R-:W-:Y:S04]  /*8ee0*/  STS [R23], R52 ;  /* 0x0000003417007388 */ /* 0x000fe80000000800 */
[----:B------:R-:W-:Y:S04]  /*8ef0*/  STS [R23+0x400], R54 ;  /* 0x0004003617007388 */ /* 0x000fe80000000800 */
[----:B------:R-:W-:Y:S01]  /*8f00*/  STS [R25], R56 ;  /* 0x0000003819007388 */ /* 0x000fe20000000800 */
[----:B-1----:R-:W-:-:S03]  /*8f10*/  ISETP.NE.AND P1, PT, R6, RZ, PT ;  /* 0x000000ff0600720c */ /* 0x002fc60003f25270 */
[----:B------:R-:W-:Y:S01]  /*8f20*/  STS [R25+0x400], R58 ;  /* 0x0004003a19007388 */ /* 0x000fe20000000800 */
[----:B------:R-:W-:-:S03]  /*8f30*/  ISETP.NE.OR P3, PT, R6, RZ, !P2 ;  /* 0x000000ff0600720c */ /* 0x000fc60005765670 */
[----:B------:R2:W-:Y:S04]  /*8f40*/  STS [R11+0x4000], R60 ;  /* 0x0040003c0b007388 */ /* 0x0005e80000000800 */
[----:B------:R1:W-:Y:S04]  /*8f50*/  STS [R11+0x4400], R62 ;  /* 0x0044003e0b007388 */ /* 0x0003e80000000800 */
[----:B------:R3:W-:Y:S01]  /*8f60*/  STS [R13+0x4000], R64 ;  /* 0x004000400d007388 */ /* 0x0007e20000000800 */
[----:B------:R-:W-:Y:S02]  /*8f70*/  @P1 MOV R61, c[0x0][0x210] ;  /* 0x00008400003d1a02 */ /* 0x000fe40000000f00 */
[----:B------:R-:W-:Y:S01]  /*8f80*/  @!P1 MOV R10, c[0x0][0x214] ;  /* 0x00008500000a9a02 */ /* 0x000fe20000000f00 */
[----:B------:R4:W-:Y:S02]  /*8f90*/  STS [R13+0x4400], R66 ;  /* 0x004400420d007388 */ /* 0x0009e40000000800 */
[----:B------:R-:W-:Y:S01]  /*8fa0*/  @P1 IMAD R61, R61, c[0x0][0x214], RZ ;  /* 0x000085003d3d1a24 */ /* 0x000fe200078e02ff */
[----:B------:R-:W-:Y:S01]  /*8fb0*/  @!P1 SEL R61, R10, c[0x0][0x234], !P2 ;  /* 0x00008d000a3d9a07 */ /* 0x000fe20005000000 */
[----:B------:R-:W-:Y:S01]  /*8fc0*/  STS [R15+0x4000], R68 ;  /* 0x004000440f007388 */ /* 0x000fe20000000800 */
[----:B------:R-:W-:-:S03]  /*8fd0*/  @P1 MOV R10, 0x1 ;  /* 0x00000001000a1802 */ /* 0x000fc60000000f00 */
[----:B------:R-:W-:Y:S01]  /*8fe0*/  STS [R15+0x4400], R70 ;  /* 0x004400460f007388 */ /* 0x000fe20000000800 */
[----:B------:R-:W-:-:S03]  /*8ff0*/  @!P1 IMAD R10, R61, c[0x0][0x1c0], RZ ;  /* 0x000070003d0a9a24 */ /* 0x000fc600078e02ff */
[----:B------:R-:W-:Y:S01]  /*9000*/  STS [R17+0x4000], R72 ;  /* 0x0040004811007388 */ /* 0x000fe20000000800 */
[----:B--2---:R-:W-:Y:S01]  /*9010*/  @!P0 SHF.R.S32.HI R60, RZ, 0x1f, R5 ;  /* 0x0000001fff3c8819 */ /* 0x004fe20000011405 */
[C---:B------:R-:W-:Y:S02]  /*9020*/  IMAD R10, R5.reuse, R10, RZ ;  /* 0x0000000a050a7224 */ /* 0x040fe400078e02ff */
[----:B------:R-:W-:Y:S01]  /*9030*/  STS [R17+0x4400], R74 ;  /* 0x0044004a11007388 */ /* 0x000fe20000000800 */
[C---:B-1----:R-:W-:Y:S02]  /*9040*/  @!P0 IMAD.WIDE.U32 R62, R5.reuse, c[0x0][0x1e0], RZ ;  /* 0x00007800053e8a25 */ /* 0x042fe400078e00ff */
[----:B------:R-:W-:Y:S01]  /*9050*/  SEL R10, R10, RZ, P3 ;  /* 0x000000ff0a0a7207 */ /* 0x000fe20001800000 */
[----:B------:R-:W-:Y:S01]  /*9060*/  STS [R19+0x4000], R76 ;  /* 0x0040004c13007388 */ /* 0x000fe20000000800 */
[----:B------:R-:W-:Y:S01]  /*9070*/  @!P0 IMAD R60, R60, c[0x0][0x1e0], RZ ;  /* 0x000078003c3c8a24 */ /* 0x000fe200078e02ff */
[----:B------:R-:W-:Y:S01]  /*9080*/  @!P0 MOV R4, R62 ;  /* 0x0000003e00048202 */ /* 0x000fe20000000f00 */
[C---:B------:R-:W-:Y:S01]  /*9090*/  @!P3 IMAD R62, R5.reuse, c[0x0][0x214], RZ ;  /* 0x00008500053eba24 */ /* 0x040fe200078e02ff */
[----:B------:R-:W-:Y:S01]  /*90a0*/  STS [R19+0x4400], R78 ;  /* 0x0044004e13007388 */ /* 0x000fe20000000800 */
[----:B------:R-:W-:Y:S01]  /*90b0*/  @!P0 IMAD R60, R5, c[0x0][0x1e4], R60 ;  /* 0x00007900053c8a24 */ /* 0x000fe200078e023c */
[----:B---3--:R-:W-:Y:S01]  /*90c0*/  @P1 MOV R64, c[0x0][0x210] ;  /* 0x0000840000401a02 */ /* 0x008fe20000000f00 */
[----:B----4-:R-:W-:Y:S01]  /*90d0*/  CS2R R66, SRZ ;  /* 0x0000000000427805 */ /* 0x010fe2000001ff00 */
[----:B------:R-:W-:Y:S01]  /*90e0*/  STS [R21+0x4000], R80 ;  /* 0x0040005015007388 */ /* 0x000fe20000000800 */
[----:B------:R-:W-:-:S02]  /*90f0*/  @!P1 MOV R64, 0x1 ;  /* 0x0000000100409802 */ /* 0x000fc40000000f00 */
[----:B------:R-:W-:Y:S01]  /*9100*/  @!P0 IADD3 R3, R63, R60, RZ ;  /* 0x0000003c3f038210 */ /* 0x000fe20007ffe0ff */
[----:B------:R-:W-:Y:S01]  /*9110*/  STS [R21+0x4400], R82 ;  /* 0x0044005215007388 */ /* 0x000fe20000000800 */
[----:B------:R-:W-:Y:S02]  /*9120*/  SHF.R.S32.HI R60, RZ, 0x1f, R9 ;  /* 0x0000001fff3c7819 */ /* 0x000fe40000011409 */
[----:B------:R-:W-:Y:S01]  /*9130*/  @!P3 SEL R62, R62, R201, !P0 ;  /* 0x000000c93e3eb207 */ /* 0x000fe20004000000 */
[----:B------:R-:W-:Y:S01]  /*9140*/  STS [R23+0x4000], R84 ;  /* 0x0040005417007388 */ /* 0x000fe20000000800 */
[----:B------:R-:W-:Y:S02]  /*9150*/  LEA.HI R60, R60, R9, RZ, 0x3 ;  /* 0x000000093c3c7211 */ /* 0x000fe400078f18ff */
[----:B------:R-:W-:Y:S01]  /*9160*/  LOP3.LUT P0, RZ, R8, 0x3, RZ, 0xc0, !PT ;  /* 0x0000000308ff7812 */ /* 0x000fe2000780c0ff */
[----:B------:R-:W-:Y:S01]  /*9170*/  STS [R23+0x4400], R86 ;  /* 0x0044005617007388 */ /* 0x000fe20000000800 */
[----:B------:R-:W-:-:S02]  /*9180*/  LOP3.LUT R60, R60, 0xffffff8, RZ, 0xc0, !PT ;  /* 0x0ffffff83c3c7812 */ /* 0x000fc400078ec0ff */
[----:B------:R-:W-:Y:S01]  /*9190*/  @!P3 MOV R66, R62 ;  /* 0x0000003e0042b202 */ /* 0x000fe20000000f00 */
[----:B------:R-:W-:Y:S01]  /*91a0*/  STS [R25+0x4000], R88 ;  /* 0x0040005819007388 */ /* 0x000fe20000000800 */
[----:B------:R-:W-:Y:S01]  /*91b0*/  IADD3 R60, R9, -R60, RZ ;  /* 0x8000003c093c7210 */ /* 0x000fe20007ffe0ff */
[----:B------:R-:W-:Y:S01]  /*91c0*/  @P4 FMUL.FTZ R9, R0, 0.69314718246459960938 ;  /* 0x3f31721800094820 */ /* 0x000fe20000410000 */
[----:B------:R-:W-:Y:S01]  /*91d0*/  @!P3 SHF.R.S32.HI R67, RZ, 0x1f, R62 ;  /* 0x0000001fff43b819 */ /* 0x000fe2000001143e */
[----:B------:R-:W-:Y:S01]  /*91e0*/  STS [R25+0x4400], R90 ;  /* 0x0044005a19007388 */ /* 0x000fe20000000800 */
[----:B------:R-:W-:Y:S01]  /*91f0*/  MOV R8, 0x7f800000 ;  /* 0x7f80000000087802 */ /* 0x000fe20000000f00 */
[----:B------:R-:W-:Y:S01]  /*9200*/  @P4 FFMA.FTZ R8, R132, c[0x0][0x238], R9 ;  /* 0x00008e0084084a23 */ /* 0x000fe20000010009 */
[----:B------:R-:W-:Y:S01]  /*9210*/  LEA R207, R60, R207, 0x4 ;  /* 0x000000cf3ccf7211 */ /* 0x000fe200078e20ff */
[----:B------:R-:W-:Y:S04]  /*9220*/  STS [R11+0x8000], R92 ;  /* 0x0080005c0b007388 */ /* 0x000fe80000000800 */
[----:B------:R1:W-:Y:S04]  /*9230*/  STS [R11+0x8400], R94 ;  /* 0x0084005e0b007388 */ /* 0x0003e80000000800 */
        /* <DEDUP_REMOVED lines=14> */
[----:B------:R-:W-:Y:S06]  /*9320*/  BAR.SYNC.DEFER_BLOCKING 0x0 ;  /* 0x0000000000007b1d */ /* 0x000fec0000010000 */
[----:B-1----:R-:W1:Y:S04]  /*9330*/  S2R R11, SR_CTAID.X ;  /* 0x00000000000b7919 */ /* 0x002e680000002500 */
[----:B------:R-:W3:Y:S04]  /*9340*/  S2R R6, SR_CTAID.Z ;  /* 0x0000000000067919 */ /* 0x000ee80000002700 */
[----:B------:R2:W4:Y:S04]  /*9350*/  LDS.128 R52, [R203] ;  /* 0x00000000cb347984 */ /* 0x0005280000000c00 */
[----:B------:R2:W2:Y:S01]  /*9360*/  LDS.128 R48, [R203+0x1000] ;  /* 0x00100000cb307984 */ /* 0x0004a20000000c00 */
[----:B-1----:R-:W-:-:S03]  /*9370*/  IMAD R5, R11, R64, RZ ;  /* 0x000000400b057224 */ /* 0x002fc600078e02ff */
[----:B------:R1:W1:Y:S01]  /*9380*/  LDS.128 R44, [R203+0x2000] ;  /* 0x00200000cb2c7984 */ /* 0x0002620000000c00 */
[----:B---3--:R-:W-:Y:S01]  /*9390*/  IMAD R10, R6, R61, R10 ;  /* 0x0000003d060a7224 */ /* 0x008fe200078e020a */
[----:B------:R-:W-:Y:S02]  /*93a0*/  SHF.L.U32 R5, R5, 0x7, RZ ;  /* 0x0000000705057819 */ /* 0x000fe400000006ff */
[----:B------:R3:W1:Y:S02]  /*93b0*/  LDS.128 R40, [R203+0x3000] ;  /* 0x00300000cb287984 */ /* 0x0006640000000c00 */
[--C-:B------:R-:W-:Y:S02]  /*93c0*/  IADD3 R0, P2, P1, R5, R66, R10.reuse ;  /* 0x0000004205007210 */ /* 0x100fe4000795e00a */
[----:B------:R3:W1:Y:S01]  /*93d0*/  LDS.128 R36, [R203+0x4000] ;  /* 0x00400000cb247984 */ /* 0x0006620000000c00 */
[----:B------:R-:W-:Y:S02]  /*93e0*/  SHF.R.S32.HI R5, RZ, 0x1f, R5 ;  /* 0x0000001fff057819 */ /* 0x000fe40000011405 */
        /* <DEDUP_REMOVED lines=26> */
.L_x_173:
[----:B--2-4-:R-:W-:Y:S05]  /*9590*/  BSYNC B0 ;  /* 0x0000000000007941 */ /* 0x014fea0003800000 */
.L_x_172:
        /* <DEDUP_REMOVED lines=30> */
.L_x_175:
[----:B------:R-:W-:Y:S05]  /*9780*/  BSYNC B0 ;  /* 0x0000000000007941 */ /* 0x000fea0003800000 */
.L_x_174:
        /* <DEDUP_REMOVED lines=20> */
.L_x_177:
[----:B------:R-:W-:Y:S05]  /*98d0*/  BSYNC B0 ;  /* 0x0000000000007941 */ /* 0x000fea0003800000 */
.L_x_176:
        /* <DEDUP_REMOVED lines=20> */
.L_x_179:
[----:B------:R-:W-:Y:S05]  /*9a20*/  BSYNC B0 ;  /* 0x0000000000007941 */ /* 0x000fea0003800000 */
.L_x_178:
[----:B------:R-:W-:-:S04]  /*9a30*/  IADD3 R4, R4, 0x60, RZ ;  /* 0x0000006004047810 */ /* 0x000fc80007ffe0ff */
[----:B------:R-:W-:-:S13]  /*9a40*/  ISETP.GE.AND P0, PT, R4, R199, PT ;  /* 0x000000c70400720c */ /* 0x000fda0003f06270 */
[----:B------:R-:W-:Y:S05]  /*9a50*/  @P0 EXIT ;  /* 0x000000000000094d */ /* 0x000fea0003800000 */
[----:B------:R-:W-:Y:S01]  /*9a60*/  IADD3 R0, P0, R202, 0x60, RZ ;  /* 0x00000060ca007810 */ /* 0x000fe20007f1e0ff */
[----:B------:R-:W-:Y:S01]  /*9a70*/  IMAD.MOV.U32 R4, RZ, RZ, R6 ;  /* 0x000000ffff047224 */ /* 0x000fe200078e0006 */
[----:B------:R-:W-:Y:S02]  /*9a80*/  MOV R5, R9 ;  /* 0x0000000900057202 */ /* 0x000fe40000000f00 */
[----:B------:R-:W-:Y:S01]  /*9a90*/  ISETP.GE.AND P1, PT, R214, c[0x0][0x220], PT ;  /* 0x00008800d6007a0c */ /* 0x000fe20003f26270 */
        /* <DEDUP_REMOVED lines=14> */
.L_x_146:
[----:B------:R-:W1:Y:S01]  /*9b80*/  LDC.U8 R4, c[0x0][0x329] ;  /* 0x0000ca40ff047b82 */ /* 0x000e620000000000 */
[----:B------:R-:W2:Y:S01]  /*9b90*/  S2R R2, SR_TID.X ;  /* 0x0000000000027919 */ /* 0x000ea20000002100 */
[----:B------:R-:W-:Y:S01]  /*9ba0*/  ISETP.NE.AND P3, PT, R201, -0x1, PT ;  /* 0xffffffffc900780c */ /* 0x000fe20003f65270 */
[----:B------:R-:W-:Y:S01]  /*9bb0*/  BSSY B0, `(.L_x_180) ;  /* 0x0000043000007945 */ /* 0x000fe20003800000 */
[----:B------:R-:W-:-:S04]  /*9bc0*/  IADD3 R206, -R81, R206, RZ ;  /* 0x000000ce51ce7210 */ /* 0x000fc80007ffe1ff */
[----:B------:R-:W3:Y:S07]  /*9bd0*/  LDC.U8 R3, c[0x0][0x328] ;  /* 0x0000ca00ff037b82 */ /* 0x000eee0000000000 */
[----:B------:R-:W-:Y:S01]  /*9be0*/  @!P3 SHF.R.S32.HI R9, RZ, 0x1f, R0 ;  /* 0x0000001fff09b819 */ /* 0x000fe20000011400 */
[----:B------:R-:W-:-:S04]  /*9bf0*/  @P3 IMAD.WIDE.U32 R10, R201, c[0x0][0x1e8], RZ ;  /* 0x00007a00c90a3a25 */ /* 0x000fc800078e00ff */
[----:B------:R-:W-:Y:S02]  /*9c00*/  @!P3 IMAD R9, R9, c[0x0][0x1e0], RZ ;  /* 0x000078000909ba24 */ /* 0x000fe400078e02ff */
[----:B------:R-:W-:Y:S01]  /*9c10*/  @!P3 IMAD.WIDE.U32 R12, R0, c[0x0][0x1e0], RZ ;  /* 0x00007800000cba25 */ /* 0x000fe200078e00ff */
[----:B-1----:R-:W-:Y:S02]  /*9c20*/  ISETP.NE.AND P1, PT, R4, RZ, PT ;  /* 0x000000ff0400720c */ /* 0x002fe40003f25270 */
[----:B--2---:R-:W-:Y:S02]  /*9c30*/  SHF.R.S32.HI R5, RZ, 0x1f, R2 ;  /* 0x0000001fff057819 */ /* 0x004fe40000011402 */
[----:B------:R-:W-:Y:S02]  /*9c40*/  @!P3 MOV R10, R12 ;  /* 0x0000000c000ab202 */ /* 0x000fe40000000f00 */
[----:B------:R-:W-:Y:S02]  /*9c50*/  LEA.HI R6, R5, R2, RZ, 0x3 ;  /* 0x0000000205067211 */ /* 0x000fe400078f18ff */
[----:B---3--:R-:W-:-:S02]  /*9c60*/  ISETP.NE.AND P0, PT, R3, RZ, PT ;  /* 0x000000ff0300720c */ /* 0x008fc40003f05270 */
[----:B------:R-:W-:Y:S02]  /*9c70*/  LOP3.LUT R5, R6, 0xfffffff8, RZ, 0xc0, !PT ;  /* 0xfffffff806057812 */ /* 0x000fe400078ec0ff */
[----:B------:R-:W-:Y:S01]  /*9c80*/  ISETP.NE.OR P2, PT, R4, RZ, !P0 ;  /* 0x000000ff0400720c */ /* 0x000fe20004745670 */
[----:B------:R-:W-:Y:S01]  /*9c90*/  @P1 IMAD.MOV.U32 R8, RZ, RZ, c[0x0][0x210] ;  /* 0x00008400ff081624 */ /* 0x000fe200078e00ff */
[----:B------:R-:W-:Y:S01]  /*9ca0*/  SHF.R.S32.HI R6, RZ, 0x3, R6 ;  /* 0x00000003ff067819 */ /* 0x000fe20000011406 */
[----:B------:R-:W-:Y:S02]  /*9cb0*/  @!P1 IMAD.MOV.U32 R3, RZ, RZ, c[0x0][0x214] ;  /* 0x00008500ff039624 */ /* 0x000fe400078e00ff */
[----:B------:R-:W-:Y:S02]  /*9cc0*/  @P1 IMAD R8, R8, c[0x0][0x214], RZ ;  /* 0x0000850008081a24 */ /* 0x000fe400078e02ff */
[----:B------:R-:W-:Y:S01]  /*9cd0*/  @P1 IMAD.MOV.U32 R7, RZ, RZ, 0x1 ;  /* 0x00000001ff071424 */ /* 0x000fe200078e00ff */
[----:B------:R-:W-:Y:S01]  /*9ce0*/  @!P1 SEL R8, R3, c[0x0][0x234], !P0 ;  /* 0x00008d0003089a07 */ /* 0x000fe20004000000 */
[----:B------:R-:W-:Y:S01]  /*9cf0*/  IMAD.IADD R2, R2, 0x1, -R5 ;  /* 0x0000000102027824 */ /* 0x000fe200078e0a05 */
[C---:B------:R-:W-:Y:S01]  /*9d00*/  ISETP.NE.OR P0, PT, R201.reuse, -0x1, P2 ;  /* 0xffffffffc900780c */ /* 0x040fe20001705670 */
[----:B------:R-:W-:Y:S01]  /*9d10*/  @P3 IMAD R3, R201, c[0x0][0x1ec], R11 ;  /* 0x00007b00c9033a24 */ /* 0x000fe200078e020b */
[----:B------:R-:W-:Y:S01]  /*9d20*/  SHF.R.S32.HI R5, RZ, 0x1f, R14 ;  /* 0x0000001fff057819 */ /* 0x000fe2000001140e */
[----:B------:R-:W-:-:S02]  /*9d30*/  @!P1 IMAD R7, R8, c[0x0][0x1c0], RZ ;  /* 0x0000700008079a24 */ /* 0x000fc400078e02ff */
[C---:B------:R-:W-:Y:S02]  /*9d40*/  @!P3 IMAD R4, R0.reuse, c[0x0][0x1e4], R9 ;  /* 0x000079000004ba24 */ /* 0x040fe400078e0209 */
[C---:B------:R-:W-:Y:S02]  /*9d50*/  IMAD R7, R0.reuse, R7, RZ ;  /* 0x0000000700077224 */ /* 0x040fe400078e02ff */
[----:B------:R-:W-:Y:S02]  /*9d60*/  @!P3 IMAD.IADD R3, R13, 0x1, R4 ;  /* 0x000000010d03b824 */ /* 0x000fe400078e0204 */
[----:B------:R-:W-:Y:S01]  /*9d70*/  CS2R R12, SRZ ;  /* 0x00000000000c7805 */ /* 0x000fe2000001ff00 */
[----:B------:R-:W-:Y:S01]  /*9d80*/  SEL R7, R7, RZ, P2 ;  /* 0x000000ff07077207 */ /* 0x000fe20001000000 */
[----:B------:R-:W-:Y:S02]  /*9d90*/  @!P0 IMAD R201, R0, c[0x0][0x214], RZ ;  /* 0x0000850000c98a24 */ /* 0x000fe400078e02ff */
[----:B------:R-:W-:-:S02]  /*9da0*/  IMAD.SHL.U32 R0, R2, 0x8, RZ ;  /* 0x0000000802007824 */ /* 0x000fc400078e00ff */
[----:B------:R-:W-:Y:S01]  /*9db0*/  @P1 IMAD.MOV.U32 R4, RZ, RZ, c[0x0][0x210] ;  /* 0x00008400ff041624 */ /* 0x000fe200078e00ff */
[----:B------:R-:W-:Y:S01]  /*9dc0*/  @!P2 SHF.R.S32.HI R13, RZ, 0x1f, R201 ;  /* 0x0000001fff0da819 */ /* 0x000fe200000114c9 */
[----:B------:R-:W-:Y:S01]  /*9dd0*/  IMAD R5, R5, c[0x0][0x1f0], RZ ;  /* 0x00007c0005057a24 */ /* 0x000fe200078e02ff */
[----:B------:R-:W-:Y:S01]  /*9de0*/  IADD3 R10, P0, R0, R10, RZ ;  /* 0x0000000a000a7210 */ /* 0x000fe20007f1e0ff */
[----:B------:R-:W-:Y:S01]  /*9df0*/  @!P1 IMAD.MOV.U32 R4, RZ, RZ, 0x1 ;  /* 0x00000001ff049424 */ /* 0x000fe200078e00ff */
[----:B------:R-:W-:Y:S01]  /*9e00*/  @!P2 MOV R12, R201 ;  /* 0x000000c9000ca202 */ /* 0x000fe20000000f00 */
[----:B------:R-:W-:Y:S01]  /*9e10*/  IMAD R8, R14, R8, R7 ;  /* 0x000000080e087224 */ /* 0x000fe200078e0207 */
[----:B------:R-:W-:Y:S02]  /*9e20*/  ISETP.GE.AND P2, PT, R6, R206, PT ;  /* 0x000000ce0600720c */ /* 0x000fe40003f46270 */
[----:B------:R-:W-:Y:S01]  /*9e30*/  LEA.HI.X.SX32 R11, R0, R3, 0x1, P0 ;  /* 0x00000003000b7211 */ /* 0x000fe200000f0eff */
[C---:B------:R-:W-:Y:S01]  /*9e40*/  IMAD R3, R14.reuse, c[0x0][0x1f4], R5 ;  /* 0x00007d000e037a24 */ /* 0x040fe200078e0205 */
[----:B------:R-:W-:Y:S01]  /*9e50*/  SHF.R.S32.HI R7, RZ, 0x1f, R6 ;  /* 0x0000001fff077819 */ /* 0x000fe20000011406 */
[----:B------:R-:W-:Y:S01]  /*9e60*/  IMAD R5, R81, R4, RZ ;  /* 0x0000000451057224 */ /* 0x000fe200078e02ff */
[----:B------:R-:W-:Y:S01]  /*9e70*/  SHF.R.S32.HI R9, RZ, 0x1f, R8 ;  /* 0x0000001fff097819 */ /* 0x000fe20000011408 */
[----:B------:R-:W-:-:S03]  /*9e80*/  IMAD.WIDE.U32 R14, R14, c[0x0][0x1f0], R10 ;  /* 0x00007c000e0e7a25 */ /* 0x000fc600078e000a */
[----:B------:R-:W-:Y:S01]  /*9e90*/  SHF.R.S32.HI R10, RZ, 0x1f, R5 ;  /* 0x0000001fff0a7819 */ /* 0x000fe20000011405 */
[----:B------:R-:W-:Y:S01]  /*9ea0*/  IMAD.WIDE R202, R202, 0x80, R6 ;  /* 0x00000080caca7825 */ /* 0x000fe200078e0206 */
[----:B------:R-:W-:Y:S02]  /*9eb0*/  IADD3 R5, P1, P0, R5, R12, R8 ;  /* 0x0000000c05057210 */ /* 0x000fe4000783e008 */
[----:B------:R-:W-:Y:S01]  /*9ec0*/  IADD3 R8, R0, 0x80, RZ ;  /* 0x0000008000087810 */ /* 0x000fe20007ffe0ff */
[----:B------:R-:W-:Y:S01]  /*9ed0*/  IMAD.IADD R17, R3, 0x1, R15 ;  /* 0x0000000103117824 */ /* 0x000fe200078e020f */
[----:B------:R-:W-:Y:S02]  /*9ee0*/  IADD3.X R10, R10, R13, R9, P1, P0 ;  /* 0x0000000d0a0a7210 */ /* 0x000fe40000fe0409 */
[----:B------:R-:W-:Y:S01]  /*9ef0*/  IADD3 R9, R0, 0x40, RZ ;  /* 0x0000004000097810 */ /* 0x000fe20007ffe0ff */
        /* <DEDUP_REMOVED lines=14> */
.L_x_181:
[----:B------:R-:W-:Y:S05]  /*9fe0*/  BSYNC B0 ;  /* 0x0000000000007941 */ /* 0x000fea0003800000 */
.L_x_180:
        /* <DEDUP_REMOVED lines=17> */
[----:B------:R1:W-:Y:S04]  /*a100*/  @!P2 STG.E.128 [R12.64], RZ ;  /* 0x000000ff0c00a986 */ /* 0x0003e8000c101d0a */
[----:B------:R1:W-:Y:S04]  /*a110*/  @!P1 STG.E.128 [R12.64+0x80], RZ ;  /* 0x000080ff0c009986 */ /* 0x0003e8000c101d0a */
[----:B------:R1:W-:Y:S02]  /*a120*/  @!P0 STG.E.128 [R12.64+0x100], RZ ;  /* 0x000100ff0c008986 */ /* 0x0003e4000c101d0a */
.L_x_183:
[----:B------:R-:W-:Y:S05]  /*a130*/  BSYNC B0 ;  /* 0x0000000000007941 */ /* 0x000fea0003800000 */
.L_x_182:
        /* <DEDUP_REMOVED lines=20> */
.L_x_185:
[----:B------:R-:W-:Y:S05]  /*a280*/  BSYNC B0 ;  /* 0x0000000000007941 */ /* 0x000fea0003800000 */
.L_x_184:
        /* <DEDUP_REMOVED lines=19> */
.L_x_187:
[----:B------:R-:W-:Y:S05]  /*a3c0*/  BSYNC B0 ;  /* 0x0000000000007941 */ /* 0x000fea0003800000 */
.L_x_186:
        /* <DEDUP_REMOVED lines=11> */
[----:B-1----:R-:W-:Y:S02]  /*a480*/  @!P5 LEA.HI.X.SX32 R9, R7, R10, 0x1, P0 ;  /* 0x0000000a0709d211 */ /* 0x002fe400000f0eff */
        /* <DEDUP_REMOVED lines=19> */
[----:B-1----:R-:W-:Y:S01]  /*a5c0*/  LEA.HI.X R3, R5, c[0x0][0x204], R4, 0x2, P0 ;  /* 0x0000810005037a11 */ /* 0x002fe200000f1404 */
[----:B------:R-:W-:-:S05]  /*a5d0*/  IMAD.MOV.U32 R5, RZ, RZ, 0x7f800000 ;  /* 0x7f800000ff057424 */ /* 0x000fca00078e00ff */
[----:B------:R-:W-:Y:S01]  /*a5e0*/  STG.E [R2.64], R5 ;  /* 0x0000000502007986 */ /* 0x000fe2000c10190a */
[----:B------:R-:W-:Y:S05]  /*a5f0*/  EXIT ;  /* 0x000000000000794d */ /* 0x000fea0003800000 */
.L_x_188:
        /* <DEDUP_REMOVED lines=16> */
.L_x_1278:


//--------------------- .text._ZN5flash16flash_fwd_kernelI23Flash_fwd_kernel_traitsILi192ELi128ELi64ELi8ELb0ELb0EN7cutlass6half_tE19Flash_kernel_traitsILi192ELi128ELi64ELi8ES3_EELb0ELb0ELb0ELb1ELb0ELb0ELb1ELb0EEEvNS_16Flash_fwd_paramsE --------------------------
	.section	.text._ZN5flash16flash_fwd_kernelI23Flash_fwd_kernel_traitsILi192ELi128ELi64ELi8ELb0ELb0EN7cutlass6half_tE19Flash_kernel_traitsILi192ELi128ELi64ELi8ES3_EELb0ELb0ELb0ELb1ELb0ELb0ELb1ELb0EEEvNS_16Flash_fwd_paramsE,"ax",@progbits
	.sectioninfo	@"SHI_REGISTERS=254"
	.align	128
        .global         _ZN5flash16flash_fwd_kernelI23Flash_fwd_kernel_traitsILi192ELi128ELi64ELi8ELb0ELb0EN7cutlass6half_tE19Flash_kernel_traitsILi192ELi128ELi64ELi8ES3_EELb0ELb0ELb0ELb1ELb0ELb0ELb1ELb0EEEvNS_16Flash_fwd_paramsE
        .type           _ZN5flash16flash_fwd_kernelI23Flash_fwd_kernel_traitsILi192ELi128ELi64ELi8ELb0ELb0EN7cutlass6half_tE19Flash_kernel_traitsILi192ELi128ELi64ELi8ES3_EELb0ELb0ELb0ELb1ELb0ELb0ELb1ELb0EEEvNS_16Flash_fwd_paramsE,@function
        .size           _ZN5flash16flash_fwd_kernelI23Flash_fwd_kernel_traitsILi192ELi128ELi64ELi8ELb0ELb0EN7cutlass6half_tE19Flash_kernel_traitsILi192ELi128ELi64ELi8ES3_EELb0ELb0ELb0ELb1ELb0ELb0ELb1ELb0EEEvNS_16Flash_fwd_paramsE,(.L_x_1279 - _ZN5flash16flash_fwd_kernelI23Flash_fwd_kernel_traitsILi192ELi128ELi64ELi8ELb0ELb0EN7cutlass6half_tE19Flash_kernel_traitsILi192ELi128ELi64ELi8ES3_EELb0ELb0ELb0ELb1ELb0ELb0ELb1ELb0EEEvNS_16Flash_fwd_paramsE)
        .other          _ZN5flash16flash_fwd_kernelI23Flash_fwd_kernel_traitsILi192ELi128ELi64ELi8ELb0ELb0EN7cutlass6half_tE19Flash_kernel_traitsILi192ELi128ELi64ELi8ES3_EELb0ELb0ELb0ELb1ELb0ELb0ELb1ELb0EEEvNS_16Flash_fwd_paramsE,@"STO_CUDA_ENTRY STV_DEFAULT"
_ZN5flash16flash_fwd_kernelI23Flash_fwd_kernel_traitsILi192ELi128ELi64ELi8ELb0ELb0EN7cutlass6half_tE19Flash_kernel_traitsILi192ELi128ELi64ELi8ES3_EELb0ELb0ELb0ELb1ELb0ELb0ELb1ELb0EEEvNS_16Flash_fwd_paramsE:
.text._ZN5flash16flash_fwd_kernelI23Flash_fwd_kernel_traitsILi192ELi128ELi64ELi8ELb0ELb0EN7cutlass6half_tE19Flash_kernel_traitsILi192ELi128ELi64ELi8ES3_EELb0ELb0ELb0ELb1ELb0ELb0ELb1ELb0EEEvNS_16Flash_fwd_paramsE:
        /* <DEDUP_REMOVED lines=34> */
.L_x_189:
[----:B-1-34-:R-:W-:Y:S02]  /*0220*/  MOV R4, c[0x0][0x218] ;  /* 0x0000860000047a02 */ /* 0x01afe40000000f00 */
.L_x_190:
        /* <DEDUP_REMOVED lines=39> */
.L_x_192:
        /* <DEDUP_REMOVED lines=39> */
.L_x_193:
        /* <DEDUP_REMOVED lines=106> */
.L_x_195:
[----:B------:R-:W-:Y:S05]  /*0db0*/  BSYNC B0 ;  /* 0x0000000000007941 */ /* 0x000fea0003800000 */
.L_x_194:
        /* <DEDUP_REMOVED lines=37> */
.L_x_197:
[----:B------:R-:W-:Y:S05]  /*1010*/  BSYNC B0 ;  /* 0x0000000000007941 */ /* 0x000fea0003800000 */
.L_x_196:
        /* <DEDUP_REMOVED lines=37> */
.L_x_199:
[----:B------:R-:W-:Y:S05]  /*1270*/  BSYNC B0 ;  /* 0x0000000000007941 */ /* 0x000fea0003800000 */
.L_x_198:
        /* <DEDUP_REMOVED lines=43> */
.L_x_201:
[----:B------:R-:W-:Y:S05]  /*1530*/  BSYNC B0 ;  /* 0x0000000000007941 */ /* 0x000fea0003800000 */
.L_x_200:
        /* <DEDUP_REMOVED lines=36> */
.L_x_203:
[----:B------:R-:W-:Y:S05]  /*1780*/  BSYNC B0 ;  /* 0x0000000000007941 */ /* 0x000fea0003800000 */
.L_x_202:
        /* <DEDUP_REMOVED lines=34> */
.L_x_205:
[----:B------:R-:W-:Y:S05]  /*19b0*/  BSYNC B0 ;  /* 0x0000000000007941 */ /* 0x000fea0003800000 */
.L_x_204:
        /* <DEDUP_REMOVED lines=53> */
.L_x_207:
[----:B-1----:R-:W-:Y:S05]  /*1d10*/  BSYNC B0 ;  /* 0x0000000000007941 */ /* 0x002fea0003800000 */
.L_x_206:
        /* <DEDUP_REMOVED lines=37> */
.L_x_209:
[----:B------:R-:W-:Y:S05]  /*1f70*/  BSYNC B0 ;  /* 0x0000000000007941 */ /* 0x000fea0003800000 */
.L_x_208:
        /* <DEDUP_REMOVED lines=13> */
[----:B------:R-:W-:Y:S01]  /*2050*/  IMAD R206, R3, 0x2, R210 ;  /* 0x0000000203ce7824 */ /* 0x000fe200078e02d2 */
[----:B------:R-:W-:-:S02]  /*2060*/  LOP3.LUT R8, R8, R9, RZ, 0x3c, !PT ;  /* 0x0000000908087212 */ /* 0x000fc400078e3cff */
[----:B------:R-:W-:Y:S01]  /*2070*/  LDSM.16.M88.4 R40, [R208] ;  /* 0x00000000d028783b */ /* 0x000fe20000000200 */
[----:B------:R-:W-:Y:S02]  /*2080*/  LEA R205, R3, R208, 0x1 ;  /* 0x000000d003cd7211 */ /* 0x000fe400078e08ff */
[----:B------:R-:W-:Y:S01]  /*2090*/  IMAD R209, R209, 0x200, R8 ;  /* 0x00000200d1d17824 */ /* 0x000fe200078e0208 */
[----:B------:R-:W-:Y:S01]  /*20a0*/  LDSM.16.M88.4 R64, [R206] ;  /* 0x00000000ce40783b */ /* 0x000fe20000000200 */
[----:B------:R-:W-:Y:S02]  /*20b0*/  SHF.R.S32.HI R219, RZ, 0x2, R219 ;  /* 0x00000002ffdb7819 */ /* 0x000fe400000114db */
[----:B------:R-:W-:-:S03]  /*20c0*/  IMAD.SHL.U32 R209, R209, 0x2, RZ ;  /* 0x00000002d1d17824 */ /* 0x000fc600078e00ff */
[----:B------:R-:W-:Y:S02]  /*20d0*/  IMAD R144, R80, 0x10, R219 ;  /* 0x0000001050907824 */ /* 0x000fe400078e02db */
[----:B------:R-:W2:Y:S01]  /*20e0*/  LDSM.16.M88.4 R8, [R209+0xc000] ;  /* 0x00c00000d108783b */ /* 0x000ea20000000200 */
[----:B------:R-:W-:Y:S01]  /*20f0*/  IADD3 R4, R209, 0xc000, RZ ;  /* 0x0000c000d1047810 */ /* 0x000fe20007ffe0ff */
[----:B------:R-:W-:Y:S01]  /*2100*/  IMAD.IADD R144, R81, 0x1, R144 ;  /* 0x0000000151907824 */ /* 0x000fe200078e0290 */
[----:B------:R-:W-:Y:S01]  /*2110*/  IADD3 R207, R209, 0xc020, RZ ;  /* 0x0000c020d1cf7810 */ /* 0x000fe20007ffe0ff */
[----:B------:R-:W3:Y:S01]  /*2120*/  LDSM.16.M88.4 R28, [R209+0xc800] ;  /* 0x00c80000d11c783b */ /* 0x000ee20000000200 */
[----:B------:R-:W-:Y:S01]  /*2130*/  @P1 IADD3 R207, R4, -0x20, RZ ;  /* 0xffffffe004cf1810 */ /* 0x000fe20007ffe0ff */
[----:B------:R-:W-:Y:S01]  /*2140*/  IMAD.MOV.U32 R4, RZ, RZ, 0x40 ;  /* 0x00000040ff047424 */ /* 0x000fe200078e00ff */
[----:B------:R-:W-:Y:S01]  /*2150*/  IADD3 R145, R135, R144, -R218 ;  /* 0x0000009087917210 */ /* 0x000fe20007ffe8da */
[----:B------:R-:W4:Y:S01]  /*2160*/  LDSM.16.M88.4 R52, [R209+0xd000] ;  /* 0x00d00000d134783b */ /* 0x000f220000000200 */
[----:B------:R-:W-:-:S02]  /*2170*/  IADD3 R199, R207, 0x800, RZ ;  /* 0x00000800cfc77810 */ /* 0x000fc40007ffe0ff */
[----:B------:R-:W-:Y:S01]  /*2180*/  SEL R4, R4, 0xffffffc0, !P2 ;  /* 0xffffffc004047807 */ /* 0x000fe20005000000 */
[----:B------:R-:W5:Y:S01]  /*2190*/  LDSM.16.M88.4 R44, [R209+0xd800] ;  /* 0x00d80000d12c783b */ /* 0x000f620000000200 */
[C---:B------:R-:W-:Y:S02]  /*21a0*/  IADD3 R198, R207.reuse, 0x1000, RZ ;  /* 0x00001000cfc67810 */ /* 0x040fe40007ffe0ff */
[----:B------:R-:W-:Y:S01]  /*21b0*/  IADD3 R197, R207, 0x1800, RZ ;  /* 0x00001800cfc57810 */ /* 0x000fe20007ffe0ff */
[----:B------:R-:W1:Y:S01]  /*21c0*/  LDSM.16.M88.4 R24, [R207] ;  /* 0x00000000cf18783b */ /* 0x000e620000000200 */
[----:B------:R-:W-:Y:S01]  /*21d0*/  IMAD.IADD R203, R209, 0x1, R4 ;  /* 0x00000001d1cb7824 */ /* 0x000fe200078e0204 */
[C---:B------:R-:W-:Y:S01]  /*21e0*/  IADD3 R195, R207.reuse, 0x2000, RZ ;  /* 0x00002000cfc37810 */ /* 0x040fe20007ffe0ff */
[----:B------:R-:W-:Y:S01]  /*21f0*/  IMAD.IADD R196, R4, 0x1, R207 ;  /* 0x0000000104c47824 */ /* 0x000fe200078e02cf */
[----:B------:R-:W1:Y:S01]  /*2200*/  LDSM.16.M88.4 R20, [R207+0x800] ;  /* 0x00080000cf14783b */ /* 0x000e620000000200 */
[----:B------:R-:W-:Y:S01]  /*2210*/  IMAD.SHL.U32 R4, R134, 0x2, RZ ;  /* 0x0000000286047824 */ /* 0x000fe200078e00ff */
[----:B------:R-:W-:-:S02]  /*2220*/  IADD3 R194, R207, 0x2800, RZ ;  /* 0x00002800cfc27810 */ /* 0x000fc40007ffe0ff */
[----:B------:R-:W1:Y:S01]  /*2230*/  LDSM.16.M88.4 R32, [R207+0x1000] ;  /* 0x00100000cf20783b */ /* 0x000e620000000200 */
[C---:B------:R-:W-:Y:S02]  /*2240*/  IADD3 R193, R207.reuse, 0x3000, RZ ;  /* 0x00003000cfc17810 */ /* 0x040fe40007ffe0ff */
[----:B------:R-:W-:Y:S01]  /*2250*/  LOP3.LUT R4, R4, 0x6, RZ, 0xc0, !PT ;  /* 0x0000000604047812 */ /* 0x000fe200078ec0ff */
[----:B------:R-:W-:Y:S01]  /*2260*/  LDSM.16.M88.4 R76, [R203+0xd000] ;  /* 0x00d00000cb4c783b */ /* 0x000fe20000000200 */
[C---:B------:R-:W-:Y:S02]  /*2270*/  IADD3 R192, R207.reuse, 0x3800, RZ ;  /* 0x00003800cfc07810 */ /* 0x040fe40007ffe0ff */
[----:B------:R-:W-:Y:S01]  /*2280*/  IADD3 R191, R207, 0x4000, RZ ;  /* 0x00004000cfbf7810 */ /* 0x000fe20007ffe0ff */
[----:B------:R-:W-:Y:S01]  /*2290*/  LDSM.16.M88.4 R68, [R203+0xd800] ;  /* 0x00d80000cb44783b */ /* 0x000fe20000000200 */
[----:B------:R-:W-:Y:S01]  /*22a0*/  IMAD R4, R7, 0x40, R4 ;  /* 0x0000004007047824 */ /* 0x000fe200078e0204 */
[----:B------:R-:W-:-:S02]  /*22b0*/  IADD3 R190, R207, 0x4800, RZ ;  /* 0x00004800cfbe7810 */ /* 0x000fc40007ffe0ff */
[----:B------:R-:W-:Y:S01]  /*22c0*/  LDSM.16.M88.4 R56, [R196] ;  /* 0x00000000c438783b */ /* 0x000fe20000000200 */
[----:B------:R-:W-:Y:S01]  /*22d0*/  IMAD.IADD R7, R145, 0x1, -R4 ;  /* 0x0000000191077824 */ /* 0x000fe200078e0a04 */
[C---:B------:R-:W-:Y:S01]  /*22e0*/  IADD3 R88, R4.reuse, 0x1, RZ ;  /* 0x0000000104587810 */ /* 0x040fe20007ffe0ff */
[C---:B--2---:R-:W-:Y:S01]  /*22f0*/  HMMA.16816.F32 R12, R60.reuse, R8, RZ ;  /* 0x000000083c0c723c */ /* 0x044fe200000018ff */
[----:B------:R-:W-:Y:S01]  /*2300*/  LDSM.16.M88.4 R72, [R196+0x1800] ;  /* 0x00180000c448783b */ /* 0x000fe20000000200 */
[C---:B------:R-:W-:Y:S02]  /*2310*/  IADD3 R92, R4.reuse, 0x9, RZ ;  /* 0x00000009045c7810 */ /* 0x040fe40007ffe0ff */
[C---:B------:R-:W-:Y:S01]  /*2320*/  IADD3 R94, R4.reuse, 0x10, RZ ;  /* 0x00000010045e7810 */ /* 0x040fe20007ffe0ff */
[----:B------:R-:W-:Y:S01]  /*2330*/  LDSM.16.M88.4 R84, [R196+0x3800] ;  /* 0x00380000c454783b */ /* 0x000fe20000000200 */
[C---:B------:R-:W-:Y:S02]  /*2340*/  IADD3 R98, R4.reuse, 0x18, RZ ;  /* 0x0000001804627810 */ /* 0x040fe40007ffe0ff */
[----:B------:R-:W-:Y:S01]  /*2350*/  HMMA.16816.F32 R8, R60, R10, RZ ;  /* 0x0000000a3c08723c */ /* 0x000fe200000018ff */
[C---:B------:R-:W-:Y:S01]  /*2360*/  IADD3 R96, R4.reuse, 0x11, RZ ;  /* 0x0000001104607810 */ /* 0x040fe20007ffe0ff */
[----:B------:R-:W-:Y:S01]  /*2370*/  LDSM.16.M88.4 R80, [R209+0x11000] ;  /* 0x01100000d150783b */ /* 0x000fe20000000200 */
[----:B------:R-:W-:-:S02]  /*2380*/  IADD3 R100, R4, 0x19, RZ ;  /* 0x0000001904647810 */ /* 0x000fc40007ffe0ff */
[C---:B------:R-:W-:Y:S02]  /*2390*/  IADD3 R102, R4.reuse, 0x20, RZ ;  /* 0x0000002004667810 */ /* 0x040fe40007ffe0ff */
[C---:B------:R-:W-:Y:S01]  /*23a0*/  IADD3 R104, R4.reuse, 0x21, RZ ;  /* 0x0000002104687810 */ /* 0x040fe20007ffe0ff */
[C---:B---3--:R-:W-:Y:S01]  /*23b0*/  HMMA.16816.F32 R16, R60.reuse, R28, RZ ;  /* 0x0000001c3c10723c */ /* 0x048fe200000018ff */
[C---:B------:R-:W-:Y:S02]  /*23c0*/  IADD3 R106, R4.reuse, 0x28, RZ ;  /* 0x00000028046a7810 */ /* 0x040fe40007ffe0ff */
[C---:B------:R-:W-:Y:S02]  /*23d0*/  IADD3 R108, R4.reuse, 0x29, RZ ;  /* 0x00000029046c7810 */ /* 0x040fe40007ffe0ff */
[C---:B------:R-:W-:Y:S02]  /*23e0*/  IADD3 R90, R4.reuse, 0x8, RZ ;  /* 0x00000008045a7810 */ /* 0x040fe40007ffe0ff */
[C---:B------:R-:W-:Y:S01]  /*23f0*/  IADD3 R112, R4.reuse, 0x31, RZ ;  /* 0x0000003104707810 */ /* 0x040fe20007ffe0ff */
[----:B------:R-:W-:Y:S01]  /*2400*/  HMMA.16816.F32 R28, R60, R30, RZ ;  /* 0x0000001e3c1c723c */ /* 0x000fe200000018ff */
[----:B------:R-:W-:-:S02]  /*2410*/  IADD3 R114, R4, 0x38, RZ ;  /* 0x0000003804727810 */ /* 0x000fc40007ffe0ff */
[C---:B------:R-:W-:Y:S02]  /*2420*/  IADD3 R116, R4.reuse, 0x39, RZ ;  /* 0x0000003904747810 */ /* 0x040fe40007ffe0ff */
[----:B------:R-:W-:Y:S02]  /*2430*/  IADD3 R110, R4, 0x30, RZ ;  /* 0x00000030046e7810 */ /* 0x000fe40007ffe0ff */
[----:B------:R-:W-:Y:S01]  /*2440*/  IABS R7, R7 ;  /* 0x0000000700077213 */ /* 0x000fe20000000000 */
[----:B----4-:R-:W-:Y:S01]  /*2450*/  HMMA.16816.F32 R36, R60, R52, RZ ;  /* 0x000000343c24723c */ /* 0x010fe200000018ff */
[-C--:B------:R-:W-:Y:S02]  /*2460*/  ISETP.GE.AND P4, PT, R94, R135.reuse, PT ;  /* 0x000000875e00720c */ /* 0x080fe40003f86270 */
[-C--:B------:R-:W-:Y:S02]  /*2470*/  ISETP.GE.AND P1, PT, R4, R135.reuse, PT ;  /* 0x000000870400720c */ /* 0x080fe40003f26270 */
[----:B------:R-:W-:Y:S01]  /*2480*/  I2F R7, R7 ;  /* 0x0000000700077306 */ /* 0x000fe20000201400 */
[----:B------:R-:W-:-:S02]  /*2490*/  ISETP.GE.AND P5, PT, R90, R135, PT ;  /* 0x000000875a00720c */ /* 0x000fc40003fa6270 */
[C---:B------:R-:W-:Y:S01]  /*24a0*/  HMMA.16816.F32 R52, R60.reuse, R54, RZ ;  /* 0x000000363c34723c */ /* 0x040fe200000018ff */
[-C--:B------:R-:W-:Y:S02]  /*24b0*/  ISETP.GE.AND P0, PT, R88, R135.reuse, PT ;  /* 0x000000875800720c */ /* 0x080fe40003f06270 */
[-C--:B------:R-:W-:Y:S02]  /*24c0*/  ISETP.GE.AND P6, PT, R92, R135.reuse, PT ;  /* 0x000000875c00720c */ /* 0x080fe40003fc6270 */
[-C--:B------:R-:W-:Y:S02]  /*24d0*/  ISETP.GE.AND P3, PT, R96, R135.reuse, PT ;  /* 0x000000876000720c */ /* 0x080fe40003f66270 */
[----:B------:R-:W-:Y:S01]  /*24e0*/  ISETP.GE.AND P2, PT, R98, R135, PT ;  /* 0x000000876200720c */ /* 0x000fe20003f46270 */
[----:B-----5:R-:W-:Y:S01]  /*24f0*/  HMMA.16816.F32 R48, R60, R44, RZ ;  /* 0x0000002c3c30723c */ /* 0x020fe200000018ff */
[C---:B------:R-:W-:Y:S02]  /*2500*/  IADD3 R189, R207.reuse, 0x5000, RZ ;  /* 0x00005000cfbd7810 */ /* 0x040fe40007ffe0ff */
[----:B------:R-:W-:-:S05]  /*2510*/  IADD3 R188, R207, 0x5800, RZ ;  /* 0x00005800cfbc7810 */ /* 0x000fca0007ffe0ff */
[----:B------:R-:W-:Y:S01]  /*2520*/  HMMA.16816.F32 R60, R60, R46, RZ ;  /* 0x0000002e3c3c723c */ /* 0x000fe200000018ff */
[----:B------:R-:W2:Y:S07]  /*2530*/  LDSM.16.M88.4 R44, [R207+0x1800] ;  /* 0x00180000cf2c783b */ /* 0x000eae0000000200 */
[C---:B-1----:R-:W-:Y:S08]  /*2540*/  HMMA.16816.F32 R12, R40.reuse, R24, R12 ;  /* 0x00000018280c723c */ /* 0x042ff0000000180c */
[C---:B------:R-:W-:Y:S01]  /*2550*/  HMMA.16816.F32 R8, R40.reuse, R26, R8 ;  /* 0x0000001a2808723c */ /* 0x040fe20000001808 */
[----:B------:R-:W1:Y:S07]  /*2560*/  LDSM.16.M88.4 R24, [R203+0xc000] ;  /* 0x00c00000cb18783b */ /* 0x000e6e0000000200 */
[C---:B------:R-:W-:Y:S08]  /*2570*/  HMMA.16816.F32 R16, R40.reuse, R20, R16 ;  /* 0x000000142810723c */ /* 0x040ff00000001810 */
[C---:B------:R-:W-:Y:S01]  /*2580*/  HMMA.16816.F32 R28, R40.reuse, R22, R28 ;  /* 0x00000016281c723c */ /* 0x040fe2000000181c */
[----:B------:R-:W3:Y:S07]  /*2590*/  LDSM.16.M88.4 R20, [R203+0xc800] ;  /* 0x00c80000cb14783b */ /* 0x000eee0000000200 */
[C---:B------:R-:W-:Y:S08]  /*25a0*/  HMMA.16816.F32 R36, R40.reuse, R32, R36 ;  /* 0x000000202824723c */ /* 0x040ff00000001824 */
[C---:B------:R-:W-:Y:S01]  /*25b0*/  HMMA.16816.F32 R52, R40.reuse, R34, R52 ;  /* 0x000000222834723c */ /* 0x040fe20000001834 */
[----:B------:R-:W4:Y:S07]  /*25c0*/  LDSM.16.M88.4 R32, [R205] ;  /* 0x00000000cd20783b */ /* 0x000f2e0000000200 */
[C---:B--2---:R-:W-:Y:S08]  /*25d0*/  HMMA.16816.F32 R48, R40.reuse, R44, R48 ;  /* 0x0000002c2830723c */ /* 0x044ff00000001830 */
[----:B------:R-:W-:Y:S01]  /*25e0*/  HMMA.16816.F32 R60, R40, R46, R60 ;  /* 0x0000002e283c723c */ /* 0x000fe2000000183c */
[----:B------:R-:W-:Y:S04]  /*25f0*/  LDSM.16.M88.4 R44, [R196+0x800] ;  /* 0x00080000c42c783b */ /* 0x000fe80000000200 */
[----:B------:R-:W-:Y:S03]  /*2600*/  LDSM.16.M88.4 R40, [R210+0x4000] ;  /* 0x00400000d228783b */ /* 0x000fe60000000200 */
[C---:B-1----:R-:W-:Y:S08]  /*2610*/  HMMA.16816.F32 R12, R64.reuse, R24, R12 ;  /* 0x00000018400c723c */ /* 0x042ff0000000180c */
[C---:B------:R-:W-:Y:S01]  /*2620*/  HMMA.16816.F32 R8, R64.reuse, R26, R8 ;  /* 0x0000001a4008723c */ /* 0x040fe20000001808 */
[----:B------:R-:W1:Y:S07]  /*2630*/  LDSM.16.M88.4 R24, [R196+0x1000] ;  /* 0x00100000c418783b */ /* 0x000e6e0000000200 */
[C---:B---3--:R-:W-:Y:S08]  /*2640*/  HMMA.16816.F32 R16, R64.reuse, R20, R16 ;  /* 0x000000144010723c */ /* 0x048ff00000001810 */
[C---:B------:R-:W-:Y:S01]  /*2650*/  HMMA.16816.F32 R28, R64.reuse, R22, R28 ;  /* 0x00000016401c723c */ /* 0x040fe2000000181c */
[----:B------:R-:W2:Y:S07]  /*2660*/  LDSM.16.M88.4 R20, [R209+0xe000] ;  /* 0x00e00000d114783b */ /* 0x000eae0000000200 */
[C---:B------:R-:W-:Y:S08]  /*2670*/  HMMA.16816.F32 R36, R64.reuse, R76, R36 ;  /* 0x0000004c4024723c */ /* 0x040ff00000001824 */
[C---:B------:R-:W-:Y:S01]  /*2680*/  HMMA.16816.F32 R52, R64.reuse, R78, R52 ;  /* 0x0000004e4034723c */ /* 0x040fe20000001834 */
[----:B------:R-:W-:Y:S07]  /*2690*/  LDSM.16.M88.4 R76, [R207+0x4000] ;  /* 0x00400000cf4c783b */ /* 0x000fee0000000200 */
[C---:B------:R-:W-:Y:S08]  /*26a0*/  HMMA.16816.F32 R48, R64.reuse, R68, R48 ;  /* 0x000000444030723c */ /* 0x040ff00000001830 */
[----:B------:R-:W-:Y:S01]  /*26b0*/  HMMA.16816.F32 R64, R64, R70, R60 ;  /* 0x000000464040723c */ /* 0x000fe2000000183c */
[----:B------:R-:W3:Y:S04]  /*26c0*/  LDSM.16.M88.4 R60, [R209+0xf000] ;  /* 0x00f00000d13c783b */ /* 0x000ee80000000200 */
[----:B------:R-:W5:Y:S03]  /*26d0*/  LDSM.16.M88.4 R68, [R209+0xe800] ;  /* 0x00e80000d144783b */ /* 0x000f660000000200 */
[C---:B----4-:R-:W-:Y:S08]  /*26e0*/  HMMA.16816.F32 R12, R32.reuse, R56, R12 ;  /* 0x00000038200c723c */ /* 0x050ff0000000180c */
[C---:B------:R-:W-:Y:S01]  /*26f0*/  HMMA.16816.F32 R8, R32.reuse, R58, R8 ;  /* 0x0000003a2008723c */ /* 0x040fe20000001808 */
[----:B------:R-:W4:Y:S07]  /*2700*/  LDSM.16.M88.4 R56, [R209+0xf800] ;  /* 0x00f80000d138783b */ /* 0x000f2e0000000200 */
[C---:B-1----:R-:W-:Y:S08]  /*2710*/  HMMA.16816.F32 R36, R32.reuse, R24, R36 ;  /* 0x000000182024723c */ /* 0x042ff00000001824 */
[C---:B------:R-:W-:Y:S08]  /*2720*/  HMMA.16816.F32 R16, R32.reuse, R44, R16 ;  /* 0x0000002c2010723c */ /* 0x040ff00000001810 */
[----:B------:R-:W-:Y:S01]  /*2730*/  HMMA.16816.F32 R28, R32, R46, R28 ;  /* 0x0000002e201c723c */ /* 0x000fe2000000181c */
[----:B------:R-:W-:Y:S07]  /*2740*/  LDSM.16.M88.4 R44, [R208+0x4000] ;  /* 0x00400000d02c783b */ /* 0x000fee0000000200 */
[C---:B--2---:R-:W-:Y:S08]  /*2750*/  HMMA.16816.F32 R12, R40.reuse, R20, R12 ;  /* 0x00000014280c723c */ /* 0x044ff0000000180c */
[----:B------:R-:W-:Y:S01]  /*2760*/  HMMA.16816.F32 R8, R40, R22, R8 ;  /* 0x000000162808723c */ /* 0x000fe20000001808 */
[----:B------:R-:W1:Y:S07]  /*2770*/  LDSM.16.M88.4 R20, [R207+0x3000] ;  /* 0x00300000cf14783b */ /* 0x000e6e0000000200 */
[C---:B------:R-:W-:Y:S01]  /*2780*/  HMMA.16816.F32 R52, R32.reuse, R26, R52 ;  /* 0x0000001a2034723c */ /* 0x040fe20000001834 */
[----:B------:R-:W2:Y:S07]  /*2790*/  LDSM.16.M88.4 R24, [R207+0x2000] ;  /* 0x00200000cf18783b */ /* 0x000eae0000000200 */
[C---:B------:R-:W-:Y:S08]  /*27a0*/  HMMA.16816.F32 R48, R32.reuse, R72, R48 ;  /* 0x000000482030723c */ /* 0x040ff00000001830 */
[----:B------:R-:W-:Y:S01]  /*27b0*/  HMMA.16816.F32 R64, R32, R74, R64 ;  /* 0x0000004a2040723c */ /* 0x000fe20000001840 */
[----:B------:R-:W1:Y:S04]  /*27c0*/  LDSM.16.M88.4 R32, [R207+0x2800] ;  /* 0x00280000cf20783b */ /* 0x000e680000000200 */
[----:B------:R-:W-:Y:S03]  /*27d0*/  LDSM.16.M88.4 R72, [R196+0x4000] ;  /* 0x00400000c448783b */ /* 0x000fe60000000200 */
[C---:B---3--:R-:W-:Y:S08]  /*27e0*/  HMMA.16816.F32 R36, R40.reuse, R60, R36 ;  /* 0x0000003c2824723c */ /* 0x048ff00000001824 */
[C---:B-----5:R-:W-:Y:S08]  /*27f0*/  HMMA.16816.F32 R16, R40.reuse, R68, R16 ;  /* 0x000000442810723c */ /* 0x060ff00000001810 */
[C---:B------:R-:W-:Y:S01]  /*2800*/  HMMA.16816.F32 R28, R40.reuse, R70, R28 ;  /* 0x00000046281c723c */ /* 0x040fe2000000181c */
[----:B------:R-:W-:Y:S07]  /*2810*/  LDSM.16.M88.4 R68, [R205+0x4000] ;  /* 0x00400000cd44783b */ /* 0x000fee0000000200 */
[C---:B------:R-:W-:Y:S01]  /*2820*/  HMMA.16816.F32 R52, R40.reuse, R62, R52 ;  /* 0x0000003e2834723c */ /* 0x040fe20000001834 */
[----:B------:R-:W-:Y:S07]  /*2830*/  LDSM.16.M88.4 R60, [R210+0x8000] ;  /* 0x00800000d23c783b */ /* 0x000fee0000000200 */
[C---:B----4-:R-:W-:Y:S08]  /*2840*/  HMMA.16816.F32 R48, R40.reuse, R56, R48 ;  /* 0x000000382830723c */ /* 0x050ff00000001830 */
[----:B------:R-:W-:Y:S01]  /*2850*/  HMMA.16816.F32 R64, R40, R58, R64 ;  /* 0x0000003a2840723c */ /* 0x000fe20000001840 */
[----:B------:R-:W3:Y:S04]  /*2860*/  LDSM.16.M88.4 R56, [R207+0x3800] ;  /* 0x00380000cf38783b */ /* 0x000ee80000000200 */
[----:B------:R-:W-:Y:S03]  /*2870*/  LDSM.16.M88.4 R40, [R203+0xe000] ;  /* 0x00e00000cb28783b */ /* 0x000fe60000000200 */
[C---:B-1----:R-:W-:Y:S07]  /*2880*/  HMMA.16816.F32 R36, R44.reuse, R20, R36 ;  /* 0x000000142c24723c */ /* 0x042fee0000001824 */
[----:B------:R-:W-:Y:S01]  /*2890*/  IMAD.IADD R20, R145, 0x1, -R88 ;  /* 0x0000000191147824 */ /* 0x000fe200078e0a58 */
[----:B--2---:R-:W-:Y:S04]  /*28a0*/  HMMA.16816.F32 R12, R44, R24, R12 ;  /* 0x000000182c0c723c */ /* 0x004fe8000000180c */
[----:B------:R-:W-:-:S04]  /*28b0*/  IABS R20, R20 ;  /* 0x0000001400147213 */ /* 0x000fc80000000000 */
[----:B------:R-:W-:Y:S01]  /*28c0*/  HMMA.16816.F32 R8, R44, R26, R8 ;  /* 0x0000001a2c08723c */ /* 0x000fe20000001808 */
[----:B------:R-:W1:Y:S01]  /*28d0*/  LDSM.16.M88.4 R24, [R206+0x4000] ;  /* 0x00400000ce18783b */ /* 0x000e620000000200 */
[----:B------:R-:W-:-:S06]  /*28e0*/  MOV R89, R20 ;  /* 0x0000001400597202 */ /* 0x000fcc0000000f00 */
[C---:B------:R-:W-:Y:S01]  /*28f0*/  HMMA.16816.F32 R16, R44.reuse, R32, R16 ;  /* 0x000000202c10723c */ /* 0x040fe20000001810 */
[----:B------:R-:W-:Y:S07]  /*2900*/  I2F R89, R89 ;  /* 0x0000005900597306 */ /* 0x000fee0000201400 */
[C---:B------:R-:W-:Y:S01]  /*2910*/  HMMA.16816.F32 R28, R44.reuse, R34, R28 ;  /* 0x000000222c1c723c */ /* 0x040fe2000000181c */
[----:B------:R-:W2:Y:S07]  /*2920*/  LDSM.16.M88.4 R32, [R203+0xe800] ;  /* 0x00e80000cb20783b */ /* 0x000eae0000000200 */
[C---:B------:R-:W-:Y:S01]  /*2930*/  HMMA.16816.F32 R52, R44.reuse, R22, R52 ;  /* 0x000000162c34723c */ /* 0x040fe20000001834 */
[----:B------:R-:W4:Y:S07]  /*2940*/  LDSM.16.M88.4 R20, [R203+0xf000] ;  /* 0x00f00000cb14783b */ /* 0x000f2e0000000200 */
[C---:B---3--:R-:W-:Y:S07]  /*2950*/  HMMA.16816.F32 R48, R44.reuse, R56, R48 ;  /* 0x000000382c30723c */ /* 0x048fee0000001830 */
[----:B------:R-:W-:Y:S01]  /*2960*/  IMAD.IADD R56, R145, 0x1, -R90 ;  /* 0x0000000191387824 */ /* 0x000fe200078e0a5a */
[----:B------:R-:W-:Y:S04]  /*2970*/  HMMA.16816.F32 R64, R44, R58, R64 ;  /* 0x0000003a2c40723c */ /* 0x000fe80000001840 */
[----:B------:R-:W-:-:S03]  /*2980*/  IABS R56, R56 ;  /* 0x0000003800387213 */ /* 0x000fc60000000000 */
[----:B------:R-:W-:Y:S01]  /*2990*/  IMAD.IADD R44, R145, 0x1, -R92 ;  /* 0x00000001912c7824 */ /* 0x000fe200078e0a5c */
[----:B-1----:R-:W-:Y:S01]  /*29a0*/  HMMA.16816.F32 R12, R24, R40, R12 ;  /* 0x00000028180c723c */ /* 0x002fe2000000180c */
[----:B------:R1:W-:Y:S03]  /*29b0*/  I2F R91, R56 ;  /* 0x00000038005b7306 */ /* 0x0003e60000201400 */
[----:B------:R-:W-:-:S03]  /*29c0*/  IABS R44, R44 ;  /* 0x0000002c002c7213 */ /* 0x000fc60000000000 */
[C---:B------:R-:W-:Y:S01]  /*29d0*/  IMAD.IADD R40, R145.reuse, 0x1, -R94 ;  /* 0x0000000191287824 */ /* 0x040fe200078e0a5e */
[C---:B------:R-:W-:Y:S01]  /*29e0*/  HMMA.16816.F32 R8, R24.reuse, R42, R8 ;  /* 0x0000002a1808723c */ /* 0x040fe20000001808 */
[----:B------:R-:W-:Y:S02]  /*29f0*/  IMAD.MOV.U32 R93, RZ, RZ, R44 ;  /* 0x000000ffff5d7224 */ /* 0x000fe400078e002c */
[----:B------:R-:W3:Y:S01]  /*2a00*/  LDSM.16.M88.4 R44, [R203+0xf800] ;  /* 0x00f80000cb2c783b */ /* 0x000ee20000000200 */
[----:B------:R-:W-:Y:S01]  /*2a10*/  IABS R40, R40 ;  /* 0x0000002800287213 */ /* 0x000fe20000000000 */
[C---:B------:R-:W-:Y:S02]  /*2a20*/  IMAD.IADD R41, R145.reuse, 0x1, -R96 ;  /* 0x0000000191297824 */ /* 0x040fe400078e0a60 */
[----:B------:R-:W-:Y:S01]  /*2a30*/  I2F R93, R93 ;  /* 0x0000005d005d7306 */ /* 0x000fe20000201400 */
[C---:B--2---:R-:W-:Y:S01]  /*2a40*/  HMMA.16816.F32 R16, R24.reuse, R32, R16 ;  /* 0x000000201810723c */ /* 0x044fe20000001810 */
[----:B------:R-:W-:Y:S01]  /*2a50*/  IMAD.MOV.U32 R95, RZ, RZ, R40 ;  /* 0x000000ffff5f7224 */ /* 0x000fe200078e0028 */
[----:B------:R-:W-:Y:S01]  /*2a60*/  IABS R40, R41 ;  /* 0x0000002900287213 */ /* 0x000fe20000000000 */
[----:B-1----:R-:W-:Y:S04]  /*2a70*/  LDSM.16.M88.4 R56, [R207+0x4800] ;  /* 0x00480000cf38783b */ /* 0x002fe80000000200 */
[C---:B------:R-:W-:Y:S01]  /*2a80*/  IMAD.IADD R32, R145.reuse, 0x1, -R98 ;  /* 0x0000000191207824 */ /* 0x040fe200078e0a62 */
[C---:B----4-:R-:W-:Y:S01]  /*2a90*/  HMMA.16816.F32 R36, R24.reuse, R20, R36 ;  /* 0x000000141824723c */ /* 0x050fe20000001824 */
[C---:B------:R-:W-:Y:S01]  /*2aa0*/  IMAD.IADD R33, R145.reuse, 0x1, -R100 ;  /* 0x0000000191217824 */ /* 0x040fe200078e0a64 */
[----:B------:R-:W-:Y:S01]  /*2ab0*/  I2F R95, R95 ;  /* 0x0000005f005f7306 */ /* 0x000fe20000201400 */
[----:B------:R-:W-:Y:S01]  /*2ac0*/  IMAD.MOV.U32 R97, RZ, RZ, R40 ;  /* 0x000000ffff617224 */ /* 0x000fe200078e0028 */
[----:B------:R-:W-:Y:S01]  /*2ad0*/  IABS R32, R32 ;  /* 0x0000002000207213 */ /* 0x000fe20000000000 */
[----:B------:R-:W1:Y:S02]  /*2ae0*/  LDSM.16.M88.4 R40, [R196+0x2000] ;  /* 0x00200000c428783b */ /* 0x000e640000000200 */
[C---:B------:R-:W-:Y:S01]  /*2af0*/  IMAD.IADD R20, R145.reuse, 0x1, -R102 ;  /* 0x0000000191147824 */ /* 0x040fe200078e0a66 */
[----:B------:R-:W-:Y:S01]  /*2b00*/  MOV R99, R32 ;  /* 0x0000002000637202 */ /* 0x000fe20000000f00 */
[----:B------:R-:W-:Y:S01]  /*2b10*/  IMAD.IADD R21, R145, 0x1, -R104 ;  /* 0x0000000191157824 */ /* 0x000fe200078e0a68 */
[----:B------:R-:W-:Y:S01]  /*2b20*/  IABS R32, R33 ;  /* 0x0000002100207213 */ /* 0x000fe20000000000 */
[----:B------:R-:W-:Y:S01]  /*2b30*/  HMMA.16816.F32 R28, R24, R34, R28 ;  /* 0x00000022181c723c */ /* 0x000fe2000000181c */
[----:B------:R-:W-:Y:S01]  /*2b40*/  IABS R20, R20 ;  /* 0x0000001400147213 */ /* 0x000fe20000000000 */
[----:B------:R-:W-:Y:S02]  /*2b50*/  I2F R97, R97 ;  /* 0x0000006100617306 */ /* 0x000fe40000201400 */
[----:B------:R-:W-:-:S02]  /*2b60*/  IMAD.MOV.U32 R101, RZ, RZ, R32 ;  /* 0x000000ffff657224 */ /* 0x000fc400078e0020 */
[----:B------:R-:W-:Y:S01]  /*2b70*/  IMAD.MOV.U32 R103, RZ, RZ, R20 ;  /* 0x000000ffff677224 */ /* 0x000fe200078e0014 */
[----:B------:R-:W2:Y:S01]  /*2b80*/  LDSM.16.M88.4 R32, [R196+0x2800] ;  /* 0x00280000c420783b */ /* 0x000ea20000000200 */
[----:B------:R-:W-:Y:S01]  /*2b90*/  IABS R20, R21 ;  /* 0x0000001500147213 */ /* 0x000fe20000000000 */
[C---:B------:R-:W-:Y:S01]  /*2ba0*/  HMMA.16816.F32 R52, R24.reuse, R22, R52 ;  /* 0x000000161834723c */ /* 0x040fe20000001834 */
[----:B------:R-:W-:Y:S03]  /*2bb0*/  I2F R101, R101 ;  /* 0x0000006500657306 */ /* 0x000fe60000201400 */
[----:B------:R-:W-:Y:S02]  /*2bc0*/  IMAD.MOV.U32 R105, RZ, RZ, R20 ;  /* 0x000000ffff697224 */ /* 0x000fe400078e0014 */
[----:B------:R-:W4:Y:S02]  /*2bd0*/  LDSM.16.M88.4 R20, [R196+0x3000] ;  /* 0x00300000c414783b */ /* 0x000f240000000200 */
[C---:B---3--:R-:W-:Y:S01]  /*2be0*/  HMMA.16816.F32 R48, R24.reuse, R44, R48 ;  /* 0x0000002c1830723c */ /* 0x048fe20000001830 */
[----:B------:R-:W-:Y:S06]  /*2bf0*/  I2F R99, R99 ;  /* 0x0000006300637306 */ /* 0x000fec0000201400 */
[C---:B------:R-:W-:Y:S01]  /*2c00*/  IMAD.IADD R44, R145.reuse, 0x1, -R106 ;  /* 0x00000001912c7824 */ /* 0x040fe200078e0a6a */
[----:B------:R-:W-:Y:S01]  /*2c10*/  HMMA.16816.F32 R64, R24, R46, R64 ;  /* 0x0000002e1840723c */ /* 0x000fe20000001840 */
[----:B------:R-:W3:Y:S01]  /*2c20*/  LDSM.16.M88.4 R24, [R209+0x10000] ;  /* 0x01000000d118783b */ /* 0x000ee20000000200 */
[----:B------:R-:W-:Y:S01]  /*2c30*/  IMAD.IADD R45, R145, 0x1, -R108 ;  /* 0x00000001912d7824 */ /* 0x000fe200078e0a6c */
[----:B------:R-:W-:Y:S01]  /*2c40*/  I2F R105, R105 ;  /* 0x0000006900697306 */ /* 0x000fe20000201400 */
[----:B------:R-:W-:-:S04]  /*2c50*/  IABS R44, R44 ;  /* 0x0000002c002c7213 */ /* 0x000fc80000000000 */
[C---:B-1----:R-:W-:Y:S01]  /*2c60*/  HMMA.16816.F32 R12, R68.reuse, R40, R12 ;  /* 0x00000028440c723c */ /* 0x042fe2000000180c */
[----:B------:R-:W-:Y:S01]  /*2c70*/  IMAD.MOV.U32 R107, RZ, RZ, R44 ;  /* 0x000000ffff6b7224 */ /* 0x000fe200078e002c */
[----:B------:R-:W-:Y:S01]  /*2c80*/  IABS R44, R45 ;  /* 0x0000002d002c7213 */ /* 0x000fe20000000000 */
[----:B------:R-:W-:Y:S04]  /*2c90*/  I2F R103, R103 ;  /* 0x0000006700677306 */ /* 0x000fe80000201400 */
[C---:B------:R-:W-:Y:S01]  /*2ca0*/  IADD3 R40, R145.reuse, -R110, RZ ;  /* 0x8000006e91287210 */ /* 0x040fe20007ffe0ff */
[----:B------:R-:W-:Y:S01]  /*2cb0*/  IMAD.IADD R41, R145, 0x1, -R112 ;  /* 0x0000000191297824 */ /* 0x000fe200078e0a70 */
[----:B------:R-:W-:Y:S02]  /*2cc0*/  HMMA.16816.F32 R8, R68, R42, R8 ;  /* 0x0000002a4408723c */ /* 0x000fe40000001808 */
[----:B------:R1:W-:Y:S01]  /*2cd0*/  I2F R109, R44 ;  /* 0x0000002c006d7306 */ /* 0x0003e20000201400 */
[----:B------:R-:W-:-:S05]  /*2ce0*/  IABS R40, R40 ;  /* 0x0000002800287213 */ /* 0x000fca0000000000 */
[C---:B--2---:R-:W-:Y:S01]  /*2cf0*/  HMMA.16816.F32 R16, R68.reuse, R32, R16 ;  /* 0x000000204410723c */ /* 0x044fe20000001810 */
[----:B------:R-:W-:Y:S01]  /*2d00*/  IMAD.MOV.U32 R111, RZ, RZ, R40 ;  /* 0x000000ffff6f7224 */ /* 0x000fe200078e0028 */
[----:B------:R-:W-:Y:S01]  /*2d10*/  IABS R40, R41 ;  /* 0x0000002900287213 */ /* 0x000fe20000000000 */
[----:B------:R-:W-:Y:S04]  /*2d20*/  I2F R107, R107 ;  /* 0x0000006b006b7306 */ /* 0x000fe80000201400 */
[C---:B------:R-:W-:Y:S01]  /*2d30*/  IMAD.IADD R32, R145.reuse, 0x1, -R114 ;  /* 0x0000000191207824 */ /* 0x040fe200078e0a72 */
[----:B----4-:R-:W-:Y:S01]  /*2d40*/  HMMA.16816.F32 R36, R68, R20, R36 ;  /* 0x000000144424723c */ /* 0x010fe20000001824 */
[C---:B------:R-:W-:Y:S01]  /*2d50*/  IMAD.IADD R33, R145.reuse, 0x1, -R116 ;  /* 0x0000000191217824 */ /* 0x040fe200078e0a74 */
[----:B------:R-:W-:Y:S01]  /*2d60*/  IADD3 R145, R145, 0x8, RZ ;  /* 0x0000000891917810 */ /* 0x000fe20007ffe0ff */
[----:B-1----:R-:W1:Y:S01]  /*2d70*/  LDSM.16.M88.4 R44, [R208+0x8000] ;  /* 0x00800000d02c783b */ /* 0x002e620000000200 */
[----:B------:R-:W-:Y:S01]  /*2d80*/  IABS R32, R32 ;  /* 0x0000002000207213 */ /* 0x000fe20000000000 */
[----:B------:R2:W-:Y:S02]  /*2d90*/  I2F R113, R40 ;  /* 0x0000002800717306 */ /* 0x0005e40000201400 */
[C---:B------:R-:W-:Y:S01]  /*2da0*/  IMAD.IADD R20, R145.reuse, 0x1, -R4 ;  /* 0x0000000191147824 */ /* 0x040fe200078e0a04 */
[----:B---3--:R-:W-:Y:S01]  /*2db0*/  HMMA.16816.F32 R12, R60, R24, R12 ;  /* 0x000000183c0c723c */ /* 0x008fe2000000180c */
[----:B------:R-:W-:-:S02]  /*2dc0*/  IMAD.IADD R21, R145, 0x1, -R88 ;  /* 0x0000000191157824 */ /* 0x000fc400078e0a58 */
[----:B------:R-:W-:Y:S01]  /*2dd0*/  IMAD.MOV.U32 R115, RZ, RZ, R32 ;  /* 0x000000ffff737224 */ /* 0x000fe200078e0020 */
[----:B------:R-:W-:Y:S01]  /*2de0*/  IABS R20, R20 ;  /* 0x0000001400147213 */ /* 0x000fe20000000000 */
[C---:B------:R-:W-:Y:S01]  /*2df0*/  IMAD.IADD R129, R145.reuse, 0x1, -R96 ;  /* 0x0000000191817824 */ /* 0x040fe200078e0a60 */
[----:B------:R-:W-:Y:S01]  /*2e00*/  IABS R32, R33 ;  /* 0x0000002100207213 */ /* 0x000fe20000000000 */
[C---:B------:R-:W-:Y:S01]  /*2e10*/  IMAD.IADD R24, R145.reuse, 0x1, -R92 ;  /* 0x0000000191187824 */ /* 0x040fe200078e0a5c */
[C---:B------:R-:W-:Y:S01]  /*2e20*/  HMMA.16816.F32 R48, R68.reuse, R84, R48 ;  /* 0x000000544430723c */ /* 0x040fe20000001830 */
[----:B------:R-:W-:Y:S01]  /*2e30*/  IMAD.MOV.U32 R119, RZ, RZ, R20 ;  /* 0x000000ffff777224 */ /* 0x000fe200078e0014 */
[----:B------:R-:W-:Y:S01]  /*2e40*/  IABS R20, R21 ;  /* 0x0000001500147213 */ /* 0x000fe20000000000 */
[----:B------:R3:W-:Y:S01]  /*2e50*/  I2F R117, R32 ;  /* 0x0000002000757306 */ /* 0x0007e20000201400 */
[----:B------:R-:W-:Y:S01]  /*2e60*/  IADD3 R21, -R90, R145, RZ ;  /* 0x000000915a157210 */ /* 0x000fe20007ffe1ff */
[----:B--2---:R-:W2:Y:S01]  /*2e70*/  LDSM.16.M88.4 R40, [R209+0x10800] ;  /* 0x01080000d128783b */ /* 0x004ea20000000200 */
[----:B------:R-:W-:Y:S01]  /*2e80*/  IABS R24, R24 ;  /* 0x0000001800187213 */ /* 0x000fe20000000000 */
[----:B------:R-:W-:Y:S01]  /*2e90*/  IMAD.MOV.U32 R121, RZ, RZ, R20 ;  /* 0x000000ffff797224 */ /* 0x000fe200078e0014 */
[----:B------:R-:W-:Y:S01]  /*2ea0*/  IABS R20, R21 ;  /* 0x0000001500147213 */ /* 0x000fe20000000000 */
[C---:B------:R-:W-:Y:S01]  /*2eb0*/  HMMA.16816.F32 R28, R68.reuse, R34, R28 ;  /* 0x00000022441c723c */ /* 0x040fe2000000181c */
[C---:B------:R-:W-:Y:S01]  /*2ec0*/  IMAD.IADD R25, R145.reuse, 0x1, -R94 ;  /* 0x0000000191197824 */ /* 0x040fe200078e0a5e */
[----:B------:R-:W-:Y:S01]  /*2ed0*/  IABS R129, R129 ;  /* 0x0000008100817213 */ /* 0x000fe20000000000 */
[----:B------:R-:W-:Y:S01]  /*2ee0*/  IMAD.MOV.U32 R123, RZ, RZ, R24 ;  /* 0x000000ffff7b7224 */ /* 0x000fe200078e0018 */
[----:B------:R-:W-:Y:S01]  /*2ef0*/  I2F R119, R119 ;  /* 0x0000007700777306 */ /* 0x000fe20000201400 */
[----:B------:R-:W-:Y:S01]  /*2f00*/  IMAD.MOV.U32 R85, RZ, RZ, R20 ;  /* 0x000000ffff557224 */ /* 0x000fe200078e0014 */
[----:B------:R-:W-:Y:S01]  /*2f10*/  IABS R24, R25 ;  /* 0x0000001900187213 */ /* 0x000fe20000000000 */
[----:B------:R-:W-:Y:S01]  /*2f20*/  IMAD.IADD R127, R145, 0x1, -R98 ;  /* 0x00000001917f7824 */ /* 0x000fe200078e0a62 */
[----:B------:R-:W-:Y:S01]  /*2f30*/  HMMA.16816.F32 R52, R68, R22, R52 ;  /* 0x000000164434723c */ /* 0x000fe20000001834 */
[----:B------:R-:W-:Y:S03]  /*2f40*/  LDSM.16.M88.4 R20, [R203+0x10000] ;  /* 0x01000000cb14783b */ /* 0x000fe60000000200 */
[----:B------:R4:W-:Y:S01]  /*2f50*/  I2F R125, R24 ;  /* 0x00000018007d7306 */ /* 0x0009e20000201400 */
[----:B---3--:R-:W3:Y:S01]  /*2f60*/  LDSM.16.M88.4 R32, [R206+0x8000] ;  /* 0x00800000ce20783b */ /* 0x008ee20000000200 */
[----:B------:R-:W-:-:S02]  /*2f70*/  IABS R127, R127 ;  /* 0x0000007f007f7213 */ /* 0x000fc40000000000 */
[----:B------:R-:W-:Y:S04]  /*2f80*/  HMMA.16816.F32 R8, R60, R26, R8 ;  /* 0x0000001a3c08723c */ /* 0x000fe80000001808 */
[----:B------:R-:W-:Y:S04]  /*2f90*/  I2F R127, R127 ;  /* 0x0000007f007f7306 */ /* 0x000fe80000201400 */
[----:B-1----:R-:W-:Y:S01]  /*2fa0*/  HMMA.16816.F32 R12, R44, R76, R12 ;  /* 0x0000004c2c0c723c */ /* 0x002fe2000000180c */
[----:B----4-:R-:W1:Y:S03]  /*2fb0*/  LDSM.16.M88.4 R24, [R205+0x8000] ;  /* 0x00800000cd18783b */ /* 0x010e660000000200 */
[----:B------:R-:W-:Y:S04]  /*2fc0*/  I2F R85, R85 ;  /* 0x0000005500557306 */ /* 0x000fe80000201400 */
[C---:B------:R-:W-:Y:S04]  /*2fd0*/  HMMA.16816.F32 R36, R60.reuse, R80, R36 ;  /* 0x000000503c24723c */ /* 0x040fe80000001824 */
[----:B------:R-:W-:Y:S04]  /*2fe0*/  I2F R121, R121 ;  /* 0x0000007900797306 */ /* 0x000fe80000201400 */
[----:B--2---:R-:W-:Y:S04]  /*2ff0*/  HMMA.16816.F32 R16, R60, R40, R16 ;  /* 0x000000283c10723c */ /* 0x004fe80000001810 */
[----:B------:R-:W-:Y:S03]  /*3000*/  I2F R123, R123 ;  /* 0x0000007b007b7306 */ /* 0x000fe60000201400 */
[----:B------:R-:W-:Y:S01]  /*3010*/  IMAD.IADD R40, R145, 0x1, -R100 ;  /* 0x0000000191287824 */ /* 0x000fe200078e0a64 */
[----:B------:R-:W-:Y:S01]  /*3020*/  HMMA.16816.F32 R8, R44, R78, R8 ;  /* 0x0000004e2c08723c */ /* 0x000fe20000001808 */
[----:B------:R-:W-:Y:S01]  /*3030*/  IADD3 R41, -R102, R145, RZ ;  /* 0x0000009166297210 */ /* 0x000fe20007ffe1ff */
[----:B------:R-:W2:Y:S02]  /*3040*/  LDSM.16.M88.4 R76, [R203+0x10800] ;  /* 0x01080000cb4c783b */ /* 0x000ea40000000200 */
[----:B------:R-:W-:Y:S01]  /*3050*/  IABS R40, R40 ;  /* 0x0000002800287213 */ /* 0x000fe20000000000 */
[----:B------:R-:W-:Y:S03]  /*3060*/  I2F R129, R129 ;  /* 0x0000008100817306 */ /* 0x000fe60000201400 */
[----:B---3--:R-:W-:Y:S01]  /*3070*/  HMMA.16816.F32 R12, R32, R20, R12 ;  /* 0x00000014200c723c */ /* 0x008fe2000000180c */
[----:B------:R-:W-:Y:S01]  /*3080*/  IMAD.MOV.U32 R131, RZ, RZ, R40 ;  /* 0x000000ffff837224 */ /* 0x000fe200078e0028 */
[----:B------:R-:W-:-:S03]  /*3090*/  IABS R40, R41 ;  /* 0x0000002900287213 */ /* 0x000fc60000000000 */
[----:B------:R-:W-:Y:S02]  /*30a0*/  I2F R111, R111 ;  /* 0x0000006f006f7306 */ /* 0x000fe40000201400 */
[C---:B------:R-:W-:Y:S01]  /*30b0*/  IMAD.IADD R20, R145.reuse, 0x1, -R104 ;  /* 0x0000000191147824 */ /* 0x040fe200078e0a68 */
[----:B------:R-:W-:Y:S01]  /*30c0*/  HMMA.16816.F32 R28, R60, R42, R28 ;  /* 0x0000002a3c1c723c */ /* 0x000fe2000000181c */
[----:B------:R-:W-:-:S03]  /*30d0*/  IMAD.IADD R21, R145, 0x1, -R106 ;  /* 0x0000000191157824 */ /* 0x000fc600078e0a6a */
[----:B------:R-:W-:Y:S01]  /*30e0*/  IABS R20, R20 ;  /* 0x0000001400147213 */ /* 0x000fe20000000000 */
[----:B------:R3:W-:Y:S03]  /*30f0*/  I2F R133, R40 ;  /* 0x0000002800857306 */ /* 0x0007e60000201400 */
[----:B------:R-:W-:Y:S01]  /*3100*/  HMMA.16816.F32 R16, R44, R56, R16 ;  /* 0x000000382c10723c */ /* 0x000fe20000001810 */
[----:B------:R-:W-:Y:S01]  /*3110*/  IMAD.MOV.U32 R137, RZ, RZ, R20 ;  /* 0x000000ffff897224 */ /* 0x000fe200078e0014 */
[----:B------:R-:W-:Y:S01]  /*3120*/  IABS R20, R21 ;  /* 0x0000001500147213 */ /* 0x000fe20000000000 */
[C---:B------:R-:W-:Y:S02]  /*3130*/  IMAD.IADD R21, R145.reuse, 0x1, -R108 ;  /* 0x0000000191157824 */ /* 0x040fe400078e0a6c */
[----:B------:R-:W-:Y:S02]  /*3140*/  I2F R131, R131 ;  /* 0x0000008300837306 */ /* 0x000fe40000201400 */
[----:B------:R-:W-:Y:S01]  /*3150*/  IMAD.MOV.U32 R139, RZ, RZ, R20 ;  /* 0x000000ffff8b7224 */ /* 0x000fe200078e0014 */
[----:B------:R-:W-:Y:S01]  /*3160*/  IABS R20, R21 ;  /* 0x0000001500147213 */ /* 0x000fe20000000000 */
[C---:B------:R-:W-:Y:S01]  /*3170*/  IMAD.IADD R21, R145.reuse, 0x1, -R110 ;  /* 0x0000000191157824 */ /* 0x040fe200078e0a6e */
[----:B------:R-:W-:Y:S01]  /*3180*/  HMMA.16816.F32 R8, R32, R22, R8 ;  /* 0x000000162008723c */ /* 0x000fe20000001808 */
[C---:B------:R-:W-:Y:S01]  /*3190*/  IMAD.IADD R56, R145.reuse, 0x1, -R114 ;  /* 0x0000000191387824 */ /* 0x040fe200078e0a72 */
[----:B------:R-:W-:Y:S01]  /*31a0*/  MOV R141, R20 ;  /* 0x00000014008d7202 */ /* 0x000fe20000000f00 */
[----:B---3--:R-:W3:Y:S01]  /*31b0*/  LDSM.16.M88.4 R40, [R207+0x5000] ;  /* 0x00500000cf28783b */ /* 0x008ee20000000200 */
[----:B------:R-:W-:Y:S01]  /*31c0*/  IABS R20, R21 ;  /* 0x0000001500147213 */ /* 0x000fe20000000000 */
[----:B------:R-:W-:Y:S01]  /*31d0*/  IMAD.IADD R21, R145, 0x1, -R112 ;  /* 0x0000000191157824 */ /* 0x000fe200078e0a70 */
[----:B------:R-:W-:Y:S01]  /*31e0*/  IABS R56, R56 ;  /* 0x0000003800387213 */ /* 0x000fe20000000000 */
[----:B------:R-:W-:Y:S01]  /*31f0*/  I2F R137, R137 ;  /* 0x0000008900897306 */ /* 0x000fe20000201400 */
[----:B-1----:R-:W-:Y:S01]  /*3200*/  HMMA.16816.F32 R12, R24, R72, R12 ;  /* 0x00000048180c723c */ /* 0x002fe2000000180c */
[----:B------:R-:W-:Y:S01]  /*3210*/  IMAD.MOV.U32 R143, RZ, RZ, R20 ;  /* 0x000000ffff8f7224 */ /* 0x000fe200078e0014 */
[----:B------:R-:W-:-:S05]  /*3220*/  IABS R20, R21 ;  /* 0x0000001500147213 */ /* 0x000fca0000000000 */
[----:B------:R-:W-:Y:S01]  /*3230*/  IMAD.IADD R72, R145, 0x1, -R116 ;  /* 0x0000000191487824 */ /* 0x000fe200078e0a74 */
[----:B------:R-:W-:Y:S01]  /*3240*/  HMMA.16816.F32 R28, R44, R58, R28 ;  /* 0x0000003a2c1c723c */ /* 0x000fe2000000181c */
[----:B------:R-:W-:Y:S01]  /*3250*/  IMAD.MOV.U32 R145, RZ, RZ, R56 ;  /* 0x000000ffff917224 */ /* 0x000fe200078e0038 */
[----:B------:R-:W-:Y:S01]  /*3260*/  I2F R115, R115 ;  /* 0x0000007300737306 */ /* 0x000fe20000201400 */
[----:B------:R-:W1:Y:S01]  /*3270*/  LDSM.16.M88.4 R56, [R209+0x11800] ;  /* 0x01180000d138783b */ /* 0x000e620000000200 */
[----:B------:R-:W-:Y:S01]  /*3280*/  IMAD.MOV.U32 R81, RZ, RZ, R20 ;  /* 0x000000ffff517224 */ /* 0x000fe200078e0014 */
[----:B------:R-:W-:Y:S02]  /*3290*/  IABS R72, R72 ;  /* 0x0000004800487213 */ /* 0x000fe40000000000 */
[----:B------:R-:W4:Y:S01]  /*32a0*/  LDSM.16.M88.4 R20, [R196+0x4800] ;  /* 0x00480000c414783b */ /* 0x000f220000000200 */
[----:B------:R-:W-:Y:S02]  /*32b0*/  HMMA.16816.F32 R64, R68, R86, R64 ;  /* 0x000000564440723c */ /* 0x000fe40000001840 */
[----:B------:R5:W-:Y:S06]  /*32c0*/  I2F R147, R72 ;  /* 0x0000004800937306 */ /* 0x000bec0000201400 */
[----:B--2---:R-:W-:Y:S01]  /*32d0*/  HMMA.16816.F32 R16, R32, R76, R16 ;  /* 0x0000004c2010723c */ /* 0x004fe20000001810 */
[----:B------:R-:W-:Y:S01]  /*32e0*/  FMUL.FTZ R80, R12, c[0x0][0x2ec] ;  /* 0x0000bb000c507a20 */ /* 0x000fe20000410000 */
[----:B------:R-:W-:Y:S06]  /*32f0*/  I2F R139, R139 ;  /* 0x0000008b008b7306 */ /* 0x000fec0000201400 */
[----:B------:R-:W-:Y:S01]  /*3300*/  HMMA.16816.F32 R8, R24, R74, R8 ;  /* 0x0000004a1808723c */ /* 0x000fe20000001808 */
[----:B-----5:R-:W2:Y:S01]  /*3310*/  LDSM.16.M88.4 R72, [R203+0x11000] ;  /* 0x01100000cb48783b */ /* 0x020ea20000000200 */
[----:B------:R-:W5:Y:S06]  /*3320*/  MUFU.TANH R80, R80 ;  /* 0x0000005000507308 */ /* 0x000f6c0000002400 */
[----:B------:R-:W-:Y:S02]  /*3330*/  HMMA.16816.F32 R52, R60, R82, R52 ;  /* 0x000000523c34723c */ /* 0x000fe40000001834 */
[----:B------:R-:W-:Y:S05]  /*3340*/  I2F R141, R141 ;  /* 0x0000008d008d7306 */ /* 0x000fea0000201400 */
[----:B------:R-:W-:Y:S01]  /*3350*/  FMUL.FTZ R82, R13, c[0x0][0x2ec] ;  /* 0x0000bb000d527a20 */ /* 0x000fe20000410000 */
[----:B---3--:R-:W-:Y:S01]  /*3360*/  HMMA.16816.F32 R36, R44, R40, R36 ;  /* 0x000000282c24723c */ /* 0x008fe20000001824 */
[----:B-----5:R-:W-:Y:S01]  /*3370*/  FFMA.FTZ R7, R7, -R0, R80 ;  /* 0x8000000007077223 */ /* 0x020fe20000010050 */
[----:B------:R-:W-:Y:S05]  /*3380*/  I2F R143, R143 ;  /* 0x0000008f008f7306 */ /* 0x000fea0000201400 */
[----:B------:R-:W-:Y:S01]  /*3390*/  FMUL.FTZ R40, R14, c[0x0][0x2ec] ;  /* 0x0000bb000e287a20 */ /* 0x000fe20000410000 */
[----:B-1----:R-:W-:Y:S01]  /*33a0*/  HMMA.16816.F32 R48, R60, R56, R48 ;  /* 0x000000383c30723c */ /* 0x002fe20000001830 */
[----:B------:R-:W-:-:S02]  /*33b0*/  FMUL.FTZ R41, R15, c[0x0][0x2ec] ;  /* 0x0000bb000f297a20 */ /* 0x000fc40000410000 */
[----:B------:R-:W1:Y:S01]  /*33c0*/  LDSM.16.M88.4 R12, [R207+0x5800] ;  /* 0x00580000cf0c783b */ /* 0x000e620000000200 */
[----:B------:R-:W-:Y:S01]  /*33d0*/  FMUL.FTZ R8, R8, c[0x0][0x2ec] ;  /* 0x0000bb0008087a20 */ /* 0x000fe20000410000 */
[----:B------:R-:W3:Y:S03]  /*33e0*/  MUFU.TANH R82, R82 ;  /* 0x0000005200527308 */ /* 0x000ee60000002400 */
[----:B------:R-:W-:Y:S05]  /*33f0*/  HMMA.16816.F32 R64, R60, R58, R64 ;  /* 0x0000003a3c40723c */ /* 0x000fea0000001840 */
[----:B------:R-:W5:Y:S03]  /*3400*/  MUFU.TANH R40, R40 ;  /* 0x0000002800287308 */ /* 0x000f660000002400 */
[----:B----4-:R-:W-:Y:S05]  /*3410*/  HMMA.16816.F32 R16, R24, R20, R16 ;  /* 0x000000141810723c */ /* 0x010fea0000001810 */
[----:B------:R4:W-:Y:S01]  /*3420*/  MUFU.TANH R20, R8 ;  /* 0x0000000800147308 */ /* 0x0009e20000002400 */
[----:B---3--:R-:W-:-:S02]  /*3430*/  FFMA.FTZ R82, R89, -R0, R82 ;  /* 0x8000000059527223 */ /* 0x008fc40000010052 */
[----:B------:R-:W-:Y:S01]  /*3440*/  HMMA.16816.F32 R28, R32, R78, R28 ;  /* 0x0000004e201c723c */ /* 0x000fe2000000181c */
[----:B------:R-:W-:Y:S01]  /*3450*/  FMUL.FTZ R21, R9, c[0x0][0x2ec] ;  /* 0x0000bb0009157a20 */ /* 0x000fe20000410000 */
[----:B------:R-:W3:Y:S03]  /*3460*/  LDSM.16.M88.4 R76, [R196+0x5000] ;  /* 0x00500000c44c783b */ /* 0x000ee60000000200 */
[----:B------:R-:W-:Y:S01]  /*3470*/  MUFU.TANH R41, R41 ;  /* 0x0000002900297308 */ /* 0x000fe20000002400 */
[----:B-----5:R-:W-:Y:S02]  /*3480*/  FFMA.FTZ R40, R119, -R0, R40 ;  /* 0x8000000077287223 */ /* 0x020fe40000010028 */
[----:B------:R-:W-:Y:S05]  /*3490*/  HMMA.16816.F32 R52, R44, R42, R52 ;  /* 0x0000002a2c34723c */ /* 0x000fea0000001834 */
[----:B------:R-:W5:Y:S02]  /*34a0*/  MUFU.TANH R21, R21 ;  /* 0x0000001500157308 */ /* 0x000f640000002400 */
[----:B------:R-:W-:Y:S01]  /*34b0*/  FMUL.FTZ R42, R10, c[0x0][0x2ec] ;  /* 0x0000bb000a2a7a20 */ /* 0x000fe20000410000 */
[----:B--2---:R-:W-:Y:S01]  /*34c0*/  HMMA.16816.F32 R36, R32, R72, R36 ;  /* 0x000000482024723c */ /* 0x004fe20000001824 */
[----:B------:R-:W-:-:S02]  /*34d0*/  FMUL.FTZ R43, R11, c[0x0][0x2ec] ;  /* 0x0000bb000b2b7a20 */ /* 0x000fc40000410000 */
[----:B----4-:R-:W2:Y:S01]  /*34e0*/  LDSM.16.M88.4 R8, [R203+0x11800] ;  /* 0x01180000cb08783b */ /* 0x010ea20000000200 */
[----:B------:R-:W-:Y:S01]  /*34f0*/  FMUL.FTZ R16, R16, c[0x0][0x2ec] ;  /* 0x0000bb0010107a20 */ /* 0x000fe20000410000 */
[----:B------:R-:W-:Y:S01]  /*3500*/  MUFU.TANH R42, R42 ;  /* 0x0000002a002a7308 */ /* 0x000fe20000002400 */
[----:B------:R-:W-:Y:S02]  /*3510*/  FMUL.FTZ R17, R17, c[0x0][0x2ec] ;  /* 0x0000bb0011117a20 */ /* 0x000fe40000410000 */
[----:B-1----:R-:W-:Y:S01]  /*3520*/  HMMA.16816.F32 R48, R44, R12, R48 ;  /* 0x0000000c2c30723c */ /* 0x002fe20000001830 */
[----:B------:R-:W-:-:S04]  /*3530*/  FMUL.FTZ R56, R19, c[0x0][0x2ec] ;  /* 0x0000bb0013387a20 */ /* 0x000fc80000410000 */
[----:B------:R-:W-:Y:S01]  /*3540*/  MUFU.TANH R43, R43 ;  /* 0x0000002b002b7308 */ /* 0x000fe20000002400 */
[----:B-----5:R-:W-:Y:S02]  /*3550*/  FFMA.FTZ R93, R93, -R0, R21 ;  /* 0x800000005d5d7223 */ /* 0x020fe40000010015 */
[----:B------:R-:W-:Y:S01]  /*3560*/  HMMA.16816.F32 R64, R44, R14, R64 ;  /* 0x0000000e2c40723c */ /* 0x000fe20000001840 */
[----:B------:R-:W-:-:S04]  /*3570*/  FMUL.FTZ R12, R18, c[0x0][0x2ec] ;  /* 0x0000bb00120c7a20 */ /* 0x000fc80000410000 */
[----:B------:R-:W1:Y:S03]  /*3580*/  MUFU.TANH R56, R56 ;  /* 0x0000003800387308 */ /* 0x000e660000002400 */
[----:B------:R-:W-:Y:S05]  /*3590*/  HMMA.16816.F32 R28, R24, R22, R28 ;  /* 0x00000016181c723c */ /* 0x000fea000000181c */
[----:B------:R-:W-:Y:S03]  /*35a0*/  MUFU.TANH R22, R16 ;  /* 0x0000001000167308 */ /* 0x000fe60000002400 */
[----:B------:R-:W-:Y:S05]  /*35b0*/  HMMA.16816.F32 R52, R32, R74, R52 ;  /* 0x0000004a2034723c */ /* 0x000fea0000001834 */
[----:B------:R4:W-:Y:S01]  /*35c0*/  MUFU.TANH R23, R17 ;  /* 0x0000001100177308 */ /* 0x0009e20000002400 */
[----:B-1----:R-:W-:-:S02]  /*35d0*/  FFMA.FTZ R15, R129, -R0, R56 ;  /* 0x80000000810f7223 */ /* 0x002fc40000010038 */
[----:B---3--:R-:W-:Y:S03]  /*35e0*/  HMMA.16816.F32 R36, R24, R76, R36 ;  /* 0x0000004c1824723c */ /* 0x008fe60000001824 */
[----:B------:R-:W-:Y:S02]  /*35f0*/  FSEL R15, R15, -INF , !P3 ;  /* 0xff8000000f0f7808 */ /* 0x000fe40005800000 */
[----:B------:R-:W1:Y:S03]  /*3600*/  MUFU.TANH R12, R12 ;  /* 0x0000000c000c7308 */ /* 0x000e660000002400 */
[----:B--2---:R-:W-:Y:S01]  /*3610*/  HMMA.16816.F32 R48, R32, R8, R48 ;  /* 0x000000082030723c */ /* 0x004fe20000001830 */
[----:B------:R-:W-:Y:S02]  /*3620*/  FMUL.FTZ R57, R28, c[0x0][0x2ec] ;  /* 0x0000bb001c397a20 */ /* 0x000fe40000410000 */
[----:B------:R-:W-:Y:S01]  /*3630*/  FMUL.FTZ R28, R29, c[0x0][0x2ec] ;  /* 0x0000bb001d1c7a20 */ /* 0x000fe20000410000 */
[----:B----4-:R-:W2:Y:S01]  /*3640*/  LDSM.16.M88.4 R16, [R196+0x5800] ;  /* 0x00580000c410783b */ /* 0x010ea20000000200 */
[----:B------:R-:W-:-:S02]  /*3650*/  FMUL.FTZ R29, R30, c[0x0][0x2ec] ;  /* 0x0000bb001e1d7a20 */ /* 0x000fc40000410000 */
[----:B------:R-:W3:Y:S01]  /*3660*/  MUFU.TANH R57, R57 ;  /* 0x0000003900397308 */ /* 0x000ee20000002400 */
[----:B------:R-:W-:Y:S01]  /*3670*/  HMMA.16816.F32 R64, R32, R10, R64 ;  /* 0x0000000a2040723c */ /* 0x000fe20000001840 */
[----:B------:R-:W-:Y:S01]  /*3680*/  FMUL.FTZ R8, R31, c[0x0][0x2ec] ;  /* 0x0000bb001f087a20 */ /* 0x000fe20000410000 */
[----:B------:R-:W-:-:S04]  /*3690*/  DEPBAR.LE SB0, 0x0 ;  /* 0x000080000000791a */ /* 0x000fc80000000000 */
[----:B-1----:R-:W-:Y:S01]  /*36a0*/  FFMA.FTZ R12, R125, -R0, R12 ;  /* 0x800000007d0c7223 */ /* 0x002fe2000001000c */
[----:B------:R-:W1:Y:S01]  /*36b0*/  MUFU.TANH R29, R29 ;  /* 0x0000001d001d7308 */ /* 0x000e620000002400 */
[----:B------:R-:W-:Y:S01]  /*36c0*/  HMMA.16816.F32 R52, R24, R78, R52 ;  /* 0x0000004e1834723c */ /* 0x000fe20000001834 */
[----:B------:R-:W-:Y:S02]  /*36d0*/  FMUL.FTZ R30, R37, c[0x0][0x2ec] ;  /* 0x0000bb00251e7a20 */ /* 0x000fe40000410000 */
[----:B------:R-:W-:Y:S01]  /*36e0*/  FMUL.FTZ R14, R39, c[0x0][0x2ec] ;  /* 0x0000bb00270e7a20 */ /* 0x000fe20000410000 */
[----:B------:R-:W-:Y:S01]  /*36f0*/  FSEL R13, R12, -INF , !P4 ;  /* 0xff8000000c0d7808 */ /* 0x000fe20006000000 */
[----:B------:R-:W-:Y:S02]  /*3700*/  FMUL.FTZ R9, R36, c[0x0][0x2ec] ;  /* 0x0000bb0024097a20 */ /* 0x000fe40000410000 */
[----:B------:R-:W4:Y:S01]  /*3710*/  MUFU.TANH R28, R28 ;  /* 0x0000001c001c7308 */ /* 0x000f220000002400 */
[----:B------:R-:W-:-:S02]  /*3720*/  FMUL.FTZ R31, R38, c[0x0][0x2ec] ;  /* 0x0000bb00261f7a20 */ /* 0x000fc40000410000 */
[-C--:B------:R-:W-:Y:S02]  /*3730*/  FFMA.FTZ R12, R97, -R0.reuse, R23 ;  /* 0x80000000610c7223 */ /* 0x080fe40000010017 */
[-C--:B------:R-:W-:Y:S01]  /*3740*/  FFMA.FTZ R10, R95, -R0.reuse, R22 ;  /* 0x800000005f0a7223 */ /* 0x080fe20000010016 */
[----:B------:R-:W-:Y:S01]  /*3750*/  FSEL R22, R93, -INF , !P6 ;  /* 0xff8000005d167808 */ /* 0x000fe20007000000 */
[-C--:B---3--:R-:W-:Y:S01]  /*3760*/  FFMA.FTZ R4, R99, -R0.reuse, R57 ;  /* 0x8000000063047223 */ /* 0x088fe20000010039 */
[----:B------:R-:W3:Y:S01]  /*3770*/  MUFU.TANH R30, R30 ;  /* 0x0000001e001e7308 */ /* 0x000ee20000002400 */
[----:B-1----:R-:W-:Y:S01]  /*3780*/  FFMA.FTZ R11, R127, -R0, R29 ;  /* 0x800000007f0b7223 */ /* 0x002fe2000001001d */
[----:B------:R-:W-:Y:S02]  /*3790*/  FSEL R10, R10, -INF , !P4 ;  /* 0xff8000000a0a7808 */ /* 0x000fe40006000000 */
[----:B------:R-:W-:Y:S02]  /*37a0*/  FSEL R12, R12, -INF , !P3 ;  /* 0xff8000000c0c7808 */ /* 0x000fe40005800000 */
[----:B------:R-:W-:-:S02]  /*37b0*/  FSEL R4, R4, -INF , !P2 ;  /* 0xff80000004047808 */ /* 0x000fc40005000000 */
[----:B------:R-:W1:Y:S01]  /*37c0*/  MUFU.TANH R14, R14 ;  /* 0x0000000e000e7308 */ /* 0x000e620000002400 */
[----:B------:R-:W-:Y:S01]  /*37d0*/  FMUL.FTZ R32, R54, c[0x0][0x2ec] ;  /* 0x0000bb0036207a20 */ /* 0x000fe20000410000 */
[----:B------:R-:W-:Y:S01]  /*37e0*/  FSEL R11, R11, -INF , !P2 ;  /* 0xff8000000b0b7808 */ /* 0x000fe20005000000 */
[----:B------:R-:W-:Y:S01]  /*37f0*/  FMUL.FTZ R33, R55, c[0x0][0x2ec] ;  /* 0x0000bb0037217a20 */ /* 0x000fe20000410000 */
[-C--:B------:R-:W-:Y:S01]  /*3800*/  ISETP.GE.AND P4, PT, R108, R135.reuse, PT ;  /* 0x000000876c00720c */ /* 0x080fe20003f86270 */
[-C--:B----4-:R-:W-:Y:S01]  /*3810*/  FFMA.FTZ R101, R101, -R0.reuse, R28 ;  /* 0x8000000065657223 */ /* 0x090fe2000001001c */
[----:B--2---:R-:W-:Y:S01]  /*3820*/  HMMA.16816.F32 R48, R24, R16, R48 ;  /* 0x000000101830723c */ /* 0x004fe20000001830 */
[-C--:B------:R-:W-:Y:S01]  /*3830*/  ISETP.GE.AND P3, PT, R110, R135.reuse, PT ;  /* 0x000000876e00720c */ /* 0x080fe20003f66270 */
[----:B------:R-:W2:Y:S01]  /*3840*/  MUFU.TANH R8, R8 ;  /* 0x0000000800087308 */ /* 0x000ea20000002400 */
[----:B---3--:R-:W-:Y:S01]  /*3850*/  FFMA.FTZ R30, R105, -R0, R30 ;  /* 0x80000000691e7223 */ /* 0x008fe2000001001e */
[----:B------:R-:W-:-:S03]  /*3860*/  ISETP.GE.AND P2, PT, R112, R135, PT ;  /* 0x000000877000720c */ /* 0x000fc60003f46270 */
[----:B------:R-:W-:Y:S01]  /*3870*/  FMUL.FTZ R16, R52, c[0x0][0x2ec] ;  /* 0x0000bb0034107a20 */ /* 0x000fe20000410000 */
[----:B------:R-:W-:Y:S01]  /*3880*/  HMMA.16816.F32 R64, R24, R18, R64 ;  /* 0x000000121840723c */ /* 0x000fe20000001840 */
[----:B------:R-:W-:Y:S01]  /*3890*/  FMUL.FTZ R17, R53, c[0x0][0x2ec] ;  /* 0x0000bb0035117a20 */ /* 0x000fe20000410000 */
[----:B------:R-:W3:Y:S01]  /*38a0*/  MUFU.TANH R9, R9 ;  /* 0x0000000900097308 */ /* 0x000ee20000002400 */
[----:B-1----:R-:W-:-:S04]  /*38b0*/  FFMA.FTZ R14, R137, -R0, R14 ;  /* 0x80000000890e7223 */ /* 0x002fc8000001000e */
[----:B------:R-:W-:Y:S01]  /*38c0*/  FSEL R24, R7, -INF , !P1 ;  /* 0xff80000007187808 */ /* 0x000fe20004800000 */
[-C--:B------:R-:W-:Y:S01]  /*38d0*/  FFMA.FTZ R26, R91, -R0.reuse, R20 ;  /* 0x800000005b1a7223 */ /* 0x080fe20000010014 */
[----:B------:R-:W-:Y:S01]  /*38e0*/  FSEL R25, R40, -INF , !P1 ;  /* 0xff80000028197808 */ /* 0x000fe20004800000 */
[----:B------:R-:W1:Y:S01]  /*38f0*/  MUFU.TANH R31, R31 ;  /* 0x0000001f001f7308 */ /* 0x000e620000002400 */
[-C--:B------:R-:W-:Y:S01]  /*3900*/  FFMA.FTZ R7, R85, -R0.reuse, R42 ;  /* 0x8000000055077223 */ /* 0x080fe2000001002a */
[----:B------:R-:W-:Y:S01]  /*3910*/  FSEL R20, R82, -INF , !P0 ;  /* 0xff80000052147808 */ /* 0x000fe20004000000 */
[-C--:B------:R-:W-:Y:S01]  /*3920*/  FFMA.FTZ R18, R121, -R0.reuse, R41 ;  /* 0x8000000079127223 */ /* 0x080fe20000010029 */
[----:B------:R-:W-:Y:S01]  /*3930*/  FSEL R26, R26, -INF , !P5 ;  /* 0xff8000001a1a7808 */ /* 0x000fe20006800000 */
[-C--:B------:R-:W-:Y:S01]  /*3940*/  FFMA.FTZ R19, R123, -R0.reuse, R43 ;  /* 0x800000007b137223 */ /* 0x080fe2000001002b */
[----:B------:R-:W-:Y:S01]  /*3950*/  FSEL R7, R7, -INF , !P5 ;  /* 0xff80000007077808 */ /* 0x000fe20006800000 */
[----:B------:R-:W-:Y:S01]  /*3960*/  FMUL.FTZ R34, R48, c[0x0][0x2ec] ;  /* 0x0000bb0030227a20 */ /* 0x000fe20000410000 */
[----:B------:R-:W-:Y:S01]  /*3970*/  I2F R81, R81 ;  /* 0x0000005100517306 */ /* 0x000fe20000201400 */
[----:B------:R-:W-:Y:S01]  /*3980*/  FMUL.FTZ R35, R50, c[0x0][0x2ec] ;  /* 0x0000bb0032237a20 */ /* 0x000fe20000410000 */
[-C--:B------:R-:W-:Y:S01]  /*3990*/  ISETP.GE.AND P5, PT, R104, R135.reuse, PT ;  /* 0x000000876800720c */ /* 0x080fe20003fa6270 */
[----:B------:R-:W-:Y:S01]  /*39a0*/  FMUL.FTZ R49, R49, c[0x0][0x2ec] ;  /* 0x0000bb0031317a20 */ /* 0x000fe20000410000 */
[----:B------:R-:W-:Y:S01]  /*39b0*/  FSEL R18, R18, -INF , !P0 ;  /* 0xff80000012127808 */ /* 0x000fe20004000000 */
[----:B------:R-:W-:Y:S01]  /*39c0*/  FMUL.FTZ R51, R51, c[0x0][0x2ec] ;  /* 0x0000bb0033337a20 */ /* 0x000fe20000410000 */
[----:B------:R-:W-:Y:S01]  /*39d0*/  FSEL R162, R30, -INF , !P5 ;  /* 0xff8000001ea27808 */ /* 0x000fe20006800000 */
[----:B------:R-:W-:Y:S01]  /*39e0*/  FMUL.FTZ R36, R64, c[0x0][0x2ec] ;  /* 0x0000bb0040247a20 */ /* 0x000fe20000410000 */
[----:B------:R-:W-:Y:S01]  /*39f0*/  I2F R145, R145 ;  /* 0x0000009100917306 */ /* 0x000fe20000201400 */
[----:B------:R-:W-:Y:S01]  /*3a00*/  FMUL.FTZ R23, R65, c[0x0][0x2ec] ;  /* 0x0000bb0041177a20 */ /* 0x000fe20000410000 */
[----:B------:R-:W-:Y:S01]  /*3a10*/  FSEL R175, R14, -INF , !P5 ;  /* 0xff8000000eaf7808 */ /* 0x000fe20006800000 */
[----:B------:R-:W-:Y:S01]  /*3a20*/  FMUL.FTZ R29, R67, c[0x0][0x2ec] ;  /* 0x0000bb00431d7a20 */ /* 0x000fe20000410000 */
[----:B------:R-:W-:Y:S01]  /*3a30*/  ISETP.GE.AND P5, PT, R135, 0x41, PT ;  /* 0x000000418700780c */ /* 0x000fe20003fa6270 */
[----:B------:R-:W-:Y:S01]  /*3a40*/  FMUL.FTZ R66, R66, c[0x0][0x2ec] ;  /* 0x0000bb0042427a20 */ /* 0x000fe20000410000 */
[-C--:B------:R-:W-:Y:S01]  /*3a50*/  ISETP.GE.AND P1, PT, R100, R135.reuse, PT ;  /* 0x000000876400720c */ /* 0x080fe20003f26270 */
[-C--:B--2---:R-:W-:Y:S01]  /*3a60*/  FFMA.FTZ R131, R131, -R0.reuse, R8 ;  /* 0x8000000083837223 */ /* 0x084fe20000010008 */
[----:B------:R-:W2:Y:S01]  /*3a70*/  MUFU.TANH R16, R16 ;  /* 0x0000001000107308 */ /* 0x000ea20000002400 */
[-C--:B---3--:R-:W-:Y:S01]  /*3a80*/  FFMA.FTZ R103, R103, -R0.reuse, R9 ;  /* 0x8000000067677223 */ /* 0x088fe20000010009 */
[----:B------:R-:W-:Y:S01]  /*3a90*/  ISETP.GE.AND P0, PT, R102, R135, PT ;  /* 0x000000876600720c */ /* 0x000fe20003f06270 */
[----:B-1----:R-:W-:Y:S01]  /*3aa0*/  FFMA.FTZ R31, R133, -R0, R31 ;  /* 0x80000000851f7223 */ /* 0x002fe2000001001f */
[----:B------:R-:W-:-:S02]  /*3ab0*/  FSEL R19, R19, -INF , !P6 ;  /* 0xff80000013137808 */ /* 0x000fc40007000000 */
[----:B------:R-:W-:Y:S02]  /*3ac0*/  FSEL R8, R101, -INF , !P1 ;  /* 0xff80000065087808 */ /* 0x000fe40004800000 */
[----:B------:R-:W1:Y:S01]  /*3ad0*/  MUFU.TANH R17, R17 ;  /* 0x0000001100117308 */ /* 0x000e620000002400 */
[----:B------:R-:W-:Y:S02]  /*3ae0*/  FSEL R9, R131, -INF , !P1 ;  /* 0xff80000083097808 */ /* 0x000fe40004800000 */
[----:B------:R-:W-:Y:S02]  /*3af0*/  FSEL R168, R103, -INF , !P0 ;  /* 0xff80000067a87808 */ /* 0x000fe40004000000 */
[----:B------:R-:W-:Y:S02]  /*3b00*/  FSEL R165, R31, -INF , !P0 ;  /* 0xff8000001fa57808 */ /* 0x000fe40004000000 */
[-C--:B------:R-:W-:Y:S01]  /*3b10*/  ISETP.GE.AND P6, PT, R106, R135.reuse, PT ;  /* 0x000000876a00720c */ /* 0x080fe20003fc6270 */
[----:B------:R-:W3:Y:S01]  /*3b20*/  MUFU.TANH R32, R32 ;  /* 0x0000002000207308 */ /* 0x000ee20000002400 */
[----:B--2---:R-:W-:Y:S01]  /*3b30*/  FFMA.FTZ R16, R107, -R0, R16 ;  /* 0x800000006b107223 */ /* 0x004fe20000010010 */
[----:B------:R-:W-:-:S02]  /*3b40*/  ISETP.GE.AND P1, PT, R114, R135, PT ;  /* 0x000000877200720c */ /* 0x000fc40003f26270 */
[----:B------:R-:W-:Y:S02]  /*3b50*/  ISETP.GE.AND P0, PT, R116, R135, PT ;  /* 0x000000877400720c */ /* 0x000fe40003f06270 */
[----:B------:R-:W-:Y:S02]  /*3b60*/  FSEL R160, R16, -INF , !P6 ;  /* 0xff80000010a07808 */ /* 0x000fe40007000000 */
[----:B------:R-:W2:Y:S01]  /*3b70*/  MUFU.TANH R33, R33 ;  /* 0x0000002100217308 */ /* 0x000ea20000002400 */
[----:B-1----:R-:W-:-:S05]  /*3b80*/  FFMA.FTZ R17, R109, -R0, R17 ;  /* 0x800000006d117223 */ /* 0x002fca0000010011 */
[----:B------:R-:W-:Y:S02]  /*3b90*/  FSEL R166, R17, -INF , !P4 ;  /* 0xff80000011a67808 */ /* 0x000fe40006000000 */
[----:B------:R-:W1:Y:S01]  /*3ba0*/  MUFU.TANH R34, R34 ;  /* 0x0000002200227308 */ /* 0x000e620000002400 */
[----:B---3--:R-:W-:-:S05]  /*3bb0*/  FFMA.FTZ R32, R139, -R0, R32 ;  /* 0x800000008b207223 */ /* 0x008fca0000010020 */
[----:B------:R-:W-:Y:S02]  /*3bc0*/  FSEL R173, R32, -INF , !P6 ;  /* 0xff80000020ad7808 */ /* 0x000fe40007000000 */
[----:B------:R-:W3:Y:S01]  /*3bd0*/  MUFU.TANH R27, R49 ;  /* 0x00000031001b7308 */ /* 0x000ee20000002400 */
[----:B--2---:R-:W-:-:S05]  /*3be0*/  FFMA.FTZ R33, R141, -R0, R33 ;  /* 0x800000008d217223 */ /* 0x004fca0000010021 */
        /* <DEDUP_REMOVED lines=18> */
[----:B------:R-:W-:Y:S01]  /*3d10*/  FSEL R140, R23, -INF , !P0 ;  /* 0xff800000178c7808 */ /* 0x000fe20004000000 */
[----:B-1----:R-:W-:-:S05]  /*3d20*/  FFMA.FTZ R28, R145, -R0, R28 ;  /* 0x80000000911c7223 */ /* 0x002fca000001001c */
[----:B------:R-:W-:Y:S01]  /*3d30*/  FSEL R141, R28, -INF , !P1 ;  /* 0xff8000001c8d7808 */ /* 0x000fe20004800000 */
[----:B---3--:R-:W-:-:S05]  /*3d40*/  FFMA.FTZ R29, R147, -R0, R29 ;  /* 0x80000000931d7223 */ /* 0x008fca000001001d */
        /* <DEDUP_REMOVED lines=58> */
.L_x_212:
[----:B------:R-:W-:Y:S05]  /*40f0*/  BSYNC B0 ;  /* 0x0000000000007941 */ /* 0x000fea0003800000 */
.L_x_211:
[----:B------:R-:W0:Y:S02]  /*4100*/  LDGDEPBAR ;  /* 0x00000000000079af */ /* 0x000e240000000000 */
.L_x_210:
        /* <DEDUP_REMOVED lines=31> */
[----:B------:R-:W3:Y:S03]  /*4300*/  SHFL.BFLY PT, R6, R21, 0x2, 0x1f ;  /* 0x0c401f0015067f89 */ /* 0x000ee600000e0000 */
[-C--:B------:R-:W-:Y:S01]  /*4310*/  LEA R201, R3, R204.reuse, 0x1 ;  /* 0x000000cc03c97211 */ /* 0x080fe200078e08ff */
[----:B--2---:R-:W2:Y:S01]  /*4320*/  SHFL.BFLY PT, R17, R14, 0x2, 0x1f ;  /* 0x0c401f000e117f89 */ /* 0x004ea200000e0000 */
[----:B------:R-:W-:-:S03]  /*4330*/  LEA R202, R5, R204, 0x1 ;  /* 0x000000cc05ca7211 */ /* 0x000fc600078e08ff */
[----:B------:R-:W-:Y:S01]  /*4340*/  LDSM.16.MT88.4 R40, [R204+0x14000] ;  /* 0x01400000cc28783b */ /* 0x000fe20000004200 */
[----:B------:R-:W-:-:S03]  /*4350*/  LEA R200, R3, R202, 0x1 ;  /* 0x000000ca03c87211 */ /* 0x000fc600078e08ff */
[----:B------:R-:W-:Y:S04]  /*4360*/  LDSM.16.MT88.4 R56, [R201+0x14000] ;  /* 0x01400000c938783b */ /* 0x000fe80000004200 */
[----:B------:R-:W-:Y:S04]  /*4370*/  LDSM.16.MT88.4 R124, [R204+0x12000] ;  /* 0x01200000cc7c783b */ /* 0x000fe80000004200 */
[----:B------:R-:W-:Y:S01]  /*4380*/  LDSM.16.MT88.4 R116, [R202+0x12000] ;  /* 0x01200000ca74783b */ /* 0x000fe20000004200 */
[----:B---3--:R-:W-:-:S03]  /*4390*/  FMNMX.FTZ R6, R21, R6, !PT ;  /* 0x0000000615067209 */ /* 0x008fc60007810000 */
[----:B------:R-:W-:Y:S01]  /*43a0*/  LDSM.16.MT88.4 R108, [R201+0x12000] ;  /* 0x01200000c96c783b */ /* 0x000fe20000004200 */
[----:B--2---:R-:W-:-:S03]  /*43b0*/  FMNMX.FTZ R17, R14, R17, !PT ;  /* 0x000000110e117209 */ /* 0x004fc60007810000 */
[----:B------:R-:W2:Y:S04]  /*43c0*/  SHFL.BFLY PT, R133, R6, 0x1, 0x1f ;  /* 0x0c201f0006857f89 */ /* 0x000ea800000e0000 */
[----:B------:R-:W3:Y:S04]  /*43d0*/  SHFL.BFLY PT, R132, R17, 0x1, 0x1f ;  /* 0x0c201f0011847f89 */ /* 0x000ee800000e0000 */
[----:B------:R-:W4:Y:S04]  /*43e0*/  LDSM.16.MT88.4 R100, [R200+0x12000] ;  /* 0x01200000c864783b */ /* 0x000f280000004200 */
[----:B------:R-:W5:Y:S04]  /*43f0*/  LDSM.16.MT88.4 R48, [R202+0x14000] ;  /* 0x01400000ca30783b */ /* 0x000f680000004200 */
[----:B------:R-:W1:Y:S04]  /*4400*/  LDSM.16.MT88.4 R64, [R200+0x14000] ;  /* 0x01400000c840783b */ /* 0x000e680000004200 */
[----:B------:R-:W1:Y:S01]  /*4410*/  LDSM.16.MT88.4 R72, [R204+0x16000] ;  /* 0x01600000cc48783b */ /* 0x000e620000004200 */
[----:B--2---:R-:W-:-:S03]  /*4420*/  FMNMX.FTZ R133, R6, R133, !PT ;  /* 0x0000008506857209 */ /* 0x004fc60007810000 */
[----:B------:R-:W2:Y:S01]  /*4430*/  LDSM.16.MT88.4 R80, [R202+0x16000] ;  /* 0x01600000ca50783b */ /* 0x000ea20000004200 */
[----:B---3--:R-:W-:Y:S01]  /*4440*/  FMNMX.FTZ R132, R17, R132, !PT ;  /* 0x0000008411847209 */ /* 0x008fe20007810000 */
[C---:B------:R-:W-:Y:S01]  /*4450*/  FMUL.FTZ R171, R133.reuse, c[0x0][0x23c] ;  /* 0x00008f0085ab7a20 */ /* 0x040fe20000410000 */
[----:B------:R-:W-:Y:S01]  /*4460*/  FSETP.NEU.FTZ.AND P0, PT, R133, -INF , PT ;  /* 0xff8000008500780b */ /* 0x000fe20003f1d000 */
[----:B------:R-:W3:Y:S02]  /*4470*/  LDSM.16.MT88.4 R88, [R201+0x16000] ;  /* 0x01600000c958783b */ /* 0x000ee40000004200 */
[C---:B------:R-:W-:Y:S01]  /*4480*/  FMUL.FTZ R164, R132.reuse, c[0x0][0x23c] ;  /* 0x00008f0084a47a20 */ /* 0x040fe20000410000 */
[----:B------:R-:W-:Y:S01]  /*4490*/  FSEL R171, R171, RZ, P0 ;  /* 0x000000ffabab7208 */ /* 0x000fe20000000000 */
[----:B------:R-:W-:Y:S01]  /*44a0*/  LDSM.16.MT88.4 R136, [R202+0x12800] ;  /* 0x01280000ca88783b */ /* 0x000fe20000004200 */
[----:B------:R-:W-:-:S03]  /*44b0*/  FSETP.NEU.FTZ.AND P0, PT, R132, -INF , PT ;  /* 0xff8000008400780b */ /* 0x000fc60003f1d000 */
[--C-:B------:R-:W-:Y:S01]  /*44c0*/  FFMA.FTZ R155, R24, c[0x0][0x23c], -R171.reuse ;  /* 0x00008f00189b7a23 */ /* 0x100fe200000108ab */
[----:B------:R-:W-:Y:S01]  /*44d0*/  FSEL R164, R164, RZ, P0 ;  /* 0x000000ffa4a47208 */ /* 0x000fe20000000000 */
[--C-:B------:R-:W-:Y:S01]  /*44e0*/  FFMA.FTZ R154, R20, c[0x0][0x23c], -R171.reuse ;  /* 0x00008f00149a7a23 */ /* 0x100fe200000108ab */
[----:B-1----:R-:W-:Y:S01]  /*44f0*/  LDSM.16.MT88.4 R32, [R201+0x12800] ;  /* 0x01280000c920783b */ /* 0x002fe20000004200 */
        /* <DEDUP_REMOVED lines=41> */
[--C-:B------:R-:W-:Y:S02]  /*4790*/  FFMA.FTZ R167, R167, c[0x0][0x23c], -R164.reuse ;  /* 0x00008f00a7a77a23 */ /* 0x100fe400000108a4 */
[--C-:B------:R-:W-:Y:S02]  /*47a0*/  FFMA.FTZ R174, R143, c[0x0][0x23c], -R164.reuse ;  /* 0x00008f008fae7a23 */ /* 0x100fe400000108a4 */
[----:B------:R-:W-:Y:S01]  /*47b0*/  FFMA.FTZ R175, R141, c[0x0][0x23c], -R164 ;  /* 0x00008f008daf7a23 */ /* 0x000fe200000108a4 */
        /* <DEDUP_REMOVED lines=30> */
[C---:B-----5:R-:W-:Y:S02]  /*49a0*/  HMMA.16816.F32 R44, R96.reuse, R48, RZ ;  /* 0x00000030602c723c */ /* 0x060fe400000018ff */
[----:B------:R-:W-:Y:S06]  /*49b0*/  MUFU.EX2 R160, R160 ;  /* 0x000000a000a07308 */ /* 0x000fec0000000800 */
[C---:B------:R-:W-:Y:S02]  /*49c0*/  HMMA.16816.F32 R60, R96.reuse, R64, RZ ;  /* 0x00000040603c723c */ /* 0x040fe400000018ff */
[----:B------:R-:W-:Y:S06]  /*49d0*/  MUFU.EX2 R161, R161 ;  /* 0x000000a100a17308 */ /* 0x000fec0000000800 */
[C---:B------:R-:W-:Y:S02]  /*49e0*/  HMMA.16816.F32 R68, R96.reuse, R72, RZ ;  /* 0x000000486044723c */ /* 0x040fe400000018ff */
[----:B------:R-:W-:Y:S06]  /*49f0*/  MUFU.EX2 R165, R165 ;  /* 0x000000a500a57308 */ /* 0x000fec0000000800 */
[C---:B--2---:R-:W-:Y:S02]  /*4a00*/  HMMA.16816.F32 R76, R96.reuse, R80, RZ ;  /* 0x00000050604c723c */ /* 0x044fe400000018ff */
[----:B------:R-:W2:Y:S06]  /*4a10*/  MUFU.EX2 R166, R166 ;  /* 0x000000a600a67308 */ /* 0x000eac0000000800 */
        /* <DEDUP_REMOVED lines=76> */
[----:B-----5:R-:W-:Y:S01]  /*4ee0*/  F2FP.PACK_AB R7, R169, R168 ;  /* 0x000000a8a907723e */ /* 0x020fe200000000ff */
        /* <DEDUP_REMOVED lines=82> */
[----:B------:R-:W-:Y:S01]  /*5410*/  IMAD.MOV.U32 R137, RZ, RZ, R132 ;  /* 0x000000ffff897224 */ /* 0x000fe200078e0084 */
[----:B------:R-:W-:Y:S01]  /*5420*/  LOP3.LUT R3, R134, 0x3, RZ, 0xc0, !PT ;  /* 0x0000000386037812 */ /* 0x000fe200078ec0ff */
[----:B------:R-:W-:Y:S01]  /*5430*/  IMAD.MOV.U32 R230, RZ, RZ, c[0x0][0x1a0] ;  /* 0x00006800ffe67624 */ /* 0x000fe200078e00ff */
[----:B------:R-:W-:Y:S01]  /*5440*/  SHF.R.S32.HI R231, RZ, 0x1f, R2 ;  /* 0x0000001fffe77819 */ /* 0x000fe20000011402 */
[----:B------:R-:W-:Y:S01]  /*5450*/  IMAD.MOV.U32 R229, RZ, RZ, c[0x0][0x1a4] ;  /* 0x00006900ffe57624 */ /* 0x000fe200078e00ff */
[----:B------:R-:W-:Y:S01]  /*5460*/  ISETP.GE.AND P4, PT, R226, c[0x0][0x220], PT ;  /* 0x00008800e2007a0c */ /* 0x000fe20003f86270 */
[----:B------:R-:W-:Y:S01]  /*5470*/  IMAD R228, R3, -0x2, R144 ;  /* 0xfffffffe03e47824 */ /* 0x000fe200078e0290 */
[----:B------:R-:W-:Y:S01]  /*5480*/  LEA.HI R231, R231, R2, RZ, 0x6 ;  /* 0x00000002e7e77211 */ /* 0x000fe200078f30ff */
[----:B------:R-:W-:Y:S01]  /*5490*/  IMAD.MOV.U32 R2, RZ, RZ, R133 ;  /* 0x000000ffff027224 */ /* 0x000fe200078e0085 */
[----:B------:R-:W-:-:S02]  /*54a0*/  ISETP.GE.AND P3, PT, R217, c[0x0][0x220], PT ;  /* 0x00008800d9007a0c */ /* 0x000fc40003f66270 */
[----:B------:R-:W-:Y:S02]  /*54b0*/  IADD3 R228, R135, R228, -R218 ;  /* 0x000000e487e47210 */ /* 0x000fe40007ffe8da */
[----:B------:R-:W-:Y:S02]  /*54c0*/  LEA.HI.SX32 R231, R231, 0xfffffffe, 0x1a ;  /* 0xfffffffee7e77811 */ /* 0x000fe400078fd2ff */
[----:B------:R-:W-:Y:S01]  /*54d0*/  ISETP.GE.AND P2, PT, R216, c[0x0][0x220], PT ;  /* 0x00008800d8007a0c */ /* 0x000fe20003f46270 */
[----:B------:R-:W-:Y:S05]  /*54e0*/  BRA `(.L_x_214) ;  /* 0x0000036000007947 */ /* 0x000fea0003800000 */
.L_x_216:
        /* <DEDUP_REMOVED lines=54> */
.L_x_214:
        /* <DEDUP_REMOVED lines=27> */
[C---:B------:R-:W-:Y:S02]  /*5a00*/  @!P2 LEA R138, P0, R132.reuse, c[0x0][0x170], 0x1 ;  /* 0x00005c00848aaa11 */ /* 0x040fe400078008ff */
        /* <DEDUP_REMOVED lines=48> */
[C---:B---3--:R-:W-:Y:S03]  /*5d10*/  HMMA.16816.F32 R28, R140.reuse, R156, RZ ;  /* 0x0000009c8c1c723c */ /* 0x048fe600000018ff */
[----:B------:R-:W-:Y:S05]  /*5d20*/  LDSM.16.M88.4 R132, [R196+0x800] ;  /* 0x00080000c484783b */ /* 0x000fea0000000200 */
        /* <DEDUP_REMOVED lines=15> */
[----:B------:R-:W-:Y:S01]  /*5e20*/  LDSM.16.M88.4 R176, [R208+0x4000] ;  /* 0x00400000d0b0783b */ /* 0x000fe20000000200 */
[C---:B--2---:R-:W-:Y:S08]  /*5e30*/  HMMA.16816.F32 R4, R180.reuse, R184, R4 ;  /* 0x000000b8b404723c */ /* 0x044ff00000001804 */
[C---:B------:R-:W-:Y:S08]  /*5e40*/  HMMA.16816.F32 R8, R180.reuse, R186, R8 ;  /* 0x000000bab408723c */ /* 0x040ff00000001808 */
        /* <DEDUP_REMOVED lines=9> */
[----:B------:R-:W2:Y:S01]  /*5ee0*/  LDSM.16.M88.4 R180, [R195] ;  /* 0x00000000c3b4783b */ /* 0x000ea20000000200 */
[C---:B------:R-:W-:Y:S08]  /*5ef0*/  HMMA.16816.F32 R4, R152.reuse, R156, R4 ;  /* 0x0000009c9804723c */ /* 0x040ff00000001804 */
[C---:B------:R-:W-:Y:S01]  /*5f00*/  HMMA.16816.F32 R8, R152.reuse, R158, R8 ;  /* 0x0000009e9808723c */ /* 0x040fe20000001808 */
[----:B------:R-:W-:Y:S07]  /*5f10*/  LDSM.16.M88.4 R156, [R192] ;  /* 0x00000000c09c783b */ /* 0x000fee0000000200 */
[C---:B------:R-:W-:Y:S08]  /*5f20*/  HMMA.16816.F32 R12, R152.reuse, R132, R12 ;  /* 0x00000084980c723c */ /* 0x040ff0000000180c */
[C---:B------:R-:W-:Y:S01]  /*5f30*/  HMMA.16816.F32 R16, R152.reuse, R134, R16 ;  /* 0x000000869810723c */ /* 0x040fe20000001810 */
[----:B------:R-:W2:Y:S07]  /*5f40*/  LDSM.16.M88.4 R132, [R194] ;  /* 0x00000000c284783b */ /* 0x000eae0000000200 */
[C---:B-1----:R-:W-:Y:S08]  /*5f50*/  HMMA.16816.F32 R20, R152.reuse, R160, R20 ;  /* 0x000000a09814723c */ /* 0x042ff00000001814 */
        /* <DEDUP_REMOVED lines=22> */
[C---:B------:R-:W-:Y:S08]  /*60c0*/  HMMA.16816.F32 R12, R176.reuse, R132, R12 ;  /* 0x00000084b00c723c */ /* 0x040ff0000000180c */
[C---:B------:R-:W-:Y:S01]  /*60d0*/  HMMA.16816.F32 R16, R176.reuse, R134, R16 ;  /* 0x00000086b010723c */ /* 0x040fe20000001810 */
[----:B------:R-:W2:Y:S07]  /*60e0*/  LDSM.16.M88.4 R132, [R196+0x2800] ;  /* 0x00280000c484783b */ /* 0x000eae0000000200 */
[C---:B-1----:R-:W-:Y:S08]  /*60f0*/  HMMA.16816.F32 R20, R176.reuse, R152, R20 ;  /* 0x00000098b014723c */ /* 0x042ff00000001814 */
        /* <DEDUP_REMOVED lines=24> */
[----:B------:R-:W2:Y:S07]  /*6280*/  LDSM.16.M88.4 R132, [R190] ;  /* 0x00000000be84783b */ /* 0x000eae0000000200 */
[C---:B-1----:R-:W-:Y:S08]  /*6290*/  HMMA.16816.F32 R20, R168.reuse, R152, R20 ;  /* 0x00000098a814723c */ /* 0x042ff00000001814 */
        /* <DEDUP_REMOVED lines=21> */
[C---:B------:R-:W-:Y:S08]  /*63f0*/  HMMA.16816.F32 R12, R160.reuse, R132, R12 ;  /* 0x00000084a00c723c */ /* 0x040ff0000000180c */
[C---:B------:R-:W-:Y:S01]  /*6400*/  HMMA.16816.F32 R16, R160.reuse, R134, R16 ;  /* 0x00000086a010723c */ /* 0x040fe20000001810 */
[----:B------:R-:W2:Y:S07]  /*6410*/  LDSM.16.M88.4 R132, [R196+0x4800] ;  /* 0x00480000c484783b */ /* 0x000eae0000000200 */
[C---:B-1----:R-:W-:Y:S08]  /*6420*/  HMMA.16816.F32 R20, R160.reuse, R152, R20 ;  /* 0x00000098a014723c */ /* 0x042ff00000001814 */
        /* <DEDUP_REMOVED lines=9> */
[C---:B------:R-:W-:Y:S08]  /*64c0*/  HMMA.16816.F32 R24, R168.reuse, R146, R24 ;  /* 0x00000092a818723c */ /* 0x040ff00000001818 */
[C---:B------:R-:W-:Y:S08]  /*64d0*/  HMMA.16816.F32 R28, R168.reuse, R148, R28 ;  /* 0x00000094a81c723c */ /* 0x040ff0000000181c */
[----:B------:R-:W-:Y:S08]  /*64e0*/  HMMA.16816.F32 R32, R168, R150, R32 ;  /* 0x00000096a820723c */ /* 0x000ff00000001820 */
[C---:B------:R-:W-:Y:S08]  /*64f0*/  HMMA.16816.F32 R4, R176.reuse, R180, R4 ;  /* 0x000000b4b004723c */ /* 0x040ff00000001804 */
[C---:B------:R-:W-:Y:S08]  /*6500*/  HMMA.16816.F32 R8, R176.reuse, R182, R8 ;  /* 0x000000b6b008723c */ /* 0x040ff00000001808 */
[C---:B------:R-:W-:Y:S08]  /*6510*/  HMMA.16816.F32 R12, R176.reuse, R132, R12 ;  /* 0x00000084b00c723c */ /* 0x040ff0000000180c */
[C---:B------:R-:W-:Y:S01]  /*6520*/  HMMA.16816.F32 R16, R176.reuse, R134, R16 ;  /* 0x00000086b010723c */ /* 0x040fe20000001810 */
[----:B------:R-:W2:Y:S01]  /*6530*/  LDSM.16.M88.4 R132, [R196+0x5800] ;  /* 0x00580000c484783b */ /* 0x000ea20000000200 */
[----:B------:R-:W-:Y:S04]  /*6540*/  DEPBAR.LE SB0, 0x0 ;  /* 0x000080000000791a */ /* 0x000fe80000000000 */
[----:B------:R-:W-:Y:S02]  /*6550*/  FMUL.FTZ R3, R4, c[0x0][0x2ec] ;  /* 0x0000bb0004037a20 */ /* 0x000fe40000410000 */
[C---:B-1----:R-:W-:Y:S04]  /*6560*/  HMMA.16816.F32 R20, R176.reuse, R140, R20 ;  /* 0x0000008cb014723c */ /* 0x042fe80000001814 */
[----:B------:R-:W1:Y:S01]  /*6570*/  MUFU.TANH R3, R3 ;  /* 0x0000000300037308 */ /* 0x000e620000002400 */
[----:B------:R-:W-:Y:S01]  /*6580*/  BAR.SYNC.DEFER_BLOCKING 0x0 ;  /* 0x0000000000007b1d */ /* 0x000fe20000010000 */
[----:B-----5:R-:W-:Y:S02]  /*6590*/  FMUL.FTZ R235, R5, c[0x0][0x2ec] ;  /* 0x0000bb0005eb7a20 */ /* 0x020fe40000410000 */
[C---:B------:R-:W-:Y:S04]  /*65a0*/  HMMA.16816.F32 R24, R176.reuse, R142, R24 ;  /* 0x0000008eb018723c */ /* 0x040fe80000001818 */
[----:B------:R-:W-:Y:S02]  /*65b0*/  FMUL.FTZ R139, R14, c[0x0][0x2ec] ;  /* 0x0000bb000e8b7a20 */ /* 0x000fe40000410000 */
[----:B------:R-:W3:Y:S01]  /*65c0*/  MUFU.TANH R235, R235 ;  /* 0x000000eb00eb7308 */ /* 0x000ee20000002400 */
[----:B------:R-:W-:Y:S02]  /*65d0*/  FMUL.FTZ R237, R6, c[0x0][0x2ec] ;  /* 0x0000bb0006ed7a20 */ /* 0x000fe40000410000 */
[----:B------:R-:W-:Y:S03]  /*65e0*/  FMUL.FTZ R238, R18, c[0x0][0x2ec] ;  /* 0x0000bb0012ee7a20 */ /* 0x000fe60000410000 */
[----:B------:R-:W-:Y:S02]  /*65f0*/  FMUL.FTZ R239, R7, c[0x0][0x2ec] ;  /* 0x0000bb0007ef7a20 */ /* 0x000fe40000410000 */
[----:B----4-:R-:W-:Y:S02]  /*6600*/  FMUL.FTZ R241, R8, c[0x0][0x2ec] ;  /* 0x0000bb0008f17a20 */ /* 0x010fe40000410000 */
[----:B------:R4:W1:Y:S01]  /*6610*/  MUFU.TANH R141, R238 ;  /* 0x000000ee008d7308 */ /* 0x0008620000002400 */
[----:B------:R-:W-:Y:S02]  /*6620*/  FMUL.FTZ R236, R20, c[0x0][0x2ec] ;  /* 0x0000bb0014ec7a20 */ /* 0x000fe40000410000 */
[----:B------:R-:W-:Y:S02]  /*6630*/  FMUL.FTZ R240, R23, c[0x0][0x2ec] ;  /* 0x0000bb0017f07a20 */ /* 0x000fe40000410000 */
[----:B------:R-:W-:Y:S02]  /*6640*/  FMUL.FTZ R243, R9, c[0x0][0x2ec] ;  /* 0x0000bb0009f37a20 */ /* 0x000fe40000410000 */
[----:B------:R-:W-:Y:S01]  /*6650*/  FMUL.FTZ R245, R10, c[0x0][0x2ec] ;  /* 0x0000bb000af57a20 */ /* 0x000fe20000410000 */
[C---:B--2---:R-:W-:Y:S02]  /*6660*/  HMMA.16816.F32 R28, R176.reuse, R132, R28 ;  /* 0x00000084b01c723c */ /* 0x044fe4000000181c */
[----:B------:R2:W1:Y:S01]  /*6670*/  MUFU.TANH R161, R139 ;  /* 0x0000008b00a17308 */ /* 0x0004620000002400 */
[----:B------:R-:W-:Y:S02]  /*6680*/  FMUL.FTZ R247, R11, c[0x0][0x2ec] ;  /* 0x0000bb000bf77a20 */ /* 0x000fe40000410000 */
[----:B------:R-:W-:Y:S02]  /*6690*/  FMUL.FTZ R251, R12, c[0x0][0x2ec] ;  /* 0x0000bb000cfb7a20 */ /* 0x000fe40000410000 */
[----:B------:R-:W-:Y:S01]  /*66a0*/  FMUL.FTZ R133, R27, c[0x0][0x2ec] ;  /* 0x0000bb001b857a20 */ /* 0x000fe20000410000 */
[----:B------:R-:W-:Y:S04]  /*66b0*/  HMMA.16816.F32 R32, R176, R134, R32 ;  /* 0x00000086b020723c */ /* 0x000fe80000001820 */
[----:B------:R5:W1:Y:S01]  /*66c0*/  MUFU.TANH R158, R236 ;  /* 0x000000ec009e7308 */ /* 0x000a620000002400 */
[----:B------:R-:W-:Y:S02]  /*66d0*/  FMUL.FTZ R249, R13, c[0x0][0x2ec] ;  /* 0x0000bb000df97a20 */ /* 0x000fe40000410000 */
[----:B------:R-:W-:Y:S02]  /*66e0*/  FMUL.FTZ R234, R15, c[0x0][0x2ec] ;  /* 0x0000bb000fea7a20 */ /* 0x000fe40000410000 */
[----:B----4-:R-:W-:Y:S03]  /*66f0*/  FMUL.FTZ R238, R25, c[0x0][0x2ec] ;  /* 0x0000bb0019ee7a20 */ /* 0x010fe60000410000 */
[----:B------:R-:W-:Y:S02]  /*6700*/  FMUL.FTZ R138, R16, c[0x0][0x2ec] ;  /* 0x0000bb00108a7a20 */ /* 0x000fe40000410000 */
[----:B------:R4:W1:Y:S01]  /*6710*/  MUFU.TANH R157, R240 ;  /* 0x000000f0009d7308 */ /* 0x0008620000002400 */
[----:B------:R-:W-:Y:S02]  /*6720*/  FMUL.FTZ R136, R17, c[0x0][0x2ec] ;  /* 0x0000bb0011887a20 */ /* 0x000fe40000410000 */
[----:B------:R-:W-:Y:S02]  /*6730*/  FMUL.FTZ R134, R29, c[0x0][0x2ec] ;  /* 0x0000bb001d867a20 */ /* 0x000fe40000410000 */
[----:B------:R-:W-:Y:S02]  /*6740*/  FMUL.FTZ R132, R28, c[0x0][0x2ec] ;  /* 0x0000bb001c847a20 */ /* 0x000fe40000410000 */
[----:B--2---:R-:W-:Y:S02]  /*6750*/  FMUL.FTZ R139, R19, c[0x0][0x2ec] ;  /* 0x0000bb00138b7a20 */ /* 0x004fe40000410000 */
[----:B------:R-:W-:Y:S01]  /*6760*/  FMUL.FTZ R244, R21, c[0x0][0x2ec] ;  /* 0x0000bb0015f47a20 */ /* 0x000fe20000410000 */
[----:B------:R2:W1:Y:S01]  /*6770*/  MUFU.TANH R149, R134 ;  /* 0x0000008600957308 */ /* 0x0004620000002400 */
[----:B------:R-:W-:Y:S02]  /*6780*/  FMUL.FTZ R135, R34, c[0x0][0x2ec] ;  /* 0x0000bb0022877a20 */ /* 0x000fe40000410000 */
[----:B------:R-:W-:Y:S02]  /*6790*/  FMUL.FTZ R242, R22, c[0x0][0x2ec] ;  /* 0x0000bb0016f27a20 */ /* 0x000fe40000410000 */
[----:B------:R-:W-:Y:S02]  /*67a0*/  FMUL.FTZ R246, R24, c[0x0][0x2ec] ;  /* 0x0000bb0018f67a20 */ /* 0x000fe40000410000 */
[----:B-----5:R-:W-:Y:S03]  /*67b0*/  FMUL.FTZ R236, R26, c[0x0][0x2ec] ;  /* 0x0000bb001aec7a20 */ /* 0x020fe60000410000 */
[----:B------:R5:W1:Y:S01]  /*67c0*/  MUFU.TANH R152, R238 ;  /* 0x000000ee00987308 */ /* 0x000a620000002400 */
[----:B----4-:R-:W-:Y:S09]  /*67d0*/  FMUL.FTZ R240, R30, c[0x0][0x2ec] ;  /* 0x0000bb001ef07a20 */ /* 0x010ff20000410000 */
[----:B------:R4:W1:Y:S01]  /*67e0*/  MUFU.TANH R153, R133 ;  /* 0x0000008500997308 */ /* 0x0008620000002400 */
[----:B--2---:R-:W-:Y:S09]  /*67f0*/  FMUL.FTZ R134, R35, c[0x0][0x2ec] ;  /* 0x0000bb0023867a20 */ /* 0x004ff20000410000 */
[----:B------:R2:W1:Y:S01]  /*6800*/  MUFU.TANH R150, R132 ;  /* 0x0000008400967308 */ /* 0x0004620000002400 */
[----:B-----5:R-:W-:Y:S09]  /*6810*/  FMUL.FTZ R238, R31, c[0x0][0x2ec] ;  /* 0x0000bb001fee7a20 */ /* 0x020ff20000410000 */
[----:B------:R-:W1:Y:S01]  /*6820*/  MUFU.TANH R237, R237 ;  /* 0x000000ed00ed7308 */ /* 0x000e620000002400 */
[----:B----4-:R-:W-:Y:S09]  /*6830*/  FMUL.FTZ R133, R32, c[0x0][0x2ec] ;  /* 0x0000bb0020857a20 */ /* 0x010ff20000410000 */
[----:B------:R-:W4:Y:S01]  /*6840*/  MUFU.TANH R239, R239 ;  /* 0x000000ef00ef7308 */ /* 0x000f220000002400 */
[----:B--2---:R-:W-:Y:S09]  /*6850*/  FMUL.FTZ R132, R33, c[0x0][0x2ec] ;  /* 0x0000bb0021847a20 */ /* 0x004ff20000410000 */
[----:B------:R-:W2:Y:S10]  /*6860*/  MUFU.TANH R241, R241 ;  /* 0x000000f100f17308 */ /* 0x000eb40000002400 */
        /* <DEDUP_REMOVED lines=9> */
[----:B------:R1:W1:Y:S10]  /*6900*/  MUFU.TANH R156, R244 ;  /* 0x000000f4009c7308 */ /* 0x0002740000002400 */
[----:B------:R1:W1:Y:S10]  /*6910*/  MUFU.TANH R159, R242 ;  /* 0x000000f2009f7308 */ /* 0x0002740000002400 */
[----:B------:R1:W1:Y:S10]  /*6920*/  MUFU.TANH R154, R246 ;  /* 0x000000f6009a7308 */ /* 0x0002740000002400 */
[----:B------:R1:W1:Y:S10]  /*6930*/  MUFU.TANH R155, R236 ;  /* 0x000000ec009b7308 */ /* 0x0002740000002400 */
[----:B------:R1:W1:Y:S10]  /*6940*/  MUFU.TANH R147, R240 ;  /* 0x000000f000937308 */ /* 0x0002740000002400 */
[----:B------:R1:W1:Y:S10]  /*6950*/  MUFU.TANH R145, R238 ;  /* 0x000000ee00917308 */ /* 0x0002740000002400 */
[----:B------:R1:W1:Y:S10]  /*6960*/  MUFU.TANH R148, R133 ;  /* 0x0000008500947308 */ /* 0x0002740000002400 */
[----:B------:R1:W1:Y:S10]  /*6970*/  MUFU.TANH R146, R132 ;  /* 0x0000008400927308 */ /* 0x0002740000002400 */
[----:B------:R-:W1:Y:S10]  /*6980*/  MUFU.TANH R135, R135 ;  /* 0x0000008700877308 */ /* 0x000e740000002400 */
[----:B------:R-:W1:Y:S02]  /*6990*/  MUFU.TANH R134, R134 ;  /* 0x0000008600867308 */ /* 0x000e640000002400 */
[----:B-1234-:R-:W-:-:S05]  /*69a0*/  @P5 BRA `(.L_x_216) ;  /* 0xffffeb4000005947 */ /* 0x01efca000383ffff */
.L_x_215:
[C---:B------:R-:W-:Y:S01]  /*69b0*/  IMAD R22, R231.reuse, -0x40, R228 ;  /* 0xffffffc0e7167824 */ /* 0x040fe200078e02e4 */
[----:B------:R-:W-:Y:S01]  /*69c0*/  LDSM.16.MT88.4 R28, [R201+0x12000] ;  /* 0x01200000c91c783b */ /* 0x000fe20000004200 */
[----:B------:R-:W-:Y:S03]  /*69d0*/  IADD3 R231, R231, -0x1, RZ ;  /* 0xffffffffe7e77810 */ /* 0x000fe60007ffe0ff */
[C---:B------:R-:W-:Y:S02]  /*69e0*/  IADD3 R20, R22.reuse, 0x8, RZ ;  /* 0x0000000816147810 */ /* 0x040fe40007ffe0ff */
[----:B------:R-:W-:Y:S02]  /*69f0*/  IADD3 R18, R22, 0x7, RZ ;  /* 0x0000000716127810 */ /* 0x000fe40007ffe0ff */
[----:B------:R-:W-:Y:S01]  /*6a00*/  ISETP.GE.AND P0, PT, R20, RZ, PT ;  /* 0x000000ff1400720c */ /* 0x000fe20003f06270 */
[----:B------:R-:W-:Y:S01]  /*6a10*/  LDSM.16.MT88.4 R164, [R204+0x17800] ;  /* 0x01780000cca4783b */ /* 0x000fe20000004200 */
[C---:B-1----:R-:W-:Y:S02]  /*6a20*/  IADD3 R16, R22.reuse, -0x1, RZ ;  /* 0xffffffff16107810 */ /* 0x042fe40007ffe0ff */
[----:B------:R-:W-:Y:S02]  /*6a30*/  IADD3 R143, R22, -0x9, RZ ;  /* 0xfffffff7168f7810 */ /* 0x000fe40007ffe0ff */
[----:B------:R-:W-:Y:S02]  /*6a40*/  ISETP.GE.AND P1, PT, R16, RZ, PT ;  /* 0x000000ff1000720c */ /* 0x000fe40003f26270 */
[C---:B------:R-:W-:Y:S02]  /*6a50*/  IADD3 R12, R22.reuse, -0x8, RZ ;  /* 0xfffffff8160c7810 */ /* 0x040fe40007ffe0ff */
[C---:B------:R-:W-:Y:S02]  /*6a60*/  IADD3 R8, R22.reuse, -0x11, RZ ;  /* 0xffffffef16087810 */ /* 0x040fe40007ffe0ff */
[C---:B------:R-:W-:Y:S02]  /*6a70*/  IADD3 R10, R22.reuse, -0x10, RZ ;  /* 0xfffffff0160a7810 */ /* 0x040fe40007ffe0ff */
[----:B------:R-:W-:Y:S02]  /*6a80*/  @!P0 IADD3 R20, -R22, -0x8, RZ ;  /* 0xfffffff816148810 */ /* 0x000fe40007ffe1ff */
[----:B------:R-:W-:Y:S02]  /*6a90*/  ISETP.GE.AND P0, PT, R18, RZ, PT ;  /* 0x000000ff1200720c */ /* 0x000fe40003f06270 */
[----:B------:R-:W-:Y:S02]  /*6aa0*/  IABS R21, R22 ;  /* 0x0000001600157213 */ /* 0x000fe40000000000 */
[----:B------:R-:W-:Y:S01]  /*6ab0*/  @!P1 IADD3 R16, -R22, 0x1, RZ ;  /* 0x0000000116109810 */ /* 0x000fe20007ffe1ff */
[----:B------:R-:W-:Y:S01]  /*6ac0*/  I2F R20, R20 ;  /* 0x0000001400147306 */ /* 0x000fe20000201400 */
[----:B------:R-:W-:Y:S02]  /*6ad0*/  ISETP.GE.AND P1, PT, R12, RZ, PT ;  /* 0x000000ff0c00720c */ /* 0x000fe40003f26270 */
[C---:B------:R-:W-:Y:S02]  /*6ae0*/  IADD3 R15, R22.reuse, -0x19, RZ ;  /* 0xffffffe7160f7810 */ /* 0x040fe40007ffe0ff */
[C---:B------:R-:W-:Y:S02]  /*6af0*/  IADD3 R17, R22.reuse, -0x18, RZ ;  /* 0xffffffe816117810 */ /* 0x040fe40007ffe0ff */
[C---:B------:R-:W-:Y:S02]  /*6b00*/  IADD3 R11, R22.reuse, -0x21, RZ ;  /* 0xffffffdf160b7810 */ /* 0x040fe40007ffe0ff */
[C---:B------:R-:W-:Y:S01]  /*6b10*/  @!P0 IADD3 R18, -R22.reuse, -0x7, RZ ;  /* 0xfffffff916128810 */ /* 0x040fe20007ffe1ff */
[----:B------:R-:W-:Y:S01]  /*6b20*/  I2F R21, R21 ;  /* 0x0000001500157306 */ /* 0x000fe20000201400 */
[----:B------:R-:W-:Y:S02]  /*6b30*/  ISETP.GE.AND P0, PT, R143, RZ, PT ;  /* 0x000000ff8f00720c */ /* 0x000fe40003f06270 */
[C---:B------:R-:W-:Y:S02]  /*6b40*/  IADD3 R13, R22.reuse, -0x20, RZ ;  /* 0xffffffe0160d7810 */ /* 0x040fe40007ffe0ff */
[----:B------:R-:W-:Y:S02]  /*6b50*/  @!P1 IADD3 R12, -R22, 0x8, RZ ;  /* 0x00000008160c9810 */ /* 0x000fe40007ffe1ff */
[----:B------:R-:W-:Y:S02]  /*6b60*/  ISETP.GE.AND P1, PT, R10, RZ, PT ;  /* 0x000000ff0a00720c */ /* 0x000fe40003f26270 */
[C---:B------:R-:W-:Y:S01]  /*6b70*/  IADD3 R9, R22.reuse, -0x28, RZ ;  /* 0xffffffd816097810 */ /* 0x040fe20007ffe0ff */
[----:B------:R-:W-:Y:S01]  /*6b80*/  I2F R16, R16 ;  /* 0x0000001000107306 */ /* 0x000fe20000201400 */
[C---:B------:R-:W-:Y:S02]  /*6b90*/  IADD3 R5, R22.reuse, -0x30, RZ ;  /* 0xffffffd016057810 */ /* 0x040fe40007ffe0ff */
[C---:B------:R-:W-:Y:S02]  /*6ba0*/  IADD3 R7, R22.reuse, -0x29, RZ ;  /* 0xffffffd716077810 */ /* 0x040fe40007ffe0ff */
[----:B------:R-:W-:Y:S02]  /*6bb0*/  @!P0 IADD3 R143, -R22, 0x9, RZ ;  /* 0x00000009168f8810 */ /* 0x000fe40007ffe1ff */
[----:B------:R-:W-:Y:S02]  /*6bc0*/  ISETP.GE.AND P0, PT, R8, RZ, PT ;  /* 0x000000ff0800720c */ /* 0x000fe40003f06270 */
[----:B------:R-:W-:Y:S01]  /*6bd0*/  ISETP.GE.AND P6, PT, R9, RZ, PT ;  /* 0x000000ff0900720c */ /* 0x000fe20003fc6270 */
[----:B------:R-:W-:Y:S01]  /*6be0*/  I2F R12, R12 ;  /* 0x0000000c000c7306 */ /* 0x000fe20000201400 */
[C---:B------:R-:W-:Y:S02]  /*6bf0*/  @!P1 IADD3 R10, -R22.reuse, 0x10, RZ ;  /* 0x00000010160a9810 */ /* 0x040fe40007ffe1ff */
[----:B------:R-:W-:Y:S02]  /*6c00*/  ISETP.GE.AND P1, PT, R17, RZ, PT ;  /* 0x000000ff1100720c */ /* 0x000fe40003f26270 */
[C---:B------:R-:W-:Y:S02]  /*6c10*/  IADD3 R14, R22.reuse, -0x31, RZ ;  /* 0xffffffcf160e7810 */ /* 0x040fe40007ffe0ff */
[C---:B------:R-:W-:Y:S02]  /*6c20*/  IADD3 R4, R22.reuse, -0x39, RZ ;  /* 0xffffffc716047810 */ /* 0x040fe40007ffe0ff */
[C---:B------:R-:W-:Y:S01]  /*6c30*/  IADD3 R19, R22.reuse, -0x38, RZ ;  /* 0xffffffc816137810 */ /* 0x040fe20007ffe0ff */
[----:B------:R-:W-:Y:S01]  /*6c40*/  I2F R18, R18 ;  /* 0x0000001200127306 */ /* 0x000fe20000201400 */
[C---:B------:R-:W-:Y:S02]  /*6c50*/  @!P0 IADD3 R8, -R22.reuse, 0x11, RZ ;  /* 0x0000001116088810 */ /* 0x040fe40007ffe1ff */
[----:B------:R-:W-:Y:S02]  /*6c60*/  ISETP.GE.AND P0, PT, R15, RZ, PT ;  /* 0x000000ff0f00720c */ /* 0x000fe40003f06270 */
[C---:B------:R-:W-:Y:S02]  /*6c70*/  @!P6 IADD3 R9, -R22.reuse, 0x28, RZ ;  /* 0x000000281609e810 */ /* 0x040fe40007ffe1ff */
[----:B------:R-:W-:Y:S02]  /*6c80*/  @!P1 IADD3 R17, -R22, 0x18, RZ ;  /* 0x0000001816119810 */ /* 0x000fe40007ffe1ff */
[----:B------:R-:W-:Y:S01]  /*6c90*/  ISETP.GE.AND P1, PT, R13, RZ, PT ;  /* 0x000000ff0d00720c */ /* 0x000fe20003f26270 */
[----:B------:R-:W-:Y:S01]  /*6ca0*/  I2F R143, R143 ;  /* 0x0000008f008f7306 */ /* 0x000fe20000201400 */
[----:B------:R-:W-:Y:S05]  /*6cb0*/  ISETP.GE.AND P6, PT, R14, RZ, PT ;  /* 0x000000ff0e00720c */ /* 0x000fea0003fc6270 */
[C---:B------:R-:W-:Y:S02]  /*6cc0*/  @!P0 IADD3 R15, -R22.reuse, 0x19, RZ ;  /* 0x00000019160f8810 */ /* 0x040fe40007ffe1ff */
[----:B------:R-:W-:Y:S02]  /*6cd0*/  ISETP.GE.AND P0, PT, R11, RZ, PT ;  /* 0x000000ff0b00720c */ /* 0x000fe40003f06270 */
[----:B------:R-:W-:Y:S02]  /*6ce0*/  I2F R10, R10 ;  /* 0x0000000a000a7306 */ /* 0x000fe40000201400 */
[C---:B------:R-:W-:Y:S02]  /*6cf0*/  @!P1 IADD3 R13, -R22.reuse, 0x20, RZ ;  /* 0x00000020160d9810 */ /* 0x040fe40007ffe1ff */
[----:B------:R-:W-:Y:S02]  /*6d00*/  ISETP.GE.AND P1, PT, R7, RZ, PT ;  /* 0x000000ff0700720c */ /* 0x000fe40003f26270 */
[C---:B------:R-:W-:Y:S04]  /*6d10*/  @!P6 IADD3 R14, -R22.reuse, 0x31, RZ ;  /* 0x00000031160ee810 */ /* 0x040fe80007ffe1ff */
[----:B------:R-:W-:Y:S01]  /*6d20*/  I2F R8, R8 ;  /* 0x0000000800087306 */ /* 0x000fe20000201400 */
[C---:B------:R-:W-:Y:S02]  /*6d30*/  @!P0 IADD3 R11, -R22.reuse, 0x21, RZ ;  /* 0x00000021160b8810 */ /* 0x040fe40007ffe1ff */
[----:B------:R-:W-:Y:S04]  /*6d40*/  ISETP.GE.AND P0, PT, R5, RZ, PT ;  /* 0x000000ff0500720c */ /* 0x000fe80003f06270 */
[C---:B------:R-:W-:Y:S02]  /*6d50*/  @!P1 IADD3 R7, -R22.reuse, 0x29, RZ ;  /* 0x0000002916079810 */ /* 0x040fe40007ffe1ff */
[----:B------:R-:W-:Y:S01]  /*6d60*/  ISETP.GE.AND P1, PT, R19, RZ, PT ;  /* 0x000000ff1300720c */ /* 0x000fe20003f26270 */
[----:B------:R-:W-:Y:S06]  /*6d70*/  I2F R17, R17 ;  /* 0x0000001100117306 */ /* 0x000fec0000201400 */
[----:B------:R-:W-:Y:S02]  /*6d80*/  @!P0 IADD3 R5, -R22, 0x30, RZ ;  /* 0x0000003016058810 */ /* 0x000fe40007ffe1ff */
[----:B------:R-:W-:Y:S02]  /*6d90*/  ISETP.GE.AND P0, PT, R4, RZ, PT ;  /* 0x000000ff0400720c */ /* 0x000fe40003f06270 */
[----:B------:R-:W-:Y:S02]  /*6da0*/  I2F R15, R15 ;  /* 0x0000000f000f7306 */ /* 0x000fe40000201400 */
[C---:B------:R-:W-:Y:S08]  /*6db0*/  @!P1 IADD3 R19, -R22.reuse, 0x38, RZ ;  /* 0x0000003816139810 */ /* 0x040ff00007ffe1ff */
[----:B------:R-:W-:Y:S01]  /*6dc0*/  I2F R13, R13 ;  /* 0x0000000d000d7306 */ /* 0x000fe20000201400 */
[----:B------:R-:W-:Y:S09]  /*6dd0*/  @!P0 IADD3 R4, -R22, 0x39, RZ ;  /* 0x0000003916048810 */ /* 0x000ff20007ffe1ff */
[----:B------:R-:W-:Y:S10]  /*6de0*/  I2F R11, R11 ;  /* 0x0000000b000b7306 */ /* 0x000ff40000201400 */
[----:B------:R-:W-:Y:S10]  /*6df0*/  I2F R9, R9 ;  /* 0x0000000900097306 */ /* 0x000ff40000201400 */
[----:B------:R-:W-:Y:S10]  /*6e00*/  I2F R7, R7 ;  /* 0x0000000700077306 */ /* 0x000ff40000201400 */
[----:B------:R-:W-:Y:S10]  /*6e10*/  I2F R5, R5 ;  /* 0x0000000500057306 */ /* 0x000ff40000201400 */
[----:B------:R-:W1:Y:S02]  /*6e20*/  I2F R19, R19 ;  /* 0x0000001300137306 */ /* 0x000e640000201400 */
[-C--:B-1----:R-:W-:Y:S02]  /*6e30*/  FFMA.FTZ R148, R19, -R0.reuse, R148 ;  /* 0x8000000013947223 */ /* 0x082fe40000010094 */
[-C--:B------:R-:W-:Y:S02]  /*6e40*/  FFMA.FTZ R6, R21, -R0.reuse, R3 ;  /* 0x8000000015067223 */ /* 0x080fe40000010003 */
[-C--:B------:R-:W-:Y:S04]  /*6e50*/  FFMA.FTZ R235, R16, -R0.reuse, R235 ;  /* 0x8000000010eb7223 */ /* 0x080fe800000100eb */
[----:B------:R-:W1:Y:S01]  /*6e60*/  I2F R3, R14 ;  /* 0x0000000e00037306 */ /* 0x000e620000201400 */
[----:B------:R-:W-:Y:S01]  /*6e70*/  FFMA.FTZ R237, R20, -R0, R237 ;  /* 0x8000000014ed7223 */ /* 0x000fe200000100ed */
[----:B------:R-:W-:Y:S01]  /*6e80*/  FMNMX.FTZ R20, R6, R2, !PT ;  /* 0x0000000206147209 */ /* 0x000fe20007810000 */
        /* <DEDUP_REMOVED lines=28> */
[----:B------:R2:W3:Y:S01]  /*7050*/  I2F R21, R4 ;  /* 0x0000000400157306 */ /* 0x0004e20000201400 */
        /* <DEDUP_REMOVED lines=14> */
[----:B-1----:R-:W-:Y:S01]  /*7140*/  FFMA.FTZ R149, R3, -R0, R149 ;  /* 0x8000000003957223 */ /* 0x002fe20000010095 */
[----:B------:R-:W-:Y:S01]  /*7150*/  FMNMX.FTZ R16, R157, R16, !PT ;  /* 0x000000109d107209 */ /* 0x000fe20007810000 */
[-C--:B------:R-:W-:Y:S01]  /*7160*/  FFMA.FTZ R147, R9, -R0.reuse, R147 ;  /* 0x8000000009937223 */ /* 0x080fe20000010093 */
[----:B------:R-:W-:Y:S01]  /*7170*/  LDSM.16.MT88.4 R12, [R204+0x12000] ;  /* 0x01200000cc0c783b */ /* 0x000fe20000004200 */
[----:B------:R-:W-:Y:S01]  /*7180*/  FFMA.FTZ R145, R7, -R0, R145 ;  /* 0x8000000007917223 */ /* 0x000fe20000010091 */
[----:B------:R-:W-:Y:S01]  /*7190*/  FMNMX.FTZ R16, R155, R16, !PT ;  /* 0x000000109b107209 */ /* 0x000fe20007810000 */
[-C--:B------:R-:W-:Y:S02]  /*71a0*/  FFMA.FTZ R135, R5, -R0.reuse, R135 ;  /* 0x8000000005877223 */ /* 0x080fe40000010087 */
[-C--:B------:R-:W-:Y:S01]  /*71b0*/  FFMA.FTZ R134, R3, -R0.reuse, R134 ;  /* 0x8000000003867223 */ /* 0x080fe20000010086 */
[----:B--2---:R-:W-:Y:S01]  /*71c0*/  FMNMX.FTZ R4, R150, R23, !PT ;  /* 0x0000001796047209 */ /* 0x004fe20007810000 */
[----:B---3--:R-:W-:Y:S01]  /*71d0*/  FFMA.FTZ R146, R21, -R0, R146 ;  /* 0x8000000015927223 */ /* 0x008fe20000010092 */
[----:B------:R-:W-:Y:S01]  /*71e0*/  FMNMX.FTZ R16, R153, R16, !PT ;  /* 0x0000001099107209 */ /* 0x000fe20007810000 */
[----:B------:R-:W-:Y:S01]  /*71f0*/  LDSM.16.MT88.4 R20, [R202+0x12000] ;  /* 0x01200000ca14783b */ /* 0x000fe20000004200 */
[----:B------:R-:W-:Y:S02]  /*7200*/  FMNMX.FTZ R9, R149, R4, !PT ;  /* 0x0000000495097209 */ /* 0x000fe40007810000 */
[----:B------:R-:W-:Y:S02]  /*7210*/  FMNMX.FTZ R4, R147, R16, !PT ;  /* 0x0000001093047209 */ /* 0x000fe40007810000 */
[----:B------:R-:W-:Y:S02]  /*7220*/  FMNMX.FTZ R9, R148, R9, !PT ;  /* 0x0000000994097209 */ /* 0x000fe40007810000 */
[----:B------:R-:W-:Y:S02]  /*7230*/  FMNMX.FTZ R4, R145, R4, !PT ;  /* 0x0000000491047209 */ /* 0x000fe40007810000 */
[----:B------:R-:W-:Y:S02]  /*7240*/  FMNMX.FTZ R8, R146, R9, !PT ;  /* 0x0000000992087209 */ /* 0x000fe40007810000 */
[----:B------:R-:W-:Y:S03]  /*7250*/  FMNMX.FTZ R3, R135, R4, !PT ;  /* 0x0000000487037209 */ /* 0x000fe60007810000 */
[----:B------:R-:W1:Y:S01]  /*7260*/  SHFL.BFLY PT, R9, R8, 0x2, 0x1f ;  /* 0x0c401f0008097f89 */ /* 0x000e6200000e0000 */
[----:B------:R-:W-:Y:S07]  /*7270*/  FMNMX.FTZ R7, R134, R3, !PT ;  /* 0x0000000386077209 */ /* 0x000fee0007810000 */
[----:B------:R-:W2:Y:S01]  /*7280*/  SHFL.BFLY PT, R4, R7, 0x2, 0x1f ;  /* 0x0c401f0007047f89 */ /* 0x000ea200000e0000 */
[----:B-1----:R-:W-:Y:S07]  /*7290*/  FMNMX.FTZ R10, R8, R9, !PT ;  /* 0x00000009080a7209 */ /* 0x002fee0007810000 */
[----:B------:R-:W1:Y:S01]  /*72a0*/  SHFL.BFLY PT, R133, R10, 0x1, 0x1f ;  /* 0x0c201f000a857f89 */ /* 0x000e6200000e0000 */
[----:B--2---:R-:W-:Y:S07]  /*72b0*/  FMNMX.FTZ R5, R7, R4, !PT ;  /* 0x0000000407057209 */ /* 0x004fee0007810000 */
        /* <DEDUP_REMOVED lines=9> */
[C---:B------:R-:W-:Y:S02]  /*7350*/  FMUL.FTZ R144, R132.reuse, c[0x0][0x23c] ;  /* 0x00008f0084907a20 */ /* 0x040fe40000410000 */
[----:B------:R-:W-:Y:S02]  /*7360*/  FADD.FTZ R2, -R132, R137 ;  /* 0x0000008984027221 */ /* 0x000fe40000010100 */
[--C-:B------:R-:W-:Y:S01]  /*7370*/  FFMA.FTZ R175, R6, c[0x0][0x23c], -R151.reuse ;  /* 0x00008f0006af7a23 */ /* 0x100fe20000010897 */
[----:B------:R-:W-:Y:S01]  /*7380*/  FSEL R144, R144, RZ, P0 ;  /* 0x000000ff90907208 */ /* 0x000fe20000000000 */
[--C-:B------:R-:W-:Y:S01]  /*7390*/  FFMA.FTZ R174, R235, c[0x0][0x23c], -R151.reuse ;  /* 0x00008f00ebae7a23 */ /* 0x100fe20000010897 */
[----:B------:R-:W1:Y:S01]  /*73a0*/  MUFU.EX2 R3, R3 ;  /* 0x0000000300037308 */ /* 0x000e620000000800 */
[--C-:B------:R-:W-:Y:S02]  /*73b0*/  FFMA.FTZ R173, R241, c[0x0][0x23c], -R151.reuse ;  /* 0x00008f00f1ad7a23 */ /* 0x100fe40000010897 */
[--C-:B------:R-:W-:Y:S02]  /*73c0*/  FFMA.FTZ R172, R243, c[0x0][0x23c], -R151.reuse ;  /* 0x00008f00f3ac7a23 */ /* 0x100fe40000010897 */
[--C-:B------:R-:W-:Y:S02]  /*73d0*/  FFMA.FTZ R171, R237, c[0x0][0x23c], -R144.reuse ;  /* 0x00008f00edab7a23 */ /* 0x100fe40000010890 */
[--C-:B------:R-:W-:Y:S02]  /*73e0*/  FFMA.FTZ R170, R239, c[0x0][0x23c], -R144.reuse ;  /* 0x00008f00efaa7a23 */ /* 0x100fe40000010890 */
[--C-:B------:R-:W-:Y:S01]  /*73f0*/  FFMA.FTZ R169, R245, c[0x0][0x23c], -R144.reuse ;  /* 0x00008f00f5a97a23 */ /* 0x100fe20000010890 */
[----:B------:R-:W-:Y:S01]  /*7400*/  MUFU.EX2 R175, R175 ;  /* 0x000000af00af7308 */ /* 0x000fe20000000800 */
[--C-:B------:R-:W-:Y:S02]  /*7410*/  FFMA.FTZ R168, R247, c[0x0][0x23c], -R144.reuse ;  /* 0x00008f00f7a87a23 */ /* 0x100fe40000010890 */
[----:B------:R-:W-:Y:S02]  /*7420*/  FMUL.FTZ R4, R2, c[0x0][0x23c] ;  /* 0x00008f0002047a20 */ /* 0x000fe40000410000 */
[--C-:B------:R-:W-:Y:S02]  /*7430*/  FFMA.FTZ R176, R142, c[0x0][0x23c], -R151.reuse ;  /* 0x00008f008eb07a23 */ /* 0x100fe40000010897 */
[--C-:B------:R-:W-:Y:S02]  /*7440*/  FFMA.FTZ R177, R140, c[0x0][0x23c], -R151.reuse ;  /* 0x00008f008cb17a23 */ /* 0x100fe40000010897 */
[--C-:B------:R-:W-:Y:S01]  /*7450*/  FFMA.FTZ R178, R138, c[0x0][0x23c], -R151.reuse ;  /* 0x00008f008ab27a23 */ /* 0x100fe20000010897 */
[----:B------:R2:W3:Y:S01]  /*7460*/  MUFU.EX2 R2, R4 ;  /* 0x0000000400027308 */ /* 0x0004e20000000800 */
[--C-:B------:R-:W-:Y:S02]  /*7470*/  FFMA.FTZ R179, R136, c[0x0][0x23c], -R151.reuse ;  /* 0x00008f0088b37a23 */ /* 0x100fe40000010897 */
[--C-:B------:R-:W-:Y:S02]  /*7480*/  FFMA.FTZ R180, R161, c[0x0][0x23c], -R144.reuse ;  /* 0x00008f00a1b47a23 */ /* 0x100fe40000010890 */
[C---:B-1----:R-:W-:Y:S01]  /*7490*/  FMUL.FTZ R5, R3.reuse, R129 ;  /* 0x0000008103057220 */ /* 0x042fe20000410000 */
[----:B------:R-:W-:Y:S01]  /*74a0*/  LDSM.16.MT88.4 R160, [R200+0x15800] ;  /* 0x01580000c8a0783b */ /* 0x000fe20000004200 */
        /* <DEDUP_REMOVED lines=9> */
[----:B------:R-:W-:Y:S02]  /*7540*/  FMUL.FTZ R33, R3, R101 ;  /* 0x0000006503217220 */ /* 0x000fe40000410000 */
[--C-:B------:R-:W-:Y:S02]  /*7550*/  FFMA.FTZ R181, R143, c[0x0][0x23c], -R144.reuse ;  /* 0x00008f008fb57a23 */ /* 0x100fe40000010890 */
[----:B--2---:R-:W-:Y:S02]  /*7560*/  FMUL.FTZ R4, R3, R128 ;  /* 0x0000008003047220 */ /* 0x004fe40000410000 */
[C---:B---3--:R-:W-:Y:S02]  /*7570*/  FMUL.FTZ R6, R2.reuse, R130 ;  /* 0x0000008202067220 */ /* 0x048fe40000410000 */
[C---:B------:R-:W-:Y:S01]  /*7580*/  FMUL.FTZ R7, R2.reuse, R131 ;  /* 0x0000008302077220 */ /* 0x040fe20000410000 */
[----:B------:R-:W2:Y:S01]  /*7590*/  MUFU.EX2 R172, R172 ;  /* 0x000000ac00ac7308 */ /* 0x000ea20000000800 */
[C---:B------:R-:W-:Y:S02]  /*75a0*/  FMUL.FTZ R10, R2.reuse, R126 ;  /* 0x0000007e020a7220 */ /* 0x040fe40000410000 */
[----:B------:R-:W-:Y:S01]  /*75b0*/  FMUL.FTZ R11, R2, R127 ;  /* 0x0000007f020b7220 */ /* 0x000fe20000410000 */
[----:B-1----:R-:W-:Y:S01]  /*75c0*/  F2FP.PACK_AB R128, R174, R175 ;  /* 0x000000afae80723e */ /* 0x002fe200000000ff */
[C---:B------:R-:W-:Y:S01]  /*75d0*/  FMUL.FTZ R18, R2.reuse, R118 ;  /* 0x0000007602127220 */ /* 0x040fe20000410000 */
[----:B------:R-:W-:Y:S01]  /*75e0*/  LDSM.16.MT88.4 R124, [R204+0x14800] ;  /* 0x01480000cc7c783b */ /* 0x000fe20000004200 */
[C---:B------:R-:W-:Y:S02]  /*75f0*/  FMUL.FTZ R19, R2.reuse, R119 ;  /* 0x0000007702137220 */ /* 0x040fe40000410000 */
[C---:B------:R-:W-:Y:S01]  /*7600*/  FMUL.FTZ R26, R2.reuse, R110 ;  /* 0x0000006e021a7220 */ /* 0x040fe20000410000 */
[----:B------:R-:W-:Y:S01]  /*7610*/  MUFU.EX2 R171, R171 ;  /* 0x000000ab00ab7308 */ /* 0x000fe20000000800 */
[C---:B------:R-:W-:Y:S02]  /*7620*/  FMUL.FTZ R27, R2.reuse, R111 ;  /* 0x0000006f021b7220 */ /* 0x040fe40000410000 */
[C---:B------:R-:W-:Y:S01]  /*7630*/  FMUL.FTZ R34, R2.reuse, R102 ;  /* 0x0000006602227220 */ /* 0x040fe20000410000 */
[----:B------:R-:W-:Y:S01]  /*7640*/  LDSM.16.MT88.4 R108, [R200+0x14000] ;  /* 0x01400000c86c783b */ /* 0x000fe20000004200 */
[----:B------:R-:W-:Y:S02]  /*7650*/  FMUL.FTZ R35, R2, R103 ;  /* 0x0000006702237220 */ /* 0x000fe40000410000 */
[--C-:B------:R-:W-:Y:S02]  /*7660*/  FFMA.FTZ R182, R141, c[0x0][0x23c], -R144.reuse ;  /* 0x00008f008db67a23 */ /* 0x100fe40000010890 */
[--C-:B------:R-:W-:Y:S01]  /*7670*/  FFMA.FTZ R183, R139, c[0x0][0x23c], -R144.reuse ;  /* 0x00008f008bb77a23 */ /* 0x100fe20000010890 */
[----:B------:R-:W1:Y:S01]  /*7680*/  MUFU.EX2 R170, R170 ;  /* 0x000000aa00aa7308 */ /* 0x000e620000000800 */
[--C-:B------:R-:W-:Y:S01]  /*7690*/  FFMA.FTZ R184, R158, c[0x0][0x23c], -R151.reuse ;  /* 0x00008f009eb87a23 */ /* 0x100fe20000010897 */
[----:B------:R-:W-:Y:S01]  /*76a0*/  LDSM.16.MT88.4 R100, [R201+0x14000] ;  /* 0x01400000c964783b */ /* 0x000fe20000004200 */
[--C-:B------:R-:W-:Y:S01]  /*76b0*/  FFMA.FTZ R185, R156, c[0x0][0x23c], -R151.reuse ;  /* 0x00008f009cb97a23 */ /* 0x100fe20000010897 */
[----:B--2---:R-:W-:Y:S01]  /*76c0*/  F2FP.PACK_AB R130, R172, R173 ;  /* 0x000000adac82723e */ /* 0x004fe200000000ff */
[--C-:B------:R-:W-:Y:S02]  /*76d0*/  FFMA.FTZ R186, R154, c[0x0][0x23c], -R151.reuse ;  /* 0x00008f009aba7a23 */ /* 0x100fe40000010897 */
[--C-:B------:R-:W-:Y:S02]  /*76e0*/  FFMA.FTZ R187, R152, c[0x0][0x23c], -R151.reuse ;  /* 0x00008f0098bb7a23 */ /* 0x100fe40000010897 */
[--C-:B------:R-:W-:Y:S01]  /*76f0*/  FFMA.FTZ R234, R159, c[0x0][0x23c], -R144.reuse ;  /* 0x00008f009fea7a23 */ /* 0x100fe20000010890 */
[----:B------:R-:W-:Y:S01]  /*7700*/  MUFU.EX2 R169, R169 ;  /* 0x000000a900a97308 */ /* 0x000fe20000000800 */
[----:B------:R-:W-:Y:S01]  /*7710*/  LDSM.16.MT88.4 R116, [R202+0x12800] ;  /* 0x01280000ca74783b */ /* 0x000fe20000004200 */
[--C-:B------:R-:W-:Y:S02]  /*7720*/  FFMA.FTZ R235, R157, c[0x0][0x23c], -R144.reuse ;  /* 0x00008f009deb7a23 */ /* 0x100fe40000010890 */
[--C-:B------:R-:W-:Y:S02]  /*7730*/  FFMA.FTZ R236, R155, c[0x0][0x23c], -R144.reuse ;  /* 0x00008f009bec7a23 */ /* 0x100fe40000010890 */
[--C-:B------:R-:W-:Y:S02]  /*7740*/  FFMA.FTZ R237, R153, c[0x0][0x23c], -R144.reuse ;  /* 0x00008f0099ed7a23 */ /* 0x100fe40000010890 */
[--C-:B------:R-:W-:Y:S01]  /*7750*/  FFMA.FTZ R238, R150, c[0x0][0x23c], -R151.reuse ;  /* 0x00008f0096ee7a23 */ /* 0x100fe20000010897 */
[----:B------:R-:W-:Y:S01]  /*7760*/  LDSM.16.MT88.4 R136, [R202+0x14800] ;  /* 0x01480000ca88783b */ /* 0x000fe20000004200 */
[----:B------:R-:W2:Y:S01]  /*7770*/  MUFU.EX2 R168, R168 ;  /* 0x000000a800a87308 */ /* 0x000ea20000000800 */
[--C-:B------:R-:W-:Y:S02]  /*7780*/  FFMA.FTZ R239, R149, c[0x0][0x23c], -R151.reuse ;  /* 0x00008f0095ef7a23 */ /* 0x100fe40000010897 */
[--C-:B------:R-:W-:Y:S01]  /*7790*/  FFMA.FTZ R240, R148, c[0x0][0x23c], -R151.reuse ;  /* 0x00008f0094f07a23 */ /* 0x100fe20000010897 */
[----:B-1----:R-:W-:Y:S01]  /*77a0*/  F2FP.PACK_AB R129, R170, R171 ;  /* 0x000000abaa81723e */ /* 0x002fe200000000ff */
[--C-:B------:R-:W-:Y:S02]  /*77b0*/  FFMA.FTZ R242, R147, c[0x0][0x23c], -R144.reuse ;  /* 0x00008f0093f27a23 */ /* 0x100fe40000010890 */
[----:B------:R-:W-:Y:S01]  /*77c0*/  LDSM.16.MT88.4 R140, [R201+0x14800] ;  /* 0x01480000c98c783b */ /* 0x000fe20000004200 */
[--C-:B------:R-:W-:Y:S02]  /*77d0*/  FFMA.FTZ R243, R145, c[0x0][0x23c], -R144.reuse ;  /* 0x00008f0091f37a23 */ /* 0x100fe40000010890 */
[----:B------:R-:W-:Y:S01]  /*77e0*/  FFMA.FTZ R151, R146, c[0x0][0x23c], -R151 ;  /* 0x00008f0092977a23 */ /* 0x000fe20000010897 */
[----:B------:R-:W-:Y:S01]  /*77f0*/  MUFU.EX2 R176, R176 ;  /* 0x000000b000b07308 */ /* 0x000fe20000000800 */
[C---:B------:R-:W-:Y:S02]  /*7800*/  FMUL.FTZ R36, R3.reuse, R36 ;  /* 0x0000002403247220 */ /* 0x040fe40000410000 */
[C---:B------:R-:W-:Y:S01]  /*7810*/  FMUL.FTZ R37, R3.reuse, R37 ;  /* 0x0000002503257220 */ /* 0x040fe20000410000 */
[----:B------:R-:W-:Y:S01]  /*7820*/  LDSM.16.MT88.4 R152, [R202+0x15800] ;  /* 0x01580000ca98783b */ /* 0x000fe20000004200 */
[C---:B------:R-:W-:Y:S02]  /*7830*/  FMUL.FTZ R38, R2.reuse, R38 ;  /* 0x0000002602267220 */ /* 0x040fe40000410000 */
[----:B------:R-:W-:Y:S02]  /*7840*/  FMUL.FTZ R39, R2, R39 ;  /* 0x0000002702277220 */ /* 0x000fe40000410000 */
[C---:B------:R-:W-:Y:S01]  /*7850*/  FMUL.FTZ R40, R3.reuse, R40 ;  /* 0x0000002803287220 */ /* 0x040fe20000410000 */
[----:B------:R1:W-:Y:S01]  /*7860*/  MUFU.EX2 R241, R151 ;  /* 0x0000009700f17308 */ /* 0x0003e20000000800 */
[C---:B------:R-:W-:Y:S01]  /*7870*/  FMUL.FTZ R41, R3.reuse, R41 ;  /* 0x0000002903297220 */ /* 0x040fe20000410000 */
[----:B------:R-:W-:Y:S01]  /*7880*/  LDSM.16.MT88.4 R156, [R201+0x15800] ;  /* 0x01580000c99c783b */ /* 0x000fe20000004200 */
[----:B--2---:R-:W-:Y:S01]  /*7890*/  F2FP.PACK_AB R131, R168, R169 ;  /* 0x000000a9a883723e */ /* 0x004fe200000000ff */
[C---:B------:R-:W-:Y:S02]  /*78a0*/  FMUL.FTZ R42, R2.reuse, R42 ;  /* 0x0000002a022a7220 */ /* 0x040fe40000410000 */
[C---:B------:R-:W-:Y:S02]  /*78b0*/  FMUL.FTZ R43, R2.reuse, R43 ;  /* 0x0000002b022b7220 */ /* 0x040fe40000410000 */
[C---:B------:R-:W-:Y:S02]  /*78c0*/  FMUL.FTZ R44, R3.reuse, R44 ;  /* 0x0000002c032c7220 */ /* 0x040fe40000410000 */
[C---:B------:R-:W-:Y:S01]  /*78d0*/  HMMA.16816.F32 R4, R128.reuse, R12, R4 ;  /* 0x0000000c8004723c */ /* 0x040fe20000001804 */
[----:B------:R-:W2:Y:S04]  /*78e0*/  MUFU.EX2 R177, R177 ;  /* 0x000000b100b17308 */ /* 0x000ea80000000800 */
[C---:B------:R-:W-:Y:S02]  /*78f0*/  FMUL.FTZ R45, R3.reuse, R45 ;  /* 0x0000002d032d7220 */ /* 0x040fe40000410000 */
[C---:B------:R-:W-:Y:S01]  /*7900*/  FMUL.FTZ R12, R3.reuse, R120 ;  /* 0x00000078030c7220 */ /* 0x040fe20000410000 */
[C---:B------:R-:W-:Y:S03]  /*7910*/  HMMA.16816.F32 R8, R128.reuse, R14, R8 ;  /* 0x0000000e8008723c */ /* 0x040fe60000001808 */
[----:B------:R-:W-:Y:S01]  /*7920*/  MUFU.EX2 R178, R178 ;  /* 0x000000b200b27308 */ /* 0x000fe20000000800 */
[C---:B------:R-:W-:Y:S01]  /*7930*/  FMUL.FTZ R13, R3.reuse, R121 ;  /* 0x00000079030d7220 */ /* 0x040fe20000410000 */
[----:B-1----:R-:W-:Y:S02]  /*7940*/  LDSM.16.MT88.4 R148, [R204+0x15800] ;  /* 0x01580000cc94783b */ /* 0x002fe40000004200 */
[C---:B------:R-:W-:Y:S02]  /*7950*/  FMUL.FTZ R14, R2.reuse, R122 ;  /* 0x0000007a020e7220 */ /* 0x040fe40000410000 */
[C---:B------:R-:W-:Y:S03]  /*7960*/  FMUL.FTZ R15, R2.reuse, R123 ;  /* 0x0000007b020f7220 */ /* 0x040fe60000410000 */
[C---:B------:R-:W-:Y:S01]  /*7970*/  FMUL.FTZ R46, R2.reuse, R46 ;  /* 0x0000002e022e7220 */ /* 0x040fe20000410000 */
[----:B------:R-:W-:Y:S01]  /*7980*/  MUFU.EX2 R179, R179 ;  /* 0x000000b300b37308 */ /* 0x000fe20000000800 */
[----:B------:R-:W1:Y:S01]  /*7990*/  LDSM.16.MT88.4 R120, [R200+0x12000] ;  /* 0x01200000c878783b */ /* 0x000e620000004200 */
[C---:B------:R-:W-:Y:S01]  /*79a0*/  FMUL.FTZ R47, R2.reuse, R47 ;  /* 0x0000002f022f7220 */ /* 0x040fe20000410000 */
[C---:B------:R-:W-:Y:S03]  /*79b0*/  HMMA.16816.F32 R12, R128.reuse, R20, R12 ;  /* 0x00000014800c723c */ /* 0x040fe6000000180c */
[C---:B------:R-:W-:Y:S02]  /*79c0*/  FMUL.FTZ R48, R3.reuse, R48 ;  /* 0x0000003003307220 */ /* 0x040fe40000410000 */
[C---:B------:R-:W-:Y:S02]  /*79d0*/  FMUL.FTZ R49, R3.reuse, R49 ;  /* 0x0000003103317220 */ /* 0x040fe40000410000 */
[C---:B------:R-:W-:Y:S01]  /*79e0*/  FMUL.FTZ R20, R3.reuse, R112 ;  /* 0x0000007003147220 */ /* 0x040fe20000410000 */
[C---:B------:R-:W-:Y:S01]  /*79f0*/  HMMA.16816.F32 R16, R128.reuse, R22, R16 ;  /* 0x000000168010723c */ /* 0x040fe20000001810 */
[----:B------:R-:W-:Y:S03]  /*7a00*/  MUFU.EX2 R180, R180 ;  /* 0x000000b400b47308 */ /* 0x000fe60000000800 */
[C---:B------:R-:W-:Y:S02]  /*7a10*/  FMUL.FTZ R21, R3.reuse, R113 ;  /* 0x0000007103157220 */ /* 0x040fe40000410000 */
[C---:B------:R-:W-:Y:S02]  /*7a20*/  FMUL.FTZ R50, R2.reuse, R50 ;  /* 0x0000003202327220 */ /* 0x040fe40000410000 */
[C---:B------:R-:W-:Y:S03]  /*7a30*/  FMUL.FTZ R22, R2.reuse, R114 ;  /* 0x0000007202167220 */ /* 0x040fe60000410000 */
[----:B------:R-:W3:Y:S01]  /*7a40*/  MUFU.EX2 R181, R181 ;  /* 0x000000b500b57308 */ /* 0x000ee20000000800 */
[C---:B------:R-:W-:Y:S02]  /*7a50*/  FMUL.FTZ R23, R2.reuse, R115 ;  /* 0x0000007302177220 */ /* 0x040fe40000410000 */
[----:B------:R-:W4:Y:S01]  /*7a60*/  LDSM.16.MT88.4 R112, [R204+0x14000] ;  /* 0x01400000cc70783b */ /* 0x000f220000004200 */
[C---:B------:R-:W-:Y:S02]  /*7a70*/  FMUL.FTZ R51, R2.reuse, R51 ;  /* 0x0000003302337220 */ /* 0x040fe40000410000 */
[C---:B------:R-:W-:Y:S02]  /*7a80*/  FMUL.FTZ R52, R3.reuse, R52 ;  /* 0x0000003403347220 */ /* 0x040fe40000410000 */
[C---:B------:R-:W-:Y:S02]  /*7a90*/  HMMA.16816.F32 R20, R128.reuse, R28, R20 ;  /* 0x0000001c8014723c */ /* 0x040fe40000001814 */
[----:B------:R-:W-:Y:S01]  /*7aa0*/  MUFU.EX2 R182, R182 ;  /* 0x000000b600b67308 */ /* 0x000fe20000000800 */
[C---:B------:R-:W-:Y:S02]  /*7ab0*/  FMUL.FTZ R53, R3.reuse, R53 ;  /* 0x0000003503357220 */ /* 0x040fe40000410000 */
[C---:B------:R-:W-:Y:S02]  /*7ac0*/  FMUL.FTZ R54, R2.reuse, R54 ;  /* 0x0000003602367220 */ /* 0x040fe40000410000 */
[C---:B------:R-:W-:Y:S01]  /*7ad0*/  FMUL.FTZ R28, R3.reuse, R104 ;  /* 0x00000068031c7220 */ /* 0x040fe20000410000 */
[C---:B------:R-:W-:Y:S04]  /*7ae0*/  HMMA.16816.F32 R24, R128.reuse, R30, R24 ;  /* 0x0000001e8018723c */ /* 0x040fe80000001818 */
[C---:B------:R-:W-:Y:S01]  /*7af0*/  FMUL.FTZ R29, R3.reuse, R105 ;  /* 0x00000069031d7220 */ /* 0x040fe20000410000 */
[----:B------:R-:W5:Y:S01]  /*7b00*/  MUFU.EX2 R183, R183 ;  /* 0x000000b700b77308 */ /* 0x000f620000000800 */
[C---:B------:R-:W-:Y:S02]  /*7b10*/  FMUL.FTZ R55, R2.reuse, R55 ;  /* 0x0000003702377220 */ /* 0x040fe40000410000 */
[C---:B------:R-:W-:Y:S04]  /*7b20*/  FMUL.FTZ R30, R2.reuse, R106 ;  /* 0x0000006a021e7220 */ /* 0x040fe80000410000 */
[C---:B------:R-:W-:Y:S02]  /*7b30*/  FMUL.FTZ R31, R2.reuse, R107 ;  /* 0x0000006b021f7220 */ /* 0x040fe40000410000 */
[----:B------:R-:W2:Y:S01]  /*7b40*/  LDSM.16.MT88.4 R104, [R202+0x14000] ;  /* 0x01400000ca68783b */ /* 0x000ea20000004200 */
[C---:B------:R-:W-:Y:S01]  /*7b50*/  FMUL.FTZ R56, R3.reuse, R56 ;  /* 0x0000003803387220 */ /* 0x040fe20000410000 */
[----:B------:R-:W-:Y:S01]  /*7b60*/  MUFU.EX2 R184, R184 ;  /* 0x000000b800b87308 */ /* 0x000fe20000000800 */
[C---:B------:R-:W-:Y:S02]  /*7b70*/  FMUL.FTZ R57, R3.reuse, R57 ;  /* 0x0000003903397220 */ /* 0x040fe40000410000 */
[C---:B-1----:R-:W-:Y:S03]  /*7b80*/  HMMA.16816.F32 R28, R128.reuse, R120, R28 ;  /* 0x00000078801c723c */ /* 0x042fe6000000181c */
[C---:B------:R-:W-:Y:S02]  /*7b90*/  FMUL.FTZ R58, R2.reuse, R58 ;  /* 0x0000003a023a7220 */ /* 0x040fe40000410000 */
[C---:B------:R-:W-:Y:S02]  /*7ba0*/  FMUL.FTZ R59, R2.reuse, R59 ;  /* 0x0000003b023b7220 */ /* 0x040fe40000410000 */
[C---:B------:R-:W-:Y:S01]  /*7bb0*/  FMUL.FTZ R60, R3.reuse, R60 ;  /* 0x0000003c033c7220 */ /* 0x040fe20000410000 */
[C---:B------:R-:W-:Y:S01]  /*7bc0*/  HMMA.16816.F32 R32, R128.reuse, R122, R32 ;  /* 0x0000007a8020723c */ /* 0x040fe20000001820 */
[----:B------:R-:W-:Y:S01]  /*7bd0*/  LDSM.16.MT88.4 R120, [R200+0x12800] ;  /* 0x01280000c878783b */ /* 0x000fe20000004200 */
[----:B------:R-:W1:Y:S02]  /*7be0*/  MUFU.EX2 R185, R185 ;  /* 0x000000b900b97308 */ /* 0x000e640000000800 */
[C---:B------:R-:W-:Y:S02]  /*7bf0*/  FMUL.FTZ R61, R3.reuse, R61 ;  /* 0x0000003d033d7220 */ /* 0x040fe40000410000 */
[C---:B------:R-:W-:Y:S02]  /*7c00*/  FMUL.FTZ R62, R2.reuse, R62 ;  /* 0x0000003e023e7220 */ /* 0x040fe40000410000 */
[C---:B----4-:R-:W-:Y:S04]  /*7c10*/  HMMA.16816.F32 R36, R128.reuse, R112, R36 ;  /* 0x000000708024723c */ /* 0x050fe80000001824 */
[C---:B------:R-:W-:Y:S01]  /*7c20*/  FMUL.FTZ R63, R2.reuse, R63 ;  /* 0x0000003f023f7220 */ /* 0x040fe20000410000 */
[----:B------:R-:W-:Y:S01]  /*7c30*/  MUFU.EX2 R186, R186 ;  /* 0x000000ba00ba7308 */ /* 0x000fe20000000800 */
[C---:B------:R-:W-:Y:S02]  /*7c40*/  FMUL.FTZ R64, R3.reuse, R64 ;  /* 0x0000004003407220 */ /* 0x040fe40000410000 */
[C---:B------:R-:W-:Y:S01]  /*7c50*/  HMMA.16816.F32 R40, R128.reuse, R114, R40 ;  /* 0x000000728028723c */ /* 0x040fe20000001828 */
[----:B------:R-:W-:Y:S03]  /*7c60*/  LDSM.16.MT88.4 R112, [R204+0x12800] ;  /* 0x01280000cc70783b */ /* 0x000fe60000004200 */
[C---:B------:R-:W-:Y:S02]  /*7c70*/  FMUL.FTZ R65, R3.reuse, R65 ;  /* 0x0000004103417220 */ /* 0x040fe40000410000 */
[C---:B------:R-:W-:Y:S01]  /*7c80*/  FMUL.FTZ R66, R2.reuse, R66 ;  /* 0x0000004202427220 */ /* 0x040fe20000410000 */
[----:B------:R-:W4:Y:S01]  /*7c90*/  MUFU.EX2 R187, R187 ;  /* 0x000000bb00bb7308 */ /* 0x000f220000000800 */
[C---:B------:R-:W-:Y:S01]  /*7ca0*/  FMUL.FTZ R67, R2.reuse, R67 ;  /* 0x0000004302437220 */ /* 0x040fe20000410000 */
[C---:B--2---:R-:W-:Y:S03]  /*7cb0*/  HMMA.16816.F32 R44, R128.reuse, R104, R44 ;  /* 0x00000068802c723c */ /* 0x044fe6000000182c */
[C---:B------:R-:W-:Y:S02]  /*7cc0*/  FMUL.FTZ R68, R3.reuse, R68 ;  /* 0x0000004403447220 */ /* 0x040fe40000410000 */
[C---:B------:R-:W-:Y:S03]  /*7cd0*/  FMUL.FTZ R69, R3.reuse, R69 ;  /* 0x0000004503457220 */ /* 0x040fe60000410000 */
[----:B------:R-:W-:Y:S01]  /*7ce0*/  MUFU.EX2 R234, R234 ;  /* 0x000000ea00ea7308 */ /* 0x000fe20000000800 */
[C---:B------:R-:W-:Y:S01]  /*7cf0*/  FMUL.FTZ R70, R2.reuse, R70 ;  /* 0x0000004602467220 */ /* 0x040fe20000410000 */
[C---:B------:R-:W-:Y:S01]  /*7d00*/  HMMA.16816.F32 R48, R128.reuse, R106, R48 ;  /* 0x0000006a8030723c */ /* 0x040fe20000001830 */
[----:B------:R-:W2:Y:S02]  /*7d10*/  LDSM.16.MT88.4 R104, [R204+0x16000] ;  /* 0x01600000cc68783b */ /* 0x000ea40000004200 */
[C---:B------:R-:W-:Y:S02]  /*7d20*/  FMUL.FTZ R71, R2.reuse, R71 ;  /* 0x0000004702477220 */ /* 0x040fe40000410000 */
[C---:B------:R-:W-:Y:S03]  /*7d30*/  FMUL.FTZ R72, R3.reuse, R72 ;  /* 0x0000004803487220 */ /* 0x040fe60000410000 */
[C---:B------:R-:W-:Y:S01]  /*7d40*/  HMMA.16816.F32 R52, R128.reuse, R100, R52 ;  /* 0x000000648034723c */ /* 0x040fe20000001834 */
[----:B------:R-:W1:Y:S03]  /*7d50*/  MUFU.EX2 R235, R235 ;  /* 0x000000eb00eb7308 */ /* 0x000e660000000800 */
[C---:B------:R-:W-:Y:S02]  /*7d60*/  FMUL.FTZ R73, R3.reuse, R73 ;  /* 0x0000004903497220 */ /* 0x040fe40000410000 */
[C---:B------:R-:W-:Y:S02]  /*7d70*/  FMUL.FTZ R74, R2.reuse, R74 ;  /* 0x0000004a024a7220 */ /* 0x040fe40000410000 */
[C---:B------:R-:W-:Y:S01]  /*7d80*/  HMMA.16816.F32 R56, R128.reuse, R102, R56 ;  /* 0x000000668038723c */ /* 0x040fe20000001838 */
[----:B------:R-:W1:Y:S02]  /*7d90*/  LDSM.16.MT88.4 R100, [R202+0x16000] ;  /* 0x01600000ca64783b */ /* 0x000e640000004200 */
[----:B------:R-:W-:Y:S01]  /*7da0*/  MUFU.EX2 R236, R236 ;  /* 0x000000ec00ec7308 */ /* 0x000fe20000000800 */
[C---:B------:R-:W-:Y:S02]  /*7db0*/  FMUL.FTZ R75, R2.reuse, R75 ;  /* 0x0000004b024b7220 */ /* 0x040fe40000410000 */
[C---:B------:R-:W-:Y:S02]  /*7dc0*/  FMUL.FTZ R76, R3.reuse, R76 ;  /* 0x0000004c034c7220 */ /* 0x040fe40000410000 */
[C---:B------:R-:W-:Y:S04]  /*7dd0*/  HMMA.16816.F32 R60, R128.reuse, R108, R60 ;  /* 0x0000006c803c723c */ /* 0x040fe8000000183c */
[C---:B------:R-:W-:Y:S01]  /*7de0*/  FMUL.FTZ R77, R3.reuse, R77 ;  /* 0x0000004d034d7220 */ /* 0x040fe20000410000 */
[----:B------:R-:W1:Y:S01]  /*7df0*/  MUFU.EX2 R237, R237 ;  /* 0x000000ed00ed7308 */ /* 0x000e620000000800 */
[C---:B------:R-:W-:Y:S02]  /*7e00*/  FMUL.FTZ R78, R2.reuse, R78 ;  /* 0x0000004e024e7220 */ /* 0x040fe40000410000 */
[C---:B------:R-:W-:Y:S01]  /*7e10*/  HMMA.16816.F32 R64, R128.reuse, R110, R64 ;  /* 0x0000006e8040723c */ /* 0x040fe20000001840 */
[----:B------:R-:W4:Y:S03]  /*7e20*/  LDSM.16.MT88.4 R108, [R201+0x16000] ;  /* 0x01600000c96c783b */ /* 0x000f260000004200 */
[C---:B------:R-:W-:Y:S02]  /*7e30*/  FMUL.FTZ R79, R2.reuse, R79 ;  /* 0x0000004f024f7220 */ /* 0x040fe40000410000 */
[C---:B------:R-:W-:Y:S01]  /*7e40*/  FMUL.FTZ R80, R3.reuse, R80 ;  /* 0x0000005003507220 */ /* 0x040fe20000410000 */
[----:B------:R-:W-:Y:S01]  /*7e50*/  MUFU.EX2 R238, R238 ;  /* 0x000000ee00ee7308 */ /* 0x000fe20000000800 */
[C---:B------:R-:W-:Y:S01]  /*7e60*/  FMUL.FTZ R81, R3.reuse, R81 ;  /* 0x0000005103517220 */ /* 0x040fe20000410000 */
[C---:B--2---:R-:W-:Y:S03]  /*7e70*/  HMMA.16816.F32 R68, R128.reuse, R104, R68 ;  /* 0x000000688044723c */ /* 0x044fe60000001844 */
[C---:B------:R-:W-:Y:S02]  /*7e80*/  FMUL.FTZ R82, R2.reuse, R82 ;  /* 0x0000005202527220 */ /* 0x040fe40000410000 */
[C---:B------:R-:W-:Y:S02]  /*7e90*/  FMUL.FTZ R83, R2.reuse, R83 ;  /* 0x0000005302537220 */ /* 0x040fe40000410000 */
[C---:B------:R-:W-:Y:S01]  /*7ea0*/  FMUL.FTZ R84, R3.reuse, R84 ;  /* 0x0000005403547220 */ /* 0x040fe20000410000 */
[C---:B------:R-:W-:Y:S01]  /*7eb0*/  HMMA.16816.F32 R72, R128.reuse, R106, R72 ;  /* 0x0000006a8048723c */ /* 0x040fe20000001848 */
[----:B------:R-:W2:Y:S01]  /*7ec0*/  LDSM.16.MT88.4 R104, [R200+0x16000] ;  /* 0x01600000c868783b */ /* 0x000ea20000004200 */
[----:B------:R-:W2:Y:S02]  /*7ed0*/  MUFU.EX2 R239, R239 ;  /* 0x000000ef00ef7308 */ /* 0x000ea40000000800 */
[C---:B------:R-:W-:Y:S02]  /*7ee0*/  FMUL.FTZ R85, R3.reuse, R85 ;  /* 0x0000005503557220 */ /* 0x040fe40000410000 */
[C---:B------:R-:W-:Y:S02]  /*7ef0*/  FMUL.FTZ R86, R2.reuse, R86 ;  /* 0x0000005602567220 */ /* 0x040fe40000410000 */
[C---:B-1----:R-:W-:Y:S04]  /*7f00*/  HMMA.16816.F32 R76, R128.reuse, R100, R76 ;  /* 0x00000064804c723c */ /* 0x042fe8000000184c */
[C---:B------:R-:W-:Y:S01]  /*7f10*/  FMUL.FTZ R87, R2.reuse, R87 ;  /* 0x0000005702577220 */ /* 0x040fe20000410000 */
[----:B------:R-:W-:Y:S01]  /*7f20*/  MUFU.EX2 R240, R240 ;  /* 0x000000f000f07308 */ /* 0x000fe20000000800 */
[----:B------:R-:W-:Y:S01]  /*7f30*/  FMUL.FTZ R88, R3, R88 ;  /* 0x0000005803587220 */ /* 0x000fe20000410000 */
[----:B------:R-:W-:Y:S01]  /*7f40*/  F2FP.PACK_AB R100, R177, R176 ;  /* 0x000000b0b164723e */ /* 0x000fe200000000ff */
[C---:B------:R-:W-:Y:S04]  /*7f50*/  HMMA.16816.F32 R80, R128.reuse, R102, R80 ;  /* 0x000000668050723c */ /* 0x040fe80000001850 */
[----:B------:R-:W-:Y:S01]  /*7f60*/  FMUL.FTZ R89, R3, R89 ;  /* 0x0000005903597220 */ /* 0x000fe20000410000 */
[----:B---3--:R-:W-:Y:S01]  /*7f70*/  F2FP.PACK_AB R101, R181, R180 ;  /* 0x000000b4b565723e */ /* 0x008fe200000000ff */
[C---:B------:R-:W-:Y:S01]  /*7f80*/  FMUL.FTZ R90, R2.reuse, R90 ;  /* 0x0000005a025a7220 */ /* 0x040fe20000410000 */
[----:B------:R-:W-:Y:S01]  /*7f90*/  F2FP.PACK_AB R102, R179, R178 ;  /* 0x000000b2b366723e */ /* 0x000fe200000000ff */
[C---:B----4-:R-:W-:Y:S01]  /*7fa0*/  HMMA.16816.F32 R84, R128.reuse, R108, R84 ;  /* 0x0000006c8054723c */ /* 0x050fe20000001854 */
[----:B------:R-:W-:Y:S03]  /*7fb0*/  MUFU.EX2 R242, R242 ;  /* 0x000000f200f27308 */ /* 0x000fe60000000800 */
[C---:B------:R-:W-:Y:S01]  /*7fc0*/  FMUL.FTZ R91, R2.reuse, R91 ;  /* 0x0000005b025b7220 */ /* 0x040fe20000410000 */
[----:B-----5:R-:W-:Y:S01]  /*7fd0*/  F2FP.PACK_AB R103, R183, R182 ;  /* 0x000000b6b767723e */ /* 0x020fe200000000ff */
[C---:B------:R-:W-:Y:S02]  /*7fe0*/  FMUL.FTZ R92, R3.reuse, R92 ;  /* 0x0000005c035c7220 */ /* 0x040fe40000410000 */
[C---:B------:R-:W-:Y:S03]  /*7ff0*/  FMUL.FTZ R93, R3.reuse, R93 ;  /* 0x0000005d035d7220 */ /* 0x040fe60000410000 */
[C---:B------:R-:W-:Y:S01]  /*8000*/  HMMA.16816.F32 R88, R128.reuse, R110, R88 ;  /* 0x0000006e8058723c */ /* 0x040fe20000001858 */
[----:B------:R-:W1:Y:S01]  /*8010*/  LDSM.16.MT88.4 R108, [R201+0x12800] ;  /* 0x01280000c96c783b */ /* 0x000e620000004200 */
[----:B------:R-:W3:Y:S01]  /*8020*/  MUFU.EX2 R243, R243 ;  /* 0x000000f300f37308 */ /* 0x000ee20000000800 */
[C---:B------:R-:W-:Y:S02]  /*8030*/  FMUL.FTZ R94, R2.reuse, R94 ;  /* 0x0000005e025e7220 */ /* 0x040fe40000410000 */
[C---:B------:R-:W-:Y:S02]  /*8040*/  FMUL.FTZ R95, R2.reuse, R95 ;  /* 0x0000005f025f7220 */ /* 0x040fe40000410000 */
[C---:B------:R-:W-:Y:S02]  /*8050*/  FMUL.FTZ R96, R3.reuse, R96 ;  /* 0x0000006003607220 */ /* 0x040fe40000410000 */
[----:B------:R-:W-:Y:S03]  /*8060*/  FMUL.FTZ R97, R3, R97 ;  /* 0x0000006103617220 */ /* 0x000fe60000410000 */
[C---:B--2---:R-:W-:Y:S03]  /*8070*/  HMMA.16816.F32 R92, R128.reuse, R104, R92 ;  /* 0x00000068805c723c */ /* 0x044fe6000000185c */
[C---:B------:R-:W-:Y:S02]  /*8080*/  FMUL.FTZ R98, R2.reuse, R98 ;  /* 0x0000006202627220 */ /* 0x040fe40000410000 */
[----:B------:R-:W-:Y:S02]  /*8090*/  FMUL.FTZ R99, R2, R99 ;  /* 0x0000006302637220 */ /* 0x000fe40000410000 */
[--C-:B------:R-:W-:Y:S02]  /*80a0*/  FFMA.FTZ R135, R135, c[0x0][0x23c], -R144.reuse ;  /* 0x00008f0087877a23 */ /* 0x100fe40000010890 */
[----:B------:R-:W-:Y:S03]  /*80b0*/  FFMA.FTZ R144, R134, c[0x0][0x23c], -R144 ;  /* 0x00008f0086907a23 */ /* 0x000fe60000010890 */
[----:B------:R-:W-:Y:S01]  /*80c0*/  HMMA.16816.F32 R96, R128, R106, R96 ;  /* 0x0000006a8060723c */ /* 0x000fe20000001860 */
[----:B------:R-:W2:Y:S01]  /*80d0*/  LDSM.16.MT88.4 R104, [R200+0x14800] ;  /* 0x01480000c868783b */ /* 0x000ea20000004200 */
[----:B------:R4:W-:Y:S01]  /*80e0*/  MUFU.EX2 R134, R144 ;  /* 0x0000009000867308 */ /* 0x0009e20000000800 */
[----:B------:R-:W-:Y:S02]  /*80f0*/  FFMA.FTZ R175, R3, R232, R175 ;  /* 0x000000e803af7223 */ /* 0x000fe400000100af */
[----:B------:R-:W-:Y:S01]  /*8100*/  FFMA.FTZ R171, R2, R233, R171 ;  /* 0x000000e902ab7223 */ /* 0x000fe200000100ab */
[----:B------:R-:W-:Y:S01]  /*8110*/  MOV R2, R133 ;  /* 0x0000008500027202 */ /* 0x000fe20000000f00 */
[----:B------:R-:W-:Y:S01]  /*8120*/  FADD.FTZ R174, R174, R175 ;  /* 0x000000afaeae7221 */ /* 0x000fe20000010000 */
[C---:B------:R-:W-:Y:S01]  /*8130*/  HMMA.16816.F32 R4, R100.reuse, R112, R4 ;  /* 0x000000706404723c */ /* 0x040fe20000001804 */
[----:B------:R-:W-:Y:S03]  /*8140*/  LDSM.16.MT88.4 R128, [R202+0x15000] ;  /* 0x01500000ca80783b */ /* 0x000fe60000004200 */
[----:B------:R-:W5:Y:S01]  /*8150*/  MUFU.EX2 R135, R135 ;  /* 0x0000008700877308 */ /* 0x000f620000000800 */
[----:B------:R-:W-:Y:S02]  /*8160*/  FADD.FTZ R170, R170, R171 ;  /* 0x000000abaaaa7221 */ /* 0x000fe40000010000 */
[----:B------:R-:W-:Y:S01]  /*8170*/  FADD.FTZ R173, R173, R174 ;  /* 0x000000aeadad7221 */ /* 0x000fe20000010000 */
[C---:B------:R-:W-:Y:S01]  /*8180*/  HMMA.16816.F32 R8, R100.reuse, R114, R8 ;  /* 0x000000726408723c */ /* 0x040fe20000001808 */
[----:B------:R-:W-:Y:S03]  /*8190*/  LDSM.16.MT88.4 R112, [R202+0x16800] ;  /* 0x01680000ca70783b */ /* 0x000fe60000004200 */
[----:B------:R-:W-:Y:S02]  /*81a0*/  FADD.FTZ R3, R169, R170 ;  /* 0x000000aaa9037221 */ /* 0x000fe40000010000 */
[----:B------:R-:W-:Y:S02]  /*81b0*/  FADD.FTZ R173, R172, R173 ;  /* 0x000000adacad7221 */ /* 0x000fe40000010000 */
[C---:B------:R-:W-:Y:S01]  /*81c0*/  HMMA.16816.F32 R12, R100.reuse, R116, R12 ;  /* 0x00000074640c723c */ /* 0x040fe2000000180c */
[----:B----4-:R-:W-:Y:S03]  /*81d0*/  LDSM.16.MT88.4 R144, [R200+0x13800] ;  /* 0x01380000c890783b */ /* 0x010fe60000004200 */
        /* <DEDUP_REMOVED lines=11> */
[----:B------:R-:W-:Y:S02]  /*8290*/  FADD.FTZ R182, R182, R181 ;  /* 0x000000b5b6b67221 */ /* 0x000fe40000010000 */
[----:B------:R-:W-:Y:S02]  /*82a0*/  FADD.FTZ R179, R179, R178 ;  /* 0x000000b2b3b37221 */ /* 0x000fe40000010000 */
[C---:B------:R-:W-:Y:S04]  /*82b0*/  HMMA.16816.F32 R28, R100.reuse, R120, R28 ;  /* 0x00000078641c723c */ /* 0x040fe8000000181c */
[----:B------:R-:W-:Y:S04]  /*82c0*/  FADD.FTZ R183, R183, R182 ;  /* 0x000000b6b7b77221 */ /* 0x000fe80000010000 */
        /* <DEDUP_REMOVED lines=19> */
[----:B------:R-:W4:Y:S07]  /*8400*/  LDSM.16.MT88.4 R112, [R201+0x13000] ;  /* 0x01300000c970783b */ /* 0x000f2e0000004200 */
[C---:B------:R-:W-:Y:S08]  /*8410*/  HMMA.16816.F32 R84, R100.reuse, R116, R84 ;  /* 0x000000746454723c */ /* 0x040ff00000001854 */
[C---:B------:R-:W-:Y:S01]  /*8420*/  HMMA.16816.F32 R88, R100.reuse, R118, R88 ;  /* 0x000000766458723c */ /* 0x040fe20000001858 */
[----:B------:R-:W3:Y:S07]  /*8430*/  LDSM.16.MT88.4 R116, [R204+0x15000] ;  /* 0x01500000cc74783b */ /* 0x000eee0000004200 */
        /* <DEDUP_REMOVED lines=9> */
[----:B------:R-:W-:Y:S02]  /*84d0*/  FADD.FTZ R185, R185, R184 ;  /* 0x000000b8b9b97221 */ /* 0x000fe40000010000 */
[----:B------:R-:W-:Y:S02]  /*84e0*/  FADD.FTZ R235, R235, R234 ;  /* 0x000000eaebeb7221 */ /* 0x000fe40000010000 */
[----:B------:R-:W-:Y:S02]  /*84f0*/  FADD.FTZ R186, R186, R185 ;  /* 0x000000b9baba7221 */ /* 0x000fe40000010000 */
[C---:B-1----:R-:W-:Y:S03]  /*8500*/  HMMA.16816.F32 R4, R100.reuse, R108, R4 ;  /* 0x0000006c6404723c */ /* 0x042fe60000001804 */
[----:B------:R-:W-:Y:S02]  /*8510*/  FADD.FTZ R236, R236, R235 ;  /* 0x000000ebecec7221 */ /* 0x000fe40000010000 */
[----:B------:R-:W-:Y:S02]  /*8520*/  FADD.FTZ R187, R187, R186 ;  /* 0x000000babbbb7221 */ /* 0x000fe40000010000 */
[----:B------:R-:W-:Y:S01]  /*8530*/  FADD.FTZ R237, R237, R236 ;  /* 0x000000eceded7221 */ /* 0x000fe20000010000 */
[C---:B------:R-:W-:Y:S01]  /*8540*/  HMMA.16816.F32 R8, R100.reuse, R110, R8 ;  /* 0x0000006e6408723c */ /* 0x040fe20000001808 */
[----:B------:R-:W1:Y:S07]  /*8550*/  LDSM.16.MT88.4 R108, [R204+0x17000] ;  /* 0x01700000cc6c783b */ /* 0x000e6e0000004200 */
[C---:B------:R-:W-:Y:S08]  /*8560*/  HMMA.16816.F32 R12, R100.reuse, R120, R12 ;  /* 0x00000078640c723c */ /* 0x040ff0000000180c */
[C---:B------:R-:W-:Y:S08]  /*8570*/  HMMA.16816.F32 R16, R100.reuse, R122, R16 ;  /* 0x0000007a6410723c */ /* 0x040ff00000001810 */
[C---:B----4-:R-:W-:Y:S08]  /*8580*/  HMMA.16816.F32 R20, R100.reuse, R112, R20 ;  /* 0x000000706414723c */ /* 0x050ff00000001814 */
[C---:B------:R-:W-:Y:S01]  /*8590*/  HMMA.16816.F32 R24, R100.reuse, R114, R24 ;  /* 0x000000726418723c */ /* 0x040fe20000001818 */
[----:B------:R-:W4:Y:S07]  /*85a0*/  LDSM.16.MT88.4 R112, [R202+0x17000] ;  /* 0x01700000ca70783b */ /* 0x000f2e0000004200 */
[C---:B------:R-:W-:Y:S08]  /*85b0*/  HMMA.16816.F32 R28, R100.reuse, R124, R28 ;  /* 0x0000007c641c723c */ /* 0x040ff0000000181c */
[C---:B------:R-:W-:Y:S01]  /*85c0*/  HMMA.16816.F32 R32, R100.reuse, R126, R32 ;  /* 0x0000007e6420723c */ /* 0x040fe20000001820 */
[----:B------:R-:W-:Y:S07]  /*85d0*/  LDSM.16.MT88.4 R124, [R204+0x13800] ;  /* 0x01380000cc7c783b */ /* 0x000fee0000004200 */
[C---:B---3--:R-:W-:Y:S08]  /*85e0*/  HMMA.16816.F32 R36, R100.reuse, R116, R36 ;  /* 0x000000746424723c */ /* 0x048ff00000001824 */
[C---:B------:R-:W-:Y:S01]  /*85f0*/  HMMA.16816.F32 R40, R100.reuse, R118, R40 ;  /* 0x000000766428723c */ /* 0x040fe20000001828 */
[----:B------:R-:W3:Y:S07]  /*8600*/  LDSM.16.MT88.4 R116, [R201+0x17000] ;  /* 0x01700000c974783b */ /* 0x000eee0000004200 */
        /* <DEDUP_REMOVED lines=8> */
[C---:B--2---:R-:W-:Y:S04]  /*8690*/  HMMA.16816.F32 R60, R100.reuse, R104, R60 ;  /* 0x00000068643c723c */ /* 0x044fe8000000183c */
[----:B-----5:R-:W-:Y:S01]  /*86a0*/  F2FP.PACK_AB R139, R134, R135 ;  /* 0x00000087868b723e */ /* 0x020fe200000000ff */
[----:B------:R-:W-:Y:S02]  /*86b0*/  FADD.FTZ R242, R242, R237 ;  /* 0x000000edf2f27221 */ /* 0x000fe40000010000 */
[----:B------:R-:W-:Y:S01]  /*86c0*/  FADD.FTZ R239, R239, R238 ;  /* 0x000000eeefef7221 */ /* 0x000fe20000010000 */
[C---:B------:R-:W-:Y:S01]  /*86d0*/  HMMA.16816.F32 R64, R100.reuse, R106, R64 ;  /* 0x0000006a6440723c */ /* 0x040fe20000001840 */
[----:B------:R-:W2:Y:S03]  /*86e0*/  LDSM.16.MT88.4 R104, [R200+0x17000] ;  /* 0x01700000c868783b */ /* 0x000ea60000004200 */
        /* <DEDUP_REMOVED lines=8> */
[C---:B----4-:R-:W-:Y:S08]  /*8770*/  HMMA.16816.F32 R76, R100.reuse, R112, R76 ;  /* 0x00000070644c723c */ /* 0x050ff0000000184c */
[C---:B------:R-:W-:Y:S08]  /*8780*/  HMMA.16816.F32 R80, R100.reuse, R114, R80 ;  /* 0x000000726450723c */ /* 0x040ff00000001850 */
[C---:B---3--:R-:W-:Y:S08]  /*8790*/  HMMA.16816.F32 R84, R100.reuse, R116, R84 ;  /* 0x000000746454723c */ /* 0x048ff00000001854 */
[C---:B------:R-:W-:Y:S08]  /*87a0*/  HMMA.16816.F32 R88, R100.reuse, R118, R88 ;  /* 0x000000766458723c */ /* 0x040ff00000001858 */
[C---:B--2---:R-:W-:Y:S08]  /*87b0*/  HMMA.16816.F32 R92, R100.reuse, R104, R92 ;  /* 0x00000068645c723c */ /* 0x044ff0000000185c */
[----:B------:R-:W-:Y:S08]  /*87c0*/  HMMA.16816.F32 R96, R100, R106, R96 ;  /* 0x0000006a6460723c */ /* 0x000ff00000001860 */
[C---:B------:R-:W-:Y:S01]  /*87d0*/  HMMA.16816.F32 R128, R136.reuse, R124, R4 ;  /* 0x0000007c8880723c */ /* 0x040fe20000001804 */
[----:B------:R-:W2:Y:S07]  /*87e0*/  LDSM.16.MT88.4 R4, [R202+0x17800] ;  /* 0x01780000ca04783b */ /* 0x000eae0000004200 */
[C---:B------:R-:W-:Y:S01]  /*87f0*/  HMMA.16816.F32 R124, R136.reuse, R126, R8 ;  /* 0x0000007e887c723c */ /* 0x040fe20000001808 */
[----:B------:R-:W3:Y:S07]  /*8800*/  LDSM.16.MT88.4 R8, [R201+0x17800] ;  /* 0x01780000c908783b */ /* 0x000eee0000004200 */
[C---:B-1----:R-:W-:Y:S01]  /*8810*/  HMMA.16816.F32 R120, R136.reuse, R108, R12 ;  /* 0x0000006c8878723c */ /* 0x042fe2000000180c */
[----:B------:R-:W1:Y:S07]  /*8820*/  LDSM.16.MT88.4 R12, [R200+0x17800] ;  /* 0x01780000c80c783b */ /* 0x000e6e0000004200 */
        /* <DEDUP_REMOVED lines=15> */
[C---:B--2---:R-:W-:Y:S08]  /*8920*/  HMMA.16816.F32 R76, R136.reuse, R4, R76 ;  /* 0x00000004884c723c */ /* 0x044ff0000000184c */
[C---:B------:R-:W-:Y:S08]  /*8930*/  HMMA.16816.F32 R80, R136.reuse, R6, R80 ;  /* 0x000000068850723c */ /* 0x040ff00000001850 */
[C---:B---3--:R-:W-:Y:S08]  /*8940*/  HMMA.16816.F32 R84, R136.reuse, R8, R84 ;  /* 0x000000088854723c */ /* 0x048ff00000001854 */
[C---:B------:R-:W-:Y:S08]  /*8950*/  HMMA.16816.F32 R88, R136.reuse, R10, R88 ;  /* 0x0000000a8858723c */ /* 0x040ff00000001858 */
[C---:B-1----:R-:W-:Y:S08]  /*8960*/  HMMA.16816.F32 R92, R136.reuse, R12, R92 ;  /* 0x0000000c885c723c */ /* 0x042ff0000000185c */
[----:B------:R-:W-:Y:S07]  /*8970*/  HMMA.16816.F32 R96, R136, R14, R96 ;  /* 0x0000000e8860723c */ /* 0x000fee0000001860 */
[----:B------:R-:W-:Y:S01]  /*8980*/  MOV R137, R132 ;  /* 0x0000008400897202 */ /* 0x000fe20000000f00 */
[----:B------:R-:W-:-:S05]  /*8990*/  @P5 BRA `(.L_x_214) ;  /* 0xffffceb000005947 */ /* 0x000fca000383ffff */
.L_x_213:
        /* <DEDUP_REMOVED lines=225> */
[----:B------:R-:W-:Y:S04]  /*97b0*/  STS [R11+0x4000], R36 ;  /* 0x004000240b007388 */ /* 0x000fe80000000800 */
[----:B------:R-:W-:Y:S04]  /*97c0*/  STS [R11+0x4400], R38 ;  /* 0x004400260b007388 */ /* 0x000fe80000000800 */
[----:B------:R-:W-:Y:S01]  /*97d0*/  STS [R13+0x4000], R40 ;  /* 0x004000280d007388 */ /* 0x000fe20000000800 */
[----:B------:R-:W-:Y:S02]  /*97e0*/  @P1 MOV R61, c[0x0][0x210] ;  /* 0x00008400003d1a02 */ /* 0x000fe40000000f00 */
[----:B------:R-:W-:Y:S01]  /*97f0*/  @!P1 MOV R10, c[0x0][0x214] ;  /* 0x00008500000a9a02 */ /* 0x000fe20000000f00 */
[----:B------:R-:W-:Y:S02]  /*9800*/  STS [R13+0x4400], R42 ;  /* 0x0044002a0d007388 */ /* 0x000fe40000000800 */
[----:B------:R-:W-:Y:S01]  /*9810*/  @P1 IMAD R61, R61, c[0x0][0x214], RZ ;  /* 0x000085003d3d1a24 */ /* 0x000fe200078e02ff */
[----:B------:R-:W-:Y:S01]  /*9820*/  @!P1 SEL R61, R10, c[0x0][0x234], !P2 ;  /* 0x00008d000a3d9a07 */ /* 0x000fe20005000000 */
[----:B------:R-:W-:Y:S01]  /*9830*/  STS [R15+0x4000], R44 ;  /* 0x0040002c0f007388 */ /* 0x000fe20000000800 */
[----:B------:R-:W-:-:S03]  /*9840*/  @P1 MOV R10, 0x1 ;  /* 0x00000001000a1802 */ /* 0x000fc60000000f00 */
[----:B------:R-:W-:Y:S01]  /*9850*/  STS [R15+0x4400], R46 ;  /* 0x0044002e0f007388 */ /* 0x000fe20000000800 */
[----:B------:R-:W-:-:S03]  /*9860*/  @!P1 IMAD R10, R61, c[0x0][0x1c0], RZ ;  /* 0x000070003d0a9a24 */ /* 0x000fc600078e02ff */
[----:B------:R-:W-:Y:S01]  /*9870*/  STS [R17+0x4000], R48 ;  /* 0x0040003011007388 */ /* 0x000fe20000000800 */
[----:B--2---:R-:W-:-:S03]  /*9880*/  IMAD R10, R5, R10, RZ ;  /* 0x0000000a050a7224 */ /* 0x004fc600078e02ff */
[----:B------:R-:W-:Y:S02]  /*9890*/  STS [R17+0x4400], R50 ;  /* 0x0044003211007388 */ /* 0x000fe40000000800 */
[----:B------:R-:W-:Y:S02]  /*98a0*/  SEL R10, R10, RZ, P3 ;  /* 0x000000ff0a0a7207 */ /* 0x000fe40001800000 */
        /* <DEDUP_REMOVED lines=8> */
[----:B------:R-:W-:Y:S04]  /*9930*/  STS [R11+0x8000], R68 ;  /* 0x008000440b007388 */ /* 0x000fe80000000800 */
[----:B------:R5:W-:Y:S04]  /*9940*/  STS [R11+0x8400], R70 ;  /* 0x008400460b007388 */ /* 0x000be80000000800 */
[----:B------:R5:W-:Y:S01]  /*9950*/  STS [R13+0x8000], R72 ;  /* 0x008000480d007388 */ /* 0x000be20000000800 */
[----:B-1----:R-:W-:-:S03]  /*9960*/  @!P0 SHF.R.S32.HI R60, RZ, 0x1f, R5 ;  /* 0x0000001fff3c8819 */ /* 0x002fc60000011405 */
[----:B------:R1:W-:Y:S01]  /*9970*/  STS [R13+0x8400], R74 ;  /* 0x0084004a0d007388 */ /* 0x0003e20000000800 */
[----:B--2---:R-:W-:-:S03]  /*9980*/  @!P0 IMAD.WIDE.U32 R62, R5, c[0x0][0x1e0], RZ ;  /* 0x00007800053e8a25 */ /* 0x004fc600078e00ff */
[----:B------:R1:W-:Y:S01]  /*9990*/  STS [R15+0x8000], R76 ;  /* 0x0080004c0f007388 */ /* 0x0003e20000000800 */
[----:B------:R-:W-:Y:S01]  /*99a0*/  @!P0 IMAD R60, R60, c[0x0][0x1e0], RZ ;  /* 0x000078003c3c8a24 */ /* 0x000fe200078e02ff */
[----:B------:R-:W-:Y:S01]  /*99b0*/  @!P0 MOV R4, R62 ;  /* 0x0000003e00048202 */ /* 0x000fe20000000f00 */
[C---:B------:R-:W-:Y:S01]  /*99c0*/  @!P3 IMAD R62, R5.reuse, c[0x0][0x214], RZ ;  /* 0x00008500053eba24 */ /* 0x040fe200078e02ff */
[----:B------:R1:W-:Y:S01]  /*99d0*/  STS [R15+0x8400], R78 ;  /* 0x0084004e0f007388 */ /* 0x0003e20000000800 */
[----:B------:R-:W-:Y:S01]  /*99e0*/  @!P0 IMAD R60, R5, c[0x0][0x1e4], R60 ;  /* 0x00007900053c8a24 */ /* 0x000fe200078e023c */
[----:B---3--:R-:W-:Y:S01]  /*99f0*/  @P1 MOV R64, c[0x0][0x210] ;  /* 0x0000840000401a02 */ /* 0x008fe20000000f00 */
[----:B----4-:R-:W-:Y:S01]  /*9a00*/  CS2R R66, SRZ ;  /* 0x0000000000427805 */ /* 0x010fe2000001ff00 */
[----:B------:R1:W-:Y:S01]  /*9a10*/  STS [R17+0x8000], R80 ;  /* 0x0080005011007388 */ /* 0x0003e20000000800 */
[----:B------:R-:W-:Y:S02]  /*9a20*/  @!P1 MOV R64, 0x1 ;  /* 0x0000000100409802 */ /* 0x000fe40000000f00 */
[----:B------:R-:W-:Y:S01]  /*9a30*/  @!P0 IADD3 R3, R63, R60, RZ ;  /* 0x0000003c3f038210 */ /* 0x000fe20007ffe0ff */
[----:B------:R1:W-:Y:S01]  /*9a40*/  STS [R17+0x8400], R82 ;  /* 0x0084005211007388 */ /* 0x0003e20000000800 */
[----:B------:R-:W-:-:S02]  /*9a50*/  SHF.R.S32.HI R60, RZ, 0x1f, R9 ;  /* 0x0000001fff3c7819 */ /* 0x000fc40000011409 */
[----:B------:R-:W-:Y:S01]  /*9a60*/  @!P3 SEL R62, R62, R213, !P0 ;  /* 0x000000d53e3eb207 */ /* 0x000fe20004000000 */
[----:B------:R1:W-:Y:S01]  /*9a70*/  STS [R19+0x8000], R84 ;  /* 0x0080005413007388 */ /* 0x0003e20000000800 */
[----:B------:R-:W-:Y:S02]  /*9a80*/  LEA.HI R60, R60, R9, RZ, 0x3 ;  /* 0x000000093c3c7211 */ /* 0x000fe400078f18ff */
[----:B------:R-:W-:Y:S01]  /*9a90*/  LOP3.LUT P0, RZ, R8, 0x3, RZ, 0xc0, !PT ;  /* 0x0000000308ff7812 */ /* 0x000fe2000780c0ff */
[----:B------:R1:W-:Y:S01]  /*9aa0*/  STS [R19+0x8400], R86 ;  /* 0x0084005613007388 */ /* 0x0003e20000000800 */
[----:B------:R-:W-:Y:S02]  /*9ab0*/  LOP3.LUT R60, R60, 0xffffff8, RZ, 0xc0, !PT ;  /* 0x0ffffff83c3c7812 */ /* 0x000fe400078ec0ff */
[----:B------:R-:W-:Y:S01]  /*9ac0*/  @!P3 MOV R66, R62 ;  /* 0x0000003e0042b202 */ /* 0x000fe20000000f00 */
[----:B------:R1:W-:Y:S01]  /*9ad0*/  STS [R21+0x8000], R88 ;  /* 0x0080005815007388 */ /* 0x0003e20000000800 */
[----:B------:R-:W-:Y:S01]  /*9ae0*/  IADD3 R60, R9, -R60, RZ ;  /* 0x8000003c093c7210 */ /* 0x000fe20007ffe0ff */
[----:B------:R-:W-:Y:S01]  /*9af0*/  @P4 FMUL.FTZ R9, R0, 0.69314718246459960938 ;  /* 0x3f31721800094820 */ /* 0x000fe20000410000 */
[----:B------:R-:W-:Y:S01]  /*9b00*/  @!P3 SHF.R.S32.HI R67, RZ, 0x1f, R62 ;  /* 0x0000001fff43b819 */ /* 0x000fe2000001143e */
[----:B------:R1:W-:Y:S01]  /*9b10*/  STS [R21+0x8400], R90 ;  /* 0x0084005a15007388 */ /* 0x0003e20000000800 */
[----:B------:R-:W-:Y:S01]  /*9b20*/  MOV R8, 0x7f800000 ;  /* 0x7f80000000087802 */ /* 0x000fe20000000f00 */
[----:B------:R-:W-:Y:S01]  /*9b30*/  @P4 FFMA.FTZ R8, R132, c[0x0][0x238], R9 ;  /* 0x00008e0084084a23 */ /* 0x000fe20000010009 */
[----:B------:R-:W-:Y:S01]  /*9b40*/  LEA R219, R60, R219, 0x4 ;  /* 0x000000db3cdb7211 */ /* 0x000fe200078e20ff */
[----:B------:R1:W-:Y:S04]  /*9b50*/  STS [R23+0x8000], R92 ;  /* 0x0080005c17007388 */ /* 0x0003e80000000800 */
[----:B------:R1:W-:Y:S04]  /*9b60*/  STS [R23+0x8400], R94 ;  /* 0x0084005e17007388 */ /* 0x0003e80000000800 */
[----:B------:R1:W-:Y:S04]  /*9b70*/  STS [R25+0x8000], R96 ;  /* 0x0080006019007388 */ /* 0x0003e80000000800 */
[----:B------:R1:W-:Y:S04]  /*9b80*/  STS [R25+0x8400], R99 ;  /* 0x0084006319007388 */ /* 0x0003e80000000800 */
[----:B------:R-:W-:Y:S06]  /*9b90*/  BAR.SYNC.DEFER_BLOCKING 0x0 ;  /* 0x0000000000007b1d */ /* 0x000fec0000010000 */
[----:B-----5:R-:W2:Y:S04]  /*9ba0*/  S2R R11, SR_CTAID.X ;  /* 0x00000000000b7919 */ /* 0x020ea80000002500 */
[----:B------:R-:W3:Y:S04]  /*9bb0*/  S2R R6, SR_CTAID.Z ;  /* 0x0000000000067919 */ /* 0x000ee80000002700 */
[----:B------:R1:W4:Y:S04]  /*9bc0*/  LDS.128 R52, [R215] ;  /* 0x00000000d7347984 */ /* 0x0003280000000c00 */
[----:B------:R1:W1:Y:S01]  /*9bd0*/  LDS.128 R48, [R215+0x1000] ;  /* 0x00100000d7307984 */ /* 0x0002620000000c00 */
[----:B--2---:R-:W-:-:S03]  /*9be0*/  IMAD R5, R11, R64, RZ ;  /* 0x000000400b057224 */ /* 0x004fc600078e02ff */
[----:B------:R2:W1:Y:S01]  /*9bf0*/  LDS.128 R44, [R215+0x2000] ;  /* 0x00200000d72c7984 */ /* 0x0004620000000c00 */
[----:B---3--:R-:W-:Y:S01]  /*9c00*/  IMAD R10, R6, R61, R10 ;  /* 0x0000003d060a7224 */ /* 0x008fe200078e020a */
[----:B------:R-:W-:Y:S02]  /*9c10*/  SHF.L.U32 R5, R5, 0x7, RZ ;  /* 0x0000000705057819 */ /* 0x000fe400000006ff */
[----:B------:R2:W3:Y:S02]  /*9c20*/  LDS.128 R40, [R215+0x3000] ;  /* 0x00300000d7287984 */ /* 0x0004e40000000c00 */
        /* <DEDUP_REMOVED lines=13> */
[----:B----4-:R-:W-:Y:S01]  /*9d00*/  IMAD R218, R11, -0x80, R218 ;  /* 0xffffff800bda7824 */ /* 0x010fe200078e02da */
        /* <DEDUP_REMOVED lines=15> */
.L_x_218:
[----:B----4-:R-:W-:Y:S05]  /*9e00*/  BSYNC B0 ;  /* 0x0000000000007941 */ /* 0x010fea0003800000 */
.L_x_217:
[----:B------:R-:W4:Y:S01]  /*9e10*/  S2R R0, SR_TID.X ;  /* 0x0000000000007919 */ /* 0x000f220000002100 */
        /* <DEDUP_REMOVED lines=9> */
[----:B----4-:R-:W-:-:S04]  /*9eb0*/  SHF.R.S32.HI R5, RZ, 0x1f, R0 ;  /* 0x0000001fff057819 */ /* 0x010fc80000011400 */
[----:B------:R-:W-:-:S04]  /*9ec0*/  LEA.HI R5, R5, R0, RZ, 0x3 ;  /* 0x0000000005057211 */ /* 0x000fc800078f18ff */
[----:B------:R-:W-:-:S04]  /*9ed0*/  SHF.R.S32.HI R4, RZ, 0x3, R5 ;  /* 0x00000003ff047819 */ /* 0x000fc80000011405 */
[----:B------:R-:W-:Y:S02]  /*9ee0*/  ISETP.GE.AND P0, PT, R4, R211, PT ;  /* 0x000000d30400720c */ /* 0x000fe40003f06270 */
[----:B------:R-:W-:-:S05]  /*9ef0*/  SHF.R.S32.HI R5, RZ, 0x1f, R4 ;  /* 0x0000001fff057819 */ /* 0x000fca0000011404 */
[----:B-12---:R-:W-:-:S06]  /*9f00*/  IMAD.WIDE R214, R214, 0x80, R4 ;  /* 0x00000080d6d67825 */ /* 0x006fcc00078e0204 */
        /* <DEDUP_REMOVED lines=14> */
.L_x_220:
[----:B------:R-:W-:Y:S05]  /*9ff0*/  BSYNC B0 ;  /* 0x0000000000007941 */ /* 0x000fea0003800000 */
.L_x_219:
        /* <DEDUP_REMOVED lines=20> */
.L_x_222:
[----:B------:R-:W-:Y:S05]  /*a140*/  BSYNC B0 ;  /* 0x0000000000007941 */ /* 0x000fea0003800000 */
.L_x_221:
        /* <DEDUP_REMOVED lines=20> */
.L_x_224:
[----:B------:R-:W-:Y:S05]  /*a290*/  BSYNC B0 ;  /* 0x0000000000007941 */ /* 0x000fea0003800000 */
.L_x_223:
        /* <DEDUP_REMOVED lines=17> */
[----:B---3--:R1:W-:Y:S10]  /*a3b0*/  @!P1 STG.E.128 [R2.64], R40 ;  /* 0x0000002802009986 */ /* 0x0083f4000c101d0a */
[----:B------:R-:W-:Y:S05]  /*a3c0*/  @P0 EXIT ;  /* 0x000000000000094d */ /* 0x000fea0003800000 */
[----:B------:R-:W-:Y:S01]  /*a3d0*/  STG.E.128 [R2.64+0x100], R56 ;  /* 0x0001003802007986 */ /* 0x000fe2000c101d0a */
[----:B------:R-:W-:Y:S05]  /*a3e0*/  EXIT ;  /* 0x000000000000794d */ /* 0x000fea0003800000 */
.L_x_191:
        /* <DEDUP_REMOVED lines=70> */
.L_x_226:
[----:B------:R-:W-:Y:S05]  /*a850*/  BSYNC B0 ;  /* 0x0000000000007941 */ /* 0x000fea0003800000 */
.L_x_225:
        /* <DEDUP_REMOVED lines=20> */
.L_x_228:
[----:B------:R-:W-:Y:S05]  /*a9a0*/  BSYNC B0 ;  /* 0x0000000000007941 */ /* 0x000fea0003800000 */
.L_x_227:
        /* <DEDUP_REMOVED lines=20> */
.L_x_230:
[----:B------:R-:W-:Y:S05]  /*aaf0*/  BSYNC B0 ;  /* 0x0000000000007941 */ /* 0x000fea0003800000 */
.L_x_229:
        /* <DEDUP_REMOVED lines=19> */
.L_x_232:
[----:B------:R-:W-:Y:S05]  /*ac30*/  BSYNC B0 ;  /* 0x0000000000007941 */ /* 0x000fea0003800000 */
.L_x_231:
        /* <DEDUP_REMOVED lines=35> */
.L_x_233:
        /* <DEDUP_REMOVED lines=9> */
.L_x_1279:


//--------------------- .text._ZN5flash16flash_fwd_kernelI23Flash_fwd_kernel_traitsILi192ELi128ELi64ELi8ELb0ELb0EN7cutlass6half_tE19Flash_kernel_traitsILi192ELi128ELi64ELi8ES3_EELb0ELb0ELb1ELb0ELb0ELb1ELb0ELb0EEEvNS_16Flash_fwd_paramsE --------------------------
	.section	.text._ZN5flash16flash_fwd_kernelI23Flash_fwd_kernel_traitsILi192ELi128ELi64ELi8ELb0ELb0EN7cutlass6half_tE19Flash_kernel_traitsILi192ELi128ELi64ELi8ES3_EELb0ELb0ELb1ELb0ELb0ELb1ELb0ELb0EEEvNS_16Flash_fwd_paramsE,"ax",@progbits
	.sectioninfo	@"SHI_REGISTERS=242"
	.align	128
        .global         _ZN5flash16flash_fwd_kernelI23Flash_fwd_kernel_traitsILi192ELi128ELi64ELi8ELb0ELb0EN7cutlass6half_tE19Flash_kernel_traitsILi192ELi128ELi64ELi8ES3_EELb0ELb0ELb1ELb0ELb0ELb1ELb0ELb0EEEvNS_16Flash_fwd_paramsE
        .type           _ZN5flash16flash_fwd_kernelI23Flash_fwd_kernel_traitsILi192ELi128ELi64ELi8ELb0ELb0EN7cutlass6half_tE19Flash_kernel_traitsILi192ELi128ELi64ELi8ES3_EELb0ELb0ELb1ELb0ELb0ELb1ELb0ELb0EEEvNS_16Flash_fwd_paramsE,@function
        .size           _ZN5flash16flash_fwd_kernelI23Flash_fwd_kernel_traitsILi192ELi128ELi64ELi8ELb0ELb0EN7cutlass6half_tE19Flash_kernel_traitsILi192ELi128ELi64ELi8ES3_EELb0ELb0ELb1ELb0ELb0ELb1ELb0ELb0EEEvNS_16Flash_fwd_paramsE,(.L_x_1280 - _ZN5flash16flash_fwd_kernelI23Flash_fwd_kernel_traitsILi192ELi128ELi64ELi8ELb0ELb0EN7cutlass6half_tE19Flash_kernel_traitsILi192ELi128ELi64ELi8ES3_EELb0ELb0ELb1ELb0ELb0ELb1ELb0ELb0EEEvNS_16Flash_fwd_paramsE)
        .other          _ZN5flash16flash_fwd_kernelI23Flash_fwd_kernel_traitsILi192ELi128ELi64ELi8ELb0ELb0EN7cutlass6half_tE19Flash_kernel_traitsILi192ELi128ELi64ELi8ES3_EELb0ELb0ELb1ELb0ELb0ELb1ELb0ELb0EEEvNS_16Flash_fwd_paramsE,@"STO_CUDA_ENTRY STV_DEFAULT"
_ZN5flash16flash_fwd_kernelI23Flash_fwd_kernel_traitsILi192ELi128ELi64ELi8ELb0ELb0EN7cutlass6half_tE19Flash_kernel_traitsILi192ELi128ELi64ELi8ES3_EELb0ELb0ELb1ELb0ELb0ELb1ELb0ELb0EEEvNS_16Flash_fwd_paramsE:
.text._ZN5flash16flash_fwd_kernelI23Flash_fwd_kernel_traitsILi192ELi128ELi64ELi8ELb0ELb0EN7cutlass6half_tE19Flash_kernel_traitsILi192ELi128ELi64ELi8ES3_EELb0ELb0ELb1ELb0ELb0ELb1ELb0ELb0EEEvNS_16Flash_fwd_paramsE:
[----:B------:R-:W-:Y:S02]  /*0000*/  MOV R1, c[0x0][0x28] ;  /* 0x00000a0000017a02 */ /* 0x000fe40000000f00 */
[----:B------:R-:W1:Y:S01]  /*0010*/  S2UR UR11, SR_CTAID.Y ;  /* 0x00000000000b79c3 */ /* 0x000e620000002600 */
[----:B------:R-:W-:Y:S02]  /*0020*/  ULDC.64 UR4, c[0x0][0x240] ;  /* 0x0000900000047ab9 */ /* 0x000fe40000000a00 */
[----:B------:R-:W-:Y:S02]  /*0030*/  UISETP.NE.U32.AND UP2, UPT, URZ, UR4, UPT ;  /* 0x000000043f00728c */ /* 0x000fe4000bf45070 */
[----:B------:R-:W-:Y:S02]  /*0040*/  UMOV UR7, 0x4 ;  /* 0x0000000400077882 */ /* 0x000fe40000000000 */
[----:B------:R-:W-:Y:S02]  /*0050*/  UISETP.NE.AND.EX UP2, UPT, URZ, UR5, UPT, UP2 ;  /* 0x000000053f00728c */ /* 0x000fe4000bf45320 */
[----:B------:R-:W-:Y:S02]  /*0060*/  ULDC.64 UR12, c[0x0][0x240] ;  /* 0x00009000000c7ab9 */ /* 0x000fe40000000a00 */
[----:B------:R-:W-:-:S02]  /*0070*/  ULDC.64 UR4, c[0x0][0x250] ;  /* 0x0000940000047ab9 */ /* 0x000fc40000000a00 */
[----:B------:R-:W-:Y:S01]  /*0080*/  PLOP3.LUT P2, PT, PT, PT, UP2, 0x80, 0x0 ;  /* 0x000000000000781c */ /* 0x000fe20003f4f028 */
[----:B------:R-:W-:Y:S02]  /*0090*/  UISETP.NE.U32.AND UP0, UPT, URZ, UR4, UPT ;  /* 0x000000043f00728c */ /* 0x000fe4000bf05070 */
[----:B------:R-:W-:Y:S02]  /*00a0*/  ULDC.64 UR18, c[0x0][0x118] ;  /* 0x0000460000127ab9 */ /* 0x000fe40000000a00 */
[----:B------:R-:W-:Y:S02]  /*00b0*/  UISETP.NE.AND.EX UP0, UPT, URZ, UR5, UPT, UP0 ;  /* 0x000000053f00728c */ /* 0x000fe4000bf05300 */
[----:B------:R-:W-:Y:S02]  /*00c0*/  ULDC.U8 UR6, c[0x0][0x312] ;  /* 0x0000c48000067ab9 */ /* 0x000fe40000000000 */
[----:B------:R-:W-:Y:S02]  /*00d0*/  ULDC.64 UR8, c[0x0][0x248] ;  /* 0x0000920000087ab9 */ /* 0x000fe40000000a00 */
[----:B-1----:R-:W-:Y:S01]  /*00e0*/  UIMAD.WIDE UR12, UR11, UR7, UR12 ;  /* 0x000000070b0c72a5 */ /* 0x002fe2000f8e020c */
[----:B------:R-:W-:Y:S01]  /*00f0*/  PLOP3.LUT P0, PT, PT, PT, UP0, 0x80, 0x0 ;  /* 0x000000000000781c */ /* 0x000fe20003f0f008 */
[----:B------:R-:W-:-:S02]  /*0100*/  ULDC.64 UR4, c[0x0][0x250] ;  /* 0x0000940000047ab9 */ /* 0x000fc40000000a00 */
[----:B------:R-:W-:Y:S02]  /*0110*/  UISETP.NE.AND UP3, UPT, UR6, URZ, UPT ;  /* 0x0000003f0600728c */ /* 0x000fe4000bf65270 */
[----:B------:R-:W-:Y:S01]  /*0120*/  IMAD.U32 R10, RZ, RZ, UR12 ;  /* 0x0000000cff0a7e24 */ /* 0x000fe2000f8e00ff */
[----:B------:R-:W-:Y:S01]  /*0130*/  UISETP.EQ.U32.AND UP1, UPT, URZ, UR8, UPT ;  /* 0x000000083f00728c */ /* 0x000fe2000bf22070 */
[----:B------:R-:W-:Y:S01]  /*0140*/  IMAD.U32 R11, RZ, RZ, UR13 ;  /* 0x0000000dff0b7e24 */ /* 0x000fe2000f8e00ff */
[----:B------:R-:W-:Y:S02]  /*0150*/  @UP0 UIMAD.WIDE UR4, UR11, UR7, UR4 ;  /* 0x000000070b0402a5 */ /* 0x000fe4000f8e0204 */
[----:B------:R-:W-:Y:S02]  /*0160*/  UISETP.EQ.OR.EX UP1, UPT, URZ, UR9, !UP3, UP1 ;  /* 0x000000093f00728c */ /* 0x000fe4000df22710 */
[----:B------:R-:W2:Y:S01]  /*0170*/  @P2 LDG.E R7, [R10.64] ;  /* 0x000000120a072981 */ /* 0x000ea2000c1e1900 */
[----:B------:R-:W-:-:S03]  /*0180*/  ULDC.64 UR8, c[0x0][0x248] ;  /* 0x0000920000087ab9 */ /* 0x000fc60000000a00 */
[----:B------:R-:W3:Y:S01]  /*0190*/  @P2 LDG.E R0, [R10.64+0x4] ;  /* 0x000004120a002981 */ /* 0x000ee2000c1e1900 */
[----:B------:R-:W-:Y:S01]  /*01a0*/  IMAD.U32 R8, RZ, RZ, UR4 ;  /* 0x00000004ff087e24 */ /* 0x000fe2000f8e00ff */
[----:B------:R-:W-:-:S05]  /*01b0*/  MOV R9, UR5 ;  /* 0x0000000500097c02 */ /* 0x000fca0008000f00 */
[----:B------:R-:W4:Y:S01]  /*01c0*/  @P0 LDG.E R4, [R8.64] ;  /* 0x0000001208040981 */ /* 0x000f22000c1e1900 */
[----:B------:R-:W-:Y:S01]  /*01d0*/  PLOP3.LUT P1, PT, PT, PT, UP1, 0x80, 0x0 ;  /* 0x000000000000781c */ /* 0x000fe20003f2f018 */
[----:B------:R-:W-:-:S06]  /*01e0*/  UIMAD.WIDE UR8, UR11, UR7, UR8 ;  /* 0x000000070b0872a5 */ /* 0x000fcc000f8e0208 */
[----:B------:R-:W-:Y:S01]  /*01f0*/  IMAD.U32 R2, RZ, RZ, UR8 ;  /* 0x00000008ff027e24 */ /* 0x000fe2000f8e00ff */
[----:B------:R-:W-:-:S05]  /*0200*/  MOV R3, UR9 ;  /* 0x0000000900037c02 */ /* 0x000fca0008000f00 */
[----:B------:R-:W5:Y:S01]  /*0210*/  @!P1 LDG.E R5, [R2.64] ;  /* 0x0000001202059981 */ /* 0x000f62000c1e1900 */
[----:B------:R-:W-:Y:S02]  /*0220*/  UMOV UR10, 0xffffffff ;  /* 0xffffffff000a7882 */ /* 0x000fe40000000000 */
[----:B------:R-:W-:Y:S01]  /*0230*/  UMOV UR15, URZ ;  /* 0x0000003f000f7c82 */ /* 0x000fe20008000000 */
[----:B------:R-:W1:Y:S01]  /*0240*/  S2R R6, SR_TID.X ;  /* 0x0000000000067919 */ /* 0x000e620000002100 */
[----:B------:R-:W-:Y:S01]  /*0250*/  UMOV UR20, 0xffffffff ;  /* 0xffffffff00147882 */ /* 0x000fe20000000000 */
[----:B------:R-:W1:Y:S08]  /*0260*/  S2UR UR13, SR_CTAID.X ;  /* 0x00000000000d79c3 */ /* 0x000e700000002500 */
[----:B------:R-:W1:Y:S08]  /*0270*/  S2UR UR12, SR_CTAID.Z ;  /* 0x00000000000c79c3 */ /* 0x000e700000002700 */
[----:B--2---:R-:W2:Y:S08]  /*0280*/  @P2 R2UR UR10, R7 ;  /* 0x00000000070a23c2 */ /* 0x004eb000000e0000 */
[----:B---3--:R-:W2:Y:S08]  /*0290*/  @P2 R2UR UR16, R0 ;  /* 0x00000000001023c2 */ /* 0x008eb000000e0000 */
[----:B----4-:R3:W4:Y:S01]  /*02a0*/  @P0 R2UR UR15, R4 ;  /* 0x00000000040f03c2 */ /* 0x01072200000e0000 */
[----:B------:R-:W-:-:S04]  /*02b0*/  ISETP.NE.U32.AND P0, PT, RZ, c[0x0][0x248], PT ;  /* 0x00009200ff007a0c */ /* 0x000fc80003f05070 */
[----:B------:R-:W-:-:S03]  /*02c0*/  ISETP.NE.AND.EX P0, PT, RZ, c[0x0][0x24c], PT, P0 ;  /* 0x00009300ff007a0c */ /* 0x000fc60003f05300 */
[----:B-----5:R3:W1:Y:S01]  /*02d0*/  @!P1 R2UR UR20, R5 ;  /* 0x00000000051493c2 */ /* 0x02066200000e0000 */
[----:B--2---:R-:W-:-:S07]  /*02e0*/  @UP2 UIADD3 UR16, UR16, -UR10, URZ ;  /* 0x8000000a10102290 */ /* 0x004fce000fffe03f */
[----:B------:R-:W-:Y:S02]  /*02f0*/  @!UP2 ULDC UR16, c[0x0][0x214] ;  /* 0x000085000010aab9 */ /* 0x000fe40000000800 */
[----:B-1-34-:R-:W-:Y:S05]  /*0300*/  @!P0 BRA `(.L_x_234) ;  /* 0x0000007000008947 */ /* 0x01afea0003800000 */
[----:B------:R-:W-:-:S13]  /*0310*/  PLOP3.LUT P0, PT, PT, PT, UP3, 0x80, 0x0 ;  /* 0x000000000000781c */ /* 0x000fda0003f0f038 */
[----:B------:R-:W2:Y:S04]  /*0320*/  @P0 LDG.E R0, [R2.64+0x4] ;  /* 0x0000041202000981 */ /* 0x000ea8000c1e1900 */
[----:B------:R-:W3:Y:S01]  /*0330*/  @!P0 LDG.E R4, [R2.64] ;  /* 0x0000001202048981 */ /* 0x000ee2000c1e1900 */
[----:B--2---:R-:W1:Y:S02]  /*0340*/  @P0 R2UR UR6, R0 ;  /* 0x00000000000603c2 */ /* 0x004e6400000e0000 */
[----:B-1----:R-:W-:-:S11]  /*0350*/  @UP3 UIADD3 UR6, UR6, -UR20, URZ ;  /* 0x8000001406063290 */ /* 0x002fd6000fffe03f */
[----:B---3--:R1:W2:Y:S02]  /*0360*/  @!P0 R2UR UR6, R4 ;  /* 0x00000000040683c2 */ /* 0x0082a400000e0000 */
[----:B-12---:R-:W-:Y:S05]  /*0370*/  BRA `(.L_x_235) ;  /* 0x0000001000007947 */ /* 0x006fea0003800000 */
.L_x_234:
[----:B------:R-:W-:Y:S02]  /*0380*/  ULDC UR6, c[0x0][0x218] ;  /* 0x0000860000067ab9 */ /* 0x000fe40000000800 */
.L_x_235:
[----:B------:R-:W-:Y:S02]  /*0390*/  ULDC.64 UR4, c[0x0][0x258] ;  /* 0x0000960000047ab9 */ /* 0x000fe40000000a00 */
[----:B------:R-:W-:-:S04]  /*03a0*/  UISETP.NE.U32.AND UP2, UPT, URZ, UR4, UPT ;  /* 0x000000043f00728c */ /* 0x000fc8000bf45070 */
[----:B------:R-:W-:-:S03]  /*03b0*/  UISETP.NE.AND.EX UP2, UPT, URZ, UR5, UPT, UP2 ;  /* 0x000000053f00728c */ /* 0x000fc6000bf45320 */
[----:B------:R-:W-:-:S03]  /*03c0*/  ULDC.64 UR4, c[0x0][0x258] ;  /* 0x0000960000047ab9 */ /* 0x000fc60000000a00 */
[----:B------:R-:W-:-:S05]  /*03d0*/  PLOP3.LUT P0, PT, PT, PT, UP2, 0x80, 0x0 ;  /* 0x000000000000781c */ /* 0x000fca0003f0f028 */
[----:B------:R-:W-:-:S06]  /*03e0*/  @UP2 UIMAD.WIDE UR4, UR11, UR7, UR4 ;  /* 0x000000070b0422a5 */ /* 0x000fcc000f8e0204 */
[----:B------:R-:W-:Y:S02]  /*03f0*/  IMAD.U32 R2, RZ, RZ, UR4 ;  /* 0x00000004ff027e24 */ /* 0x000fe4000f8e00ff */
[----:B------:R-:W-:Y:S01]  /*0400*/  IMAD.U32 R3, RZ, RZ, UR5 ;  /* 0x00000005ff037e24 */ /* 0x000fe2000f8e00ff */
[----:B------:R-:W-:Y:S02]  /*0410*/  USHF.L.U32 UR13, UR13, 0x7, URZ ;  /* 0x000000070d0d7899 */ /* 0x000fe4000800063f */
[----:B------:R-:W-:Y:S02]  /*0420*/  ULDC.64 UR4, c[0x0][0x268] ;  /* 0x00009a0000047ab9 */ /* 0x000fe40000000a00 */
[----:B------:R-:W2:Y:S01]  /*0430*/  @P0 LDG.E R0, [R2.64] ;  /* 0x0000001202000981 */ /* 0x000ea2000c1e1900 */
[----:B------:R-:W-:Y:S02]  /*0440*/  UISETP.GT.AND UP0, UPT, UR16, UR13, UPT ;  /* 0x0000000d1000728c */ /* 0x000fe4000bf04270 */
[----:B------:R-:W-:-:S03]  /*0450*/  @!UP2 UISETP.NE.U32.AND UP1, UPT, URZ, UR4, UPT ;  /* 0x000000043f00a28c */ /* 0x000fc6000bf25070 */
[----:B------:R-:W-:Y:S02]  /*0460*/  ULDC UR4, c[0x0][0x21c] ;  /* 0x0000870000047ab9 */ /* 0x000fe40000000800 */
[----:B------:R-:W-:-:S04]  /*0470*/  @!UP2 UISETP.NE.AND.EX UP1, UPT, URZ, UR5, UPT, UP1 ;  /* 0x000000053f00a28c */ /* 0x000fc8000bf25310 */
[----:B------:R-:W-:Y:S01]  /*0480*/  @!UP2 USEL UR4, URZ, UR4, !UP1 ;  /* 0x000000043f04a287 */ /* 0x000fe2000c800000 */
[----:B--2---:R-:W1:Y:S01]  /*0490*/  @P0 R2UR UR14, R0 ;  /* 0x00000000000e03c2 */ /* 0x004e6200000e0000 */
[----:B------:R-:W-:Y:S01]  /*04a0*/  PLOP3.LUT P0, PT, PT, PT, UP0, 0x80, 0x0 ;  /* 0x000000000000781c */ /* 0x000fe20003f0f008 */
[----:B-1----:R-:W-:Y:S02]  /*04b0*/  @UP2 UIADD3 UR14, UR14, -UR15, URZ ;  /* 0x8000000f0e0e2290 */ /* 0x002fe4000fffe03f */
[----:B------:R-:W-:-:S10]  /*04c0*/  @!UP2 UIADD3 UR14, UR4, UR6, -UR15 ;  /* 0x00000006040ea290 */ /* 0x000fd4000fffe80f */
[----:B------:R-:W-:Y:S05]  /*04d0*/  @!P0 EXIT ;  /* 0x000000000000894d */ /* 0x000fea0003800000 */
[----:B------:R-:W-:Y:S02]  /*04e0*/  UIADD3 UR6, UR14, UR13, -UR16 ;  /* 0x0000000d0e067290 */ /* 0x000fe4000fffe810 */
[----:B------:R-:W-:Y:S02]  /*04f0*/  UIADD3 UR4, -UR16, 0xbf, UR13 ;  /* 0x000000bf10047890 */ /* 0x000fe4000fffe10d */
[----:B------:R-:W-:Y:S02]  /*0500*/  ULDC UR9, c[0x0][0x2e4] ;  /* 0x0000b90000097ab9 */ /* 0x000fe40000000800 */
[----:B------:R-:W-:Y:S02]  /*0510*/  ULDC UR5, c[0x0][0x2e8] ;  /* 0x0000ba0000057ab9 */ /* 0x000fe40000000800 */
[----:B------:R-:W-:Y:S02]  /*0520*/  UIADD3 UR9, UR6, -UR9, URZ ;  /* 0x8000000906097290 */ /* 0x000fe4000fffe03f */
[----:B------:R-:W-:-:S02]  /*0530*/  UIADD3 UR7, UR14, 0x3f, URZ ;  /* 0x0000003f0e077890 */ /* 0x000fc4000fffe03f */
[----:B------:R-:W-:Y:S02]  /*0540*/  UIADD3 UR5, UR4, UR5, UR14 ;  /* 0x0000000504057290 */ /* 0x000fe4000fffe00e */
[----:B------:R-:W-:Y:S02]  /*0550*/  USHF.R.S32.HI UR8, URZ, 0x1f, UR9 ;  /* 0x0000001f3f087899 */ /* 0x000fe40008011409 */
[----:B------:R-:W-:Y:S02]  /*0560*/  USHF.R.S32.HI UR6, URZ, 0x1f, UR7 ;  /* 0x0000001f3f067899 */ /* 0x000fe40008011407 */
[----:B------:R-:W-:Y:S02]  /*0570*/  USHF.R.S32.HI UR4, URZ, 0x1f, UR5 ;  /* 0x0000001f3f047899 */ /* 0x000fe40008011405 */
[----:B------:R-:W-:Y:S02]  /*0580*/  ULEA.HI UR8, UR8, UR9, URZ, 0x6 ;  /* 0x0000000908087291 */ /* 0x000fe4000f8f303f */
[----:B------:R-:W-:-:S02]  /*0590*/  ULEA.HI UR6, UR6, UR7, URZ, 0x6 ;  /* 0x0000000706067291 */ /* 0x000fc4000f8f303f */
[----:B------:R-:W-:Y:S02]  /*05a0*/  ULEA.HI UR4, UR4, UR5, URZ, 0x6 ;  /* 0x0000000504047291 */ /* 0x000fe4000f8f303f */
[----:B------:R-:W-:Y:S02]  /*05b0*/  USHF.R.S32.HI UR8, URZ, 0x6, UR8 ;  /* 0x000000063f087899 */ /* 0x000fe40008011408 */
[----:B------:R-:W-:Y:S02]  /*05c0*/  USHF.R.S32.HI UR6, URZ, 0x6, UR6 ;  /* 0x000000063f067899 */ /* 0x000fe40008011406 */
[----:B------:R-:W-:Y:S02]  /*05d0*/  USHF.R.S32.HI UR4, URZ, 0x6, UR4 ;  /* 0x000000063f047899 */ /* 0x000fe40008011404 */
[----:B------:R-:W-:Y:S02]  /*05e0*/  UISETP.LT.AND UP1, UPT, URZ, UR8, UPT ;  /* 0x000000083f00728c */ /* 0x000fe4000bf21270 */
[----:B------:R-:W-:-:S02]  /*05f0*/  UISETP.LT.AND UP0, UPT, UR6, UR4, UPT ;  /* 0x000000040600728c */ /* 0x000fc4000bf01270 */
[----:B------:R-:W-:Y:S02]  /*0600*/  USEL UR9, URZ, UR8, !UP1 ;  /* 0x000000083f097287 */ /* 0x000fe4000c800000 */
[----:B------:R-:W-:-:S04]  /*0610*/  USEL UR8, UR6, UR4, UP0 ;  /* 0x0000000406087287 */ /* 0x000fc80008000000 */
[----:B------:R-:W-:-:S06]  /*0620*/  UISETP.GT.AND UP0, UPT, UR8, UR9, UPT ;  /* 0x000000090800728c */ /* 0x000fcc000bf04270 */
[----:B------:R-:W-:-:S13]  /*0630*/  PLOP3.LUT P0, PT, PT, PT, UP0, 0x80, 0x0 ;  /* 0x000000000000781c */ /* 0x000fda0003f0f008 */
[----:B------:R-:W-:Y:S05]  /*0640*/  @P0 BRA `(.L_x_236) ;  /* 0x00000a1000000947 */ /* 0x000fea0003800000 */
[----:B------:R-:W-:Y:S01]  /*0650*/  UISETP.NE.AND UP0, UPT, UR10, -0x1, UPT ;  /* 0xffffffff0a00788c */ /* 0x000fe2000bf05270 */
[----:B------:R-:W-:Y:S01]  /*0660*/  SHF.R.S32.HI R3, RZ, 0x1f, R6 ;  /* 0x0000001fff037819 */ /* 0x000fe20000011406 */
[----:B------:R-:W-:Y:S01]  /*0670*/  ULDC.64 UR4, c[0x0][0x1e0] ;  /* 0x0000780000047ab9 */ /* 0x000fe20000000a00 */
[----:B------:R-:W1:Y:S01]  /*0680*/  S2R R8, SR_CTAID.Z ;  /* 0x0000000000087919 */ /* 0x000e620000002700 */
[----:B------:R-:W-:Y:S01]  /*0690*/  USHF.R.S32.HI UR15, URZ, 0x1f, UR12 ;  /* 0x0000001f3f0f7899 */ /* 0x000fe2000801140c */
[----:B------:R-:W-:Y:S01]  /*06a0*/  LEA.HI R12, R3, R6, RZ, 0x3 ;  /* 0x00000006030c7211 */ /* 0x000fe200078f18ff */
[----:B------:R-:W-:Y:S01]  /*06b0*/  ULDC.64 UR6, c[0x0][0x1e8] ;  /* 0x00007a0000067ab9 */ /* 0x000fe20000000a00 */
[----:B------:R-:W2:Y:S01]  /*06c0*/  S2R R15, SR_CTAID.X ;  /* 0x00000000000f7919 */ /* 0x000ea20000002500 */
[----:B------:R-:W-:Y:S01]  /*06d0*/  ULDC UR9, c[0x0][0x214] ;  /* 0x0000850000097ab9 */ /* 0x000fe20000000800 */
[----:B------:R-:W-:Y:S01]  /*06e0*/  LOP3.LUT R3, R12, 0x1ffffff8, RZ, 0xc0, !PT ;  /* 0x1ffffff80c037812 */ /* 0x000fe200078ec0ff */
[----:B------:R-:W-:Y:S01]  /*06f0*/  ULDC UR8, c[0x0][0x234] ;  /* 0x00008d0000087ab9 */ /* 0x000fe20000000800 */
[----:B------:R-:W-:Y:S01]  /*0700*/  SHF.R.S32.HI R12, RZ, 0x3, R12 ;  /* 0x00000003ff0c7819 */ /* 0x000fe2000001140c */
[----:B------:R-:W-:Y:S01]  /*0710*/  @!UP0 USHF.R.S32.HI UR14, URZ, 0x1f, UR11 ;  /* 0x0000001f3f0e8899 */ /* 0x000fe2000801140b */
[----:B------:R-:W-:Y:S01]  /*0720*/  BSSY B0, `(.L_x_237) ;  /* 0x000003b000007945 */ /* 0x000fe20003800000 */
[----:B------:R-:W-:Y:S01]  /*0730*/  @!UP0 UIMAD.WIDE.U32 UR20, UR11, UR4, URZ ;  /* 0x000000040b1482a5 */ /* 0x000fe2000f8e003f */
[----:B------:R-:W-:Y:S01]  /*0740*/  IMAD.IADD R0, R6, 0x1, -R3 ;  /* 0x0000000106007824 */ /* 0x000fe200078e0a03 */
[----:B------:R-:W-:Y:S01]  /*0750*/  @!UP0 UIMAD UR14, UR14, UR4, URZ ;  /* 0x000000040e0e82a4 */ /* 0x000fe2000f8e023f */
[----:B------:R-:W-:Y:S01]  /*0760*/  SHF.R.S32.HI R13, RZ, 0x1f, R12 ;  /* 0x0000001fff0d7819 */ /* 0x000fe2000001140c */
[----:B------:R-:W-:Y:S01]  /*0770*/  @UP0 UIMAD.WIDE.U32 UR22, UR10, UR6, URZ ;  /* 0x000000060a1602a5 */ /* 0x000fe2000f8e003f */
[----:B------:R-:W-:Y:S01]  /*0780*/  IMAD.SHL.U32 R0, R0, 0x8, RZ ;  /* 0x0000000800007824 */ /* 0x000fe200078e00ff */
[----:B------:R-:W-:-:S02]  /*0790*/  ULDC.U8 UR4, c[0x0][0x329] ;  /* 0x0000ca4000047ab9 */ /* 0x000fc40000000000 */
[----:B------:R-:W-:Y:S02]  /*07a0*/  @!UP0 UIMAD UR14, UR11, UR5, UR14 ;  /* 0x000000050b0e82a4 */ /* 0x000fe4000f8e020e */
[----:B------:R-:W-:Y:S02]  /*07b0*/  UISETP.NE.AND UP1, UPT, UR4, URZ, UPT ;  /* 0x0000003f0400728c */ /* 0x000fe4000bf25270 */
[----:B------:R-:W-:Y:S02]  /*07c0*/  ULDC.U8 UR5, c[0x0][0x328] ;  /* 0x0000ca0000057ab9 */ /* 0x000fe40000000000 */
[----:B------:R-:W-:Y:S02]  /*07d0*/  UISETP.NE.AND UP2, UPT, UR5, URZ, UPT ;  /* 0x0000003f0500728c */ /* 0x000fe4000bf45270 */
[----:B------:R-:W-:Y:S01]  /*07e0*/  ULDC UR6, c[0x0][0x1c0] ;  /* 0x0000700000067ab9 */ /* 0x000fe20000000800 */
[----:B--2---:R-:W-:Y:S01]  /*07f0*/  IMAD.WIDE R14, R15, 0x80, R12 ;  /* 0x000000800f0e7825 */ /* 0x004fe200078e020c */
[----:B------:R-:W-:-:S02]  /*0800*/  UISETP.NE.OR UP3, UPT, UR4, URZ, !UP2 ;  /* 0x0000003f0400728c */ /* 0x000fc4000d765670 */
[----:B------:R-:W-:Y:S02]  /*0810*/  @UP0 UIMAD UR7, UR10, UR7, UR23 ;  /* 0x000000070a0702a4 */ /* 0x000fe4000f8e0217 */
[----:B------:R-:W-:Y:S02]  /*0820*/  ULDC.64 UR4, c[0x0][0x1f0] ;  /* 0x00007c0000047ab9 */ /* 0x000fe40000000a00 */
[----:B------:R-:W-:Y:S02]  /*0830*/  UIMAD UR15, UR15, UR4, URZ ;  /* 0x000000040f0f72a4 */ /* 0x000fe4000f8e023f */
[----:B------:R-:W-:Y:S02]  /*0840*/  @UP1 UMOV UR17, 0x1 ;  /* 0x0000000100111882 */ /* 0x000fe40000000000 */
[----:B------:R-:W-:Y:S02]  /*0850*/  @UP1 ULDC UR4, c[0x0][0x210] ;  /* 0x0000840000041ab9 */ /* 0x000fe40000000800 */
[----:B------:R-:W-:-:S02]  /*0860*/  @UP1 UIMAD UR4, UR4, UR9, URZ ;  /* 0x00000009040412a4 */ /* 0x000fc4000f8e023f */
[----:B------:R-:W-:Y:S02]  /*0870*/  @!UP1 USEL UR4, UR9, UR8, !UP2 ;  /* 0x0000000809049287 */ /* 0x000fe4000d000000 */
[----:B------:R-:W-:Y:S02]  /*0880*/  @!UP0 UMOV UR22, UR20 ;  /* 0x0000001400168c82 */ /* 0x000fe40008000000 */
[----:B------:R-:W-:Y:S01]  /*0890*/  @!UP1 UIMAD UR17, UR4, UR6, URZ ;  /* 0x00000006041192a4 */ /* 0x000fe2000f8e023f */
[----:B------:R-:W-:Y:S01]  /*08a0*/  IADD3 R2, P0, R0, UR22, RZ ;  /* 0x0000001600027c10 */ /* 0x000fe2000ff1e0ff */
[----:B------:R-:W-:Y:S02]  /*08b0*/  @!UP0 UIADD3 UR7, UR21, UR14, URZ ;  /* 0x0000000e15078290 */ /* 0x000fe4000fffe03f */
[----:B------:R-:W-:Y:S02]  /*08c0*/  UIADD3 UR16, -UR13, UR16, URZ ;  /* 0x000000100d107290 */ /* 0x000fe4000fffe13f */
[----:B------:R-:W-:-:S02]  /*08d0*/  @!UP3 UIMAD UR20, UR11, UR9, URZ ;  /* 0x000000090b14b2a4 */ /* 0x000fc4000f8e023f */
[----:B------:R-:W-:Y:S01]  /*08e0*/  UIMAD UR17, UR11, UR17, URZ ;  /* 0x000000110b1172a4 */ /* 0x000fe2000f8e023f */
[----:B------:R-:W-:Y:S01]  /*08f0*/  LEA.HI.X.SX32 R3, R0, UR7, 0x1, P0 ;  /* 0x0000000700037c11 */ /* 0x000fe200080f0eff */
[----:B------:R-:W-:Y:S01]  /*0900*/  @!UP3 USEL UR20, UR20, UR10, !UP0 ;  /* 0x0000000a1414b287 */ /* 0x000fe2000c000000 */
[----:B------:R-:W-:Y:S01]  /*0910*/  ISETP.GE.AND P0, PT, R12, UR16, PT ;  /* 0x000000100c007c0c */ /* 0x000fe2000bf06270 */
[----:B------:R-:W-:Y:S02]  /*0920*/  @UP1 ULDC UR23, c[0x0][0x210] ;  /* 0x0000840000171ab9 */ /* 0x000fe40000000800 */
[----:B------:R-:W-:Y:S01]  /*0930*/  USEL UR17, UR17, URZ, UP3 ;  /* 0x0000003f11117287 */ /* 0x000fe20009800000 */
[----:B-1----:R-:W-:Y:S01]  /*0940*/  IMAD.WIDE.U32 R8, R8, c[0x0][0x1f0], R2 ;  /* 0x00007c0008087a25 */ /* 0x002fe200078e0002 */
[----:B------:R-:W-:Y:S02]  /*0950*/  @!UP1 UMOV UR23, 0x1 ;  /* 0x0000000100179882 */ /* 0x000fe40000000000 */
[----:B------:R-:W-:-:S02]  /*0960*/  UIMAD UR13, UR13, UR23, URZ ;  /* 0x000000170d0d72a4 */ /* 0x000fc4000f8e023f */
[----:B------:R-:W-:Y:S02]  /*0970*/  UIMAD UR17, UR12, UR4, UR17 ;  /* 0x000000040c1172a4 */ /* 0x000fe4000f8e0211 */
[----:B------:R-:W-:Y:S02]  /*0980*/  UMOV UR24, URZ ;  /* 0x0000003f00187c82 */ /* 0x000fe40008000000 */
[----:B------:R-:W-:Y:S02]  /*0990*/  @!UP3 UMOV UR24, UR20 ;  /* 0x000000140018bc82 */ /* 0x000fe40008000000 */
[----:B------:R-:W-:Y:S02]  /*09a0*/  UIMAD UR5, UR12, UR5, UR15 ;  /* 0x000000050c0572a4 */ /* 0x000fe4000f8e020f */
[----:B------:R-:W-:Y:S02]  /*09b0*/  UMOV UR25, URZ ;  /* 0x0000003f00197c82 */ /* 0x000fe40008000000 */
[----:B------:R-:W-:-:S02]  /*09c0*/  USHF.R.S32.HI UR4, URZ, 0x1f, UR13 ;  /* 0x0000001f3f047899 */ /* 0x000fc4000801140d */
[----:B------:R-:W-:Y:S01]  /*09d0*/  @!UP3 USHF.R.S32.HI UR25, URZ, 0x1f, UR20 ;  /* 0x0000001f3f19b899 */ /* 0x000fe20008011414 */
[----:B------:R-:W-:Y:S01]  /*09e0*/  IADD3 R11, R9, UR5, RZ ;  /* 0x00000005090b7c10 */ /* 0x000fe2000fffe0ff */
[----:B------:R-:W-:Y:S02]  /*09f0*/  USHF.R.S32.HI UR6, URZ, 0x1f, UR17 ;  /* 0x0000001f3f067899 */ /* 0x000fe40008011411 */
[----:B------:R-:W-:-:S04]  /*0a00*/  UIADD3 UR13, UP1, UP0, UR13, UR24, UR17 ;  /* 0x000000180d0d7290 */ /* 0x000fc8000f83e011 */
[----:B------:R-:W-:Y:S01]  /*0a10*/  UIADD3.X UR4, UR4, UR25, UR6, UP1, UP0 ;  /* 0x0000001904047290 */ /* 0x000fe20008fe0406 */
[----:B------:R-:W-:Y:S06]  /*0a20*/  @P0 BRA `(.L_x_238) ;  /* 0x000000a000000947 */ /* 0x000fec0003800000 */
        /* <DEDUP_REMOVED lines=10> */
.L_x_238:
[----:B------:R-:W-:Y:S05]  /*0ad0*/  BSYNC B0 ;  /* 0x0000000000007941 */ /* 0x000fea0003800000 */
.L_x_237:
[----:B------:R-:W-:Y:S01]  /*0ae0*/  IADD3 R5, R12, 0x20, RZ ;  /* 0x000000200c057810 */ /* 0x000fe20007ffe0ff */
[----:B------:R-:W-:Y:S03]  /*0af0*/  BSSY B0, `(.L_x_239) ;  /* 0x0000010000007945 */ /* 0x000fe60003800000 */
[----:B------:R-:W-:-:S13]  /*0b00*/  ISETP.GE.AND P0, PT, R5, UR16, PT ;  /* 0x0000001005007c0c */ /* 0x000fda000bf06270 */
[----:B------:R-:W-:Y:S05]  /*0b10*/  @P0 BRA `(.L_x_240) ;  /* 0x000000d000000947 */ /* 0x000fea0003800000 */
[----:B-1----:R-:W-:Y:S01]  /*0b20*/  IADD3 R3, P0, R14, 0x20, RZ ;  /* 0x000000200e037810 */ /* 0x002fe20007f1e0ff */
[----:B------:R-:W-:Y:S01]  /*0b30*/  IMAD.MOV.U32 R16, RZ, RZ, R8 ;  /* 0x000000ffff107224 */ /* 0x000fe200078e0008 */
        /* <DEDUP_REMOVED lines=11> */
.L_x_240:
[----:B------:R-:W-:Y:S05]  /*0bf0*/  BSYNC B0 ;  /* 0x0000000000007941 */ /* 0x000fea0003800000 */
.L_x_239:
        /* <DEDUP_REMOVED lines=17> */
.L_x_242:
[----:B------:R-:W-:Y:S05]  /*0d10*/  BSYNC B0 ;  /* 0x0000000000007941 */ /* 0x000fea0003800000 */
.L_x_241:
[----:B-1----:R-:W-:Y:S01]  /*0d20*/  IADD3 R2, R12, 0x60, RZ ;  /* 0x000000600c027810 */ /* 0x002fe20007ffe0ff */
[----:B------:R-:W-:Y:S03]  /*0d30*/  BSSY B0, `(.L_x_243) ;  /* 0x000000f000007945 */ /* 0x000fe60003800000 */
[----:B------:R-:W-:-:S13]  /*0d40*/  ISETP.GE.AND P0, PT, R2, UR16, PT ;  /* 0x0000001002007c0c */ /* 0x000fda000bf06270 */
[----:B------:R-:W-:Y:S05]  /*0d50*/  @P0 BRA `(.L_x_244) ;  /* 0x000000c000000947 */ /* 0x000fea0003800000 */
[----:B------:R-:W-:Y:S02]  /*0d60*/  IADD3 R3, P0, R14, 0x60, RZ ;  /* 0x000000600e037810 */ /* 0x000fe40007f1e0ff */
[----:B------:R-:W-:Y:S02]  /*0d70*/  MOV R9, R11 ;  /* 0x0000000b00097202 */ /* 0x000fe40000000f00 */
[----:B------:R-:W-:-:S03]  /*0d80*/  IADD3.X R0, RZ, R15, RZ, P0, !PT ;  /* 0x0000000fff007210 */ /* 0x000fc600007fe4ff */
        /* <DEDUP_REMOVED lines=9> */
.L_x_244:
[----:B------:R-:W-:Y:S05]  /*0e20*/  BSYNC B0 ;  /* 0x0000000000007941 */ /* 0x000fea0003800000 */
.L_x_243:
[----:B------:R-:W-:-:S04]  /*0e30*/  LOP3.LUT P6, RZ, R6, 0x7, RZ, 0xc0, !PT ;  /* 0x0000000706ff7812 */ /* 0x000fc800078cc0ff */
[----:B------:R-:W-:Y:S02]  /*0e40*/  ISETP.GE.OR P5, PT, R12, UR16, P6 ;  /* 0x000000100c007c0c */ /* 0x000fe4000b7a6670 */
[----:B------:R-:W-:Y:S02]  /*0e50*/  ISETP.GE.OR P4, PT, R5, UR16, P6 ;  /* 0x0000001005007c0c */ /* 0x000fe4000b786670 */
[----:B------:R-:W-:Y:S02]  /*0e60*/  ISETP.GE.OR P3, PT, R4, UR16, P6 ;  /* 0x0000001004007c0c */ /* 0x000fe4000b766670 */
[----:B------:R-:W-:-:S07]  /*0e70*/  ISETP.GE.OR P6, PT, R2, UR16, P6 ;  /* 0x0000001002007c0c */ /* 0x000fce000b7c6670 */
[----:B------:R-:W-:Y:S02]  /*0e80*/  @!P5 IMAD R7, R12, UR23, RZ ;  /* 0x000000170c07dc24 */ /* 0x000fe4000f8e02ff */
[----:B------:R-:W-:Y:S02]  /*0e90*/  @!P4 IMAD R0, R5, UR23, RZ ;  /* 0x000000170500cc24 */ /* 0x000fe4000f8e02ff */
[----:B------:R-:W-:Y:S01]  /*0ea0*/  @!P3 IMAD R4, R4, UR23, RZ ;  /* 0x000000170404bc24 */ /* 0x000fe2000f8e02ff */
[C---:B------:R-:W-:Y:S02]  /*0eb0*/  @!P5 IADD3 R6, P0, R7.reuse, UR13, RZ ;  /* 0x0000000d0706dc10 */ /* 0x040fe4000ff1e0ff */
[----:B------:R-:W-:Y:S02]  /*0ec0*/  @!P4 IADD3 R3, P1, R0, UR13, RZ ;  /* 0x0000000d0003cc10 */ /* 0x000fe4000ff3e0ff */
[----:B------:R-:W-:Y:S02]  /*0ed0*/  @!P5 LEA.HI.X.SX32 R7, R7, UR4, 0x1, P0 ;  /* 0x000000040707dc11 */ /* 0x000fe400080f0eff */
[----:B-1----:R-:W-:-:S02]  /*0ee0*/  @!P5 LEA R10, P2, R6, c[0x0][0x200], 0x2 ;  /* 0x00008000060ada11 */ /* 0x002fc400078410ff */
[----:B------:R-:W-:Y:S02]  /*0ef0*/  @!P3 IADD3 R5, P0, R4, UR13, RZ ;  /* 0x0000000d0405bc10 */ /* 0x000fe4000ff1e0ff */
[----:B------:R-:W-:Y:S02]  /*0f00*/  @!P4 LEA.HI.X.SX32 R0, R0, UR4, 0x1, P1 ;  /* 0x000000040000cc11 */ /* 0x000fe400088f0eff */
[----:B------:R-:W-:Y:S02]  /*0f10*/  @!P5 LEA.HI.X R11, R6, c[0x0][0x204], R7, 0x2, P2 ;  /* 0x00008100060bda11 */ /* 0x000fe400010f1407 */
[----:B------:R-:W-:Y:S02]  /*0f20*/  @!P4 LEA R8, P1, R3, c[0x0][0x200], 0x2 ;  /* 0x000080000308ca11 */ /* 0x000fe400078210ff */
[----:B------:R-:W-:Y:S02]  /*0f30*/  @!P3 LEA.HI.X.SX32 R4, R4, UR4, 0x1, P0 ;  /* 0x000000040404bc11 */ /* 0x000fe400080f0eff */
[----:B------:R-:W-:-:S02]  /*0f40*/  @!P3 LEA R6, P0, R5, c[0x0][0x200], 0x2 ;  /* 0x000080000506ba11 */ /* 0x000fc400078010ff */
[----:B------:R-:W-:Y:S01]  /*0f50*/  @!P4 LEA.HI.X R9, R3, c[0x0][0x204], R0, 0x2, P1 ;  /* 0x000081000309ca11 */ /* 0x000fe200008f1400 */
[----:B------:R-:W-:Y:S01]  /*0f60*/  @!P5 IMAD.MOV.U32 R0, RZ, RZ, 0x7f800000 ;  /* 0x7f800000ff00d424 */ /* 0x000fe200078e00ff */
[----:B------:R-:W-:Y:S01]  /*0f70*/  @!P3 LEA.HI.X R7, R5, c[0x0][0x204], R4, 0x2, P0 ;  /* 0x000081000507ba11 */ /* 0x000fe200000f1404 */
[----:B------:R-:W-:Y:S02]  /*0f80*/  @!P4 IMAD.MOV.U32 R5, RZ, RZ, 0x7f800000 ;  /* 0x7f800000ff05c424 */ /* 0x000fe400078e00ff */
[----:B------:R-:W-:Y:S01]  /*0f90*/  @!P3 IMAD.MOV.U32 R3, RZ, RZ, 0x7f800000 ;  /* 0x7f800000ff03b424 */ /* 0x000fe200078e00ff */
[----:B------:R1:W-:Y:S04]  /*0fa0*/  @!P5 STG.E [R10.64], R0 ;  /* 0x000000000a00d986 */ /* 0x0003e8000c101912 */
[----:B------:R1:W-:Y:S04]  /*0fb0*/  @!P4 STG.E [R8.64], R5 ;  /* 0x000000050800c986 */ /* 0x0003e8000c101912 */
[----:B------:R1:W-:Y:S01]  /*0fc0*/  @!P3 STG.E [R6.64], R3 ;  /* 0x000000030600b986 */ /* 0x0003e2000c101912 */
[----:B------:R-:W-:Y:S05]  /*0fd0*/  @P6 EXIT ;  /* 0x000000000000694d */ /* 0x000fea0003800000 */
[----:B-1----:R-:W-:Y:S02]  /*0fe0*/  IMAD R0, R2, UR23, RZ ;  /* 0x0000001702007c24 */ /* 0x002fe4000f8e02ff */
[----:B------:R-:W-:-:S03]  /*0ff0*/  IMAD.MOV.U32 R5, RZ, RZ, 0x7f800000 ;  /* 0x7f800000ff057424 */ /* 0x000fc600078e00ff */
[----:B------:R-:W-:-:S04]  /*1000*/  IADD3 R3, P0, R0, UR13, RZ ;  /* 0x0000000d00037c10 */ /* 0x000fc8000ff1e0ff */
[----:B------:R-:W-:Y:S02]  /*1010*/  LEA.HI.X.SX32 R0, R0, UR4, 0x1, P0 ;  /* 0x0000000400007c11 */ /* 0x000fe400080f0eff */
[----:B------:R-:W-:-:S04]  /*1020*/  LEA R2, P0, R3, c[0x0][0x200], 0x2 ;  /* 0x0000800003027a11 */ /* 0x000fc800078010ff */
[----:B------:R-:W-:-:S05]  /*1030*/  LEA.HI.X R3, R3, c[0x0][0x204], R0, 0x2, P0 ;  /* 0x0000810003037a11 */ /* 0x000fca00000f1400 */
[----:B------:R-:W-:Y:S01]  /*1040*/  STG.E [R2.64], R5 ;  /* 0x0000000502007986 */ /* 0x000fe2000c101912 */
[----:B------:R-:W-:Y:S05]  /*1050*/  EXIT ;  /* 0x000000000000794d */ /* 0x000fea0003800000 */
.L_x_236:
[----:B------:R-:W-:Y:S02]  /*1060*/  UISETP.NE.AND UP0, UPT, UR10, -0x1, UPT ;  /* 0xffffffff0a00788c */ /* 0x000fe4000bf05270 */
[----:B------:R-:W-:Y:S02]  /*1070*/  UISETP.NE.AND UP1, UPT, UR20, -0x1, UPT ;  /* 0xffffffff1400788c */ /* 0x000fe4000bf25270 */
[----:B------:R-:W-:Y:S02]  /*1080*/  ULDC.64 UR4, c[0x0][0x190] ;  /* 0x0000640000047ab9 */ /* 0x000fe40000000a00 */
[----:B------:R-:W-:Y:S02]  /*1090*/  ULDC.64 UR6, c[0x0][0x178] ;  /* 0x00005e0000067ab9 */ /* 0x000fe40000000a00 */
[----:B------:R-:W-:-:S03]  /*10a0*/  PLOP3.LUT P0, PT, PT, PT, UP1, 0x80, 0x0 ;  /* 0x000000000000781c */ /* 0x000fc60003f0f018 */
[----:B------:R-:W-:Y:S02]  /*10b0*/  @UP0 UIMAD.WIDE.U32 UR26, UR10, UR4, URZ ;  /* 0x000000040a1a02a5 */ /* 0x000fe4000f8e003f */
[----:B------:R-:W-:Y:S02]  /*10c0*/  @!UP0 USHF.R.S32.HI UR21, URZ, 0x1f, UR11 ;  /* 0x0000001f3f158899 */ /* 0x000fe4000801140b */
[----:B------:R-:W-:Y:S02]  /*10d0*/  @UP1 UIADD3 UR24, UR15, UR20, URZ ;  /* 0x000000140f181290 */ /* 0x000fe4000fffe03f */
[----:B------:R-:W-:Y:S02]  /*10e0*/  @UP0 UIMAD UR17, UR10, UR5, UR27 ;  /* 0x000000050a1102a4 */ /* 0x000fe4000f8e021b */
[----:B------:R-:W-:Y:S02]  /*10f0*/  @!UP0 UIMAD.WIDE.U32 UR22, UR11, UR6, URZ ;  /* 0x000000060b1682a5 */ /* 0x000fe4000f8e003f */
[----:B------:R-:W-:-:S02]  /*1100*/  ULDC.64 UR4, c[0x0][0x198] ;  /* 0x0000660000047ab9 */ /* 0x000fc40000000a00 */
[----:B------:R-:W-:Y:S02]  /*1110*/  @!UP0 UIMAD UR21, UR21, UR6, URZ ;  /* 0x00000006151582a4 */ /* 0x000fe4000f8e023f */
[----:B------:R-:W-:Y:S02]  /*1120*/  @UP1 UIMAD.WIDE.U32 UR28, UR24, UR4, URZ ;  /* 0x00000004181c12a5 */ /* 0x000fe4000f8e003f */
[----:B------:R-:W-:Y:S02]  /*1130*/  @!UP0 UIMAD UR21, UR11, UR7, UR21 ;  /* 0x000000070b1582a4 */ /* 0x000fe4000f8e0215 */
[----:B------:R-:W-:Y:S02]  /*1140*/  @UP0 UMOV UR6, UR26 ;  /* 0x0000001a00060c82 */ /* 0x000fe40008000000 */
[----:B------:R-:W-:Y:S02]  /*1150*/  @!UP0 UMOV UR6, UR22 ;  /* 0x0000001600068c82 */ /* 0x000fe40008000000 */
[----:B------:R-:W-:-:S02]  /*1160*/  @UP1 UIMAD UR7, UR24, UR5, UR29 ;  /* 0x00000005180712a4 */ /* 0x000fc4000f8e021d */
[----:B------:R-:W-:Y:S02]  /*1170*/  @!UP0 UIADD3 UR17, UR23, UR21, URZ ;  /* 0x0000001517118290 */ /* 0x000fe4000fffe03f */
[----:B------:R-:W-:Y:S01]  /*1180*/  @UP1 UMOV UR22, UR28 ;  /* 0x0000001c00161c82 */ /* 0x000fe20008000000 */
[----:B------:R-:W-:Y:S05]  /*1190*/  @P0 BRA `(.L_x_245) ;  /* 0x000000c000000947 */ /* 0x000fea0003800000 */
[----:B------:R-:W-:Y:S02]  /*11a0*/  USHF.R.S32.HI UR21, URZ, 0x1f, UR15 ;  /* 0x0000001f3f157899 */ /* 0x000fe4000801140f */
[----:B------:R-:W-:Y:S02]  /*11b0*/  ULDC.64 UR4, c[0x0][0x198] ;  /* 0x0000660000047ab9 */ /* 0x000fe40000000a00 */
[----:B------:R-:W-:Y:S02]  /*11c0*/  UIMAD UR21, UR21, UR4, URZ ;  /* 0x00000004151572a4 */ /* 0x000fe4000f8e023f */
[----:B------:R-:W-:Y:S02]  /*11d0*/  UIMAD.WIDE.U32 UR22, UR15, UR4, URZ ;  /* 0x000000040f1672a5 */ /* 0x000fe4000f8e003f */
[----:B------:R-:W-:-:S02]  /*11e0*/  UIMAD UR21, UR15, UR5, UR21 ;  /* 0x000000050f1572a4 */ /* 0x000fc4000f8e0215 */
[----:B------:R-:W-:Y:S02]  /*11f0*/  USHF.R.S32.HI UR7, URZ, 0x1f, UR11 ;  /* 0x0000001f3f077899 */ /* 0x000fe4000801140b */
[----:B------:R-:W-:Y:S02]  /*1200*/  ULDC.64 UR4, c[0x0][0x180] ;  /* 0x0000600000047ab9 */ /* 0x000fe40000000a00 */
[----:B------:R-:W-:Y:S02]  /*1210*/  UIADD3 UR23, UR23, UR21, URZ ;  /* 0x0000001517177290 */ /* 0x000fe4000fffe03f */
[----:B------:R-:W-:Y:S02]  /*1220*/  UIMAD UR7, UR7, UR4, URZ ;  /* 0x00000004070772a4 */ /* 0x000fe4000f8e023f */
[----:B------:R-:W-:Y:S02]  /*1230*/  UIMAD.WIDE.U32 UR22, UR11, UR4, UR22 ;  /* 0x000000040b1672a5 */ /* 0x000fe4000f8e0016 */
[----:B------:R-:W-:-:S04]  /*1240*/  UIMAD UR7, UR11, UR5, UR7 ;  /* 0x000000050b0772a4 */ /* 0x000fc8000f8e0207 */
[----:B------:R-:W-:Y:S02]  /*1250*/  UIADD3 UR7, UR23, UR7, URZ ;  /* 0x0000000717077290 */ /* 0x000fe4000fffe03f */
.L_x_245:
[----:B------:R-:W-:Y:S01]  /*1260*/  IABS R3, c[0x0][0x1c8] ;  /* 0x0000720000037a13 */ /* 0x000fe20000000000 */
[----:B------:R-:W1:Y:S01]  /*1270*/  S2R R0, SR_CTAID.Z ;  /* 0x0000000000007919 */ /* 0x000e620000002700 */
[----:B------:R-:W-:Y:S02]  /*1280*/  ULDC UR4, c[0x0][0x1c8] ;  /* 0x0000720000047ab9 */ /* 0x000fe40000000800 */
[----:B------:R-:W2:Y:S01]  /*1290*/  I2F.RP R7, R3 ;  /* 0x0000000300077306 */ /* 0x000ea20000209400 */
[----:B------:R-:W-:Y:S02]  /*12a0*/  ULOP3.LUT UR4, UR12, UR4, URZ, 0x3c, !UPT ;  /* 0x000000040c047292 */ /* 0x000fe4000f8e3c3f */
[----:B------:R-:W-:-:S04]  /*12b0*/  @UP1 UIADD3 UR20, UR15, UR20, URZ ;  /* 0x000000140f141290 */ /* 0x000fc8000fffe03f */
[----:B------:R-:W-:Y:S01]  /*12c0*/  ISETP.LE.AND P1, PT, RZ, UR4, PT ;  /* 0x00000004ff007c0c */ /* 0x000fe2000bf23270 */
[----:B------:R-:W-:Y:S02]  /*12d0*/  ULDC.64 UR4, c[0x0][0x1a0] ;  /* 0x0000680000047ab9 */ /* 0x000fe40000000a00 */
[----:B------:R-:W-:-:S04]  /*12e0*/  @UP1 UIMAD.WIDE.U32 UR24, UR20, UR4, URZ ;  /* 0x00000004141812a5 */ /* 0x000fc8000f8e003f */
[----:B------:R-:W-:Y:S01]  /*12f0*/  @UP1 UIMAD UR21, UR20, UR5, UR25 ;  /* 0x00000005141512a4 */ /* 0x000fe2000f8e0219 */
[----:B--2---:R-:W2:Y:S01]  /*1300*/  MUFU.RCP R4, R7 ;  /* 0x0000000700047308 */ /* 0x004ea20000001000 */
[----:B------:R-:W-:Y:S01]  /*1310*/  USHF.R.S32.HI UR20, URZ, 0x1f, UR12 ;  /* 0x0000001f3f147899 */ /* 0x000fe2000801140c */
[----:B-1----:R-:W-:Y:S02]  /*1320*/  IABS R0, R0 ;  /* 0x0000000000007213 */ /* 0x002fe40000000000 */
[----:B--2---:R-:W-:-:S04]  /*1330*/  IADD3 R4, R4, 0xffffffe, RZ ;  /* 0x0ffffffe04047810 */ /* 0x004fc80007ffe0ff */
[----:B------:R-:W1:Y:S02]  /*1340*/  F2I.FTZ.U32.TRUNC.NTZ R5, R4 ;  /* 0x0000000400057305 */ /* 0x000e64000021f000 */
[----:B-1----:R-:W-:Y:S02]  /*1350*/  IMAD.MOV R2, RZ, RZ, -R5 ;  /* 0x000000ffff027224 */ /* 0x002fe400078e0a05 */
[----:B------:R-:W-:Y:S02]  /*1360*/  IMAD.MOV.U32 R4, RZ, RZ, RZ ;  /* 0x000000ffff047224 */ /* 0x000fe400078e00ff */
[----:B------:R-:W-:-:S04]  /*1370*/  IMAD R2, R2, R3, RZ ;  /* 0x0000000302027224 */ /* 0x000fc800078e02ff */
[----:B------:R-:W-:-:S04]  /*1380*/  IMAD.HI.U32 R5, R5, R2, R4 ;  /* 0x0000000205057227 */ /* 0x000fc800078e0004 */
[----:B------:R-:W-:-:S04]  /*1390*/  IMAD.MOV.U32 R2, RZ, RZ, R0 ;  /* 0x000000ffff027224 */ /* 0x000fc800078e0000 */
[----:B------:R-:W-:-:S04]  /*13a0*/  IMAD.HI.U32 R216, R5, R2, RZ ;  /* 0x0000000205d87227 */ /* 0x000fc800078e00ff */
[----:B------:R-:W-:-:S04]  /*13b0*/  IMAD.MOV R0, RZ, RZ, -R216 ;  /* 0x000000ffff007224 */ /* 0x000fc800078e0ad8 */
[----:B------:R-:W-:-:S05]  /*13c0*/  IMAD R0, R3, R0, R2 ;  /* 0x0000000003007224 */ /* 0x000fca00078e0202 */
[----:B------:R-:W-:-:S13]  /*13d0*/  ISETP.GT.U32.AND P2, PT, R3, R0, PT ;  /* 0x000000000300720c */ /* 0x000fda0003f44070 */
[----:B------:R-:W-:Y:S01]  /*13e0*/  @!P2 IMAD.IADD R0, R0, 0x1, -R3 ;  /* 0x000000010000a824 */ /* 0x000fe200078e0a03 */
[----:B------:R-:W-:Y:S02]  /*13f0*/  @!P2 IADD3 R216, R216, 0x1, RZ ;  /* 0x00000001d8d8a810 */ /* 0x000fe40007ffe0ff */
[----:B------:R-:W-:Y:S02]  /*1400*/  ISETP.NE.AND P2, PT, RZ, c[0x0][0x1c8], PT ;  /* 0x00007200ff007a0c */ /* 0x000fe40003f45270 */
[----:B------:R-:W-:-:S13]  /*1410*/  ISETP.GE.U32.AND P3, PT, R0, R3, PT ;  /* 0x000000030000720c */ /* 0x000fda0003f66070 */
[----:B------:R-:W-:-:S05]  /*1420*/  @P3 IADD3 R216, R216, 0x1, RZ ;  /* 0x00000001d8d83810 */ /* 0x000fca0007ffe0ff */
[----:B------:R-:W-:Y:S01]  /*1430*/  @!P1 IMAD.MOV R216, RZ, RZ, -R216 ;  /* 0x000000ffffd89224 */ /* 0x000fe200078e0ad8 */
[----:B------:R-:W-:Y:S01]  /*1440*/  @!P2 LOP3.LUT R216, RZ, c[0x0][0x1c8], RZ, 0x33, !PT ;  /* 0x00007200ffd8aa12 */ /* 0x000fe200078e33ff */
        /* <DEDUP_REMOVED lines=13> */
.L_x_246:
[----:B------:R-:W-:Y:S01]  /*1520*/  SHF.R.S32.HI R7, RZ, 0x1f, R6 ;  /* 0x0000001fff077819 */ /* 0x000fe20000011406 */
[----:B------:R-:W1:Y:S01]  /*1530*/  S2R R199, SR_CTAID.X ;  /* 0x0000000000c77919 */ /* 0x000e620000002500 */
[----:B------:R-:W-:Y:S01]  /*1540*/  UIADD3 UR11, -UR13, UR16, URZ ;  /* 0x000000100d0b7290 */ /* 0x000fe2000fffe13f */
[----:B------:R-:W-:Y:S01]  /*1550*/  SHF.R.S32.HI R207, RZ, 0x1f, R216 ;  /* 0x0000001fffcf7819 */ /* 0x000fe200000114d8 */
[----:B------:R-:W-:Y:S01]  /*1560*/  ULDC.64 UR4, c[0x0][0x1a8] ;  /* 0x00006a0000047ab9 */ /* 0x000fe20000000a00 */
[-C--:B------:R-:W-:Y:S01]  /*1570*/  LEA.HI R3, R7, R6.reuse, RZ, 0x3 ;  /* 0x0000000607037211 */ /* 0x080fe200078f18ff */
[----:B------:R-:W2:Y:S01]  /*1580*/  S2R R8, SR_CTAID.Z ;  /* 0x0000000000087919 */ /* 0x000ea20000002700 */
[----:B------:R-:W-:Y:S01]  /*1590*/  UIMAD UR4, UR20, UR4, URZ ;  /* 0x00000004140472a4 */ /* 0x000fe2000f8e023f */
[----:B------:R-:W-:Y:S01]  /*15a0*/  IMAD R211, R207, c[0x0][0x1b0], RZ ;  /* 0x00006c00cfd37a24 */ /* 0x000fe200078e02ff */
[----:B------:R-:W-:Y:S01]  /*15b0*/  SHF.R.S32.HI R10, RZ, 0x3, R3 ;  /* 0x00000003ff0a7819 */ /* 0x000fe20000011403 */
[----:B------:R-:W-:Y:S01]  /*15c0*/  UIADD3 UR15, UR8, -0x1, URZ ;  /* 0xffffffff080f7890 */ /* 0x000fe2000fffe03f */
[----:B------:R-:W-:Y:S01]  /*15d0*/  LOP3.LUT R3, R3, 0xfffffff8, RZ, 0xc0, !PT ;  /* 0xfffffff803037812 */ /* 0x000fe200078ec0ff */
[----:B------:R-:W-:Y:S01]  /*15e0*/  UIMAD UR4, UR12, UR5, UR4 ;  /* 0x000000050c0472a4 */ /* 0x000fe2000f8e0204 */
[----:B------:R-:W-:Y:S01]  /*15f0*/  IADD3 R2, R10, 0x20, RZ ;  /* 0x000000200a027810 */ /* 0x000fe20007ffe0ff */
[----:B------:R-:W-:Y:S01]  /*1600*/  UIMAD UR12, UR15, -0x40, UR14 ;  /* 0xffffffc00f0c78a4 */ /* 0x000fe2000f8e020e */
[----:B------:R-:W-:Y:S01]  /*1610*/  SHF.R.S32.HI R11, RZ, 0x1f, R10 ;  /* 0x0000001fff0b7819 */ /* 0x000fe2000001140a */
[----:B------:R-:W-:Y:S01]  /*1620*/  IMAD.IADD R0, R6, 0x1, -R3 ;  /* 0x0000000106007824 */ /* 0x000fe200078e0a03 */
[----:B------:R-:W-:Y:S01]  /*1630*/  ISETP.GE.AND P3, PT, R2, UR11, PT ;  /* 0x0000000b02007c0c */ /* 0x000fe2000bf66270 */
[----:B------:R-:W-:Y:S01]  /*1640*/  IMAD R211, R216, c[0x0][0x1b4], R211 ;  /* 0x00006d00d8d37a24 */ /* 0x000fe200078e02d3 */
[----:B------:R-:W-:Y:S01]  /*1650*/  IADD3 R3, R10, 0x40, RZ ;  /* 0x000000400a037810 */ /* 0x000fe20007ffe0ff */
[----:B------:R-:W-:Y:S01]  /*1660*/  IMAD.SHL.U32 R212, R0, 0x8, RZ ;  /* 0x0000000800d47824 */ /* 0x000fe200078e00ff */
[----:B------:R-:W-:Y:S01]  /*1670*/  ISETP.GE.AND P4, PT, R10, UR11, PT ;  /* 0x0000000b0a007c0c */ /* 0x000fe2000bf86270 */
[----:B------:R-:W-:Y:S01]  /*1680*/  UMOV UR20, 0x5 ;  /* 0x0000000500147882 */ /* 0x000fe20000000000 */
[----:B------:R-:W-:Y:S01]  /*1690*/  ISETP.GE.AND P2, PT, R3, UR11, PT ;  /* 0x0000000b03007c0c */ /* 0x000fe2000bf46270 */
[----:B------:R-:W-:Y:S01]  /*16a0*/  IMAD R207, R207, c[0x0][0x1b8], RZ ;  /* 0x00006e00cfcf7a24 */ /* 0x000fe200078e02ff */
[----:B------:R-:W-:Y:S01]  /*16b0*/  SHF.R.S32.HI R213, RZ, 0x1f, R212 ;  /* 0x0000001fffd57819 */ /* 0x000fe200000114d4 */
[----:B-1----:R-:W-:Y:S01]  /*16c0*/  IMAD.WIDE R198, R199, 0x80, R10 ;  /* 0x00000080c7c67825 */ /* 0x002fe200078e020a */
[----:B------:R-:W-:Y:S01]  /*16d0*/  IADD3 R12, P0, R212, UR6, RZ ;  /* 0x00000006d40c7c10 */ /* 0x000fe2000ff1e0ff */
[----:B------:R-:W-:Y:S01]  /*16e0*/  UMOV UR6, 0x6 ;  /* 0x0000000600067882 */ /* 0x000fe20000000000 */
[----:B------:R-:W-:Y:S01]  /*16f0*/  IADD3 R195, R10, 0x60, RZ ;  /* 0x000000600ac37810 */ /* 0x000fe20007ffe0ff */
[----:B------:R-:W-:Y:S01]  /*1700*/  IMAD R207, R216, c[0x0][0x1bc], R207 ;  /* 0x00006f00d8cf7a24 */ /* 0x000fe200078e02cf */
[----:B------:R-:W-:Y:S01]  /*1710*/  IADD3.X R13, R213, UR17, RZ, P0, !PT ;  /* 0x00000011d50d7c10 */ /* 0x000fe200087fe4ff */
[----:B------:R-:W-:Y:S01]  /*1720*/  USHF.R.S32.HI UR17, URZ, 0x1f, UR15 ;  /* 0x0000001f3f117899 */ /* 0x000fe2000801140f */
[----:B------:R-:W-:Y:S01]  /*1730*/  @!P3 IADD3 R19, P0, R198, 0x20, RZ ;  /* 0x00000020c613b810 */ /* 0x000fe20007f1e0ff */
[----:B------:R-:W-:Y:S01]  /*1740*/  @!P4 IMAD R5, R199, c[0x0][0x190], RZ ;  /* 0x00006400c705ca24 */ /* 0x000fe200078e02ff */
[----:B------:R-:W-:Y:S01]  /*1750*/  ISETP.GE.AND P1, PT, R195, UR11, PT ;  /* 0x0000000bc3007c0c */ /* 0x000fe2000bf26270 */
[----:B--2---:R-:W-:Y:S01]  /*1760*/  IMAD.WIDE.U32 R8, R8, c[0x0][0x1a8], R12 ;  /* 0x00006a0008087a25 */ /* 0x004fe200078e000c */
[CC--:B------:R-:W-:Y:S01]  /*1770*/  LEA.HI R193, R7.reuse, R6.reuse, RZ, 0x4 ;  /* 0x0000000607c17211 */ /* 0x0c0fe200078f20ff */
[----:B------:R-:W-:Y:S01]  /*1780*/  UISETP.GT.AND UP0, UPT, UR15, UR9, UPT ;  /* 0x000000090f00728c */ /* 0x000fe2000bf04270 */
[----:B------:R-:W-:Y:S01]  /*1790*/  LEA.HI R88, R7, R6, RZ, 0x5 ;  /* 0x0000000607587211 */ /* 0x000fe200078f28ff */
[----:B------:R-:W-:Y:S01]  /*17a0*/  @!P3 IMAD.X R4, RZ, RZ, R199, P0 ;  /* 0x000000ffff04b224 */ /* 0x000fe200000e06c7 */
[----:B------:R-:W-:Y:S01]  /*17b0*/  IADD3 R9, R9, UR4, RZ ;  /* 0x0000000409097c10 */ /* 0x000fe2000fffe0ff */
[----:B------:R-:W-:Y:S01]  /*17c0*/  @!P4 IMAD.MOV.U32 R22, RZ, RZ, R8 ;  /* 0x000000ffff16c224 */ /* 0x000fe200078e0008 */
[----:B------:R-:W-:Y:S01]  /*17d0*/  @!P2 IADD3 R16, P0, R198, 0x40, RZ ;  /* 0x00000040c610a810 */ /* 0x000fe20007f1e0ff */
[----:B------:R-:W-:Y:S01]  /*17e0*/  @!P3 IMAD R4, R4, c[0x0][0x190], RZ ;  /* 0x000064000404ba24 */ /* 0x000fe200078e02ff */
[----:B------:R-:W-:Y:S01]  /*17f0*/  ULDC.64 UR4, c[0x0][0x198] ;  /* 0x0000660000047ab9 */ /* 0x000fe20000000a00 */
[----:B------:R-:W-:Y:S01]  /*1800*/  @!P4 IMAD.MOV.U32 R23, RZ, RZ, R9 ;  /* 0x000000ffff17c224 */ /* 0x000fe200078e0009 */
[----:B------:R-:W-:Y:S01]  /*1810*/  USHF.L.U64.HI UR6, UR4, UR6, UR5 ;  /* 0x0000000604067299 */ /* 0x000fe20008010205 */
[C---:B------:R-:W-:Y:S01]  /*1820*/  @!P4 IMAD R5, R198.reuse, c[0x0][0x194], R5 ;  /* 0x00006500c605ca24 */ /* 0x040fe200078e0205 */
[----:B------:R-:W-:Y:S01]  /*1830*/  USHF.L.U64.HI UR20, UR4, UR20, UR5 ;  /* 0x0000001404147299 */ /* 0x000fe20008010205 */
[----:B------:R-:W-:Y:S01]  /*1840*/  @!P4 IMAD.WIDE.U32 R22, R198, c[0x0][0x190], R22 ;  /* 0x00006400c616ca25 */ /* 0x000fe200078e0016 */
[----:B------:R-:W-:-:S03]  /*1850*/  SHF.R.S32.HI R89, RZ, 0x5, R88 ;  /* 0x00000005ff597819 */ /* 0x000fc60000011458 */
[----:B------:R-:W-:Y:S01]  /*1860*/  @!P2 IMAD.X R3, RZ, RZ, R199, P0 ;  /* 0x000000ffff03a224 */ /* 0x000fe200000e06c7 */
[----:B------:R-:W-:Y:S01]  /*1870*/  @!P1 IADD3 R12, P0, R198, 0x60, RZ ;  /* 0x00000060c60c9810 */ /* 0x000fe20007f1e0ff */
[----:B------:R-:W-:Y:S01]  /*1880*/  @!P3 IMAD R4, R19, c[0x0][0x194], R4 ;  /* 0x000065001304ba24 */ /* 0x000fe200078e0204 */
[----:B------:R-:W-:Y:S01]  /*1890*/  @!P4 LEA R14, P6, R22, c[0x0][0x160], 0x1 ;  /* 0x00005800160eca11 */ /* 0x000fe200078c08ff */
[----:B------:R-:W-:Y:S02]  /*18a0*/  @!P4 IMAD.IADD R5, R23, 0x1, R5 ;  /* 0x000000011705c824 */ /* 0x000fe400078e0205 */
[----:B------:R-:W-:-:S03]  /*18b0*/  @!P3 IMAD.WIDE.U32 R18, R19, c[0x0][0x190], R8 ;  /* 0x000064001312ba25 */ /* 0x000fc600078e0008 */
[----:B------:R-:W-:Y:S01]  /*18c0*/  @!P4 LEA.HI.X R15, R22, c[0x0][0x164], R5, 0x1, P6 ;  /* 0x00005900160fca11 */ /* 0x000fe200030f0c05 */
[----:B------:R-:W-:Y:S01]  /*18d0*/  @!P2 IMAD R3, R3, c[0x0][0x190], RZ ;  /* 0x000064000303aa24 */ /* 0x000fe200078e02ff */
[----:B------:R-:W-:Y:S01]  /*18e0*/  @!P3 LEA R20, P5, R18, c[0x0][0x160], 0x1 ;  /* 0x000058001214ba11 */ /* 0x000fe200078a08ff */
[----:B------:R-:W-:Y:S02]  /*18f0*/  @!P3 IMAD.IADD R4, R19, 0x1, R4 ;  /* 0x000000011304b824 */ /* 0x000fe400078e0204 */
[C---:B------:R-:W-:Y:S02]  /*1900*/  @!P2 IMAD R3, R16.reuse, c[0x0][0x194], R3 ;  /* 0x000065001003aa24 */ /* 0x040fe400078e0203 */
[----:B------:R-:W-:Y:S01]  /*1910*/  @!P2 IMAD.WIDE.U32 R16, R16, c[0x0][0x190], R8 ;  /* 0x000064001010aa25 */ /* 0x000fe200078e0008 */
[----:B------:R-:W-:Y:S02]  /*1920*/  @!P3 LEA.HI.X R21, R18, c[0x0][0x164], R4, 0x1, P5 ;  /* 0x000059001215ba11 */ /* 0x000fe400028f0c04 */
[----:B------:R-:W-:Y:S01]  /*1930*/  ISETP.GE.AND P5, PT, R2, UR12, PT ;  /* 0x0000000c02007c0c */ /* 0x000fe2000bfa6270 */
[----:B------:R-:W-:Y:S01]  /*1940*/  @!P1 IMAD.X R5, RZ, RZ, R199, P0 ;  /* 0x000000ffff059224 */ /* 0x000fe200000e06c7 */
[----:B------:R-:W-:Y:S01]  /*1950*/  @!P2 LEA R18, P6, R16, c[0x0][0x160], 0x1 ;  /* 0x000058001012aa11 */ /* 0x000fe200078c08ff */
[----:B------:R-:W-:Y:S01]  /*1960*/  @!P1 IMAD.MOV.U32 R23, RZ, RZ, R9 ;  /* 0x000000ffff179224 */ /* 0x000fe200078e0009 */
[----:B------:R-:W-:Y:S01]  /*1970*/  ISETP.GE.AND P0, PT, R2, UR12, PT ;  /* 0x0000000c02007c0c */ /* 0x000fe2000bf06270 */
[----:B------:R-:W-:Y:S01]  /*1980*/  IMAD.SHL.U32 R9, R10, 0x40, RZ ;  /* 0x000000400a097824 */ /* 0x000fe200078e00ff */
[----:B------:R-:W-:Y:S01]  /*1990*/  LEA.HI R4, R7, R6, RZ, 0x6 ;  /* 0x0000000607047211 */ /* 0x000fe200078f30ff */
[----:B------:R-:W-:-:S02]  /*19a0*/  @!P1 IMAD R5, R5, c[0x0][0x190], RZ ;  /* 0x0000640005059a24 */ /* 0x000fc400078e02ff */
[----:B------:R-:W-:Y:S01]  /*19b0*/  @!P2 IMAD.IADD R3, R17, 0x1, R3 ;  /* 0x000000011103a824 */ /* 0x000fe200078e0203 */
[----:B------:R-:W-:Y:S01]  /*19c0*/  LOP3.LUT R9, R9, 0x1c0, RZ, 0xc0, !PT ;  /* 0x000001c009097812 */ /* 0x000fe200078ec0ff */
[----:B------:R-:W-:Y:S02]  /*19d0*/  @!P1 IMAD.MOV.U32 R22, RZ, RZ, R8 ;  /* 0x000000ffff169224 */ /* 0x000fe400078e0008 */
[----:B------:R-:W-:Y:S01]  /*19e0*/  @!P1 IMAD R2, R12, c[0x0][0x194], R5 ;  /* 0x000065000c029a24 */ /* 0x000fe200078e0205 */
[----:B------:R-:W-:Y:S01]  /*19f0*/  @!P2 LEA.HI.X R19, R16, c[0x0][0x164], R3, 0x1, P6 ;  /* 0x000059001013aa11 */ /* 0x000fe200030f0c03 */
[----:B------:R-:W-:Y:S01]  /*1a00*/  @!P1 IMAD.WIDE.U32 R12, R12, c[0x0][0x190], R22 ;  /* 0x000064000c0c9a25 */ /* 0x000fe200078e0016 */
[----:B------:R-:W-:Y:S02]  /*1a10*/  SHF.R.U32.HI R3, RZ, 0x3, R9 ;  /* 0x00000003ff037819 */ /* 0x000fe40000011609 */
[----:B------:R-:W-:Y:S01]  /*1a20*/  LOP3.LUT R8, R9, 0x38, R212, 0xf8, !PT ;  /* 0x0000003809087812 */ /* 0x000fe200078ef8d4 */
[----:B------:R-:W-:Y:S01]  /*1a30*/  @!P1 IMAD.IADD R2, R13, 0x1, R2 ;  /* 0x000000010d029824 */ /* 0x000fe200078e0202 */
[----:B------:R-:W-:Y:S01]  /*1a40*/  @!P1 LEA R16, P6, R12, c[0x0][0x160], 0x1 ;  /* 0x000058000c109a11 */ /* 0x000fe200078c08ff */
[----:B------:R-:W-:Y:S01]  /*1a50*/  IMAD.SHL.U32 R4, R4, 0x8, RZ ;  /* 0x0000000804047824 */ /* 0x000fe200078e00ff */
[----:B------:R-:W-:Y:S01]  /*1a60*/  LOP3.LUT R3, R8, R3, RZ, 0x3c, !PT ;  /* 0x0000000308037212 */ /* 0x000fe200078e3cff */
[----:B------:R-:W-:Y:S01]  /*1a70*/  IMAD R5, R11, c[0x0][0x198], RZ ;  /* 0x000066000b057a24 */ /* 0x000fe200078e02ff */
[----:B------:R-:W-:Y:S01]  /*1a80*/  @!P1 LEA.HI.X R17, R12, c[0x0][0x164], R2, 0x1, P6 ;  /* 0x000059000c119a11 */ /* 0x000fe200030f0c02 */
[----:B------:R-:W-:Y:S01]  /*1a90*/  IMAD.WIDE.U32 R22, R10, c[0x0][0x198], R212 ;  /* 0x000066000a167a25 */ /* 0x000fe200078e00d4 */
[----:B------:R-:W-:-:S02]  /*1aa0*/  LOP3.LUT R3, R3, 0xfffffe00, R4, 0xf8, !PT ;  /* 0xfffffe0003037812 */ /* 0x000fc400078ef804 */
[----:B------:R-:W-:Y:S01]  /*1ab0*/  SHF.R.S32.HI R12, RZ, 0x4, R193 ;  /* 0x00000004ff0c7819 */ /* 0x000fe200000114c1 */
[----:B------:R-:W-:Y:S01]  /*1ac0*/  IMAD R2, R10, c[0x0][0x19c], R5 ;  /* 0x000067000a027a24 */ /* 0x000fe200078e0205 */
[----:B------:R-:W-:Y:S01]  /*1ad0*/  IADD3 R200, P6, R22, UR22, RZ ;  /* 0x0000001616c87c10 */ /* 0x000fe2000ffde0ff */
[----:B------:R-:W-:Y:S01]  /*1ae0*/  IMAD.SHL.U32 R196, R3, 0x2, RZ ;  /* 0x0000000203c47824 */ /* 0x000fe200078e00ff */
[----:B------:R-:W-:Y:S01]  /*1af0*/  UIMAD UR22, UR6, UR15, URZ ;  /* 0x0000000f061672a4 */ /* 0x000fe2000f8e023f */
[----:B------:R-:W-:Y:S01]  /*1b00*/  IMAD R9, R11, c[0x0][0x1a0], RZ ;  /* 0x000068000b097a24 */ /* 0x000fe200078e02ff */
[----:B------:R-:W-:Y:S01]  /*1b10*/  IADD3.X R201, R23, UR7, R2, P6, !PT ;  /* 0x0000000717c97c10 */ /* 0x000fe2000b7fe402 */
[----:B------:R-:W-:Y:S01]  /*1b20*/  USHF.L.U32 UR7, UR4, 0x6, URZ ;  /* 0x0000000604077899 */ /* 0x000fe2000800063f */
[----:B------:R-:W-:Y:S01]  /*1b30*/  @!PT LDS RZ, [RZ] ;  /* 0x00000000fffff984 */ /* 0x000fe20000000800 */
[----:B------:R-:W-:Y:S01]  /*1b40*/  @!PT LDS RZ, [RZ] ;  /* 0x00000000fffff984 */ /* 0x000fe20000000800 */
[----:B------:R-:W-:Y:S01]  /*1b50*/  @!PT LDS RZ, [RZ] ;  /* 0x00000000fffff984 */ /* 0x000fe20000000800 */
[----:B------:R1:W-:Y:S01]  /*1b60*/  @!P4 LDGSTS.E.BYPASS.LTC128B.128 [R196], [R14.64] ;  /* 0x000000000ec4cfae */ /* 0x0003e2000b901d52 */
[----:B------:R-:W-:Y:S01]  /*1b70*/  ISETP.GE.AND P6, PT, R10, UR12, PT ;  /* 0x0000000c0a007c0c */ /* 0x000fe2000bfc6270 */
[----:B------:R-:W-:Y:S01]  /*1b80*/  IMAD.U32 R3, RZ, RZ, UR15 ;  /* 0x0000000fff037e24 */ /* 0x000fe2000f8e00ff */
[----:B------:R-:W-:Y:S01]  /*1b90*/  UIMAD UR22, UR17, UR7, UR22 ;  /* 0x00000007111672a4 */ /* 0x000fe2000f8e0216 */
[----:B------:R1:W-:Y:S01]  /*1ba0*/  @!P4 LDGSTS.E.BYPASS.LTC128B.128 [R196+0x4000], [R14.64+0x80] ;  /* 0x040000800ec4cfae */ /* 0x0003e2000b901d52 */
[----:B------:R-:W-:Y:S01]  /*1bb0*/  IMAD.WIDE.U32 R200, R216, c[0x0][0x1b0], R200 ;  /* 0x00006c00d8c87a25 */ /* 0x000fe200078e00c8 */
[----:B------:R-:W-:-:S02]  /*1bc0*/  LOP3.LUT R5, R193, 0xfffffff0, RZ, 0xc0, !PT ;  /* 0xfffffff0c1057812 */ /* 0x000fc400078ec0ff */
[----:B------:R1:W-:Y:S01]  /*1bd0*/  @!P4 LDGSTS.E.BYPASS.LTC128B.128 [R196+0x8000], [R14.64+0x100] ;  /* 0x080001000ec4cfae */ /* 0x0003e2000b901d52 */
[----:B------:R-:W-:Y:S01]  /*1be0*/  IMAD.IADD R211, R201, 0x1, R211 ;  /* 0x00000001c9d37824 */ /* 0x000fe200078e02d3 */
[----:B------:R-:W-:Y:S01]  /*1bf0*/  LEA.HI R193, R193, R12, RZ, 0x1 ;  /* 0x0000000cc1c17211 */ /* 0x000fe200078f08ff */
[----:B------:R-:W-:Y:S01]  /*1c00*/  IMAD.MOV.U32 R210, RZ, RZ, R200 ;  /* 0x000000ffffd27224 */ /* 0x000fe200078e00c8 */
[----:B------:R2:W-:Y:S01]  /*1c10*/  @!P3 LDGSTS.E.BYPASS.LTC128B.128 [R196+0x1000], [R20.64] ;  /* 0x0100000014c4bfae */ /* 0x0005e2000b901d52 */
[----:B------:R-:W-:Y:S01]  /*1c20*/  IMAD R2, R10, c[0x0][0x1a4], R9 ;  /* 0x000069000a027a24 */ /* 0x000fe200078e0209 */
[----:B------:R-:W-:Y:S01]  /*1c30*/  LOP3.LUT R193, R193, 0xfffffffe, RZ, 0xc0, !PT ;  /* 0xfffffffec1c17812 */ /* 0x000fe200078ec0ff */
[----:B------:R-:W-:Y:S01]  /*1c40*/  IMAD.WIDE.U32 R8, R3, UR7, R210 ;  /* 0x0000000703087c25 */ /* 0x000fe2000f8e00d2 */
[----:B------:R2:W-:Y:S03]  /*1c50*/  @!P3 LDGSTS.E.BYPASS.LTC128B.128 [R196+0x5000], [R20.64+0x80] ;  /* 0x0500008014c4bfae */ /* 0x0005e6000b901d52 */
[----:B------:R-:W-:Y:S01]  /*1c60*/  IMAD.IADD R5, R6, 0x1, -R5 ;  /* 0x0000000106057824 */ /* 0x000fe200078e0a05 */
[----:B------:R-:W-:Y:S01]  /*1c70*/  IADD3 R3, R9, UR22, RZ ;  /* 0x0000001609037c10 */ /* 0x000fe2000fffe0ff */
[----:B------:R2:W-:Y:S01]  /*1c80*/  @!P3 LDGSTS.E.BYPASS.LTC128B.128 [R196+0x9000], [R20.64+0x100] ;  /* 0x0900010014c4bfae */ /* 0x0005e2000b901d52 */
[----:B------:R-:W-:-:S02]  /*1c90*/  IMAD.IADD R193, R12, 0x1, -R193 ;  /* 0x000000010cc17824 */ /* 0x000fc400078e0ac1 */
[----:B------:R-:W-:Y:S01]  /*1ca0*/  SHF.R.S32.HI R4, RZ, 0x1f, R5 ;  /* 0x0000001fff047819 */ /* 0x000fe20000011405 */
[----:B------:R3:W-:Y:S01]  /*1cb0*/  @!P2 LDGSTS.E.BYPASS.LTC128B.128 [R196+0x2000], [R18.64] ;  /* 0x0200000012c4afae */ /* 0x0007e2000b901d52 */
[----:B------:R-:W-:Y:S02]  /*1cc0*/  IMAD.SHL.U32 R13, R10, 0x8, RZ ;  /* 0x000000080a0d7824 */ /* 0x000fe400078e00ff */
[----:B------:R-:W-:Y:S01]  /*1cd0*/  LEA.HI R4, R4, R5, RZ, 0x3 ;  /* 0x0000000504047211 */ /* 0x000fe200078f18ff */
[----:B------:R3:W-:Y:S01]  /*1ce0*/  @!P2 LDGSTS.E.BYPASS.LTC128B.128 [R196+0x6000], [R18.64+0x80] ;  /* 0x0600008012c4afae */ /* 0x0007e2000b901d52 */
[----:B------:R-:W-:-:S03]  /*1cf0*/  IMAD.SHL.U32 R205, R6, 0x2, RZ ;  /* 0x0000000206cd7824 */ /* 0x000fc600078e00ff */
[----:B------:R3:W-:Y:S01]  /*1d00*/  @!P2 LDGSTS.E.BYPASS.LTC128B.128 [R196+0xa000], [R18.64+0x100] ;  /* 0x0a00010012c4afae */ /* 0x0007e2000b901d52 */
[----:B-1----:R-:W-:Y:S01]  /*1d10*/  IMAD.WIDE.U32 R14, R10, c[0x0][0x1a0], R212 ;  /* 0x000068000a0e7a25 */ /* 0x002fe200078e00d4 */
[----:B------:R-:W-:Y:S02]  /*1d20*/  LOP3.LUT R205, R205, 0x6, RZ, 0xc0, !PT ;  /* 0x00000006cdcd7812 */ /* 0x000fe400078ec0ff */
[----:B------:R1:W-:Y:S02]  /*1d30*/  @!P1 LDGSTS.E.BYPASS.LTC128B.128 [R196+0x3000], [R16.64] ;  /* 0x0300000010c49fae */ /* 0x0003e4000b901d52 */
[----:B------:R-:W-:Y:S02]  /*1d40*/  IADD3 R22, P4, R14, UR24, RZ ;  /* 0x000000180e167c10 */ /* 0x000fe4000ff9e0ff */
[----:B------:R1:W-:Y:S02]  /*1d50*/  @!P1 LDGSTS.E.BYPASS.LTC128B.128 [R196+0x7000], [R16.64+0x80] ;  /* 0x0700008010c49fae */ /* 0x0003e4000b901d52 */
[----:B------:R-:W-:Y:S01]  /*1d60*/  IADD3.X R23, R15, UR21, R2, P4, !PT ;  /* 0x000000150f177c10 */ /* 0x000fe2000a7fe402 */
[----:B------:R-:W-:Y:S01]  /*1d70*/  USHF.L.U32 UR21, UR4, 0x5, URZ ;  /* 0x0000000504157899 */ /* 0x000fe2000800063f */
[----:B------:R-:W-:Y:S01]  /*1d80*/  @!P6 LEA R14, P4, R8, c[0x0][0x168], 0x1 ;  /* 0x00005a00080eea11 */ /* 0x000fe200078808ff */
[----:B------:R1:W-:Y:S01]  /*1d90*/  @!P1 LDGSTS.E.BYPASS.LTC128B.128 [R196+0xb000], [R16.64+0x100] ;  /* 0x0b00010010c49fae */ /* 0x0003e2000b901d52 */
[----:B------:R-:W-:Y:S01]  /*1da0*/  LOP3.LUT R2, R4, 0xfffffff8, RZ, 0xc0, !PT ;  /* 0xfffffff804027812 */ /* 0x000fe200078ec0ff */
[----:B------:R-:W-:Y:S01]  /*1db0*/  ULDC.64 UR4, c[0x0][0x1a0] ;  /* 0x0000680000047ab9 */ /* 0x000fe20000000a00 */
[C---:B------:R-:W-:Y:S01]  /*1dc0*/  @!P6 LEA.HI.X R15, R8.reuse, c[0x0][0x16c], R3, 0x1, P4 ;  /* 0x00005b00080fea11 */ /* 0x040fe200020f0c03 */
[----:B------:R-:W-:Y:S01]  /*1dd0*/  UIMAD.WIDE.U32 UR22, UR15, UR4, URZ ;  /* 0x000000040f1672a5 */ /* 0x000fe2000f8e003f */
[----:B------:R-:W-:Y:S01]  /*1de0*/  @!P5 IADD3 R8, P4, R8, UR21, RZ ;  /* 0x000000150808dc10 */ /* 0x000fe2000ff9e0ff */
[----:B------:R-:W-:Y:S01]  /*1df0*/  IMAD.IADD R2, R5, 0x1, -R2 ;  /* 0x0000000105027824 */ /* 0x000fe200078e0a02 */
[----:B------:R-:W-:Y:S01]  /*1e00*/  UIMAD UR4, UR17, UR4, URZ ;  /* 0x00000004110472a4 */ /* 0x000fe2000f8e023f */
[----:B------:R4:W-:Y:S01]  /*1e10*/  @!P6 LDGSTS.E.BYPASS.LTC128B.128 [R196+0xc000], [R14.64] ;  /* 0x0c0000000ec4efae */ /* 0x0009e2000b901d52 */
[----:B------:R-:W-:Y:S01]  /*1e20*/  @!P5 IADD3.X R3, R3, UR20, RZ, P4, !PT ;  /* 0x000000140303dc10 */ /* 0x000fe2000a7fe4ff */
[----:B------:R-:W-:Y:S01]  /*1e30*/  IMAD.WIDE.U32 R216, R216, c[0x0][0x1b8], R22 ;  /* 0x00006e00d8d87a25 */ /* 0x000fe200078e0016 */
[C---:B------:R-:W-:Y:S01]  /*1e40*/  @!P5 LEA R24, P4, R8.reuse, c[0x0][0x168], 0x1 ;  /* 0x00005a000818da11 */ /* 0x040fe200078808ff */
[----:B------:R4:W-:Y:S01]  /*1e50*/  @!P6 LDGSTS.E.BYPASS.LTC128B.128 [R196+0xe000], [R14.64+0x80] ;  /* 0x0e0000800ec4efae */ /* 0x0009e2000b901d52 */
[----:B------:R-:W-:Y:S01]  /*1e60*/  UIMAD UR4, UR15, UR5, UR4 ;  /* 0x000000050f0472a4 */ /* 0x000fe2000f8e0204 */
[----:B------:R-:W-:Y:S01]  /*1e70*/  IMAD.MOV.U32 R5, RZ, RZ, 0x20 ;  /* 0x00000020ff057424 */ /* 0x000fe200078e00ff */
[----:B------:R-:W-:Y:S01]  /*1e80*/  @!P5 LEA.HI.X R25, R8, c[0x0][0x16c], R3, 0x1, P4 ;  /* 0x00005b000819da11 */ /* 0x000fe200020f0c03 */
[----:B------:R4:W-:Y:S01]  /*1e90*/  @!P6 LDGSTS.E.BYPASS.LTC128B.128 [R196+0x10000], [R14.64+0x100] ;  /* 0x100001000ec4efae */ /* 0x0009e2000b901d52 */
[----:B------:R-:W-:Y:S01]  /*1ea0*/  IMAD.SHL.U32 R8, R0, 0x40, RZ ;  /* 0x0000004000087824 */ /* 0x000fe200078e00ff */
[----:B------:R-:W-:Y:S01]  /*1eb0*/  ISETP.GE.AND P4, PT, R10, UR12, PT ;  /* 0x0000000c0a007c0c */ /* 0x000fe2000bf86270 */
[----:B------:R-:W-:Y:S01]  /*1ec0*/  IMAD.SHL.U32 R3, R2, 0x40, RZ ;  /* 0x0000004002037824 */ /* 0x000fe200078e00ff */
[----:B------:R5:W-:Y:S01]  /*1ed0*/  @!P5 LDGSTS.E.BYPASS.LTC128B.128 [R196+0xd000], [R24.64] ;  /* 0x0d00000018c4dfae */ /* 0x000be2000b901d52 */
[----:B------:R-:W-:Y:S01]  /*1ee0*/  UIADD3 UR4, UR23, UR4, URZ ;  /* 0x0000000417047290 */ /* 0x000fe2000fffe03f */
[----:B------:R-:W-:Y:S01]  /*1ef0*/  LOP3.LUT R10, R8, 0x1c0, RZ, 0xc0, !PT ;  /* 0x000001c0080a7812 */ /* 0x000fe200078ec0ff */
[----:B------:R-:W-:Y:S01]  /*1f00*/  IMAD.SHL.U32 R8, R193, 0x8, RZ ;  /* 0x00000008c1087824 */ /* 0x000fe200078e00ff */
[----:B------:R5:W-:Y:S01]  /*1f10*/  @!P5 LDGSTS.E.BYPASS.LTC128B.128 [R196+0xf000], [R24.64+0x80] ;  /* 0x0f00008018c4dfae */ /* 0x000be2000b901d52 */
[----:B------:R-:W-:Y:S01]  /*1f20*/  LOP3.LUT R3, R3, 0x1c0, RZ, 0xc0, !PT ;  /* 0x000001c003037812 */ /* 0x000fe200078ec0ff */
[----:B------:R-:W-:Y:S01]  /*1f30*/  IMAD.IADD R207, R217, 0x1, R207 ;  /* 0x00000001d9cf7824 */ /* 0x000fe200078e02cf */
[----:B------:R-:W-:Y:S01]  /*1f40*/  LOP3.LUT R13, R10, 0x8, R13, 0xf8, !PT ;  /* 0x000000080a0d7812 */ /* 0x000fe200078ef80d */
[----:B------:R5:W-:Y:S01]  /*1f50*/  @!P5 LDGSTS.E.BYPASS.LTC128B.128 [R196+0x11000], [R24.64+0x100] ;  /* 0x1100010018c4dfae */ /* 0x000be2000b901d52 */
[----:B-1----:R-:W-:Y:S01]  /*1f60*/  IMAD.U32 R16, RZ, RZ, UR22 ;  /* 0x00000016ff107e24 */ /* 0x002fe2000f8e00ff */
[----:B------:R-:W-:Y:S01]  /*1f70*/  SHF.R.U32.HI R10, RZ, 0x3, R10 ;  /* 0x00000003ff0a7819 */ /* 0x000fe2000001160a */
[----:B------:R-:W-:Y:S01]  /*1f80*/  IMAD.U32 R11, RZ, RZ, UR4 ;  /* 0x00000004ff0b7e24 */ /* 0x000fe2000f8e00ff */
[----:B------:R-:W0:Y:S01]  /*1f90*/  LDGDEPBAR ;  /* 0x00000000000079af */ /* 0x000e220000000000 */
[----:B------:R-:W-:Y:S01]  /*1fa0*/  LOP3.LUT R8, R3, 0x8, R8, 0xf8, !PT ;  /* 0x0000000803087812 */ /* 0x000fe200078ef808 */
[----:B------:R-:W-:Y:S01]  /*1fb0*/  IMAD.SHL.U32 R4, R4, 0x40, RZ ;  /* 0x0000004004047824 */ /* 0x000fe200078e00ff */
[----:B------:R-:W-:Y:S01]  /*1fc0*/  SHF.R.U32.HI R3, RZ, 0x3, R3 ;  /* 0x00000003ff037819 */ /* 0x000fe20000011603 */
[----:B------:R-:W-:Y:S01]  /*1fd0*/  IMAD R7, R5, c[0x0][0x1a4], RZ ;  /* 0x0000690005077a24 */ /* 0x000fe200078e02ff */
[----:B------:R-:W-:Y:S01]  /*1fe0*/  LOP3.LUT R10, R13, R10, RZ, 0x3c, !PT ;  /* 0x0000000a0d0a7212 */ /* 0x000fe200078e3cff */
[----:B------:R-:W-:Y:S01]  /*1ff0*/  IMAD.WIDE.U32 R12, R5, c[0x0][0x1a0], RZ ;  /* 0x00006800050c7a25 */ /* 0x000fe200078e00ff */
[----:B------:R-:W-:Y:S01]  /*2000*/  LEA R9, P1, R16, R216, 0x6 ;  /* 0x000000d810097211 */ /* 0x000fe200078230ff */
[----:B------:R-:W-:Y:S01]  /*2010*/  UIADD3 UR5, UR14, 0x1, -UR16 ;  /* 0x000000010e057890 */ /* 0x000fe2000fffe810 */
[----:B------:R-:W-:Y:S01]  /*2020*/  LOP3.LUT R3, R8, R3, RZ, 0x3c, !PT ;  /* 0x0000000308037212 */ /* 0x000fe200078e3cff */
[----:B------:R-:W-:Y:S01]  /*2030*/  IMAD.U32 R17, RZ, RZ, UR23 ;  /* 0x00000017ff117e24 */ /* 0x000fe2000f8e00ff */
[----:B------:R-:W-:Y:S01]  /*2040*/  LEA.HI.X R8, R16, R207, R11, 0x6, P1 ;  /* 0x000000cf10087211 */ /* 0x000fe200008f340b */
[----:B------:R-:W-:Y:S01]  /*2050*/  IMAD R193, R193, 0x200, R10 ;  /* 0x00000200c1c17824 */ /* 0x000fe200078e020a */
[----:B------:R-:W-:Y:S01]  /*2060*/  LOP3.LUT R4, R4, 0xfffffe00, RZ, 0xc0, !PT ;  /* 0xfffffe0004047812 */ /* 0x000fe200078ec0ff */
[----:B------:R-:W-:Y:S01]  /*2070*/  ULDC UR12, c[0x0][0x2e8] ;  /* 0x0000ba00000c7ab9 */ /* 0x000fe20000000800 */
[----:B------:R-:W-:Y:S01]  /*2080*/  @!P0 IADD3 R11, P1, R9, R12, RZ ;  /* 0x0000000c090b8210 */ /* 0x000fe20007f3e0ff */
[----:B------:R-:W-:Y:S01]  /*2090*/  IMAD.SHL.U32 R193, R193, 0x2, RZ ;  /* 0x00000002c1c17824 */ /* 0x000fe200078e00ff */
[----:B------:R-:W-:Y:S01]  /*20a0*/  @!P4 LEA R16, P2, R9, c[0x0][0x170], 0x1 ;  /* 0x00005c000910ca11 */ /* 0x000fe200078408ff */
[----:B------:R-:W-:Y:S01]  /*20b0*/  IMAD R194, R89, 0x400, R4 ;  /* 0x0000040059c27824 */ /* 0x000fe200078e0204 */
[----:B------:R-:W-:Y:S01]  /*20c0*/  @!P0 IADD3.X R12, R8, R13, R7, P1, !PT ;  /* 0x0000000d080c8210 */ /* 0x000fe20000ffe407 */
[----:B------:R-:W-:Y:S01]  /*20d0*/  IMAD.MOV.U32 R7, RZ, RZ, 0x10 ;  /* 0x00000010ff077424 */ /* 0x000fe200078e00ff */
[----:B------:R-:W-:Y:S01]  /*20e0*/  @!P4 LEA.HI.X R17, R9, c[0x0][0x174], R8, 0x1, P2 ;  /* 0x00005d000911ca11 */ /* 0x000fe200010f0c08 */
[----:B------:R-:W-:Y:S01]  /*20f0*/  IMAD.IADD R194, R3, 0x1, R194 ;  /* 0x0000000103c27824 */ /* 0x000fe200078e02c2 */
[----:B------:R-:W-:Y:S01]  /*2100*/  @!P0 LEA R8, P3, R11, c[0x0][0x170], 0x1 ;  /* 0x00005c000b088a11 */ /* 0x000fe200078608ff */
[----:B------:R-:W-:-:S04]  /*2110*/  DEPBAR.LE SB0, 0x0 ;  /* 0x000080000000791a */ /* 0x000fc80000000000 */
[----:B------:R-:W-:Y:S01]  /*2120*/  BAR.SYNC.DEFER_BLOCKING 0x0 ;  /* 0x0000000000007b1d */ /* 0x000fe20000010000 */
[----:B------:R-:W-:Y:S01]  /*2130*/  @!P0 LEA.HI.X R9, R11, c[0x0][0x174], R12, 0x1, P3 ;  /* 0x00005d000b098a11 */ /* 0x000fe200018f0c0c */
[----:B------:R-:W-:Y:S01]  /*2140*/  IMAD.SHL.U32 R194, R194, 0x2, RZ ;  /* 0x00000002c2c27824 */ /* 0x000fe200078e00ff */
[----:B------:R-:W-:Y:S01]  /*2150*/  IADD3 R191, R193, 0xc020, RZ ;  /* 0x0000c020c1bf7810 */ /* 0x000fe20007ffe0ff */
[----:B------:R-:W-:Y:S01]  /*2160*/  UIADD3 UR5, UR5, UR12, URZ ;  /* 0x0000000c05057290 */ /* 0x000fe2000fffe03f */
[----:B------:R-:W-:Y:S01]  /*2170*/  LEA R89, R89, UR13, 0x4 ;  /* 0x0000000d59597c11 */ /* 0x000fe2000f8e20ff */
[----:B------:R-:W-:Y:S02]  /*2180*/  ULDC UR4, c[0x0][0x2e4] ;  /* 0x0000b90000047ab9 */ /* 0x000fe40000000800 */
[----:B------:R-:W-:Y:S01]  /*2190*/  R2P PR, R2, 0x6 ;  /* 0x0000000602007804 */ /* 0x000fe20000000000 */
[----:B------:R-:W-:Y:S01]  /*21a0*/  IMAD.MOV.U32 R2, RZ, RZ, 0x40 ;  /* 0x00000040ff027424 */ /* 0x000fe200078e00ff */
[----:B------:R-:W-:-:S03]  /*21b0*/  UIADD3 UR4, UR14, -UR4, -UR16 ;  /* 0x800000040e047290 */ /* 0x000fc6000fffe810 */
[----:B------:R-:W-:Y:S02]  /*21c0*/  SEL R5, R5, 0xffffffe0, !P2 ;  /* 0xffffffe005057807 */ /* 0x000fe40005000000 */
[----:B------:R-:W-:Y:S02]  /*21d0*/  SEL R7, R7, 0xfffffff0, !P1 ;  /* 0xfffffff007077807 */ /* 0x000fe40004800000 */
[----:B------:R-:W-:Y:S01]  /*21e0*/  R2P PR, R0, 0x6 ;  /* 0x0000000600007804 */ /* 0x000fe20000000000 */
[--C-:B------:R-:W-:Y:S01]  /*21f0*/  IMAD R190, R5, 0x2, R194.reuse ;  /* 0x0000000205be7824 */ /* 0x100fe200078e02c2 */
[----:B------:R-:W-:Y:S01]  /*2200*/  IADD3 R0, R193, 0xc000, RZ ;  /* 0x0000c000c1007810 */ /* 0x000fe20007ffe0ff */
[----:B------:R-:W-:Y:S01]  /*2210*/  IMAD R192, R7, 0x2, R194 ;  /* 0x0000000207c07824 */ /* 0x000fe200078e02c2 */
[----:B------:R-:W-:Y:S03]  /*2220*/  @P4 STS.128 [R196+0x12000], RZ ;  /* 0x012000ffc4004388 */ /* 0x000fe60000000c00 */
[----:B------:R-:W-:Y:S01]  /*2230*/  IMAD R189, R5, 0x2, R192 ;  /* 0x0000000205bd7824 */ /* 0x000fe200078e02c0 */
[----:B------:R-:W-:Y:S05]  /*2240*/  @P4 STS.128 [R196+0x14000], RZ ;  /* 0x014000ffc4004388 */ /* 0x000fea0000000c00 */
[----:B------:R-:W-:Y:S01]  /*2250*/  @P1 IADD3 R191, R0, -0x20, RZ ;  /* 0xffffffe000bf1810 */ /* 0x000fe20007ffe0ff */
[----:B------:R-:W-:Y:S01]  /*2260*/  @P4 STS.128 [R196+0x16000], RZ ;  /* 0x016000ffc4004388 */ /* 0x000fe20000000c00 */
[----:B------:R-:W-:-:S02]  /*2270*/  SEL R0, R2, 0xffffffc0, !P2 ;  /* 0xffffffc002007807 */ /* 0x000fc40005000000 */
[C---:B------:R-:W-:Y:S01]  /*2280*/  IADD3 R183, R191.reuse, 0x800, RZ ;  /* 0x00000800bfb77810 */ /* 0x040fe20007ffe0ff */
[----:B------:R-:W-:Y:S01]  /*2290*/  @!PT LDS RZ, [RZ] ;  /* 0x00000000fffff984 */ /* 0x000fe20000000800 */
[----:B------:R-:W-:Y:S01]  /*22a0*/  @!PT LDS RZ, [RZ] ;  /* 0x00000000fffff984 */ /* 0x000fe20000000800 */
[----:B------:R-:W-:Y:S01]  /*22b0*/  @!PT LDS RZ, [RZ] ;  /* 0x00000000fffff984 */ /* 0x000fe20000000800 */
[----:B------:R3:W-:Y:S01]  /*22c0*/  @!P4 LDGSTS.E.BYPASS.LTC128B.128 [R196+0x12000], [R16.64] ;  /* 0x1200000010c4cfae */ /* 0x0007e2000b901d52 */
[----:B------:R-:W-:Y:S01]  /*22d0*/  IADD3 R182, R191, 0x1000, RZ ;  /* 0x00001000bfb67810 */ /* 0x000fe20007ffe0ff */
[----:B------:R-:W-:Y:S01]  /*22e0*/  IMAD.IADD R187, R193, 0x1, R0 ;  /* 0x00000001c1bb7824 */ /* 0x000fe200078e0200 */
[C---:B------:R-:W-:Y:S01]  /*22f0*/  IADD3 R181, R191.reuse, 0x1800, RZ ;  /* 0x00001800bfb57810 */ /* 0x040fe20007ffe0ff */
[----:B------:R3:W-:Y:S01]  /*2300*/  @!P4 LDGSTS.E.BYPASS.LTC128B.128 [R196+0x14000], [R16.64+0x80] ;  /* 0x1400008010c4cfae */ /* 0x0007e2000b901d52 */
[----:B------:R-:W-:Y:S01]  /*2310*/  IMAD.IADD R180, R0, 0x1, R191 ;  /* 0x0000000100b47824 */ /* 0x000fe200078e02bf */
[C---:B------:R-:W-:Y:S02]  /*2320*/  IADD3 R179, R191.reuse, 0x2000, RZ ;  /* 0x00002000bfb37810 */ /* 0x040fe40007ffe0ff */
[----:B------:R3:W-:Y:S01]  /*2330*/  @!P4 LDGSTS.E.BYPASS.LTC128B.128 [R196+0x16000], [R16.64+0x100] ;  /* 0x1600010010c4cfae */ /* 0x0007e2000b901d52 */
[----:B------:R-:W-:-:S02]  /*2340*/  IADD3 R178, R191, 0x2800, RZ ;  /* 0x00002800bfb27810 */ /* 0x000fc40007ffe0ff */
[C---:B------:R-:W-:Y:S01]  /*2350*/  IADD3 R177, R191.reuse, 0x3000, RZ ;  /* 0x00003000bfb17810 */ /* 0x040fe20007ffe0ff */
[----:B------:R-:W-:Y:S01]  /*2360*/  @P0 STS.128 [R196+0x13000], RZ ;  /* 0x013000ffc4000388 */ /* 0x000fe20000000c00 */
[C---:B------:R-:W-:Y:S02]  /*2370*/  IADD3 R176, R191.reuse, 0x3800, RZ ;  /* 0x00003800bfb07810 */ /* 0x040fe40007ffe0ff */
[C---:B------:R-:W-:Y:S01]  /*2380*/  IADD3 R175, R191.reuse, 0x4000, RZ ;  /* 0x00004000bfaf7810 */ /* 0x040fe20007ffe0ff */
[----:B------:R-:W-:Y:S01]  /*2390*/  @P0 STS.128 [R196+0x15000], RZ ;  /* 0x015000ffc4000388 */ /* 0x000fe20000000c00 */
[C---:B------:R-:W-:Y:S02]  /*23a0*/  IADD3 R174, R191.reuse, 0x4800, RZ ;  /* 0x00004800bfae7810 */ /* 0x040fe40007ffe0ff */
[C---:B------:R-:W-:Y:S01]  /*23b0*/  IADD3 R173, R191.reuse, 0x5000, RZ ;  /* 0x00005000bfad7810 */ /* 0x040fe20007ffe0ff */
[----:B------:R-:W-:Y:S01]  /*23c0*/  @P0 STS.128 [R196+0x17000], RZ ;  /* 0x017000ffc4000388 */ /* 0x000fe20000000c00 */
[----:B------:R-:W-:-:S03]  /*23d0*/  IADD3 R172, R191, 0x5800, RZ ;  /* 0x00005800bfac7810 */ /* 0x000fc60007ffe0ff */
[----:B------:R-:W-:Y:S01]  /*23e0*/  @!PT LDS RZ, [RZ] ;  /* 0x00000000fffff984 */ /* 0x000fe20000000800 */
[----:B------:R-:W-:Y:S01]  /*23f0*/  @!PT LDS RZ, [RZ] ;  /* 0x00000000fffff984 */ /* 0x000fe20000000800 */
[----:B------:R-:W-:Y:S01]  /*2400*/  @!PT LDS RZ, [RZ] ;  /* 0x00000000fffff984 */ /* 0x000fe20000000800 */
[----:B------:R1:W-:Y:S04]  /*2410*/  @!P0 LDGSTS.E.BYPASS.LTC128B.128 [R196+0x13000], [R8.64] ;  /* 0x1300000008c48fae */ /* 0x0003e8000b901d52 */
[----:B------:R1:W-:Y:S04]  /*2420*/  @!P0 LDGSTS.E.BYPASS.LTC128B.128 [R196+0x15000], [R8.64+0x80] ;  /* 0x1500008008c48fae */ /* 0x0003e8000b901d52 */
[----:B------:R1:W-:Y:S04]  /*2430*/  @!P0 LDGSTS.E.BYPASS.LTC128B.128 [R196+0x17000], [R8.64+0x100] ;  /* 0x1700010008c48fae */ /* 0x0003e8000b901d52 */
[----:B----4-:R-:W-:Y:S04]  /*2440*/  LDSM.16.M88.4 R12, [R194] ;  /* 0x00000000c20c783b */ /* 0x010fe80000000200 */
[----:B------:R-:W3:Y:S04]  /*2450*/  LDSM.16.M88.4 R64, [R193+0xc000] ;  /* 0x00c00000c140783b */ /* 0x000ee80000000200 */
[----:B------:R-:W4:Y:S04]  /*2460*/  LDSM.16.M88.4 R56, [R193+0xc800] ;  /* 0x00c80000c138783b */ /* 0x000f280000000200 */
[----:B------:R-:W4:Y:S04]  /*2470*/  LDSM.16.M88.4 R48, [R193+0xd000] ;  /* 0x00d00000c130783b */ /* 0x000f280000000200 */
[----:B--2---:R-:W2:Y:S04]  /*2480*/  LDSM.16.M88.4 R20, [R193+0xd800] ;  /* 0x00d80000c114783b */ /* 0x004ea80000000200 */
[----:B------:R-:W-:Y:S04]  /*2490*/  LDSM.16.M88.4 R72, [R191] ;  /* 0x00000000bf48783b */ /* 0x000fe80000000200 */
[----:B-1----:R-:W1:Y:S04]  /*24a0*/  LDSM.16.M88.4 R8, [R192] ;  /* 0x00000000c008783b */ /* 0x002e680000000200 */
[----:B------:R-:W1:Y:S04]  /*24b0*/  LDSM.16.M88.4 R68, [R191+0x800] ;  /* 0x00080000bf44783b */ /* 0x000e680000000200 */
[----:B------:R-:W1:Y:S04]  /*24c0*/  LDSM.16.M88.4 R36, [R191+0x1000] ;  /* 0x00100000bf24783b */ /* 0x000e680000000200 */
[----:B------:R-:W1:Y:S04]  /*24d0*/  LDSM.16.M88.4 R28, [R191+0x1800] ;  /* 0x00180000bf1c783b */ /* 0x000e680000000200 */
[----:B------:R-:W-:Y:S01]  /*24e0*/  LDSM.16.M88.4 R40, [R190] ;  /* 0x00000000be28783b */ /* 0x000fe20000000200 */
[C---:B---3--:R-:W-:Y:S03]  /*24f0*/  HMMA.16816.F32 R16, R12.reuse, R64, RZ ;  /* 0x000000400c10723c */ /* 0x048fe600000018ff */
[----:B------:R-:W3:Y:S04]  /*2500*/  LDSM.16.M88.4 R84, [R187+0xc000] ;  /* 0x00c00000bb54783b */ /* 0x000ee80000000200 */
[----:B------:R-:W1:Y:S01]  /*2510*/  LDSM.16.M88.4 R80, [R187+0xc800] ;  /* 0x00c80000bb50783b */ /* 0x000e620000000200 */
[C---:B------:R-:W-:Y:S03]  /*2520*/  HMMA.16816.F32 R64, R12.reuse, R66, RZ ;  /* 0x000000420c40723c */ /* 0x040fe600000018ff */
[----:B-----5:R-:W5:Y:S04]  /*2530*/  LDSM.16.M88.4 R24, [R187+0xd000] ;  /* 0x00d00000bb18783b */ /* 0x020f680000000200 */
[----:B------:R-:W-:Y:S01]  /*2540*/  LDSM.16.M88.4 R32, [R189] ;  /* 0x00000000bd20783b */ /* 0x000fe20000000200 */
[C---:B----4-:R-:W-:Y:S03]  /*2550*/  HMMA.16816.F32 R60, R12.reuse, R56, RZ ;  /* 0x000000380c3c723c */ /* 0x050fe600000018ff */
[----:B------:R-:W-:Y:S04]  /*2560*/  LDSM.16.M88.4 R76, [R180] ;  /* 0x00000000b44c783b */ /* 0x000fe80000000200 */
[----:B------:R-:W0:Y:S01]  /*2570*/  LDGDEPBAR ;  /* 0x00000000000079af */ /* 0x000e220000000000 */
[C---:B------:R-:W-:Y:S08]  /*2580*/  HMMA.16816.F32 R56, R12.reuse, R58, RZ ;  /* 0x0000003a0c38723c */ /* 0x040ff000000018ff */
[C---:B------:R-:W-:Y:S08]  /*2590*/  HMMA.16816.F32 R52, R12.reuse, R48, RZ ;  /* 0x000000300c34723c */ /* 0x040ff000000018ff */
[C---:B------:R-:W-:Y:S08]  /*25a0*/  HMMA.16816.F32 R48, R12.reuse, R50, RZ ;  /* 0x000000320c30723c */ /* 0x040ff000000018ff */
[C---:B--2---:R-:W-:Y:S08]  /*25b0*/  HMMA.16816.F32 R44, R12.reuse, R20, RZ ;  /* 0x000000140c2c723c */ /* 0x044ff000000018ff */
[----:B------:R-:W-:Y:S01]  /*25c0*/  HMMA.16816.F32 R12, R12, R22, RZ ;  /* 0x000000160c0c723c */ /* 0x000fe200000018ff */
[----:B------:R-:W2:Y:S07]  /*25d0*/  LDSM.16.M88.4 R20, [R187+0xd800] ;  /* 0x00d80000bb14783b */ /* 0x000eae0000000200 */
[C---:B-1----:R-:W-:Y:S08]  /*25e0*/  HMMA.16816.F32 R16, R8.reuse, R72, R16 ;  /* 0x000000480810723c */ /* 0x042ff00000001810 */
[C---:B------:R-:W-:Y:S01]  /*25f0*/  HMMA.16816.F32 R64, R8.reuse, R74, R64 ;  /* 0x0000004a0840723c */ /* 0x040fe20000001840 */
[----:B------:R-:W1:Y:S07]  /*2600*/  LDSM.16.M88.4 R72, [R180+0x800] ;  /* 0x00080000b448783b */ /* 0x000e6e0000000200 */
[C---:B------:R-:W-:Y:S08]  /*2610*/  HMMA.16816.F32 R60, R8.reuse, R68, R60 ;  /* 0x00000044083c723c */ /* 0x040ff0000000183c */
[C---:B------:R-:W-:Y:S01]  /*2620*/  HMMA.16816.F32 R56, R8.reuse, R70, R56 ;  /* 0x000000460838723c */ /* 0x040fe20000001838 */
[----:B------:R-:W4:Y:S07]  /*2630*/  LDSM.16.M88.4 R68, [R180+0x1000] ;  /* 0x00100000b444783b */ /* 0x000f2e0000000200 */
[C---:B------:R-:W-:Y:S08]  /*2640*/  HMMA.16816.F32 R52, R8.reuse, R36, R52 ;  /* 0x000000240834723c */ /* 0x040ff00000001834 */
[C---:B------:R-:W-:Y:S01]  /*2650*/  HMMA.16816.F32 R48, R8.reuse, R38, R48 ;  /* 0x000000260830723c */ /* 0x040fe20000001830 */
[----:B------:R-:W1:Y:S07]  /*2660*/  LDSM.16.M88.4 R36, [R180+0x1800] ;  /* 0x00180000b424783b */ /* 0x000e6e0000000200 */
[C---:B------:R-:W-:Y:S08]  /*2670*/  HMMA.16816.F32 R44, R8.reuse, R28, R44 ;  /* 0x0000001c082c723c */ /* 0x040ff0000000182c */
[----:B------:R-:W-:Y:S01]  /*2680*/  HMMA.16816.F32 R12, R8, R30, R12 ;  /* 0x0000001e080c723c */ /* 0x000fe2000000180c */
[----:B------:R-:W-:Y:S04]  /*2690*/  LDSM.16.M88.4 R8, [R194+0x4000] ;  /* 0x00400000c208783b */ /* 0x000fe80000000200 */
[----:B------:R-:W1:Y:S03]  /*26a0*/  LDSM.16.M88.4 R28, [R193+0xe000] ;  /* 0x00e00000c11c783b */ /* 0x000e660000000200 */
[C---:B---3--:R-:W-:Y:S08]  /*26b0*/  HMMA.16816.F32 R16, R40.reuse, R84, R16 ;  /* 0x000000542810723c */ /* 0x048ff00000001810 */
[C---:B------:R-:W-:Y:S01]  /*26c0*/  HMMA.16816.F32 R64, R40.reuse, R86, R64 ;  /* 0x000000562840723c */ /* 0x040fe20000001840 */
[----:B------:R-:W-:Y:S07]  /*26d0*/  LDSM.16.M88.4 R84, [R191+0x2000] ;  /* 0x00200000bf54783b */ /* 0x000fee0000000200 */
[C---:B------:R-:W-:Y:S08]  /*26e0*/  HMMA.16816.F32 R60, R40.reuse, R80, R60 ;  /* 0x00000050283c723c */ /* 0x040ff0000000183c */
[C---:B------:R-:W-:Y:S01]  /*26f0*/  HMMA.16816.F32 R56, R40.reuse, R82, R56 ;  /* 0x000000522838723c */ /* 0x040fe20000001838 */
[----:B------:R-:W-:Y:S07]  /*2700*/  LDSM.16.M88.4 R80, [R192+0x4000] ;  /* 0x00400000c050783b */ /* 0x000fee0000000200 */
[C---:B-----5:R-:W-:Y:S08]  /*2710*/  HMMA.16816.F32 R52, R40.reuse, R24, R52 ;  /* 0x000000182834723c */ /* 0x060ff00000001834 */
[C---:B------:R-:W-:Y:S01]  /*2720*/  HMMA.16816.F32 R48, R40.reuse, R26, R48 ;  /* 0x0000001a2830723c */ /* 0x040fe20000001830 */
[----:B------:R-:W3:Y:S07]  /*2730*/  LDSM.16.M88.4 R24, [R193+0xe800] ;  /* 0x00e80000c118783b */ /* 0x000eee0000000200 */
[C---:B--2---:R-:W-:Y:S08]  /*2740*/  HMMA.16816.F32 R44, R40.reuse, R20, R44 ;  /* 0x00000014282c723c */ /* 0x044ff0000000182c */
[----:B------:R-:W-:Y:S01]  /*2750*/  HMMA.16816.F32 R40, R40, R22, R12 ;  /* 0x000000162828723c */ /* 0x000fe2000000180c */
[----:B------:R-:W2:Y:S04]  /*2760*/  LDSM.16.M88.4 R20, [R193+0xf000] ;  /* 0x00f00000c114783b */ /* 0x000ea80000000200 */
[----:B------:R-:W5:Y:S03]  /*2770*/  LDSM.16.M88.4 R12, [R193+0xf800] ;  /* 0x00f80000c10c783b */ /* 0x000f660000000200 */
[C---:B------:R-:W-:Y:S08]  /*2780*/  HMMA.16816.F32 R16, R32.reuse, R76, R16 ;  /* 0x0000004c2010723c */ /* 0x040ff00000001810 */
[C---:B------:R-:W-:Y:S01]  /*2790*/  HMMA.16816.F32 R64, R32.reuse, R78, R64 ;  /* 0x0000004e2040723c */ /* 0x040fe20000001840 */
[----:B------:R-:W2:Y:S07]  /*27a0*/  LDSM.16.M88.4 R76, [R191+0x2800] ;  /* 0x00280000bf4c783b */ /* 0x000eae0000000200 */
[C---:B-1----:R-:W-:Y:S08]  /*27b0*/  HMMA.16816.F32 R60, R32.reuse, R72, R60 ;  /* 0x00000048203c723c */ /* 0x042ff0000000183c */
[C---:B------:R-:W-:Y:S01]  /*27c0*/  HMMA.16816.F32 R56, R32.reuse, R74, R56 ;  /* 0x0000004a2038723c */ /* 0x040fe20000001838 */
[----:B------:R-:W1:Y:S07]  /*27d0*/  LDSM.16.M88.4 R72, [R191+0x3000] ;  /* 0x00300000bf48783b */ /* 0x000e6e0000000200 */
[C---:B----4-:R-:W-:Y:S08]  /*27e0*/  HMMA.16816.F32 R52, R32.reuse, R68, R52 ;  /* 0x000000442034723c */ /* 0x050ff00000001834 */
[C---:B------:R-:W-:Y:S01]  /*27f0*/  HMMA.16816.F32 R48, R32.reuse, R70, R48 ;  /* 0x000000462030723c */ /* 0x040fe20000001830 */
[----:B------:R-:W4:Y:S07]  /*2800*/  LDSM.16.M88.4 R68, [R191+0x3800] ;  /* 0x00380000bf44783b */ /* 0x000f2e0000000200 */
[C---:B------:R-:W-:Y:S08]  /*2810*/  HMMA.16816.F32 R44, R32.reuse, R36, R44 ;  /* 0x00000024202c723c */ /* 0x040ff0000000182c */
[----:B------:R-:W-:Y:S01]  /*2820*/  HMMA.16816.F32 R40, R32, R38, R40 ;  /* 0x000000262028723c */ /* 0x000fe20000001828 */
[----:B------:R-:W-:Y:S04]  /*2830*/  LDSM.16.M88.4 R36, [R190+0x4000] ;  /* 0x00400000be24783b */ /* 0x000fe80000000200 */
[----:B------:R-:W1:Y:S03]  /*2840*/  LDSM.16.M88.4 R32, [R187+0xe000] ;  /* 0x00e00000bb20783b */ /* 0x000e660000000200 */
[C---:B------:R-:W-:Y:S08]  /*2850*/  HMMA.16816.F32 R16, R8.reuse, R28, R16 ;  /* 0x0000001c0810723c */ /* 0x040ff00000001810 */
[C---:B------:R-:W-:Y:S01]  /*2860*/  HMMA.16816.F32 R64, R8.reuse, R30, R64 ;  /* 0x0000001e0840723c */ /* 0x040fe20000001840 */
[----:B------:R-:W1:Y:S07]  /*2870*/  LDSM.16.M88.4 R28, [R187+0xe800] ;  /* 0x00e80000bb1c783b */ /* 0x000e6e0000000200 */
[C---:B---3--:R-:W-:Y:S08]  /*2880*/  HMMA.16816.F32 R60, R8.reuse, R24, R60 ;  /* 0x00000018083c723c */ /* 0x048ff0000000183c */
[C---:B------:R-:W-:Y:S01]  /*2890*/  HMMA.16816.F32 R56, R8.reuse, R26, R56 ;  /* 0x0000001a0838723c */ /* 0x040fe20000001838 */
[----:B------:R-:W3:Y:S07]  /*28a0*/  LDSM.16.M88.4 R24, [R187+0xf000] ;  /* 0x00f00000bb18783b */ /* 0x000eee0000000200 */
[C---:B--2---:R-:W-:Y:S08]  /*28b0*/  HMMA.16816.F32 R52, R8.reuse, R20, R52 ;  /* 0x000000140834723c */ /* 0x044ff00000001834 */
[C---:B------:R-:W-:Y:S01]  /*28c0*/  HMMA.16816.F32 R48, R8.reuse, R22, R48 ;  /* 0x000000160830723c */ /* 0x040fe20000001830 */
[----:B------:R-:W2:Y:S07]  /*28d0*/  LDSM.16.M88.4 R20, [R187+0xf800] ;  /* 0x00f80000bb14783b */ /* 0x000eae0000000200 */
[C---:B-----5:R-:W-:Y:S08]  /*28e0*/  HMMA.16816.F32 R44, R8.reuse, R12, R44 ;  /* 0x0000000c082c723c */ /* 0x060ff0000000182c */
[----:B------:R-:W-:Y:S01]  /*28f0*/  HMMA.16816.F32 R40, R8, R14, R40 ;  /* 0x0000000e0828723c */ /* 0x000fe20000001828 */
[----:B------:R-:W-:Y:S04]  /*2900*/  LDSM.16.M88.4 R12, [R189+0x4000] ;  /* 0x00400000bd0c783b */ /* 0x000fe80000000200 */
[----:B------:R-:W5:Y:S03]  /*2910*/  LDSM.16.M88.4 R8, [R180+0x2000] ;  /* 0x00200000b408783b */ /* 0x000f660000000200 */
[C---:B------:R-:W-:Y:S08]  /*2920*/  HMMA.16816.F32 R16, R80.reuse, R84, R16 ;  /* 0x000000545010723c */ /* 0x040ff00000001810 */
[C---:B------:R-:W-:Y:S08]  /*2930*/  HMMA.16816.F32 R64, R80.reuse, R86, R64 ;  /* 0x000000565040723c */ /* 0x040ff00000001840 */
[C---:B------:R-:W-:Y:S08]  /*2940*/  HMMA.16816.F32 R60, R80.reuse, R76, R60 ;  /* 0x0000004c503c723c */ /* 0x040ff0000000183c */
[C---:B------:R-:W-:Y:S01]  /*2950*/  HMMA.16816.F32 R56, R80.reuse, R78, R56 ;  /* 0x0000004e5038723c */ /* 0x040fe20000001838 */
[----:B------:R-:W2:Y:S07]  /*2960*/  LDSM.16.M88.4 R76, [R180+0x2800] ;  /* 0x00280000b44c783b */ /* 0x000eae0000000200 */
[C---:B-1----:R-:W-:Y:S08]  /*2970*/  HMMA.16816.F32 R52, R80.reuse, R72, R52 ;  /* 0x000000485034723c */ /* 0x042ff00000001834 */
[C---:B------:R-:W-:Y:S01]  /*2980*/  HMMA.16816.F32 R48, R80.reuse, R74, R48 ;  /* 0x0000004a5030723c */ /* 0x040fe20000001830 */
[----:B------:R-:W1:Y:S07]  /*2990*/  LDSM.16.M88.4 R72, [R180+0x3000] ;  /* 0x00300000b448783b */ /* 0x000e6e0000000200 */
[C---:B----4-:R-:W-:Y:S08]  /*29a0*/  HMMA.16816.F32 R44, R80.reuse, R68, R44 ;  /* 0x00000044502c723c */ /* 0x050ff0000000182c */
[----:B------:R-:W-:Y:S01]  /*29b0*/  HMMA.16816.F32 R40, R80, R70, R40 ;  /* 0x000000465028723c */ /* 0x000fe20000001828 */
[----:B------:R-:W4:Y:S07]  /*29c0*/  LDSM.16.M88.4 R68, [R180+0x3800] ;  /* 0x00380000b444783b */ /* 0x000f2e0000000200 */
[C---:B------:R-:W-:Y:S08]  /*29d0*/  HMMA.16816.F32 R16, R36.reuse, R32, R16 ;  /* 0x000000202410723c */ /* 0x040ff00000001810 */
[C---:B------:R-:W-:Y:S01]  /*29e0*/  HMMA.16816.F32 R64, R36.reuse, R34, R64 ;  /* 0x000000222440723c */ /* 0x040fe20000001840 */
[----:B------:R-:W-:Y:S07]  /*29f0*/  LDSM.16.M88.4 R32, [R191+0x4000] ;  /* 0x00400000bf20783b */ /* 0x000fee0000000200 */
[C---:B------:R-:W-:Y:S08]  /*2a00*/  HMMA.16816.F32 R60, R36.reuse, R28, R60 ;  /* 0x0000001c243c723c */ /* 0x040ff0000000183c */
[C---:B------:R-:W-:Y:S01]  /*2a10*/  HMMA.16816.F32 R56, R36.reuse, R30, R56 ;  /* 0x0000001e2438723c */ /* 0x040fe20000001838 */
[----:B------:R-:W-:Y:S07]  /*2a20*/  LDSM.16.M88.4 R28, [R193+0x11000] ;  /* 0x01100000c11c783b */ /* 0x000fee0000000200 */
[C---:B---3--:R-:W-:Y:S08]  /*2a30*/  HMMA.16816.F32 R52, R36.reuse, R24, R52 ;  /* 0x000000182434723c */ /* 0x048ff00000001834 */
[C---:B------:R-:W-:Y:S01]  /*2a40*/  HMMA.16816.F32 R48, R36.reuse, R26, R48 ;  /* 0x0000001a2430723c */ /* 0x040fe20000001830 */
[----:B------:R-:W-:Y:S07]  /*2a50*/  LDSM.16.M88.4 R24, [R194+0x8000] ;  /* 0x00800000c218783b */ /* 0x000fee0000000200 */
[C---:B--2---:R-:W-:Y:S08]  /*2a60*/  HMMA.16816.F32 R44, R36.reuse, R20, R44 ;  /* 0x00000014242c723c */ /* 0x044ff0000000182c */
[----:B------:R-:W-:Y:S01]  /*2a70*/  HMMA.16816.F32 R40, R36, R22, R40 ;  /* 0x000000162428723c */ /* 0x000fe20000001828 */
[----:B------:R-:W2:Y:S04]  /*2a80*/  LDSM.16.M88.4 R20, [R193+0x10000] ;  /* 0x01000000c114783b */ /* 0x000ea80000000200 */
[----:B------:R-:W-:Y:S03]  /*2a90*/  LDSM.16.M88.4 R36, [R192+0x8000] ;  /* 0x00800000c024783b */ /* 0x000fe60000000200 */
[C---:B-----5:R-:W-:Y:S08]  /*2aa0*/  HMMA.16816.F32 R16, R12.reuse, R8, R16 ;  /* 0x000000080c10723c */ /* 0x060ff00000001810 */
[C---:B------:R-:W-:Y:S01]  /*2ab0*/  HMMA.16816.F32 R64, R12.reuse, R10, R64 ;  /* 0x0000000a0c40723c */ /* 0x040fe20000001840 */
[----:B------:R-:W3:Y:S07]  /*2ac0*/  LDSM.16.M88.4 R8, [R193+0x10800] ;  /* 0x01080000c108783b */ /* 0x000eee0000000200 */
[C---:B------:R-:W-:Y:S08]  /*2ad0*/  HMMA.16816.F32 R60, R12.reuse, R76, R60 ;  /* 0x0000004c0c3c723c */ /* 0x040ff0000000183c */
[C---:B------:R-:W-:Y:S08]  /*2ae0*/  HMMA.16816.F32 R56, R12.reuse, R78, R56 ;  /* 0x0000004e0c38723c */ /* 0x040ff00000001838 */
[C---:B-1----:R-:W-:Y:S08]  /*2af0*/  HMMA.16816.F32 R52, R12.reuse, R72, R52 ;  /* 0x000000480c34723c */ /* 0x042ff00000001834 */
[C---:B------:R-:W-:Y:S01]  /*2b00*/  HMMA.16816.F32 R48, R12.reuse, R74, R48 ;  /* 0x0000004a0c30723c */ /* 0x040fe20000001830 */
[----:B------:R-:W-:Y:S07]  /*2b10*/  LDSM.16.M88.4 R72, [R193+0x11800] ;  /* 0x01180000c148783b */ /* 0x000fee0000000200 */
[C---:B----4-:R-:W-:Y:S08]  /*2b20*/  HMMA.16816.F32 R44, R12.reuse, R68, R44 ;  /* 0x000000440c2c723c */ /* 0x050ff0000000182c */
[----:B------:R-:W-:Y:S01]  /*2b30*/  HMMA.16816.F32 R40, R12, R70, R40 ;  /* 0x000000460c28723c */ /* 0x000fe20000001828 */
[----:B------:R-:W1:Y:S07]  /*2b40*/  LDSM.16.M88.4 R12, [R191+0x4800] ;  /* 0x00480000bf0c783b */ /* 0x000e6e0000000200 */
[C---:B--2---:R-:W-:Y:S08]  /*2b50*/  HMMA.16816.F32 R16, R24.reuse, R20, R16 ;  /* 0x000000141810723c */ /* 0x044ff00000001810 */
[C---:B------:R-:W-:Y:S01]  /*2b60*/  HMMA.16816.F32 R64, R24.reuse, R22, R64 ;  /* 0x000000161840723c */ /* 0x040fe20000001840 */
[----:B------:R-:W2:Y:S07]  /*2b70*/  LDSM.16.M88.4 R20, [R191+0x5000] ;  /* 0x00500000bf14783b */ /* 0x000eae0000000200 */
[C---:B---3--:R-:W-:Y:S08]  /*2b80*/  HMMA.16816.F32 R60, R24.reuse, R8, R60 ;  /* 0x00000008183c723c */ /* 0x048ff0000000183c */
[C---:B------:R-:W-:Y:S01]  /*2b90*/  HMMA.16816.F32 R56, R24.reuse, R10, R56 ;  /* 0x0000000a1838723c */ /* 0x040fe20000001838 */
[----:B------:R-:W-:Y:S07]  /*2ba0*/  LDSM.16.M88.4 R8, [R190+0x8000] ;  /* 0x00800000be08783b */ /* 0x000fee0000000200 */
[----:B------:R-:W-:Y:S08]  /*2bb0*/  HMMA.16816.F32 R52, R24, R28, R52 ;  /* 0x0000001c1834723c */ /* 0x000ff00000001834 */
[C---:B-1----:R-:W-:Y:S08]  /*2bc0*/  HMMA.16816.F32 R60, R36.reuse, R12, R60 ;  /* 0x0000000c243c723c */ /* 0x042ff0000000183c */
[----:B------:R-:W-:Y:S01]  /*2bd0*/  HMMA.16816.F32 R56, R36, R14, R56 ;  /* 0x0000000e2438723c */ /* 0x000fe20000001838 */
[----:B------:R-:W1:Y:S07]  /*2be0*/  LDSM.16.M88.4 R12, [R187+0x11000] ;  /* 0x01100000bb0c783b */ /* 0x000e6e0000000200 */
[----:B------:R-:W-:Y:S01]  /*2bf0*/  HMMA.16816.F32 R48, R24, R30, R48 ;  /* 0x0000001e1830723c */ /* 0x000fe20000001830 */
[----:B------:R-:W-:Y:S07]  /*2c00*/  LDSM.16.M88.4 R28, [R187+0x10800] ;  /* 0x01080000bb1c783b */ /* 0x000fee0000000200 */
[C---:B------:R-:W-:Y:S08]  /*2c10*/  HMMA.16816.F32 R16, R36.reuse, R32, R16 ;  /* 0x000000202410723c */ /* 0x040ff00000001810 */
[C---:B------:R-:W-:Y:S01]  /*2c20*/  HMMA.16816.F32 R64, R36.reuse, R34, R64 ;  /* 0x000000222440723c */ /* 0x040fe20000001840 */
[----:B------:R-:W3:Y:S07]  /*2c30*/  LDSM.16.M88.4 R32, [R187+0x10000] ;  /* 0x01000000bb20783b */ /* 0x000eee0000000200 */
[----:B--2---:R-:W-:Y:S01]  /*2c40*/  HMMA.16816.F32 R68, R36, R20, R52 ;  /* 0x000000142444723c */ /* 0x004fe20000001834 */
[----:B------:R-:W-:Y:S07]  /*2c50*/  LDSM.16.M88.4 R52, [R187+0x11800] ;  /* 0x01180000bb34783b */ /* 0x000fee0000000200 */
[C---:B------:R-:W-:Y:S08]  /*2c60*/  HMMA.16816.F32 R44, R24.reuse, R72, R44 ;  /* 0x00000048182c723c */ /* 0x040ff0000000182c */
[----:B------:R-:W-:Y:S01]  /*2c70*/  HMMA.16816.F32 R40, R24, R74, R40 ;  /* 0x0000004a1828723c */ /* 0x000fe20000001828 */
[----:B------:R-:W2:Y:S07]  /*2c80*/  LDSM.16.M88.4 R24, [R191+0x5800] ;  /* 0x00580000bf18783b */ /* 0x000eae0000000200 */
[----:B------:R-:W-:Y:S01]  /*2c90*/  HMMA.16816.F32 R72, R36, R22, R48 ;  /* 0x000000162448723c */ /* 0x000fe20000001830 */
[----:B------:R-:W-:Y:S04]  /*2ca0*/  LDSM.16.M88.4 R20, [R189+0x8000] ;  /* 0x00800000bd14783b */ /* 0x000fe80000000200 */
[----:B------:R-:W4:Y:S03]  /*2cb0*/  LDSM.16.M88.4 R48, [R180+0x4000] ;  /* 0x00400000b430783b */ /* 0x000f260000000200 */
[C---:B-1----:R-:W-:Y:S07]  /*2cc0*/  HMMA.16816.F32 R68, R8.reuse, R12, R68 ;  /* 0x0000000c0844723c */ /* 0x042fee0000001844 */
[----:B------:R-:W-:Y:S01]  /*2cd0*/  LOP3.LUT R13, R88, 0xffffffe0, RZ, 0xc0, !PT ;  /* 0xffffffe0580d7812 */ /* 0x000fe200078ec0ff */
[----:B---3--:R-:W-:Y:S04]  /*2ce0*/  HMMA.16816.F32 R16, R8, R32, R16 ;  /* 0x000000200810723c */ /* 0x008fe80000001810 */
[----:B------:R-:W-:-:S04]  /*2cf0*/  IMAD.IADD R0, R6, 0x1, -R13 ;  /* 0x0000000106007824 */ /* 0x000fc800078e0a0d */
[----:B------:R-:W-:Y:S01]  /*2d00*/  HMMA.16816.F32 R72, R8, R14, R72 ;  /* 0x0000000e0848723c */ /* 0x000fe20000001848 */
[----:B------:R-:W-:-:S04]  /*2d10*/  SHF.R.S32.HI R13, RZ, 0x1f, R0 ;  /* 0x0000001fff0d7819 */ /* 0x000fc80000011400 */
[----:B------:R-:W-:Y:S01]  /*2d20*/  LEA.HI R208, R13, R0, RZ, 0x2 ;  /* 0x000000000dd07211 */ /* 0x000fe200078f10ff */
[----:B------:R-:W-:Y:S01]  /*2d30*/  IMAD.U32 R0, RZ, RZ, UR15 ;  /* 0x0000000fff007e24 */ /* 0x000fe2000f8e00ff */
[----:B------:R-:W1:Y:S01]  /*2d40*/  LDSM.16.M88.4 R12, [R180+0x4800] ;  /* 0x00480000b40c783b */ /* 0x000e620000000200 */
[----:B------:R-:W-:Y:S01]  /*2d50*/  HMMA.16816.F32 R60, R8, R28, R60 ;  /* 0x0000001c083c723c */ /* 0x000fe2000000183c */
[----:B------:R-:W-:-:S05]  /*2d60*/  SHF.R.S32.HI R208, RZ, 0x2, R208 ;  /* 0x00000002ffd07819 */ /* 0x000fca00000114d0 */
[----:B------:R-:W-:Y:S02]  /*2d70*/  IMAD.IADD R6, R208, 0x1, R89 ;  /* 0x00000001d0067824 */ /* 0x000fe400078e0259 */
[C---:B--2---:R-:W-:Y:S03]  /*2d80*/  HMMA.16816.F32 R44, R36.reuse, R24, R44 ;  /* 0x00000018242c723c */ /* 0x044fe6000000182c */
[C---:B------:R-:W-:Y:S02]  /*2d90*/  IADD3 R203, R6.reuse, UR5, RZ ;  /* 0x0000000506cb7c10 */ /* 0x040fe4000fffe0ff */
[----:B------:R-:W-:Y:S02]  /*2da0*/  IADD3 R204, R6, UR4, RZ ;  /* 0x0000000406cc7c10 */ /* 0x000fe4000fffe0ff */
[----:B------:R-:W-:Y:S01]  /*2db0*/  IMAD R25, R0, 0x40, R205 ;  /* 0x0000004000197824 */ /* 0x000fe200078e02cd */
[----:B------:R-:W-:Y:S01]  /*2dc0*/  HMMA.16816.F32 R40, R36, R26, R40 ;  /* 0x0000001a2428723c */ /* 0x000fe20000001828 */
[----:B------:R-:W-:-:S02]  /*2dd0*/  IADD3 R0, R6, 0x8, RZ ;  /* 0x0000000806007810 */ /* 0x000fc40007ffe0ff */
[----:B------:R-:W-:Y:S02]  /*2de0*/  IMNMX R203, R203, UR14, PT ;  /* 0x0000000ecbcb7c17 */ /* 0x000fe4000b800200 */
[C---:B------:R-:W-:Y:S02]  /*2df0*/  IADD3 R197, R0.reuse, UR5, RZ ;  /* 0x0000000500c57c10 */ /* 0x040fe4000fffe0ff */
[----:B------:R-:W-:Y:S01]  /*2e00*/  IADD3 R24, R25, 0x1, RZ ;  /* 0x0000000119187810 */ /* 0x000fe20007ffe0ff */
[----:B----4-:R-:W-:Y:S01]  /*2e10*/  HMMA.16816.F32 R16, R20, R48, R16 ;  /* 0x000000301410723c */ /* 0x010fe20000001810 */
[----:B------:R-:W-:Y:S01]  /*2e20*/  IADD3 R202, R0, UR4, RZ ;  /* 0x0000000400ca7c10 */ /* 0x000fe2000fffe0ff */
[----:B------:R-:W-:Y:S01]  /*2e30*/  IMAD.IADD R0, R4, 0x1, R3 ;  /* 0x0000000104007824 */ /* 0x000fe200078e0203 */
[----:B------:R-:W-:Y:S02]  /*2e40*/  IMNMX R197, R197, UR14, PT ;  /* 0x0000000ec5c57c17 */ /* 0x000fe4000b800200 */
[----:B------:R-:W-:-:S02]  /*2e50*/  IADD3 R6, R25, 0x8, RZ ;  /* 0x0000000819067810 */ /* 0x000fc40007ffe0ff */
[----:B------:R-:W-:Y:S01]  /*2e60*/  IMNMX R202, RZ, R202, !PT ;  /* 0x000000caffca7217 */ /* 0x000fe20007800200 */
[C---:B------:R-:W-:Y:S01]  /*2e70*/  HMMA.16816.F32 R56, R8.reuse, R30, R56 ;  /* 0x0000001e0838723c */ /* 0x040fe20000001838 */
[CC--:B------:R-:W-:Y:S02]  /*2e80*/  ISETP.GE.AND P1, PT, R24.reuse, R197.reuse, PT ;  /* 0x000000c51800720c */ /* 0x0c0fe40003f26270 */
[----:B------:R-:W-:Y:S02]  /*2e90*/  ISETP.GE.AND P2, PT, R25, R197, PT ;  /* 0x000000c51900720c */ /* 0x000fe40003f46270 */
[----:B------:R-:W-:Y:S02]  /*2ea0*/  IMNMX R204, RZ, R204, !PT ;  /* 0x000000ccffcc7217 */ /* 0x000fe40007800200 */
[-C--:B------:R-:W-:Y:S01]  /*2eb0*/  ISETP.GE.AND P6, PT, R24, R203.reuse, PT ;  /* 0x000000cb1800720c */ /* 0x080fe20003fc6270 */
[----:B------:R-:W-:Y:S01]  /*2ec0*/  HMMA.16816.F32 R64, R8, R34, R64 ;  /* 0x000000220840723c */ /* 0x000fe20000001840 */
[----:B------:R-:W-:-:S02]  /*2ed0*/  ISETP.GE.AND P0, PT, R6, R203, PT ;  /* 0x000000cb0600720c */ /* 0x000fc40003f06270 */
[----:B------:R-:W-:Y:S02]  /*2ee0*/  ISETP.GE.AND P4, PT, R6, R197, PT ;  /* 0x000000c50600720c */ /* 0x000fe40003f86270 */
[CC--:B------:R-:W-:Y:S02]  /*2ef0*/  ISETP.LT.OR P1, PT, R24.reuse, R202.reuse, P1 ;  /* 0x000000ca1800720c */ /* 0x0c0fe40000f21670 */
[----:B------:R-:W-:Y:S01]  /*2f00*/  ISETP.LT.OR P2, PT, R25, R202, P2 ;  /* 0x000000ca1900720c */ /* 0x000fe20001741670 */
[----:B------:R-:W-:Y:S01]  /*2f10*/  HMMA.16816.F32 R44, R8, R52, R44 ;  /* 0x00000034082c723c */ /* 0x000fe2000000182c */
[-C--:B------:R-:W-:Y:S02]  /*2f20*/  ISETP.LT.OR P6, PT, R24, R204.reuse, P6 ;  /* 0x000000cc1800720c */ /* 0x080fe400037c1670 */
[C---:B------:R-:W-:Y:S02]  /*2f30*/  ISETP.LT.OR P0, PT, R6.reuse, R204, P0 ;  /* 0x000000cc0600720c */ /* 0x040fe40000701670 */
[----:B------:R-:W-:-:S02]  /*2f40*/  ISETP.LT.OR P4, PT, R6, R202, P4 ;  /* 0x000000ca0600720c */ /* 0x000fc40002781670 */
[----:B------:R-:W-:Y:S01]  /*2f50*/  FSEL R24, R18, -INF , !P2 ;  /* 0xff80000012187808 */ /* 0x000fe20005000000 */
[----:B------:R-:W-:Y:S01]  /*2f60*/  HMMA.16816.F32 R40, R8, R54, R40 ;  /* 0x000000360828723c */ /* 0x000fe20000001828 */
[----:B------:R-:W2:Y:S01]  /*2f70*/  LDSM.16.M88.4 R8, [R180+0x5000] ;  /* 0x00500000b408783b */ /* 0x000ea20000000200 */
[----:B------:R-:W-:Y:S02]  /*2f80*/  FSEL R6, R19, -INF , !P1 ;  /* 0xff80000013067808 */ /* 0x000fe40004800000 */
[C---:B------:R-:W-:Y:S02]  /*2f90*/  ISETP.GE.AND P3, PT, R25.reuse, R203, PT ;  /* 0x000000cb1900720c */ /* 0x040fe40003f66270 */
[C---:B------:R-:W-:Y:S02]  /*2fa0*/  IADD3 R4, R25.reuse, 0x9, RZ ;  /* 0x0000000919047810 */ /* 0x040fe40007ffe0ff */
[----:B-1----:R-:W-:Y:S01]  /*2fb0*/  HMMA.16816.F32 R60, R20, R12, R60 ;  /* 0x0000000c143c723c */ /* 0x002fe2000000183c */
[----:B------:R-:W-:-:S02]  /*2fc0*/  ISETP.LT.OR P3, PT, R25, R204, P3 ;  /* 0x000000cc1900720c */ /* 0x000fc40001f61670 */
[----:B------:R-:W-:Y:S02]  /*2fd0*/  ISETP.GE.AND P5, PT, R4, R203, PT ;  /* 0x000000cb0400720c */ /* 0x000fe40003fa6270 */
[----:B------:R-:W-:Y:S02]  /*2fe0*/  FSEL R3, R16, -INF , !P3 ;  /* 0xff80000010037808 */ /* 0x000fe40005800000 */
[----:B------:R-:W-:Y:S01]  /*2ff0*/  IADD3 R12, R25, 0x10, RZ ;  /* 0x00000010190c7810 */ /* 0x000fe20007ffe0ff */
[----:B------:R-:W-:Y:S01]  /*3000*/  HMMA.16816.F32 R56, R20, R14, R56 ;  /* 0x0000000e1438723c */ /* 0x000fe20000001838 */
[----:B------:R-:W-:Y:S02]  /*3010*/  ISETP.GE.AND P3, PT, R4, R197, PT ;  /* 0x000000c50400720c */ /* 0x000fe40003f66270 */
[C---:B------:R-:W-:Y:S02]  /*3020*/  ISETP.GE.AND P2, PT, R12.reuse, R203, PT ;  /* 0x000000cb0c00720c */ /* 0x040fe40003f46270 */
[----:B------:R-:W-:-:S02]  /*3030*/  ISETP.GE.AND P1, PT, R12, R197, PT ;  /* 0x000000c50c00720c */ /* 0x000fc40003f26270 */
[C---:B------:R-:W-:Y:S01]  /*3040*/  ISETP.LT.OR P2, PT, R12.reuse, R204, P2 ;  /* 0x000000cc0c00720c */ /* 0x040fe20001741670 */
[----:B------:R-:W-:Y:S01]  /*3050*/  HMMA.16816.F32 R64, R20, R50, R64 ;  /* 0x000000321440723c */ /* 0x000fe20000001840 */
[----:B------:R-:W-:Y:S02]  /*3060*/  ISETP.LT.OR P1, PT, R12, R202, P1 ;  /* 0x000000ca0c00720c */ /* 0x000fe40000f21670 */
[----:B------:R-:W1:Y:S01]  /*3070*/  LDSM.16.M88.4 R12, [R180+0x5800] ;  /* 0x00580000b40c783b */ /* 0x000e620000000200 */
[----:B------:R-:W-:Y:S01]  /*3080*/  ISETP.LT.OR P5, PT, R4, R204, P5 ;  /* 0x000000cc0400720c */ /* 0x000fe20002fa1670 */
[----:B------:R-:W-:-:S04]  /*3090*/  DEPBAR.LE SB0, 0x0 ;  /* 0x000080000000791a */ /* 0x000fc80000000000 */
[----:B------:R-:W-:Y:S02]  /*30a0*/  ISETP.LT.OR P3, PT, R4, R202, P3 ;  /* 0x000000ca0400720c */ /* 0x000fe40001f61670 */
[----:B------:R-:W-:Y:S02]  /*30b0*/  IADD3 R4, R25, 0x11, RZ ;  /* 0x0000001119047810 */ /* 0x000fe40007ffe0ff */
[----:B------:R-:W-:Y:S02]  /*30c0*/  FSEL R26, R17, -INF , !P6 ;  /* 0xff800000111a7808 */ /* 0x000fe40007000000 */
[----:B------:R-:W-:Y:S01]  /*30d0*/  ISETP.GE.AND P6, PT, R4, R203, PT ;  /* 0x000000cb0400720c */ /* 0x000fe20003fc6270 */
[----:B--2---:R-:W-:Y:S01]  /*30e0*/  HMMA.16816.F32 R68, R20, R8, R68 ;  /* 0x000000081444723c */ /* 0x004fe20000001844 */
[C---:B------:R-:W-:Y:S02]  /*30f0*/  IADD3 R18, R25.reuse, 0x18, RZ ;  /* 0x0000001819127810 */ /* 0x040fe40007ffe0ff */
[----:B------:R-:W-:-:S02]  /*3100*/  IADD3 R16, R25, 0x19, RZ ;  /* 0x0000001919107810 */ /* 0x000fc40007ffe0ff */
[----:B------:R-:W-:-:S03]  /*3110*/  ISETP.LT.OR P6, PT, R4, R204, P6 ;  /* 0x000000cc0400720c */ /* 0x000fc600037c1670 */
[----:B------:R-:W-:Y:S01]  /*3120*/  FSEL R19, R64, -INF , !P0 ;  /* 0xff80000040137808 */ /* 0x000fe20004000000 */
[----:B------:R-:W-:Y:S01]  /*3130*/  HMMA.16816.F32 R72, R20, R10, R72 ;  /* 0x0000000a1448723c */ /* 0x000fe20000001848 */
[----:B------:R-:W-:Y:S02]  /*3140*/  ISETP.GE.AND P0, PT, R4, R197, PT ;  /* 0x000000c50400720c */ /* 0x000fe40003f06270 */
[----:B------:R-:W-:Y:S02]  /*3150*/  FSEL R66, R66, -INF , !P4 ;  /* 0xff80000042427808 */ /* 0x000fe40006000000 */
[----:B------:R-:W-:Y:S02]  /*3160*/  ISETP.LT.OR P0, PT, R4, R202, P0 ;  /* 0x000000ca0400720c */ /* 0x000fe40000701670 */
[----:B------:R-:W-:Y:S02]  /*3170*/  FSEL R4, R67, -INF , !P3 ;  /* 0xff80000043047808 */ /* 0x000fe40005800000 */
[----:B------:R-:W-:-:S02]  /*3180*/  FSEL R65, R65, -INF , !P5 ;  /* 0xff80000041417808 */ /* 0x000fc40006800000 */
[-C--:B------:R-:W-:Y:S02]  /*3190*/  ISETP.GE.AND P3, PT, R18, R203.reuse, PT ;  /* 0x000000cb1200720c */ /* 0x080fe40003f66270 */
[----:B------:R-:W-:Y:S02]  /*31a0*/  FSEL R17, R60, -INF , !P2 ;  /* 0xff8000003c117808 */ /* 0x000fe40005000000 */
[----:B------:R-:W-:Y:S02]  /*31b0*/  ISETP.GE.AND P5, PT, R16, R203, PT ;  /* 0x000000cb1000720c */ /* 0x000fe40003fa6270 */
[-C--:B------:R-:W-:Y:S01]  /*31c0*/  ISETP.GE.AND P4, PT, R18, R197.reuse, PT ;  /* 0x000000c51200720c */ /* 0x080fe20003f86270 */
[----:B-1----:R-:W-:Y:S01]  /*31d0*/  HMMA.16816.F32 R44, R20, R12, R44 ;  /* 0x0000000c142c723c */ /* 0x002fe2000000182c */
[----:B------:R-:W-:Y:S02]  /*31e0*/  ISETP.GE.AND P2, PT, R16, R197, PT ;  /* 0x000000c51000720c */ /* 0x000fe40003f46270 */
[----:B------:R-:W-:-:S02]  /*31f0*/  IADD3 R27, R25, 0x20, RZ ;  /* 0x00000020191b7810 */ /* 0x000fc40007ffe0ff */
[C---:B------:R-:W-:Y:S02]  /*3200*/  ISETP.LT.OR P3, PT, R18.reuse, R204, P3 ;  /* 0x000000cc1200720c */ /* 0x040fe40001f61670 */
[----:B------:R-:W-:Y:S01]  /*3210*/  ISETP.LT.OR P4, PT, R18, R202, P4 ;  /* 0x000000ca1200720c */ /* 0x000fe20002781670 */
[----:B------:R-:W-:Y:S01]  /*3220*/  HMMA.16816.F32 R40, R20, R14, R40 ;  /* 0x0000000e1428723c */ /* 0x000fe20000001828 */
[C---:B------:R-:W-:Y:S02]  /*3230*/  ISETP.LT.OR P5, PT, R16.reuse, R204, P5 ;  /* 0x000000cc1000720c */ /* 0x040fe40002fa1670 */
[----:B------:R-:W-:Y:S02]  /*3240*/  ISETP.LT.OR P2, PT, R16, R202, P2 ;  /* 0x000000ca1000720c */ /* 0x000fe40001741670 */
[----:B------:R-:W-:Y:S02]  /*3250*/  IADD3 R8, R25, 0x21, RZ ;  /* 0x0000002119087810 */ /* 0x000fe40007ffe0ff */
[----:B------:R-:W-:-:S02]  /*3260*/  FSEL R18, R62, -INF , !P1 ;  /* 0xff8000003e127808 */ /* 0x000fc40004800000 */
[----:B------:R-:W-:Y:S02]  /*3270*/  FSEL R16, R63, -INF , !P0 ;  /* 0xff8000003f107808 */ /* 0x000fe40004000000 */
[C---:B------:R-:W-:Y:S02]  /*3280*/  ISETP.GE.AND P1, PT, R27.reuse, R203, PT ;  /* 0x000000cb1b00720c */ /* 0x040fe40003f26270 */
[----:B------:R-:W-:Y:S02]  /*3290*/  ISETP.GE.AND P0, PT, R27, R197, PT ;  /* 0x000000c51b00720c */ /* 0x000fe40003f06270 */
[----:B------:R-:W-:Y:S02]  /*32a0*/  FSEL R61, R61, -INF , !P6 ;  /* 0xff8000003d3d7808 */ /* 0x000fe40007000000 */
[----:B------:R-:W-:Y:S02]  /*32b0*/  FSEL R9, R56, -INF , !P3 ;  /* 0xff80000038097808 */ /* 0x000fe40005800000 */
[----:B------:R-:W-:-:S02]  /*32c0*/  ISETP.GE.AND P6, PT, R8, R203, PT ;  /* 0x000000cb0800720c */ /* 0x000fc40003fc6270 */
[C---:B------:R-:W-:Y:S02]  /*32d0*/  ISETP.GE.AND P3, PT, R8.reuse, R197, PT ;  /* 0x000000c50800720c */ /* 0x040fe40003f66270 */
[C---:B------:R-:W-:Y:S02]  /*32e0*/  ISETP.LT.OR P1, PT, R27.reuse, R204, P1 ;  /* 0x000000cc1b00720c */ /* 0x040fe40000f21670 */
[----:B------:R-:W-:Y:S02]  /*32f0*/  ISETP.LT.OR P0, PT, R27, R202, P0 ;  /* 0x000000ca1b00720c */ /* 0x000fe40000701670 */
[C---:B------:R-:W-:Y:S02]  /*3300*/  IADD3 R28, R25.reuse, 0x28, RZ ;  /* 0x00000028191c7810 */ /* 0x040fe40007ffe0ff */
[----:B------:R-:W-:Y:S01]  /*3310*/  IADD3 R27, R25, 0x29, RZ ;  /* 0x00000029191b7810 */ /* 0x000fe20007ffe0ff */
[----:B------:R-:W-:Y:S01]  /*3320*/  BAR.SYNC.DEFER_BLOCKING 0x0 ;  /* 0x0000000000007b1d */ /* 0x000fe20000010000 */
[----:B------:R-:W-:-:S02]  /*3330*/  ISETP.LT.OR P6, PT, R8, R204, P6 ;  /* 0x000000cc0800720c */ /* 0x000fc400037c1670 */
[----:B------:R-:W-:Y:S02]  /*3340*/  ISETP.LT.OR P3, PT, R8, R202, P3 ;  /* 0x000000ca0800720c */ /* 0x000fe40001f61670 */
[----:B------:R-:W-:Y:S02]  /*3350*/  FSEL R8, R59, -INF , !P2 ;  /* 0xff8000003b087808 */ /* 0x000fe40005000000 */
[----:B------:R-:W-:Y:S02]  /*3360*/  FSEL R10, R58, -INF , !P4 ;  /* 0xff8000003a0a7808 */ /* 0x000fe40006000000 */
[-C--:B------:R-:W-:Y:S02]  /*3370*/  ISETP.GE.AND P2, PT, R28, R203.reuse, PT ;  /* 0x000000cb1c00720c */ /* 0x080fe40003f46270 */
[----:B------:R-:W-:Y:S02]  /*3380*/  FSEL R165, R68, -INF , !P1 ;  /* 0xff80000044a57808 */ /* 0x000fe40004800000 */
[----:B------:R-:W-:-:S02]  /*3390*/  ISETP.GE.AND P4, PT, R27, R203, PT ;  /* 0x000000cb1b00720c */ /* 0x000fc40003f86270 */
[C---:B------:R-:W-:Y:S02]  /*33a0*/  ISETP.GE.AND P1, PT, R27.reuse, R197, PT ;  /* 0x000000c51b00720c */ /* 0x040fe40003f26270 */
[-C--:B------:R-:W-:Y:S02]  /*33b0*/  ISETP.LT.OR P2, PT, R28, R204.reuse, P2 ;  /* 0x000000cc1c00720c */ /* 0x080fe40001741670 */
[C---:B------:R-:W-:Y:S02]  /*33c0*/  ISETP.LT.OR P4, PT, R27.reuse, R204, P4 ;  /* 0x000000cc1b00720c */ /* 0x040fe40002781670 */
[----:B------:R-:W-:Y:S02]  /*33d0*/  ISETP.LT.OR P1, PT, R27, R202, P1 ;  /* 0x000000ca1b00720c */ /* 0x000fe40000f21670 */
[C---:B------:R-:W-:Y:S02]  /*33e0*/  IADD3 R12, R25.reuse, 0x31, RZ ;  /* 0x00000031190c7810 */ /* 0x040fe40007ffe0ff */
[----:B------:R-:W-:-:S02]  /*33f0*/  IADD3 R27, R25, 0x30, RZ ;  /* 0x00000030191b7810 */ /* 0x000fc40007ffe0ff */
[----:B------:R-:W-:Y:S02]  /*3400*/  FSEL R159, R69, -INF , !P6 ;  /* 0xff800000459f7808 */ /* 0x000fe40007000000 */
[----:B------:R-:W-:Y:S02]  /*3410*/  FSEL R157, R72, -INF , !P2 ;  /* 0xff800000489d7808 */ /* 0x000fe40005000000 */
[----:B------:R-:W-:Y:S02]  /*3420*/  FSEL R162, R70, -INF , !P0 ;  /* 0xff80000046a27808 */ /* 0x000fe40004000000 */
[C---:B------:R-:W-:Y:S02]  /*3430*/  ISETP.GE.AND P6, PT, R12.reuse, R203, PT ;  /* 0x000000cb0c00720c */ /* 0x040fe40003fc6270 */
[----:B------:R-:W-:Y:S02]  /*3440*/  ISETP.GE.AND P2, PT, R12, R197, PT ;  /* 0x000000c50c00720c */ /* 0x000fe40003f46270 */
[----:B------:R-:W-:-:S02]  /*3450*/  ISETP.GE.AND P0, PT, R27, R203, PT ;  /* 0x000000cb1b00720c */ /* 0x000fc40003f06270 */
[C---:B------:R-:W-:Y:S02]  /*3460*/  ISETP.LT.OR P6, PT, R12.reuse, R204, P6 ;  /* 0x000000cc0c00720c */ /* 0x040fe400037c1670 */
[----:B------:R-:W-:Y:S02]  /*3470*/  ISETP.LT.OR P2, PT, R12, R202, P2 ;  /* 0x000000ca0c00720c */ /* 0x000fe40001741670 */
[----:B------:R-:W-:Y:S02]  /*3480*/  ISETP.LT.OR P0, PT, R27, R204, P0 ;  /* 0x000000cc1b00720c */ /* 0x000fe40000701670 */
[C---:B------:R-:W-:Y:S02]  /*3490*/  IADD3 R12, R25.reuse, 0x38, RZ ;  /* 0x00000038190c7810 */ /* 0x040fe40007ffe0ff */
[----:B------:R-:W-:Y:S02]  /*34a0*/  IADD3 R25, R25, 0x39, RZ ;  /* 0x0000003919197810 */ /* 0x000fe40007ffe0ff */
[----:B------:R-:W-:-:S02]  /*34b0*/  FSEL R169, R44, -INF , !P0 ;  /* 0xff8000002ca97808 */ /* 0x000fc40004000000 */
[-C--:B------:R-:W-:Y:S02]  /*34c0*/  ISETP.GE.AND P0, PT, R25, R197.reuse, PT ;  /* 0x000000c51900720c */ /* 0x080fe40003f06270 */
[----:B------:R-:W-:Y:S02]  /*34d0*/  FSEL R11, R57, -INF , !P5 ;  /* 0xff800000390b7808 */ /* 0x000fe40006800000 */
[----:B------:R-:W-:Y:S02]  /*34e0*/  ISETP.LT.OR P0, PT, R25, R202, P0 ;  /* 0x000000ca1900720c */ /* 0x000fe40000701670 */
[----:B------:R-:W-:Y:S02]  /*34f0*/  ISETP.GE.AND P5, PT, R28, R197, PT ;  /* 0x000000c51c00720c */ /* 0x000fe40003fa6270 */
[----:B------:R-:W-:Y:S02]  /*3500*/  FSEL R160, R43, -INF , !P0 ;  /* 0xff8000002ba07808 */ /* 0x000fe40004000000 */
[----:B------:R-:W-:-:S02]  /*3510*/  PLOP3.LUT P0, PT, PT, PT, UP0, 0x80, 0x0 ;  /* 0x000000000000781c */ /* 0x000fc40003f0f008 */
[----:B------:R-:W-:Y:S02]  /*3520*/  ISETP.LT.OR P5, PT, R28, R202, P5 ;  /* 0x000000ca1c00720c */ /* 0x000fe40002fa1670 */
[----:B------:R-:W-:Y:S02]  /*3530*/  FSEL R214, R71, -INF , !P3 ;  /* 0xff80000047d67808 */ /* 0x000fe40005800000 */
[----:B------:R-:W-:Y:S02]  /*3540*/  FSEL R170, R74, -INF , !P5 ;  /* 0xff8000004aaa7808 */ /* 0x000fe40006800000 */
[----:B------:R-:W-:Y:S02]  /*3550*/  FSEL R163, R73, -INF , !P4 ;  /* 0xff80000049a37808 */ /* 0x000fe40006000000 */
[----:B------:R-:W-:Y:S02]  /*3560*/  FSEL R166, R75, -INF , !P1 ;  /* 0xff8000004ba67808 */ /* 0x000fe40004800000 */
[----:B------:R-:W-:-:S02]  /*3570*/  ISETP.GE.AND P3, PT, R27, R197, PT ;  /* 0x000000c51b00720c */ /* 0x000fc40003f66270 */
[CC--:B------:R-:W-:Y:S02]  /*3580*/  ISETP.GE.AND P5, PT, R12.reuse, R203.reuse, PT ;  /* 0x000000cb0c00720c */ /* 0x0c0fe40003fa6270 */
[----:B------:R-:W-:Y:S02]  /*3590*/  ISETP.GE.AND P4, PT, R25, R203, PT ;  /* 0x000000cb1900720c */ /* 0x000fe40003f86270 */
[C---:B------:R-:W-:Y:S02]  /*35a0*/  ISETP.GE.AND P1, PT, R12.reuse, R197, PT ;  /* 0x000000c50c00720c */ /* 0x040fe40003f26270 */
[----:B------:R-:W-:Y:S02]  /*35b0*/  ISETP.LT.OR P3, PT, R27, R202, P3 ;  /* 0x000000ca1b00720c */ /* 0x000fe40001f61670 */
[C---:B------:R-:W-:Y:S02]  /*35c0*/  ISETP.LT.OR P5, PT, R12.reuse, R204, P5 ;  /* 0x000000cc0c00720c */ /* 0x040fe40002fa1670 */
[----:B------:R-:W-:-:S02]  /*35d0*/  ISETP.LT.OR P1, PT, R12, R202, P1 ;  /* 0x000000ca0c00720c */ /* 0x000fc40000f21670 */
[----:B------:R-:W-:Y:S02]  /*35e0*/  ISETP.LT.OR P4, PT, R25, R204, P4 ;  /* 0x000000cc1900720c */ /* 0x000fe40002781670 */
[----:B------:R-:W-:Y:S02]  /*35f0*/  FSEL R164, R46, -INF , !P3 ;  /* 0xff8000002ea47808 */ /* 0x000fe40005800000 */
[----:B------:R-:W-:Y:S02]  /*3600*/  FSEL R167, R45, -INF , !P6 ;  /* 0xff8000002da77808 */ /* 0x000fe40007000000 */
[----:B------:R-:W-:Y:S02]  /*3610*/  FSEL R142, R47, -INF , !P2 ;  /* 0xff8000002f8e7808 */ /* 0x000fe40005000000 */
[----:B------:R-:W-:Y:S02]  /*3620*/  FSEL R143, R40, -INF , !P5 ;  /* 0xff800000288f7808 */ /* 0x000fe40006800000 */
[----:B------:R-:W-:-:S02]  /*3630*/  FSEL R140, R42, -INF , !P1 ;  /* 0xff8000002a8c7808 */ /* 0x000fc40004800000 */
[----:B------:R-:W-:Y:S01]  /*3640*/  FSEL R141, R41, -INF , !P4 ;  /* 0xff800000298d7808 */ /* 0x000fe20006000000 */
[----:B------:R-:W-:Y:S05]  /*3650*/  @!P0 BRA `(.L_x_247) ;  /* 0x0000017000008947 */ /* 0x000fea0003800000 */
[----:B------:R-:W-:Y:S01]  /*3660*/  UIADD3 UR12, UR8, -0x2, URZ ;  /* 0xfffffffe080c7890 */ /* 0x000fe2000fffe03f */
[----:B------:R-:W-:-:S03]  /*3670*/  IMAD.U32 R12, RZ, RZ, UR20 ;  /* 0x00000014ff0c7e24 */ /* 0x000fc6000f8e00ff */
[----:B------:R-:W-:Y:S02]  /*3680*/  USHF.R.S32.HI UR5, URZ, 0x1f, UR12 ;  /* 0x0000001f3f057899 */ /* 0x000fe4000801140c */
[----:B------:R-:W-:Y:S01]  /*3690*/  UIMAD UR4, UR6, UR12, URZ ;  /* 0x0000000c060472a4 */ /* 0x000fe2000f8e023f */
[----:B------:R-:W-:-:S03]  /*36a0*/  IMAD.U32 R13, RZ, RZ, UR12 ;  /* 0x0000000cff0d7e24 */ /* 0x000fc6000f8e00ff */
[----:B------:R-:W-:Y:S01]  /*36b0*/  UIMAD UR4, UR5, UR7, UR4 ;  /* 0x00000007050472a4 */ /* 0x000fe2000f8e0204 */
[----:B------:R-:W-:-:S04]  /*36c0*/  IMAD.WIDE.U32 R20, R13, UR7, R210 ;  /* 0x000000070d147c25 */ /* 0x000fc8000f8e00d2 */
[----:B------:R-:W-:Y:S01]  /*36d0*/  IMAD.U32 R13, RZ, RZ, UR21 ;  /* 0x00000015ff0d7e24 */ /* 0x000fe2000f8e00ff */
[----:B------:R-:W-:Y:S02]  /*36e0*/  IADD3 R14, R21, UR4, RZ ;  /* 0x00000004150e7c10 */ /* 0x000fe4000fffe0ff */
[----:B------:R-:W-:-:S04]  /*36f0*/  LEA R22, P1, R20, c[0x0][0x168], 0x1 ;  /* 0x00005a0014167a11 */ /* 0x000fc800078208ff */
[----:B------:R-:W-:Y:S02]  /*3700*/  LEA.HI.X R23, R20, c[0x0][0x16c], R14, 0x1, P1 ;  /* 0x00005b0014177a11 */ /* 0x000fe400008f0c0e */
[----:B------:R-:W-:-:S03]  /*3710*/  LEA R14, P1, R13, R22, 0x1 ;  /* 0x000000160d0e7211 */ /* 0x000fc600078208ff */
[----:B------:R-:W-:Y:S01]  /*3720*/  @!PT LDS RZ, [RZ] ;  /* 0x00000000fffff984 */ /* 0x000fe20000000800 */
[----:B------:R-:W-:Y:S01]  /*3730*/  @!PT LDS RZ, [RZ] ;  /* 0x00000000fffff984 */ /* 0x000fe20000000800 */
[----:B------:R-:W-:Y:S01]  /*3740*/  @!PT LDS RZ, [RZ] ;  /* 0x00000000fffff984 */ /* 0x000fe20000000800 */
[----:B------:R1:W-:Y:S01]  /*3750*/  LDGSTS.E.BYPASS.LTC128B.128 [R196+0xc000], [R22.64] ;  /* 0x0c00000016c47fae */ /* 0x0003e2000b901d52 */
[----:B------:R-:W-:-:S03]  /*3760*/  LEA.HI.X R15, R13, R23, R12, 0x1, P1 ;  /* 0x000000170d0f7211 */ /* 0x000fc600008f0c0c */
[----:B------:R1:W-:Y:S04]  /*3770*/  LDGSTS.E.BYPASS.LTC128B.128 [R196+0xe000], [R22.64+0x80] ;  /* 0x0e00008016c47fae */ /* 0x0003e8000b901d52 */
[----:B------:R1:W-:Y:S04]  /*3780*/  LDGSTS.E.BYPASS.LTC128B.128 [R196+0x10000], [R22.64+0x100] ;  /* 0x1000010016c47fae */ /* 0x0003e8000b901d52 */
[----:B------:R1:W-:Y:S04]  /*3790*/  LDGSTS.E.BYPASS.LTC128B.128 [R196+0xd000], [R14.64] ;  /* 0x0d0000000ec47fae */ /* 0x0003e8000b901d52 */
[----:B------:R1:W-:Y:S04]  /*37a0*/  LDGSTS.E.BYPASS.LTC128B.128 [R196+0xf000], [R14.64+0x80] ;  /* 0x0f0000800ec47fae */ /* 0x0003e8000b901d52 */
[----:B------:R1:W-:Y:S04]  /*37b0*/  LDGSTS.E.BYPASS.LTC128B.128 [R196+0x11000], [R14.64+0x100] ;  /* 0x110001000ec47fae */ /* 0x0003e8000b901d52 */
[----:B------:R-:W0:Y:S02]  /*37c0*/  LDGDEPBAR ;  /* 0x00000000000079af */ /* 0x000e240000000000 */
.L_x_247:
        /* <DEDUP_REMOVED lines=29> */
[----:B-1----:R-:W-:Y:S02]  /*39a0*/  FMNMX.FTZ R14, R160, R13, !PT ;  /* 0x0000000da00e7209 */ /* 0x002fe40007810000 */
        /* <DEDUP_REMOVED lines=43> */
[--C-:B------:R-:W-:Y:S01]  /*3c60*/  FFMA.FTZ R154, R6, c[0x0][0x23c], -R161.reuse ;  /* 0x00008f00069a7a23 */ /* 0x100fe200000108a1 */
[----:B------:R-:W-:Y:S01]  /*3c70*/  LDSM.16.MT88.4 R24, [R186+0x14800] ;  /* 0x01480000ba18783b */ /* 0x000fe20000004200 */
[--C-:B------:R-:W-:Y:S02]  /*3c80*/  FFMA.FTZ R155, R66, c[0x0][0x23c], -R161.reuse ;  /* 0x00008f00429b7a23 */ /* 0x100fe400000108a1 */
[--C-:B------:R-:W-:Y:S01]  /*3c90*/  FFMA.FTZ R146, R4, c[0x0][0x23c], -R161.reuse ;  /* 0x00008f0004927a23 */ /* 0x100fe200000108a1 */
[----:B------:R-:W2:Y:S01]  /*3ca0*/  LDSM.16.MT88.4 R64, [R184+0x14000] ;  /* 0x01400000b840783b */ /* 0x000ea20000004200 */
[----:B------:R-:W-:Y:S01]  /*3cb0*/  MUFU.EX2 R150, R150 ;  /* 0x0000009600967308 */ /* 0x000fe20000000800 */
[--C-:B------:R-:W-:Y:S02]  /*3cc0*/  FFMA.FTZ R149, R18, c[0x0][0x23c], -R161.reuse ;  /* 0x00008f0012957a23 */ /* 0x100fe400000108a1 */
[----:B------:R-:W5:Y:S01]  /*3cd0*/  LDSM.16.MT88.4 R4, [R184+0x16000] ;  /* 0x01600000b804783b */ /* 0x000f620000004200 */
[----:B------:R-:W-:-:S02]  /*3ce0*/  FFMA.FTZ R134, R16, c[0x0][0x23c], -R161 ;  /* 0x00008f0010867a23 */ /* 0x000fc400000108a1 */
[--C-:B------:R-:W-:Y:S01]  /*3cf0*/  FFMA.FTZ R147, R10, c[0x0][0x23c], -R161.reuse ;  /* 0x00008f000a937a23 */ /* 0x100fe200000108a1 */
[----:B------:R-:W-:Y:S01]  /*3d00*/  LDSM.16.MT88.4 R16, [R185+0x14800] ;  /* 0x01480000b910783b */ /* 0x000fe20000004200 */
[----:B------:R-:W3:Y:S01]  /*3d10*/  MUFU.EX2 R145, R145 ;  /* 0x0000009100917308 */ /* 0x000ee20000000800 */
[----:B------:R-:W-:Y:S01]  /*3d20*/  FFMA.FTZ R0, R8, c[0x0][0x23c], -R161 ;  /* 0x00008f0008007a23 */ /* 0x000fe200000108a1 */
[----:B-1----:R-:W-:Y:S01]  /*3d30*/  F2FP.PACK_AB R96, R151, R152 ;  /* 0x000000989760723e */ /* 0x002fe200000000ff */
[----:B------:R-:W1:Y:S01]  /*3d40*/  LDSM.16.MT88.4 R8, [R188+0x14800] ;  /* 0x01480000bc08783b */ /* 0x000e620000004200 */
[--C-:B------:R-:W-:Y:S02]  /*3d50*/  FFMA.FTZ R135, R61, c[0x0][0x23c], -R168.reuse ;  /* 0x00008f003d877a23 */ /* 0x100fe400000108a8 */
[--C-:B------:R-:W-:Y:S02]  /*3d60*/  FFMA.FTZ R156, R165, c[0x0][0x23c], -R168.reuse ;  /* 0x00008f00a59c7a23 */ /* 0x100fe400000108a8 */
[----:B------:R-:W-:Y:S01]  /*3d70*/  MUFU.EX2 R153, R153 ;  /* 0x0000009900997308 */ /* 0x000fe20000000800 */
[----:B------:R-:W-:-:S02]  /*3d80*/  FFMA.FTZ R158, R163, c[0x0][0x23c], -R168 ;  /* 0x00008f00a39e7a23 */ /* 0x000fc400000108a8 */
[--C-:B------:R-:W-:Y:S02]  /*3d90*/  FFMA.FTZ R159, R159, c[0x0][0x23c], -R168.reuse ;  /* 0x00008f009f9f7a23 */ /* 0x100fe400000108a8 */
[----:B------:R-:W-:Y:S02]  /*3da0*/  FFMA.FTZ R157, R157, c[0x0][0x23c], -R168 ;  /* 0x00008f009d9d7a23 */ /* 0x000fe400000108a8 */
[--C-:B------:R-:W-:Y:S01]  /*3db0*/  FFMA.FTZ R162, R162, c[0x0][0x23c], -R161.reuse ;  /* 0x00008f00a2a27a23 */ /* 0x100fe200000108a1 */
[----:B------:R-:W2:Y:S01]  /*3dc0*/  MUFU.EX2 R154, R154 ;  /* 0x0000009a009a7308 */ /* 0x000ea20000000800 */
[----:B---3--:R-:W-:Y:S01]  /*3dd0*/  F2FP.PACK_AB R98, R145, R150 ;  /* 0x000000969162723e */ /* 0x008fe200000000ff */
[--C-:B------:R-:W-:Y:S02]  /*3de0*/  FFMA.FTZ R163, R214, c[0x0][0x23c], -R161.reuse ;  /* 0x00008f00d6a37a23 */ /* 0x100fe400000108a1 */
        /* <DEDUP_REMOVED lines=39> */
[C---:B----4-:R-:W-:Y:S02]  /*4060*/  HMMA.16816.F32 R44, R96.reuse, R48, RZ ;  /* 0x00000030602c723c */ /* 0x050fe400000018ff */
        /* <DEDUP_REMOVED lines=127> */
[C---:B------:R-:W-:Y:S01]  /*4860*/  F2FP.PACK_AB R5, R171.reuse, R164 ;  /* 0x000000a4ab05723e */ /* 0x040fe200000000ff */
        /* <DEDUP_REMOVED lines=37> */
[----:B------:R-:W-:Y:S01]  /*4ac0*/  UIADD3 UR15, UR8, -0x2, URZ ;  /* 0xfffffffe080f7890 */ /* 0x000fe2000fffe03f */
[----:B------:R-:W-:-:S04]  /*4ad0*/  DEPBAR.LE SB0, 0x0 ;  /* 0x000080000000791a */ /* 0x000fc80000000000 */
[----:B------:R-:W-:Y:S01]  /*4ae0*/  USHF.R.S32.HI UR12, URZ, 0x1f, UR15 ;  /* 0x0000001f3f0c7899 */ /* 0x000fe2000801140f */
[C---:B------:R-:W-:Y:S01]  /*4af0*/  IMAD.WIDE.U32 R6, R2.reuse, c[0x0][0x1a0], RZ ;  /* 0x0000680002067a25 */ /* 0x040fe200078e00ff */
[----:B------:R-:W-:Y:S02]  /*4b00*/  ULDC.64 UR4, c[0x0][0x1a0] ;  /* 0x0000680000047ab9 */ /* 0x000fe40000000a00 */
[----:B------:R-:W-:Y:S01]  /*4b10*/  UIMAD UR12, UR12, UR4, URZ ;  /* 0x000000040c0c72a4 */ /* 0x000fe2000f8e023f */
[----:B------:R-:W-:Y:S01]  /*4b20*/  IMAD R2, R2, c[0x0][0x1a4], RZ ;  /* 0x0000690002027a24 */ /* 0x000fe200078e02ff */
[----:B------:R-:W-:Y:S02]  /*4b30*/  UIMAD.WIDE.U32 UR20, UR15, UR4, URZ ;  /* 0x000000040f1472a5 */ /* 0x000fe4000f8e003f */
[----:B------:R-:W-:Y:S02]  /*4b40*/  UIMAD UR5, UR15, UR5, UR12 ;  /* 0x000000050f0572a4 */ /* 0x000fe4000f8e020c */
[----:B------:R-:W-:-:S02]  /*4b50*/  UISETP.GT.AND UP0, UPT, UR15, UR9, UPT ;  /* 0x000000090f00728c */ /* 0x000fc4000bf04270 */
[----:B------:R-:W-:Y:S01]  /*4b60*/  UIADD3 UR5, UR21, UR5, URZ ;  /* 0x0000000515057290 */ /* 0x000fe2000fffe03f */
[----:B------:R-:W-:Y:S02]  /*4b70*/  IMAD.U32 R8, RZ, RZ, UR20 ;  /* 0x00000014ff087e24 */ /* 0x000fe4000f8e00ff */
[----:B------:R-:W-:-:S03]  /*4b80*/  IMAD.U32 R9, RZ, RZ, UR21 ;  /* 0x00000015ff097e24 */ /* 0x000fc6000f8e00ff */
[----:B------:R-:W-:Y:S01]  /*4b90*/  IMAD.U32 R5, RZ, RZ, UR5 ;  /* 0x00000005ff057e24 */ /* 0x000fe2000f8e00ff */
[----:B------:R-:W-:Y:S01]  /*4ba0*/  BAR.SYNC.DEFER_BLOCKING 0x0 ;  /* 0x0000000000007b1d */ /* 0x000fe20000010000 */
[----:B------:R-:W-:-:S04]  /*4bb0*/  LEA R0, P0, R8, R216, 0x6 ;  /* 0x000000d808007211 */ /* 0x000fc800078030ff */
[----:B------:R-:W-:Y:S02]  /*4bc0*/  LEA R4, P1, R0, c[0x0][0x170], 0x1 ;  /* 0x00005c0000047a11 */ /* 0x000fe400078208ff */
[----:B------:R-:W-:Y:S02]  /*4bd0*/  LEA.HI.X R5, R8, R207, R5, 0x6, P0 ;  /* 0x000000cf08057211 */ /* 0x000fe400000f3405 */
[----:B------:R-:W-:Y:S02]  /*4be0*/  IADD3 R6, P0, R6, R4, RZ ;  /* 0x0000000406067210 */ /* 0x000fe40007f1e0ff */
[----:B------:R-:W-:Y:S01]  /*4bf0*/  LEA.HI.X R5, R0, c[0x0][0x174], R5, 0x1, P1 ;  /* 0x00005d0000057a11 */ /* 0x000fe200008f0c05 */
[----:B------:R-:W-:-:S03]  /*4c00*/  IMAD.U32 R0, RZ, RZ, UR15 ;  /* 0x0000000fff007e24 */ /* 0x000fc6000f8e00ff */
[----:B------:R-:W-:Y:S01]  /*4c10*/  IADD3.X R7, R5, R7, R2, P0, !PT ;  /* 0x0000000705077210 */ /* 0x000fe200007fe402 */
[----:B------:R-:W-:-:S05]  /*4c20*/  IMAD R0, R0, 0x40, R205 ;  /* 0x0000004000007824 */ /* 0x000fca00078e02cd */
[C---:B------:R-:W-:Y:S02]  /*4c30*/  IADD3 R2, R0.reuse, 0x1, RZ ;  /* 0x0000000100027810 */ /* 0x040fe40007ffe0ff */
[-C--:B------:R-:W-:Y:S01]  /*4c40*/  ISETP.GE.AND P0, PT, R0, R203.reuse, PT ;  /* 0x000000cb0000720c */ /* 0x080fe20003f06270 */
[----:B------:R-:W-:Y:S01]  /*4c50*/  @!PT LDS RZ, [RZ] ;  /* 0x00000000fffff984 */ /* 0x000fe20000000800 */
[----:B------:R-:W-:Y:S01]  /*4c60*/  @!PT LDS RZ, [RZ] ;  /* 0x00000000fffff984 */ /* 0x000fe20000000800 */
[----:B------:R-:W-:Y:S01]  /*4c70*/  @!PT LDS RZ, [RZ] ;  /* 0x00000000fffff984 */ /* 0x000fe20000000800 */
[----:B------:R1:W-:Y:S01]  /*4c80*/  LDGSTS.E.BYPASS.LTC128B.128 [R196+0x12000], [R4.64] ;  /* 0x1200000004c47fae */ /* 0x0003e2000b901d52 */
[C---:B------:R-:W-:Y:S02]  /*4c90*/  ISETP.GE.AND P6, PT, R2.reuse, R203, PT ;  /* 0x000000cb0200720c */ /* 0x040fe40003fc6270 */
[C---:B------:R-:W-:Y:S01]  /*4ca0*/  ISETP.GE.AND P2, PT, R2.reuse, R197, PT ;  /* 0x000000c50200720c */ /* 0x040fe20003f46270 */
[----:B------:R1:W-:Y:S01]  /*4cb0*/  LDGSTS.E.BYPASS.LTC128B.128 [R196+0x14000], [R4.64+0x80] ;  /* 0x1400008004c47fae */ /* 0x0003e2000b901d52 */
[C---:B------:R-:W-:Y:S02]  /*4cc0*/  ISETP.LT.OR P6, PT, R2.reuse, R204, P6 ;  /* 0x000000cc0200720c */ /* 0x040fe400037c1670 */
[----:B------:R-:W-:Y:S01]  /*4cd0*/  ISETP.LT.OR P2, PT, R2, R202, P2 ;  /* 0x000000ca0200720c */ /* 0x000fe20001741670 */
[----:B------:R1:W-:Y:S01]  /*4ce0*/  LDGSTS.E.BYPASS.LTC128B.128 [R196+0x16000], [R4.64+0x100] ;  /* 0x1600010004c47fae */ /* 0x0003e2000b901d52 */
[----:B------:R-:W-:-:S02]  /*4cf0*/  ISETP.LT.OR P0, PT, R0, R204, P0 ;  /* 0x000000cc0000720c */ /* 0x000fc40000701670 */
[C---:B------:R-:W-:Y:S01]  /*4d00*/  IADD3 R134, R0.reuse, 0x8, RZ ;  /* 0x0000000800867810 */ /* 0x040fe20007ffe0ff */
[----:B------:R1:W-:Y:S01]  /*4d10*/  LDGSTS.E.BYPASS.LTC128B.128 [R196+0x13000], [R6.64] ;  /* 0x1300000006c47fae */ /* 0x0003e2000b901d52 */
[----:B------:R-:W-:Y:S02]  /*4d20*/  IADD3 R2, R0, 0x9, RZ ;  /* 0x0000000900027810 */ /* 0x000fe40007ffe0ff */
[C---:B------:R-:W-:Y:S01]  /*4d30*/  ISETP.GE.AND P1, PT, R134.reuse, R203, PT ;  /* 0x000000cb8600720c */ /* 0x040fe20003f26270 */
[----:B------:R1:W-:Y:S01]  /*4d40*/  LDGSTS.E.BYPASS.LTC128B.128 [R196+0x15000], [R6.64+0x80] ;  /* 0x1500008006c47fae */ /* 0x0003e2000b901d52 */
[----:B------:R-:W-:Y:S02]  /*4d50*/  ISETP.GE.AND P4, PT, R134, R197, PT ;  /* 0x000000c58600720c */ /* 0x000fe40003f86270 */
[----:B------:R-:W-:Y:S01]  /*4d60*/  ISETP.GE.AND P5, PT, R2, R203, PT ;  /* 0x000000cb0200720c */ /* 0x000fe20003fa6270 */
[----:B------:R1:W-:Y:S01]  /*4d70*/  LDGSTS.E.BYPASS.LTC128B.128 [R196+0x17000], [R6.64+0x100] ;  /* 0x1700010006c47fae */ /* 0x0003e2000b901d52 */
[----:B------:R-:W-:-:S02]  /*4d80*/  ISETP.LT.OR P1, PT, R134, R204, P1 ;  /* 0x000000cc8600720c */ /* 0x000fc40000f21670 */
[----:B------:R-:W-:Y:S01]  /*4d90*/  ISETP.LT.OR P4, PT, R134, R202, P4 ;  /* 0x000000ca8600720c */ /* 0x000fe20002781670 */
[----:B------:R-:W-:Y:S01]  /*4da0*/  LDSM.16.M88.4 R156, [R194] ;  /* 0x00000000c29c783b */ /* 0x000fe20000000200 */
[----:B------:R-:W-:Y:S02]  /*4db0*/  ISETP.LT.OR P5, PT, R2, R204, P5 ;  /* 0x000000cc0200720c */ /* 0x000fe40002fa1670 */
[C---:B------:R-:W-:Y:S01]  /*4dc0*/  ISETP.GE.AND P3, PT, R0.reuse, R197, PT ;  /* 0x000000c50000720c */ /* 0x040fe20003f66270 */
[----:B------:R-:W2:Y:S03]  /*4dd0*/  LDSM.16.M88.4 R28, [R193+0xc000] ;  /* 0x00c00000c11c783b */ /* 0x000ea60000000200 */
[----:B------:R-:W-:Y:S01]  /*4de0*/  ISETP.LT.OR P3, PT, R0, R202, P3 ;  /* 0x000000ca0000720c */ /* 0x000fe20001f61670 */
[----:B------:R-:W3:Y:S04]  /*4df0*/  LDSM.16.M88.4 R20, [R193+0xc800] ;  /* 0x00c80000c114783b */ /* 0x000ee80000000200 */
[----:B------:R-:W4:Y:S04]  /*4e00*/  LDSM.16.M88.4 R12, [R193+0xd000] ;  /* 0x00d00000c10c783b */ /* 0x000f280000000200 */
[----:B------:R-:W5:Y:S04]  /*4e10*/  LDSM.16.M88.4 R136, [R193+0xd800] ;  /* 0x00d80000c188783b */ /* 0x000f680000000200 */
[----:B------:R-:W-:Y:S04]  /*4e20*/  LDSM.16.M88.4 R148, [R192] ;  /* 0x00000000c094783b */ /* 0x000fe80000000200 */
[----:B------:R-:W4:Y:S04]  /*4e30*/  LDSM.16.M88.4 R8, [R191] ;  /* 0x00000000bf08783b */ /* 0x000f280000000200 */
[----:B------:R-:W4:Y:S04]  /*4e40*/  LDSM.16.M88.4 R140, [R183] ;  /* 0x00000000b78c783b */ /* 0x000f280000000200 */
[----:B-1----:R-:W1:Y:S04]  /*4e50*/  LDSM.16.M88.4 R4, [R182] ;  /* 0x00000000b604783b */ /* 0x002e680000000200 */
[----:B------:R-:W1:Y:S04]  /*4e60*/  LDSM.16.M88.4 R152, [R181] ;  /* 0x00000000b598783b */ /* 0x000e680000000200 */
[----:B------:R-:W-:Y:S01]  /*4e70*/  LDSM.16.M88.4 R168, [R187+0xc800] ;  /* 0x00c80000bba8783b */ /* 0x000fe20000000200 */
[C---:B--2---:R-:W-:Y:S03]  /*4e80*/  HMMA.16816.F32 R32, R156.reuse, R28, RZ ;  /* 0x0000001c9c20723c */ /* 0x044fe600000018ff */
[----:B------:R-:W-:Y:S04]  /*4e90*/  LDSM.16.M88.4 R164, [R187+0xd000] ;  /* 0x00d00000bba4783b */ /* 0x000fe80000000200 */
[----:B------:R-:W-:Y:S01]  /*4ea0*/  LDSM.16.M88.4 R144, [R187+0xd800] ;  /* 0x00d80000bb90783b */ /* 0x000fe20000000200 */
[C---:B------:R-:W-:Y:S03]  /*4eb0*/  HMMA.16816.F32 R28, R156.reuse, R30, RZ ;  /* 0x0000001e9c1c723c */ /* 0x040fe600000018ff */
[----:B------:R-:W-:Y:S04]  /*4ec0*/  LDSM.16.M88.4 R220, [R177] ;  /* 0x00000000b1dc783b */ /* 0x000fe80000000200 */
[----:B------:R-:W0:Y:S01]  /*4ed0*/  LDGDEPBAR ;  /* 0x00000000000079af */ /* 0x000e220000000000 */
[C---:B---3--:R-:W-:Y:S08]  /*4ee0*/  HMMA.16816.F32 R24, R156.reuse, R20, RZ ;  /* 0x000000149c18723c */ /* 0x048ff000000018ff */
[C---:B----4-:R-:W-:Y:S08]  /*4ef0*/  HMMA.16816.F32 R16, R156.reuse, R12, RZ ;  /* 0x0000000c9c10723c */ /* 0x050ff000000018ff */
[C---:B------:R-:W-:Y:S08]  /*4f00*/  HMMA.16816.F32 R20, R156.reuse, R22, RZ ;  /* 0x000000169c14723c */ /* 0x040ff000000018ff */
[C---:B------:R-:W-:Y:S08]  /*4f10*/  HMMA.16816.F32 R12, R156.reuse, R14, RZ ;  /* 0x0000000e9c0c723c */ /* 0x040ff000000018ff */
[C---:B-----5:R-:W-:Y:S08]  /*4f20*/  HMMA.16816.F32 R160, R156.reuse, R136, RZ ;  /* 0x000000889ca0723c */ /* 0x060ff000000018ff */
[----:B------:R-:W-:Y:S01]  /*4f30*/  HMMA.16816.F32 R156, R156, R138, RZ ;  /* 0x0000008a9c9c723c */ /* 0x000fe200000018ff */
[----:B------:R-:W-:Y:S07]  /*4f40*/  LDSM.16.M88.4 R136, [R187+0xc000] ;  /* 0x00c00000bb88783b */ /* 0x000fee0000000200 */
[C---:B------:R-:W-:Y:S08]  /*4f50*/  HMMA.16816.F32 R32, R148.reuse, R8, R32 ;  /* 0x000000089420723c */ /* 0x040ff00000001820 */
[C---:B------:R-:W-:Y:S01]  /*4f60*/  HMMA.16816.F32 R28, R148.reuse, R10, R28 ;  /* 0x0000000a941c723c */ /* 0x040fe2000000181c */
[----:B------:R-:W2:Y:S07]  /*4f70*/  LDSM.16.M88.4 R8, [R190] ;  /* 0x00000000be08783b */ /* 0x000eae0000000200 */
[C---:B------:R-:W-:Y:S08]  /*4f80*/  HMMA.16816.F32 R24, R148.reuse, R140, R24 ;  /* 0x0000008c9418723c */ /* 0x040ff00000001818 */
[C---:B------:R-:W-:Y:S01]  /*4f90*/  HMMA.16816.F32 R20, R148.reuse, R142, R20 ;  /* 0x0000008e9414723c */ /* 0x040fe20000001814 */
[----:B------:R-:W-:Y:S07]  /*4fa0*/  LDSM.16.M88.4 R140, [R180] ;  /* 0x00000000b48c783b */ /* 0x000fee0000000200 */
[C---:B-1----:R-:W-:Y:S08]  /*4fb0*/  HMMA.16816.F32 R16, R148.reuse, R4, R16 ;  /* 0x000000049410723c */ /* 0x042ff00000001810 */
[C---:B------:R-:W-:Y:S01]  /*4fc0*/  HMMA.16816.F32 R12, R148.reuse, R6, R12 ;  /* 0x00000006940c723c */ /* 0x040fe2000000180c */
[----:B------:R-:W1:Y:S07]  /*4fd0*/  LDSM.16.M88.4 R4, [R189] ;  /* 0x00000000bd04783b */ /* 0x000e6e0000000200 */
[C---:B------:R-:W-:Y:S08]  /*4fe0*/  HMMA.16816.F32 R160, R148.reuse, R152, R160 ;  /* 0x0000009894a0723c */ /* 0x040ff000000018a0 */
[----:B------:R-:W-:Y:S01]  /*4ff0*/  HMMA.16816.F32 R156, R148, R154, R156 ;  /* 0x0000009a949c723c */ /* 0x000fe2000000189c */
[----:B------:R-:W3:Y:S04]  /*5000*/  LDSM.16.M88.4 R152, [R180+0x800] ;  /* 0x00080000b498783b */ /* 0x000ee80000000200 */
[----:B------:R-:W4:Y:S03]  /*5010*/  LDSM.16.M88.4 R148, [R180+0x1000] ;  /* 0x00100000b494783b */ /* 0x000f260000000200 */
[C---:B--2---:R-:W-:Y:S08]  /*5020*/  HMMA.16816.F32 R32, R8.reuse, R136, R32 ;  /* 0x000000880820723c */ /* 0x044ff00000001820 */
[C---:B------:R-:W-:Y:S01]  /*5030*/  HMMA.16816.F32 R28, R8.reuse, R138, R28 ;  /* 0x0000008a081c723c */ /* 0x040fe2000000181c */
[----:B------:R-:W2:Y:S07]  /*5040*/  LDSM.16.M88.4 R136, [R180+0x1800] ;  /* 0x00180000b488783b */ /* 0x000eae0000000200 */
[C---:B------:R-:W-:Y:S08]  /*5050*/  HMMA.16816.F32 R24, R8.reuse, R168, R24 ;  /* 0x000000a80818723c */ /* 0x040ff00000001818 */
[C---:B------:R-:W-:Y:S01]  /*5060*/  HMMA.16816.F32 R20, R8.reuse, R170, R20 ;  /* 0x000000aa0814723c */ /* 0x040fe20000001814 */
[----:B------:R-:W-:Y:S07]  /*5070*/  LDSM.16.M88.4 R168, [R187+0xe000] ;  /* 0x00e00000bba8783b */ /* 0x000fee0000000200 */
[C---:B------:R-:W-:Y:S08]  /*5080*/  HMMA.16816.F32 R16, R8.reuse, R164, R16 ;  /* 0x000000a40810723c */ /* 0x040ff00000001810 */
[C---:B------:R-:W-:Y:S01]  /*5090*/  HMMA.16816.F32 R12, R8.reuse, R166, R12 ;  /* 0x000000a6080c723c */ /* 0x040fe2000000180c */
[----:B------:R-:W-:Y:S07]  /*50a0*/  LDSM.16.M88.4 R164, [R193+0xe000] ;  /* 0x00e00000c1a4783b */ /* 0x000fee0000000200 */
[C---:B------:R-:W-:Y:S08]  /*50b0*/  HMMA.16816.F32 R160, R8.reuse, R144, R160 ;  /* 0x0000009008a0723c */ /* 0x040ff000000018a0 */
[----:B------:R-:W-:Y:S01]  /*50c0*/  HMMA.16816.F32 R156, R8, R146, R156 ;  /* 0x00000092089c723c */ /* 0x000fe2000000189c */
[----:B------:R-:W5:Y:S04]  /*50d0*/  LDSM.16.M88.4 R8, [R194+0x4000] ;  /* 0x00400000c208783b */ /* 0x000f680000000200 */
[----:B------:R-:W2:Y:S03]  /*50e0*/  LDSM.16.M88.4 R144, [R193+0xe800] ;  /* 0x00e80000c190783b */ /* 0x000ea60000000200 */
[C---:B-1----:R-:W-:Y:S08]  /*50f0*/  HMMA.16816.F32 R32, R4.reuse, R140, R32 ;  /* 0x0000008c0420723c */ /* 0x042ff00000001820 */
[C---:B------:R-:W-:Y:S01]  /*5100*/  HMMA.16816.F32 R28, R4.reuse, R142, R28 ;  /* 0x0000008e041c723c */ /* 0x040fe2000000181c */
[----:B------:R-:W1:Y:S07]  /*5110*/  LDSM.16.M88.4 R140, [R193+0xf000] ;  /* 0x00f00000c18c783b */ /* 0x000e6e0000000200 */
[C---:B---3--:R-:W-:Y:S08]  /*5120*/  HMMA.16816.F32 R24, R4.reuse, R152, R24 ;  /* 0x000000980418723c */ /* 0x048ff00000001818 */
[C---:B------:R-:W-:Y:S01]  /*5130*/  HMMA.16816.F32 R20, R4.reuse, R154, R20 ;  /* 0x0000009a0414723c */ /* 0x040fe20000001814 */
[----:B------:R-:W3:Y:S07]  /*5140*/  LDSM.16.M88.4 R152, [R193+0xf800] ;  /* 0x00f80000c198783b */ /* 0x000eee0000000200 */
[C---:B----4-:R-:W-:Y:S08]  /*5150*/  HMMA.16816.F32 R16, R4.reuse, R148, R16 ;  /* 0x000000940410723c */ /* 0x050ff00000001810 */
[C---:B------:R-:W-:Y:S01]  /*5160*/  HMMA.16816.F32 R12, R4.reuse, R150, R12 ;  /* 0x00000096040c723c */ /* 0x040fe2000000180c */
[----:B------:R-:W-:Y:S07]  /*5170*/  LDSM.16.M88.4 R148, [R179] ;  /* 0x00000000b394783b */ /* 0x000fee0000000200 */
[C---:B--2---:R-:W-:Y:S08]  /*5180*/  HMMA.16816.F32 R160, R4.reuse, R136, R160 ;  /* 0x0000008804a0723c */ /* 0x044ff000000018a0 */
[----:B------:R-:W-:Y:S01]  /*5190*/  HMMA.16816.F32 R156, R4, R138, R156 ;  /* 0x0000008a049c723c */ /* 0x000fe2000000189c */
[----:B------:R-:W2:Y:S04]  /*51a0*/  LDSM.16.M88.4 R136, [R192+0x4000] ;  /* 0x00400000c088783b */ /* 0x000ea80000000200 */
[----:B------:R-:W4:Y:S03]  /*51b0*/  LDSM.16.M88.4 R4, [R178] ;  /* 0x00000000b204783b */ /* 0x000f260000000200 */
[C---:B-----5:R-:W-:Y:S08]  /*51c0*/  HMMA.16816.F32 R32, R8.reuse, R164, R32 ;  /* 0x000000a40820723c */ /* 0x060ff00000001820 */
[C---:B------:R-:W-:Y:S01]  /*51d0*/  HMMA.16816.F32 R28, R8.reuse, R166, R28 ;  /* 0x000000a6081c723c */ /* 0x040fe2000000181c */
[----:B------:R-:W-:Y:S07]  /*51e0*/  LDSM.16.M88.4 R164, [R187+0xf000] ;  /* 0x00f00000bba4783b */ /* 0x000fee0000000200 */
[C---:B------:R-:W-:Y:S08]  /*51f0*/  HMMA.16816.F32 R24, R8.reuse, R144, R24 ;  /* 0x000000900818723c */ /* 0x040ff00000001818 */
[C---:B------:R-:W-:Y:S01]  /*5200*/  HMMA.16816.F32 R20, R8.reuse, R146, R20 ;  /* 0x000000920814723c */ /* 0x040fe20000001814 */
[----:B------:R-:W5:Y:S07]  /*5210*/  LDSM.16.M88.4 R144, [R176] ;  /* 0x00000000b090783b */ /* 0x000f6e0000000200 */
[C---:B-1----:R-:W-:Y:S08]  /*5220*/  HMMA.16816.F32 R16, R8.reuse, R140, R16 ;  /* 0x0000008c0810723c */ /* 0x042ff00000001810 */
[C---:B------:R-:W-:Y:S01]  /*5230*/  HMMA.16816.F32 R12, R8.reuse, R142, R12 ;  /* 0x0000008e080c723c */ /* 0x040fe2000000180c */
[----:B------:R-:W1:Y:S07]  /*5240*/  LDSM.16.M88.4 R140, [R190+0x4000] ;  /* 0x00400000be8c783b */ /* 0x000e6e0000000200 */
[C---:B---3--:R-:W-:Y:S08]  /*5250*/  HMMA.16816.F32 R160, R8.reuse, R152, R160 ;  /* 0x0000009808a0723c */ /* 0x048ff000000018a0 */
[----:B------:R-:W-:Y:S01]  /*5260*/  HMMA.16816.F32 R156, R8, R154, R156 ;  /* 0x0000009a089c723c */ /* 0x000fe2000000189c */
[----:B------:R-:W3:Y:S04]  /*5270*/  LDSM.16.M88.4 R8, [R187+0xe800] ;  /* 0x00e80000bb08783b */ /* 0x000ee80000000200 */
[----:B------:R-:W1:Y:S03]  /*5280*/  LDSM.16.M88.4 R152, [R187+0xf800] ;  /* 0x00f80000bb98783b */ /* 0x000e660000000200 */
[C---:B--2---:R-:W-:Y:S08]  /*5290*/  HMMA.16816.F32 R32, R136.reuse, R148, R32 ;  /* 0x000000948820723c */ /* 0x044ff00000001820 */
[C---:B------:R-:W-:Y:S01]  /*52a0*/  HMMA.16816.F32 R28, R136.reuse, R150, R28 ;  /* 0x00000096881c723c */ /* 0x040fe2000000181c */
[----:B------:R-:W-:Y:S07]  /*52b0*/  LDSM.16.M88.4 R148, [R180+0x2000] ;  /* 0x00200000b494783b */ /* 0x000fee0000000200 */
[C---:B----4-:R-:W-:Y:S08]  /*52c0*/  HMMA.16816.F32 R24, R136.reuse, R4, R24 ;  /* 0x000000048818723c */ /* 0x050ff00000001818 */
[C---:B------:R-:W-:Y:S01]  /*52d0*/  HMMA.16816.F32 R20, R136.reuse, R6, R20 ;  /* 0x000000068814723c */ /* 0x040fe20000001814 */
[----:B------:R-:W2:Y:S07]  /*52e0*/  LDSM.16.M88.4 R4, [R189+0x4000] ;  /* 0x00400000bd04783b */ /* 0x000eae0000000200 */
[C---:B------:R-:W-:Y:S08]  /*52f0*/  HMMA.16816.F32 R16, R136.reuse, R220, R16 ;  /* 0x000000dc8810723c */ /* 0x040ff00000001810 */
[C---:B------:R-:W-:Y:S08]  /*5300*/  HMMA.16816.F32 R12, R136.reuse, R222, R12 ;  /* 0x000000de880c723c */ /* 0x040ff0000000180c */
[C---:B-----5:R-:W-:Y:S08]  /*5310*/  HMMA.16816.F32 R160, R136.reuse, R144, R160 ;  /* 0x0000009088a0723c */ /* 0x060ff000000018a0 */
[----:B------:R-:W-:Y:S01]  /*5320*/  HMMA.16816.F32 R156, R136, R146, R156 ;  /* 0x00000092889c723c */ /* 0x000fe2000000189c */
[----:B------:R-:W4:Y:S04]  /*5330*/  LDSM.16.M88.4 R144, [R180+0x2800] ;  /* 0x00280000b490783b */ /* 0x000f280000000200 */
[----:B------:R-:W5:Y:S03]  /*5340*/  LDSM.16.M88.4 R136, [R180+0x3000] ;  /* 0x00300000b488783b */ /* 0x000f660000000200 */
[C---:B-1----:R-:W-:Y:S08]  /*5350*/  HMMA.16816.F32 R32, R140.reuse, R168, R32 ;  /* 0x000000a88c20723c */ /* 0x042ff00000001820 */
[C---:B------:R-:W-:Y:S01]  /*5360*/  HMMA.16816.F32 R28, R140.reuse, R170, R28 ;  /* 0x000000aa8c1c723c */ /* 0x040fe2000000181c */
[----:B------:R-:W-:Y:S07]  /*5370*/  LDSM.16.M88.4 R168, [R192+0x8000] ;  /* 0x00800000c0a8783b */ /* 0x000fee0000000200 */
[C---:B---3--:R-:W-:Y:S08]  /*5380*/  HMMA.16816.F32 R24, R140.reuse, R8, R24 ;  /* 0x000000088c18723c */ /* 0x048ff00000001818 */
[C---:B------:R-:W-:Y:S01]  /*5390*/  HMMA.16816.F32 R20, R140.reuse, R10, R20 ;  /* 0x0000000a8c14723c */ /* 0x040fe20000001814 */
[----:B------:R-:W1:Y:S07]  /*53a0*/  LDSM.16.M88.4 R8, [R180+0x3800] ;  /* 0x00380000b408783b */ /* 0x000e6e0000000200 */
[C---:B------:R-:W-:Y:S08]  /*53b0*/  HMMA.16816.F32 R16, R140.reuse, R164, R16 ;  /* 0x000000a48c10723c */ /* 0x040ff00000001810 */
[C---:B------:R-:W-:Y:S01]  /*53c0*/  HMMA.16816.F32 R12, R140.reuse, R166, R12 ;  /* 0x000000a68c0c723c */ /* 0x040fe2000000180c */
[----:B------:R-:W-:Y:S07]  /*53d0*/  LDSM.16.M88.4 R164, [R193+0x10000] ;  /* 0x01000000c1a4783b */ /* 0x000fee0000000200 */
[C---:B------:R-:W-:Y:S08]  /*53e0*/  HMMA.16816.F32 R160, R140.reuse, R152, R160 ;  /* 0x000000988ca0723c */ /* 0x040ff000000018a0 */
[----:B------:R-:W-:Y:S01]  /*53f0*/  HMMA.16816.F32 R156, R140, R154, R156 ;  /* 0x0000009a8c9c723c */ /* 0x000fe2000000189c */
[----:B------:R-:W3:Y:S04]  /*5400*/  LDSM.16.M88.4 R140, [R194+0x8000] ;  /* 0x00800000c28c783b */ /* 0x000ee80000000200 */
[----:B------:R-:W1:Y:S03]  /*5410*/  LDSM.16.M88.4 R152, [R193+0x10800] ;  /* 0x01080000c198783b */ /* 0x000e660000000200 */
[C---:B--2---:R-:W-:Y:S08]  /*5420*/  HMMA.16816.F32 R32, R4.reuse, R148, R32 ;  /* 0x000000940420723c */ /* 0x044ff00000001820 */
[C---:B------:R-:W-:Y:S01]  /*5430*/  HMMA.16816.F32 R28, R4.reuse, R150, R28 ;  /* 0x00000096041c723c */ /* 0x040fe2000000181c */
[----:B------:R-:W2:Y:S07]  /*5440*/  LDSM.16.M88.4 R148, [R193+0x11000] ;  /* 0x01100000c194783b */ /* 0x000eae0000000200 */
[C---:B----4-:R-:W-:Y:S08]  /*5450*/  HMMA.16816.F32 R24, R4.reuse, R144, R24 ;  /* 0x000000900418723c */ /* 0x050ff00000001818 */
[C---:B------:R-:W-:Y:S01]  /*5460*/  HMMA.16816.F32 R20, R4.reuse, R146, R20 ;  /* 0x000000920414723c */ /* 0x040fe20000001814 */
[----:B------:R-:W4:Y:S07]  /*5470*/  LDSM.16.M88.4 R144, [R193+0x11800] ;  /* 0x01180000c190783b */ /* 0x000f2e0000000200 */
[C---:B-----5:R-:W-:Y:S08]  /*5480*/  HMMA.16816.F32 R16, R4.reuse, R136, R16 ;  /* 0x000000880410723c */ /* 0x060ff00000001810 */
[C---:B------:R-:W-:Y:S01]  /*5490*/  HMMA.16816.F32 R12, R4.reuse, R138, R12 ;  /* 0x0000008a040c723c */ /* 0x040fe2000000180c */
[----:B------:R-:W5:Y:S07]  /*54a0*/  LDSM.16.M88.4 R136, [R175] ;  /* 0x00000000af88783b */ /* 0x000f6e0000000200 */
[C---:B-1----:R-:W-:Y:S08]  /*54b0*/  HMMA.16816.F32 R160, R4.reuse, R8, R160 ;  /* 0x0000000804a0723c */ /* 0x042ff000000018a0 */
[----:B------:R-:W-:Y:S01]  /*54c0*/  HMMA.16816.F32 R156, R4, R10, R156 ;  /* 0x0000000a049c723c */ /* 0x000fe2000000189c */
[----:B------:R-:W1:Y:S04]  /*54d0*/  LDSM.16.M88.4 R8, [R174] ;  /* 0x00000000ae08783b */ /* 0x000e680000000200 */
[----:B------:R-:W1:Y:S03]  /*54e0*/  LDSM.16.M88.4 R4, [R173] ;  /* 0x00000000ad04783b */ /* 0x000e660000000200 */
[C---:B---3--:R-:W-:Y:S08]  /*54f0*/  HMMA.16816.F32 R32, R140.reuse, R164, R32 ;  /* 0x000000a48c20723c */ /* 0x048ff00000001820 */
[C---:B------:R-:W-:Y:S08]  /*5500*/  HMMA.16816.F32 R24, R140.reuse, R152, R24 ;  /* 0x000000988c18723c */ /* 0x040ff00000001818 */
[C---:B------:R-:W-:Y:S01]  /*5510*/  HMMA.16816.F32 R20, R140.reuse, R154, R20 ;  /* 0x0000009a8c14723c */ /* 0x040fe20000001814 */
[----:B------:R-:W-:Y:S07]  /*5520*/  LDSM.16.M88.4 R152, [R190+0x8000] ;  /* 0x00800000be98783b */ /* 0x000fee0000000200 */
[C---:B--2---:R-:W-:Y:S08]  /*5530*/  HMMA.16816.F32 R16, R140.reuse, R148, R16 ;  /* 0x000000948c10723c */ /* 0x044ff00000001810 */
[C---:B------:R-:W-:Y:S01]  /*5540*/  HMMA.16816.F32 R12, R140.reuse, R150, R12 ;  /* 0x000000968c0c723c */ /* 0x040fe2000000180c */
[----:B------:R-:W2:Y:S07]  /*5550*/  LDSM.16.M88.4 R148, [R187+0x10000] ;  /* 0x01000000bb94783b */ /* 0x000eae0000000200 */
[C---:B------:R-:W-:Y:S01]  /*5560*/  HMMA.16816.F32 R28, R140.reuse, R166, R28 ;  /* 0x000000a68c1c723c */ /* 0x040fe2000000181c */
[----:B------:R-:W-:Y:S07]  /*5570*/  LDSM.16.M88.4 R164, [R172] ;  /* 0x00000000aca4783b */ /* 0x000fee0000000200 */
[C---:B----4-:R-:W-:Y:S08]  /*5580*/  HMMA.16816.F32 R160, R140.reuse, R144, R160 ;  /* 0x000000908ca0723c */ /* 0x050ff000000018a0 */
[----:B------:R-:W-:Y:S01]  /*5590*/  HMMA.16816.F32 R156, R140, R146, R156 ;  /* 0x000000928c9c723c */ /* 0x000fe2000000189c */
[----:B------:R-:W3:Y:S04]  /*55a0*/  LDSM.16.M88.4 R140, [R187+0x11000] ;  /* 0x01100000bb8c783b */ /* 0x000ee80000000200 */
[----:B------:R-:W-:Y:S03]  /*55b0*/  LDSM.16.M88.4 R144, [R187+0x10800] ;  /* 0x01080000bb90783b */ /* 0x000fe60000000200 */
[C---:B-----5:R-:W-:Y:S08]  /*55c0*/  HMMA.16816.F32 R32, R168.reuse, R136, R32 ;  /* 0x00000088a820723c */ /* 0x060ff00000001820 */
[C---:B-1----:R-:W-:Y:S08]  /*55d0*/  HMMA.16816.F32 R24, R168.reuse, R8, R24 ;  /* 0x00000008a818723c */ /* 0x042ff00000001818 */
[C---:B------:R-:W-:Y:S01]  /*55e0*/  HMMA.16816.F32 R20, R168.reuse, R10, R20 ;  /* 0x0000000aa814723c */ /* 0x040fe20000001814 */
[----:B------:R-:W-:Y:S07]  /*55f0*/  LDSM.16.M88.4 R8, [R189+0x8000] ;  /* 0x00800000bd08783b */ /* 0x000fee0000000200 */
[C---:B------:R-:W-:Y:S08]  /*5600*/  HMMA.16816.F32 R16, R168.reuse, R4, R16 ;  /* 0x00000004a810723c */ /* 0x040ff00000001810 */
[C---:B------:R-:W-:Y:S01]  /*5610*/  HMMA.16816.F32 R12, R168.reuse, R6, R12 ;  /* 0x00000006a80c723c */ /* 0x040fe2000000180c */
[----:B------:R-:W1:Y:S07]  /*5620*/  LDSM.16.M88.4 R4, [R180+0x4000] ;  /* 0x00400000b404783b */ /* 0x000e6e0000000200 */
[----:B------:R-:W-:Y:S01]  /*5630*/  HMMA.16816.F32 R28, R168, R138, R28 ;  /* 0x0000008aa81c723c */ /* 0x000fe2000000181c */
[----:B------:R-:W-:Y:S07]  /*5640*/  LDSM.16.M88.4 R136, [R187+0x11800] ;  /* 0x01180000bb88783b */ /* 0x000fee0000000200 */
[C---:B--2---:R-:W-:Y:S08]  /*5650*/  HMMA.16816.F32 R32, R152.reuse, R148, R32 ;  /* 0x000000949820723c */ /* 0x044ff00000001820 */
[C---:B---3--:R-:W-:Y:S08]  /*5660*/  HMMA.16816.F32 R16, R152.reuse, R140, R16 ;  /* 0x0000008c9810723c */ /* 0x048ff00000001810 */
[C---:B------:R-:W-:Y:S08]  /*5670*/  HMMA.16816.F32 R28, R152.reuse, R150, R28 ;  /* 0x00000096981c723c */ /* 0x040ff0000000181c */
[----:B------:R-:W-:Y:S01]  /*5680*/  HMMA.16816.F32 R12, R152, R142, R12 ;  /* 0x0000008e980c723c */ /* 0x000fe2000000180c */
[----:B------:R-:W2:Y:S07]  /*5690*/  LDSM.16.M88.4 R140, [R180+0x4800] ;  /* 0x00480000b48c783b */ /* 0x000eae0000000200 */
[----:B-1----:R-:W-:Y:S08]  /*56a0*/  HMMA.16816.F32 R32, R8, R4, R32 ;  /* 0x000000040820723c */ /* 0x002ff00000001820 */
[C---:B------:R-:W-:Y:S08]  /*56b0*/  HMMA.16816.F32 R24, R152.reuse, R144, R24 ;  /* 0x000000909818723c */ /* 0x040ff00000001818 */
[----:B------:R-:W-:Y:S08]  /*56c0*/  HMMA.16816.F32 R20, R152, R146, R20 ;  /* 0x000000929814723c */ /* 0x000ff00000001814 */
[----:B------:R-:W-:Y:S01]  /*56d0*/  HMMA.16816.F32 R28, R8, R6, R28 ;  /* 0x00000006081c723c */ /* 0x000fe2000000181c */
[----:B------:R-:W1:Y:S01]  /*56e0*/  LDSM.16.M88.4 R4, [R180+0x5000] ;  /* 0x00500000b404783b */ /* 0x000e620000000200 */
[----:B------:R-:W-:-:S02]  /*56f0*/  FSEL R133, R32, -INF , !P0 ;  /* 0xff80000020857808 */ /* 0x000fc40004000000 */
[----:B------:R-:W-:Y:S02]  /*5700*/  ISETP.GE.AND P0, PT, R2, R197, PT ;  /* 0x000000c50200720c */ /* 0x000fe40003f06270 */
[----:B------:R-:W-:Y:S02]  /*5710*/  IADD3 R32, R0, 0x10, RZ ;  /* 0x0000001000207810 */ /* 0x000fe40007ffe0ff */
[----:B------:R-:W-:Y:S01]  /*5720*/  HMMA.16816.F32 R160, R168, R164, R160 ;  /* 0x000000a4a8a0723c */ /* 0x000fe200000018a0 */
[----:B------:R-:W-:Y:S02]  /*5730*/  ISETP.LT.OR P0, PT, R2, R202, P0 ;  /* 0x000000ca0200720c */ /* 0x000fe40000701670 */
[----:B------:R-:W-:Y:S02]  /*5740*/  IADD3 R2, R0, 0x11, RZ ;  /* 0x0000001100027810 */ /* 0x000fe40007ffe0ff */
[----:B------:R-:W-:Y:S02]  /*5750*/  FSEL R34, R34, -INF , !P3 ;  /* 0xff80000022227808 */ /* 0x000fe40005800000 */
[----:B------:R-:W-:Y:S01]  /*5760*/  ISETP.GE.AND P3, PT, R32, R203, PT ;  /* 0x000000cb2000720c */ /* 0x000fe20003f66270 */
[----:B--2---:R-:W-:Y:S01]  /*5770*/  HMMA.16816.F32 R24, R8, R140, R24 ;  /* 0x0000008c0818723c */ /* 0x004fe20000001818 */
[----:B------:R-:W-:-:S02]  /*5780*/  FSEL R134, R33, -INF , !P6 ;  /* 0xff80000021867808 */ /* 0x000fc40007000000 */
[----:B------:R-:W-:Y:S02]  /*5790*/  FSEL R35, R35, -INF , !P2 ;  /* 0xff80000023237808 */ /* 0x000fe40005000000 */
[----:B------:R-:W-:Y:S02]  /*57a0*/  ISETP.GE.AND P2, PT, R32, R197, PT ;  /* 0x000000c52000720c */ /* 0x000fe40003f46270 */
[----:B------:R-:W-:Y:S01]  /*57b0*/  ISETP.GE.AND P6, PT, R2, R203, PT ;  /* 0x000000cb0200720c */ /* 0x000fe20003fc6270 */
[----:B------:R-:W-:Y:S01]  /*57c0*/  HMMA.16816.F32 R20, R8, R142, R20 ;  /* 0x0000008e0814723c */ /* 0x000fe20000001814 */
[----:B------:R-:W-:Y:S02]  /*57d0*/  FSEL R140, R28, -INF , !P1 ;  /* 0xff8000001c8c7808 */ /* 0x000fe40004800000 */
[----:B------:R-:W-:Y:S02]  /*57e0*/  FSEL R147, R30, -INF , !P4 ;  /* 0xff8000001e937808 */ /* 0x000fe40006000000 */
[----:B------:R-:W-:-:S02]  /*57f0*/  FSEL R135, R31, -INF , !P0 ;  /* 0xff8000001f877808 */ /* 0x000fc40004000000 */
[----:B------:R-:W-:Y:S01]  /*5800*/  FSEL R142, R29, -INF , !P5 ;  /* 0xff8000001d8e7808 */ /* 0x000fe20006800000 */
[----:B------:R-:W-:Y:S01]  /*5810*/  HMMA.16816.F32 R156, R168, R166, R156 ;  /* 0x000000a6a89c723c */ /* 0x000fe2000000189c */
[----:B------:R-:W2:Y:S01]  /*5820*/  LDSM.16.M88.4 R28, [R180+0x5800] ;  /* 0x00580000b41c783b */ /* 0x000ea20000000200 */
[----:B------:R-:W-:Y:S01]  /*5830*/  ISETP.GE.AND P1, PT, R2, R197, PT ;  /* 0x000000c50200720c */ /* 0x000fe20003f26270 */
[----:B------:R-:W-:-:S04]  /*5840*/  DEPBAR.LE SB0, 0x0 ;  /* 0x000080000000791a */ /* 0x000fc80000000000 */
[----:B------:R-:W-:Y:S01]  /*5850*/  ISETP.LT.OR P3, PT, R32, R204, P3 ;  /* 0x000000cc2000720c */ /* 0x000fe20001f61670 */
[----:B------:R-:W-:Y:S01]  /*5860*/  HMMA.16816.F32 R160, R152, R136, R160 ;  /* 0x0000008898a0723c */ /* 0x000fe200000018a0 */
[----:B------:R-:W-:Y:S02]  /*5870*/  IADD3 R33, R0, 0x19, RZ ;  /* 0x0000001900217810 */ /* 0x000fe40007ffe0ff */
[----:B------:R-:W-:Y:S02]  /*5880*/  ISETP.LT.OR P2, PT, R32, R202, P2 ;  /* 0x000000ca2000720c */ /* 0x000fe40001741670 */
[C---:B------:R-:W-:Y:S01]  /*5890*/  ISETP.LT.OR P6, PT, R2.reuse, R204, P6 ;  /* 0x000000cc0200720c */ /* 0x040fe200037c1670 */
[----:B------:R-:W-:Y:S01]  /*58a0*/  BAR.SYNC.DEFER_BLOCKING 0x0 ;  /* 0x0000000000007b1d */ /* 0x000fe20000010000 */
[----:B------:R-:W-:Y:S01]  /*58b0*/  ISETP.LT.OR P1, PT, R2, R202, P1 ;  /* 0x000000ca0200720c */ /* 0x000fe20000f21670 */
[----:B-1----:R-:W-:Y:S01]  /*58c0*/  HMMA.16816.F32 R16, R8, R4, R16 ;  /* 0x000000040810723c */ /* 0x002fe20000001810 */
[----:B------:R-:W-:-:S02]  /*58d0*/  IADD3 R2, R0, 0x18, RZ ;  /* 0x0000001800027810 */ /* 0x000fc40007ffe0ff */
[----:B------:R-:W-:Y:S02]  /*58e0*/  FSEL R32, R24, -INF , !P3 ;  /* 0xff80000018207808 */ /* 0x000fe40005800000 */
[C---:B------:R-:W-:Y:S02]  /*58f0*/  ISETP.GE.AND P5, PT, R33.reuse, R203, PT ;  /* 0x000000cb2100720c */ /* 0x040fe40003fa6270 */
[----:B------:R-:W-:Y:S01]  /*5900*/  ISETP.GE.AND P3, PT, R33, R197, PT ;  /* 0x000000c52100720c */ /* 0x000fe20003f66270 */
[----:B------:R-:W-:Y:S01]  /*5910*/  HMMA.16816.F32 R156, R152, R138, R156 ;  /* 0x0000008a989c723c */ /* 0x000fe2000000189c */
[----:B------:R-:W-:Y:S02]  /*5920*/  IADD3 R4, R0, 0x20, RZ ;  /* 0x0000002000047810 */ /* 0x000fe40007ffe0ff */
[C---:B------:R-:W-:Y:S02]  /*5930*/  ISETP.GE.AND P0, PT, R2.reuse, R203, PT ;  /* 0x000000cb0200720c */ /* 0x040fe40003f06270 */
[----:B------:R-:W-:-:S02]  /*5940*/  ISETP.GE.AND P4, PT, R2, R197, PT ;  /* 0x000000c50200720c */ /* 0x000fc40003f86270 */
[C---:B------:R-:W-:Y:S01]  /*5950*/  ISETP.LT.OR P5, PT, R33.reuse, R204, P5 ;  /* 0x000000cc2100720c */ /* 0x040fe20002fa1670 */
[C---:B------:R-:W-:Y:S01]  /*5960*/  HMMA.16816.F32 R12, R8.reuse, R6, R12 ;  /* 0x00000006080c723c */ /* 0x040fe2000000180c */
[----:B------:R-:W-:Y:S02]  /*5970*/  ISETP.LT.OR P3, PT, R33, R202, P3 ;  /* 0x000000ca2100720c */ /* 0x000fe40001f61670 */
[----:B------:R-:W-:Y:S02]  /*5980*/  FSEL R33, R26, -INF , !P2 ;  /* 0xff8000001a217808 */ /* 0x000fe40005000000 */
[----:B------:R-:W-:Y:S02]  /*5990*/  FSEL R27, R27, -INF , !P1 ;  /* 0xff8000001b1b7808 */ /* 0x000fe40004800000 */
[C---:B------:R-:W-:Y:S02]  /*59a0*/  ISETP.GE.AND P2, PT, R4.reuse, R203, PT ;  /* 0x000000cb0400720c */ /* 0x040fe40003f46270 */
[----:B------:R-:W-:Y:S01]  /*59b0*/  ISETP.GE.AND P1, PT, R4, R197, PT ;  /* 0x000000c50400720c */ /* 0x000fe20003f26270 */
[----:B--2---:R-:W-:Y:S01]  /*59c0*/  HMMA.16816.F32 R160, R8, R28, R160 ;  /* 0x0000001c08a0723c */ /* 0x004fe200000018a0 */
[----:B------:R-:W-:-:S02]  /*59d0*/  ISETP.LT.OR P0, PT, R2, R204, P0 ;  /* 0x000000cc0200720c */ /* 0x000fc40000701670 */
[----:B------:R-:W-:Y:S02]  /*59e0*/  ISETP.LT.OR P4, PT, R2, R202, P4 ;  /* 0x000000ca0200720c */ /* 0x000fe40002781670 */
[----:B------:R-:W-:Y:S02]  /*59f0*/  IADD3 R2, R0, 0x21, RZ ;  /* 0x0000002100027810 */ /* 0x000fe40007ffe0ff */
[C---:B------:R-:W-:Y:S01]  /*5a00*/  ISETP.LT.OR P2, PT, R4.reuse, R204, P2 ;  /* 0x000000cc0400720c */ /* 0x040fe20001741670 */
[----:B------:R-:W-:Y:S01]  /*5a10*/  HMMA.16816.F32 R156, R8, R30, R156 ;  /* 0x0000001e089c723c */ /* 0x000fe2000000189c */
[----:B------:R-:W-:Y:S02]  /*5a20*/  ISETP.LT.OR P1, PT, R4, R202, P1 ;  /* 0x000000ca0400720c */ /* 0x000fe40000f21670 */
[----:B------:R-:W-:Y:S02]  /*5a30*/  FSEL R26, R25, -INF , !P6 ;  /* 0xff800000191a7808 */ /* 0x000fe40007000000 */
[----:B------:R-:W-:-:S02]  /*5a40*/  FSEL R24, R20, -INF , !P0 ;  /* 0xff80000014187808 */ /* 0x000fc40004000000 */
[----:B------:R-:W-:Y:S02]  /*5a50*/  IADD3 R4, R0, 0x28, RZ ;  /* 0x0000002800047810 */ /* 0x000fe40007ffe0ff */
[C---:B------:R-:W-:Y:S02]  /*5a60*/  ISETP.GE.AND P6, PT, R2.reuse, R203, PT ;  /* 0x000000cb0200720c */ /* 0x040fe40003fc6270 */
[----:B------:R-:W-:Y:S02]  /*5a70*/  ISETP.GE.AND P0, PT, R2, R197, PT ;  /* 0x000000c50200720c */ /* 0x000fe40003f06270 */
[----:B------:R-:W-:Y:S02]  /*5a80*/  FSEL R25, R22, -INF , !P4 ;  /* 0xff80000016197808 */ /* 0x000fe40006000000 */
[----:B------:R-:W-:Y:S02]  /*5a90*/  FSEL R23, R23, -INF , !P3 ;  /* 0xff80000017177808 */ /* 0x000fe40005800000 */
[----:B------:R-:W-:-:S02]  /*5aa0*/  ISETP.GE.AND P3, PT, R4, R203, PT ;  /* 0x000000cb0400720c */ /* 0x000fc40003f66270 */
[----:B------:R-:W-:Y:S02]  /*5ab0*/  ISETP.GE.AND P4, PT, R4, R197, PT ;  /* 0x000000c50400720c */ /* 0x000fe40003f86270 */
[C---:B------:R-:W-:Y:S02]  /*5ac0*/  ISETP.LT.OR P6, PT, R2.reuse, R204, P6 ;  /* 0x000000cc0200720c */ /* 0x040fe400037c1670 */
[----:B------:R-:W-:Y:S02]  /*5ad0*/  ISETP.LT.OR P0, PT, R2, R202, P0 ;  /* 0x000000ca0200720c */ /* 0x000fe40000701670 */
[----:B------:R-:W-:Y:S02]  /*5ae0*/  IADD3 R2, R0, 0x29, RZ ;  /* 0x0000002900027810 */ /* 0x000fe40007ffe0ff */
[C---:B------:R-:W-:Y:S02]  /*5af0*/  ISETP.LT.OR P3, PT, R4.reuse, R204, P3 ;  /* 0x000000cc0400720c */ /* 0x040fe40001f61670 */
[----:B------:R-:W-:-:S02]  /*5b00*/  ISETP.LT.OR P4, PT, R4, R202, P4 ;  /* 0x000000ca0400720c */ /* 0x000fc40002781670 */
[----:B------:R-:W-:Y:S02]  /*5b10*/  FSEL R20, R21, -INF , !P5 ;  /* 0xff80000015147808 */ /* 0x000fe40006800000 */
[----:B------:R-:W-:Y:S02]  /*5b20*/  FSEL R164, R16, -INF , !P2 ;  /* 0xff80000010a47808 */ /* 0x000fe40005000000 */
[----:B------:R-:W-:Y:S02]  /*5b30*/  IADD3 R4, R0, 0x30, RZ ;  /* 0x0000003000047810 */ /* 0x000fe40007ffe0ff */
[C---:B------:R-:W-:Y:S02]  /*5b40*/  ISETP.GE.AND P5, PT, R2.reuse, R203, PT ;  /* 0x000000cb0200720c */ /* 0x040fe40003fa6270 */
[----:B------:R-:W-:Y:S02]  /*5b50*/  ISETP.GE.AND P2, PT, R2, R197, PT ;  /* 0x000000c50200720c */ /* 0x000fe40003f46270 */
[----:B------:R-:W-:-:S02]  /*5b60*/  FSEL R167, R19, -INF , !P0 ;  /* 0xff80000013a77808 */ /* 0x000fc40004000000 */
[----:B------:R-:W-:Y:S02]  /*5b70*/  ISETP.GE.AND P0, PT, R4, R197, PT ;  /* 0x000000c50400720c */ /* 0x000fe40003f06270 */
[C---:B------:R-:W-:Y:S02]  /*5b80*/  ISETP.LT.OR P5, PT, R2.reuse, R204, P5 ;  /* 0x000000cc0200720c */ /* 0x040fe40002fa1670 */
[-C--:B------:R-:W-:Y:S02]  /*5b90*/  ISETP.LT.OR P2, PT, R2, R202.reuse, P2 ;  /* 0x000000ca0200720c */ /* 0x080fe40001741670 */
[----:B------:R-:W-:Y:S02]  /*5ba0*/  IADD3 R2, R0, 0x31, RZ ;  /* 0x0000003100027810 */ /* 0x000fe40007ffe0ff */
[----:B------:R-:W-:Y:S02]  /*5bb0*/  ISETP.LT.OR P0, PT, R4, R202, P0 ;  /* 0x000000ca0400720c */ /* 0x000fe40000701670 */
[----:B------:R-:W-:-:S02]  /*5bc0*/  FSEL R168, R17, -INF , !P6 ;  /* 0xff80000011a87808 */ /* 0x000fc40007000000 */
[----:B------:R-:W-:Y:S02]  /*5bd0*/  FSEL R166, R12, -INF , !P3 ;  /* 0xff8000000ca67808 */ /* 0x000fe40005800000 */
[----:B------:R-:W-:Y:S02]  /*5be0*/  FSEL R169, R18, -INF , !P1 ;  /* 0xff80000012a97808 */ /* 0x000fe40004800000 */
[C---:B------:R-:W-:Y:S02]  /*5bf0*/  ISETP.GE.AND P6, PT, R2.reuse, R203, PT ;  /* 0x000000cb0200720c */ /* 0x040fe40003fc6270 */
[----:B------:R-:W-:Y:S02]  /*5c00*/  ISETP.GE.AND P3, PT, R2, R197, PT ;  /* 0x000000c50200720c */ /* 0x000fe40003f66270 */
[----:B------:R-:W-:Y:S02]  /*5c10*/  ISETP.GE.AND P1, PT, R4, R203, PT ;  /* 0x000000cb0400720c */ /* 0x000fe40003f26270 */
[----:B------:R-:W-:-:S02]  /*5c20*/  FSEL R151, R162, -INF , !P0 ;  /* 0xff800000a2977808 */ /* 0x000fc40004000000 */
[----:B------:R-:W-:Y:S02]  /*5c30*/  PLOP3.LUT P0, PT, PT, PT, UP0, 0x80, 0x0 ;  /* 0x000000000000781c */ /* 0x000fe40003f0f008 */
[C---:B------:R-:W-:Y:S02]  /*5c40*/  ISETP.LT.OR P6, PT, R2.reuse, R204, P6 ;  /* 0x000000cc0200720c */ /* 0x040fe400037c1670 */
[----:B------:R-:W-:Y:S02]  /*5c50*/  ISETP.LT.OR P3, PT, R2, R202, P3 ;  /* 0x000000ca0200720c */ /* 0x000fe40001f61670 */
[----:B------:R-:W-:Y:S02]  /*5c60*/  ISETP.LT.OR P1, PT, R4, R204, P1 ;  /* 0x000000cc0400720c */ /* 0x000fe40000f21670 */
[C---:B------:R-:W-:Y:S02]  /*5c70*/  IADD3 R2, R0.reuse, 0x38, RZ ;  /* 0x0000003800027810 */ /* 0x040fe40007ffe0ff */
[----:B------:R-:W-:-:S02]  /*5c80*/  IADD3 R0, R0, 0x39, RZ ;  /* 0x0000003900007810 */ /* 0x000fc40007ffe0ff */
[----:B------:R-:W-:Y:S02]  /*5c90*/  FSEL R171, R14, -INF , !P4 ;  /* 0xff8000000eab7808 */ /* 0x000fe40006000000 */
[----:B------:R-:W-:Y:S02]  /*5ca0*/  FSEL R170, R13, -INF , !P5 ;  /* 0xff8000000daa7808 */ /* 0x000fe40006800000 */
[----:B------:R-:W-:Y:S02]  /*5cb0*/  FSEL R165, R15, -INF , !P2 ;  /* 0xff8000000fa57808 */ /* 0x000fe40005000000 */
[----:B------:R-:W-:Y:S02]  /*5cc0*/  FSEL R154, R160, -INF , !P1 ;  /* 0xff800000a09a7808 */ /* 0x000fe40004800000 */
[C---:B------:R-:W-:Y:S02]  /*5cd0*/  ISETP.GE.AND P5, PT, R2.reuse, R203, PT ;  /* 0x000000cb0200720c */ /* 0x040fe40003fa6270 */
[----:B------:R-:W-:-:S02]  /*5ce0*/  ISETP.GE.AND P2, PT, R2, R197, PT ;  /* 0x000000c50200720c */ /* 0x000fc40003f46270 */
[C---:B------:R-:W-:Y:S02]  /*5cf0*/  ISETP.GE.AND P4, PT, R0.reuse, R203, PT ;  /* 0x000000cb0000720c */ /* 0x040fe40003f86270 */
[----:B------:R-:W-:Y:S02]  /*5d00*/  ISETP.GE.AND P1, PT, R0, R197, PT ;  /* 0x000000c50000720c */ /* 0x000fe40003f26270 */
[C---:B------:R-:W-:Y:S02]  /*5d10*/  ISETP.LT.OR P5, PT, R2.reuse, R204, P5 ;  /* 0x000000cc0200720c */ /* 0x040fe40002fa1670 */
[----:B------:R-:W-:Y:S02]  /*5d20*/  ISETP.LT.OR P2, PT, R2, R202, P2 ;  /* 0x000000ca0200720c */ /* 0x000fe40001741670 */
[C---:B------:R-:W-:Y:S02]  /*5d30*/  ISETP.LT.OR P4, PT, R0.reuse, R204, P4 ;  /* 0x000000cc0000720c */ /* 0x040fe40002781670 */
[----:B------:R-:W-:-:S02]  /*5d40*/  ISETP.LT.OR P1, PT, R0, R202, P1 ;  /* 0x000000ca0000720c */ /* 0x000fc40000f21670 */
[----:B------:R-:W-:Y:S02]  /*5d50*/  FSEL R152, R161, -INF , !P6 ;  /* 0xff800000a1987808 */ /* 0x000fe40007000000 */
[----:B------:R-:W-:Y:S02]  /*5d60*/  FSEL R139, R163, -INF , !P3 ;  /* 0xff800000a38b7808 */ /* 0x000fe40005800000 */
[----:B------:R-:W-:Y:S02]  /*5d70*/  FSEL R138, R156, -INF , !P5 ;  /* 0xff8000009c8a7808 */ /* 0x000fe40006800000 */
[----:B------:R-:W-:Y:S02]  /*5d80*/  FSEL R137, R158, -INF , !P2 ;  /* 0xff8000009e897808 */ /* 0x000fe40005000000 */
[----:B------:R-:W-:Y:S02]  /*5d90*/  FSEL R136, R157, -INF , !P4 ;  /* 0xff8000009d887808 */ /* 0x000fe40006000000 */
[----:B------:R-:W-:Y:S01]  /*5da0*/  FSEL R149, R159, -INF , !P1 ;  /* 0xff8000009f957808 */ /* 0x000fe20004800000 */
[----:B------:R-:W-:Y:S05]  /*5db0*/  @!P0 BRA `(.L_x_249) ;  /* 0x000001a000008947 */ /* 0x000fea0003800000 */
[----:B------:R-:W-:Y:S02]  /*5dc0*/  UIADD3 UR13, UR8, -0x3, URZ ;  /* 0xfffffffd080d7890 */ /* 0x000fe4000fffe03f */
[----:B------:R-:W-:-:S02]  /*5dd0*/  ULDC.64 UR4, c[0x0][0x198] ;  /* 0x0000660000047ab9 */ /* 0x000fc40000000a00 */
[----:B------:R-:W-:Y:S02]  /*5de0*/  USHF.R.S32.HI UR12, URZ, 0x1f, UR13 ;  /* 0x0000001f3f0c7899 */ /* 0x000fe4000801140d */
[----:B------:R-:W-:Y:S02]  /*5df0*/  UIMAD.WIDE.U32 UR20, UR13, UR4, URZ ;  /* 0x000000040d1472a5 */ /* 0x000fe4000f8e003f */
[----:B------:R-:W-:-:S04]  /*5e00*/  UIMAD UR12, UR12, UR4, URZ ;  /* 0x000000040c0c72a4 */ /* 0x000fc8000f8e023f */
[----:B------:R-:W-:Y:S01]  /*5e10*/  UIMAD UR5, UR13, UR5, UR12 ;  /* 0x000000050d0572a4 */ /* 0x000fe2000f8e020c */
[----:B------:R-:W-:Y:S02]  /*5e20*/  IMAD.U32 R5, RZ, RZ, UR20 ;  /* 0x00000014ff057e24 */ /* 0x000fe4000f8e00ff */
[----:B------:R-:W-:Y:S01]  /*5e30*/  IMAD.U32 R0, RZ, RZ, UR20 ;  /* 0x00000014ff007e24 */ /* 0x000fe2000f8e00ff */
[----:B------:R-:W-:Y:S02]  /*5e40*/  UIADD3 UR5, UR21, UR5, URZ ;  /* 0x0000000515057290 */ /* 0x000fe4000fffe03f */
[----:B------:R-:W-:-:S04]  /*5e50*/  LEA R2, P1, R5, R200, 0x6 ;  /* 0x000000c805027211 */ /* 0x000fc800078230ff */
[----:B------:R-:W-:Y:S01]  /*5e60*/  IMAD.U32 R5, RZ, RZ, UR5 ;  /* 0x00000005ff057e24 */ /* 0x000fe2000f8e00ff */
[----:B------:R-:W-:-:S04]  /*5e70*/  LEA R4, P2, R2, c[0x0][0x168], 0x1 ;  /* 0x00005a0002047a11 */ /* 0x000fc800078408ff */
[----:B------:R-:W-:Y:S02]  /*5e80*/  LEA.HI.X R5, R0, R211, R5, 0x6, P1 ;  /* 0x000000d300057211 */ /* 0x000fe400008f3405 */
[----:B------:R-:W-:Y:S02]  /*5e90*/  IADD3 R6, P1, R4, UR7, RZ ;  /* 0x0000000704067c10 */ /* 0x000fe4000ff3e0ff */
[----:B------:R-:W-:-:S04]  /*5ea0*/  LEA.HI.X R5, R2, c[0x0][0x16c], R5, 0x1, P2 ;  /* 0x00005b0002057a11 */ /* 0x000fc800010f0c05 */
[----:B------:R-:W-:Y:S01]  /*5eb0*/  IADD3.X R7, R5, UR6, RZ, P1, !PT ;  /* 0x0000000605077c10 */ /* 0x000fe20008ffe4ff */
        /* <DEDUP_REMOVED lines=10> */
.L_x_249:
[----:B-1----:R-:W-:Y:S01]  /*5f60*/  FMNMX.FTZ R5, R132, R133, !PT ;  /* 0x0000008584057209 */ /* 0x002fe20007810000 */
[----:B------:R-:W-:Y:S01]  /*5f70*/  LDSM.16.MT88.4 R12, [R186+0x12000] ;  /* 0x01200000ba0c783b */ /* 0x000fe20000004200 */
[----:B------:R-:W-:-:S02]  /*5f80*/  FMNMX.FTZ R4, R3, R34, !PT ;  /* 0x0000002203047209 */ /* 0x000fc40007810000 */
[----:B------:R-:W-:Y:S01]  /*5f90*/  FMNMX.FTZ R5, R134, R5, !PT ;  /* 0x0000000586057209 */ /* 0x000fe20007810000 */
[----:B------:R-:W-:Y:S01]  /*5fa0*/  LDSM.16.MT88.4 R16, [R188+0x12000] ;  /* 0x01200000bc10783b */ /* 0x000fe20000004200 */
[----:B------:R-:W-:Y:S02]  /*5fb0*/  FMNMX.FTZ R4, R35, R4, !PT ;  /* 0x0000000423047209 */ /* 0x000fe40007810000 */
[----:B------:R-:W-:Y:S01]  /*5fc0*/  FMNMX.FTZ R5, R140, R5, !PT ;  /* 0x000000058c057209 */ /* 0x000fe20007810000 */
[----:B------:R-:W-:Y:S01]  /*5fd0*/  LDSM.16.MT88.4 R8, [R185+0x12000] ;  /* 0x01200000b908783b */ /* 0x000fe20000004200 */
[----:B------:R-:W-:Y:S02]  /*5fe0*/  FMNMX.FTZ R4, R147, R4, !PT ;  /* 0x0000000493047209 */ /* 0x000fe40007810000 */
[----:B------:R-:W-:Y:S01]  /*5ff0*/  FMNMX.FTZ R5, R142, R5, !PT ;  /* 0x000000058e057209 */ /* 0x000fe20007810000 */
[----:B------:R-:W-:Y:S01]  /*6000*/  LDSM.16.MT88.4 R28, [R184+0x12800] ;  /* 0x01280000b81c783b */ /* 0x000fe20000004200 */
        /* <DEDUP_REMOVED lines=24> */
[----:B------:R-:W-:-:S03]  /*6190*/  FMNMX.FTZ R4, R149, R4, !PT ;  /* 0x0000000495047209 */ /* 0x000fc60007810000 */
[----:B------:R-:W1:Y:S04]  /*61a0*/  SHFL.BFLY PT, R7, R6, 0x2, 0x1f ;  /* 0x0c401f0006077f89 */ /* 0x000e6800000e0000 */
[----:B------:R-:W2:Y:S01]  /*61b0*/  SHFL.BFLY PT, R5, R4, 0x2, 0x1f ;  /* 0x0c401f0004057f89 */ /* 0x000ea200000e0000 */
[----:B-1----:R-:W-:Y:S02]  /*61c0*/  FMNMX.FTZ R7, R6, R7, !PT ;  /* 0x0000000706077209 */ /* 0x002fe40007810000 */
[----:B--2---:R-:W-:-:S03]  /*61d0*/  FMNMX.FTZ R5, R4, R5, !PT ;  /* 0x0000000504057209 */ /* 0x004fc60007810000 */
[----:B------:R-:W1:Y:S04]  /*61e0*/  SHFL.BFLY PT, R2, R7, 0x1, 0x1f ;  /* 0x0c201f0007027f89 */ /* 0x000e6800000e0000 */
[----:B------:R-:W2:Y:S01]  /*61f0*/  SHFL.BFLY PT, R0, R5, 0x1, 0x1f ;  /* 0x0c201f0005007f89 */ /* 0x000ea200000e0000 */
[----:B-1----:R-:W-:Y:S02]  /*6200*/  FMNMX.FTZ R2, R7, R2, !PT ;  /* 0x0000000207027209 */ /* 0x002fe40007810000 */
[----:B--2---:R-:W-:-:S03]  /*6210*/  FMNMX.FTZ R0, R5, R0, !PT ;  /* 0x0000000005007209 */ /* 0x004fc60007810000 */
[C---:B------:R-:W-:Y:S01]  /*6220*/  FMUL.FTZ R153, R2.reuse, c[0x0][0x23c] ;  /* 0x00008f0002997a20 */ /* 0x040fe20000410000 */
[----:B------:R-:W-:Y:S02]  /*6230*/  FSETP.NEU.FTZ.AND P2, PT, R2, -INF , PT ;  /* 0xff8000000200780b */ /* 0x000fe40003f5d000 */
[C---:B------:R-:W-:Y:S01]  /*6240*/  FSETP.NEU.FTZ.AND P1, PT, R0.reuse, -INF , PT ;  /* 0xff8000000000780b */ /* 0x040fe20003f3d000 */
[----:B------:R-:W-:Y:S01]  /*6250*/  FMUL.FTZ R150, R0, c[0x0][0x23c] ;  /* 0x00008f0000967a20 */ /* 0x000fe20000410000 */
[----:B------:R-:W-:Y:S02]  /*6260*/  FSEL R5, R2, RZ, P2 ;  /* 0x000000ff02057208 */ /* 0x000fe40001000000 */
[----:B------:R-:W-:Y:S02]  /*6270*/  FSEL R6, R0, RZ, P1 ;  /* 0x000000ff00067208 */ /* 0x000fe40000800000 */
[----:B------:R-:W-:Y:S01]  /*6280*/  FSEL R153, R153, RZ, P2 ;  /* 0x000000ff99997208 */ /* 0x000fe20001000000 */
[----:B------:R-:W-:Y:S01]  /*6290*/  FADD.FTZ R4, R132, -R5 ;  /* 0x8000000584047221 */ /* 0x000fe20000010000 */
[----:B------:R-:W-:Y:S01]  /*62a0*/  FSEL R150, R150, RZ, P1 ;  /* 0x000000ff96967208 */ /* 0x000fe20000800000 */
[----:B------:R-:W-:-:S02]  /*62b0*/  FADD.FTZ R6, R3, -R6 ;  /* 0x8000000603067221 */ /* 0x000fc40000010000 */
[--C-:B------:R-:W-:Y:S02]  /*62c0*/  FFMA.FTZ R144, R140, c[0x0][0x23c], -R153.reuse ;  /* 0x00008f008c907a23 */ /* 0x100fe40000010899 */
[--C-:B------:R-:W-:Y:S02]  /*62d0*/  FFMA.FTZ R143, R142, c[0x0][0x23c], -R153.reuse ;  /* 0x00008f008e8f7a23 */ /* 0x100fe40000010899 */
[--C-:B------:R-:W-:Y:S02]  /*62e0*/  FFMA.FTZ R140, R147, c[0x0][0x23c], -R150.reuse ;  /* 0x00008f00938c7a23 */ /* 0x100fe40000010896 */
[--C-:B------:R-:W-:Y:S01]  /*62f0*/  FFMA.FTZ R146, R133, c[0x0][0x23c], -R153.reuse ;  /* 0x00008f0085927a23 */ /* 0x100fe20000010899 */
[----:B------:R-:W-:Y:S01]  /*6300*/  MUFU.EX2 R144, R144 ;  /* 0x0000009000907308 */ /* 0x000fe20000000800 */
[----:B------:R-:W-:Y:S02]  /*6310*/  FFMA.FTZ R145, R134, c[0x0][0x23c], -R153 ;  /* 0x00008f0086917a23 */ /* 0x000fe40000010899 */
[----:B------:R-:W-:-:S02]  /*6320*/  FFMA.FTZ R142, R34, c[0x0][0x23c], -R150 ;  /* 0x00008f00228e7a23 */ /* 0x000fc40000010896 */
[--C-:B------:R-:W-:Y:S02]  /*6330*/  FFMA.FTZ R141, R35, c[0x0][0x23c], -R150.reuse ;  /* 0x00008f00238d7a23 */ /* 0x100fe40000010896 */
[----:B------:R-:W-:Y:S01]  /*6340*/  FFMA.FTZ R147, R135, c[0x0][0x23c], -R150 ;  /* 0x00008f0087937a23 */ /* 0x000fe20000010896 */
[----:B------:R-:W-:Y:S01]  /*6350*/  MUFU.EX2 R146, R146 ;  /* 0x0000009200927308 */ /* 0x000fe20000000800 */
[----:B------:R-:W-:Y:S01]  /*6360*/  FMUL.FTZ R148, R4, c[0x0][0x23c] ;  /* 0x00008f0004947a20 */ /* 0x000fe20000410000 */
[----:B------:R-:W-:Y:S01]  /*6370*/  LDSM.16.MT88.4 R132, [R186+0x12800] ;  /* 0x01280000ba84783b */ /* 0x000fe20000004200 */
[----:B------:R-:W-:Y:S02]  /*6380*/  FMUL.FTZ R3, R6, c[0x0][0x23c] ;  /* 0x00008f0006037a20 */ /* 0x000fe40000410000 */
[--C-:B------:R-:W-:Y:S02]  /*6390*/  FFMA.FTZ R155, R32, c[0x0][0x23c], -R153.reuse ;  /* 0x00008f00209b7a23 */ /* 0x100fe40000010899 */
[--C-:B------:R-:W-:Y:S01]  /*63a0*/  FFMA.FTZ R156, R26, c[0x0][0x23c], -R153.reuse ;  /* 0x00008f001a9c7a23 */ /* 0x100fe20000010899 */
[----:B------:R-:W1:Y:S01]  /*63b0*/  MUFU.EX2 R145, R145 ;  /* 0x0000009100917308 */ /* 0x000e620000000800 */
[----:B------:R-:W-:-:S02]  /*63c0*/  FFMA.FTZ R157, R24, c[0x0][0x23c], -R153 ;  /* 0x00008f00189d7a23 */ /* 0x000fc40000010899 */
[--C-:B------:R-:W-:Y:S02]  /*63d0*/  FFMA.FTZ R158, R20, c[0x0][0x23c], -R153.reuse ;  /* 0x00008f00149e7a23 */ /* 0x100fe40000010899 */
[--C-:B------:R-:W-:Y:S02]  /*63e0*/  FFMA.FTZ R159, R33, c[0x0][0x23c], -R150.reuse ;  /* 0x00008f00219f7a23 */ /* 0x100fe40000010896 */
[--C-:B------:R-:W-:Y:S01]  /*63f0*/  FFMA.FTZ R162, R27, c[0x0][0x23c], -R150.reuse ;  /* 0x00008f001ba27a23 */ /* 0x100fe20000010896 */
[----:B------:R-:W2:Y:S01]  /*6400*/  MUFU.EX2 R143, R143 ;  /* 0x0000008f008f7308 */ /* 0x000ea20000000800 */
[--C-:B------:R-:W-:Y:S01]  /*6410*/  FFMA.FTZ R160, R25, c[0x0][0x23c], -R150.reuse ;  /* 0x00008f0019a07a23 */ /* 0x100fe20000010896 */
[----:B------:R-:W-:Y:S01]  /*6420*/  LDSM.16.MT88.4 R32, [R185+0x12800] ;  /* 0x01280000b920783b */ /* 0x000fe20000004200 */
[----:B------:R-:W-:Y:S02]  /*6430*/  FFMA.FTZ R161, R23, c[0x0][0x23c], -R150 ;  /* 0x00008f0017a17a23 */ /* 0x000fe40000010896 */
[--C-:B------:R-:W-:Y:S01]  /*6440*/  FFMA.FTZ R163, R164, c[0x0][0x23c], -R153.reuse ;  /* 0x00008f00a4a37a23 */ /* 0x100fe20000010899 */
[----:B------:R-:W-:Y:S01]  /*6450*/  LDSM.16.MT88.4 R24, [R188+0x14800] ;  /* 0x01480000bc18783b */ /* 0x000fe20000004200 */
[--C-:B------:R-:W-:Y:S01]  /*6460*/  FFMA.FTZ R164, R166, c[0x0][0x23c], -R153.reuse ;  /* 0x00008f00a6a47a23 */ /* 0x100fe20000010899 */
[----:B------:R-:W-:Y:S01]  /*6470*/  MUFU.EX2 R142, R142 ;  /* 0x0000008e008e7308 */ /* 0x000fe20000000800 */
[----:B-1----:R-:W-:Y:S01]  /*6480*/  F2FP.PACK_AB R4, R145, R146 ;  /* 0x000000929104723e */ /* 0x002fe200000000ff */
[----:B------:R-:W-:Y:S01]  /*6490*/  LDSM.16.MT88.4 R20, [R186+0x14800] ;  /* 0x01480000ba14783b */ /* 0x000fe20000004200 */
[----:B------:R-:W-:-:S02]  /*64a0*/  FFMA.FTZ R219, R170, c[0x0][0x23c], -R153 ;  /* 0x00008f00aadb7a23 */ /* 0x000fc40000010899 */
[--C-:B------:R-:W-:Y:S02]  /*64b0*/  FFMA.FTZ R166, R169, c[0x0][0x23c], -R150.reuse ;  /* 0x00008f00a9a67a23 */ /* 0x100fe40000010896 */
[--C-:B------:R-:W-:Y:S01]  /*64c0*/  FFMA.FTZ R168, R168, c[0x0][0x23c], -R153.reuse ;  /* 0x00008f00a8a87a23 */ /* 0x100fe20000010899 */
[----:B------:R-:W1:Y:S01]  /*64d0*/  MUFU.EX2 R141, R141 ;  /* 0x0000008d008d7308 */ /* 0x000e620000000800 */
[----:B--2---:R-:W-:Y:S01]  /*64e0*/  F2FP.PACK_AB R6, R143, R144 ;  /* 0x000000908f06723e */ /* 0x004fe200000000ff */
[--C-:B------:R-:W-:Y:S02]  /*64f0*/  FFMA.FTZ R167, R167, c[0x0][0x23c], -R150.reuse ;  /* 0x00008f00a7a77a23 */ /* 0x100fe40000010896 */
[--C-:B------:R-:W-:Y:S02]  /*6500*/  FFMA.FTZ R169, R171, c[0x0][0x23c], -R150.reuse ;  /* 0x00008f00aba97a23 */ /* 0x100fe40000010896 */
[----:B------:R-:W-:Y:S02]  /*6510*/  FFMA.FTZ R170, R165, c[0x0][0x23c], -R150 ;  /* 0x00008f00a5aa7a23 */ /* 0x000fe40000010896 */
[----:B------:R-:W-:Y:S01]  /*6520*/  MUFU.EX2 R140, R140 ;  /* 0x0000008c008c7308 */ /* 0x000fe20000000800 */
[----:B------:R-:W-:-:S02]  /*6530*/  FFMA.FTZ R165, R152, c[0x0][0x23c], -R153 ;  /* 0x00008f0098a57a23 */ /* 0x000fc40000010899 */
[--C-:B------:R-:W-:Y:S02]  /*6540*/  FFMA.FTZ R154, R154, c[0x0][0x23c], -R153.reuse ;  /* 0x00008f009a9a7a23 */ /* 0x100fe40000010899 */
[--C-:B------:R-:W-:Y:S02]  /*6550*/  FFMA.FTZ R152, R138, c[0x0][0x23c], -R153.reuse ;  /* 0x00008f008a987a23 */ /* 0x100fe40000010899 */
[--C-:B------:R-:W-:Y:S01]  /*6560*/  FFMA.FTZ R151, R151, c[0x0][0x23c], -R150.reuse ;  /* 0x00008f0097977a23 */ /* 0x100fe20000010896 */
[----:B------:R-:W2:Y:S01]  /*6570*/  MUFU.EX2 R147, R147 ;  /* 0x0000009300937308 */ /* 0x000ea20000000800 */
[----:B-1----:R-:W-:Y:S01]  /*6580*/  F2FP.PACK_AB R5, R141, R142 ;  /* 0x0000008e8d05723e */ /* 0x002fe200000000ff */
[--C-:B------:R-:W-:Y:S02]  /*6590*/  FFMA.FTZ R214, R139, c[0x0][0x23c], -R150.reuse ;  /* 0x00008f008bd67a23 */ /* 0x100fe40000010896 */
[----:B------:R-:W-:Y:S02]  /*65a0*/  FFMA.FTZ R171, R137, c[0x0][0x23c], -R150 ;  /* 0x00008f0089ab7a23 */ /* 0x000fe40000010896 */
[----:B------:R-:W-:-:S02]  /*65b0*/  FFMA.FTZ R153, R136, c[0x0][0x23c], -R153 ;  /* 0x00008f0088997a23 */ /* 0x000fc40000010899 */
[----:B------:R-:W1:Y:S01]  /*65c0*/  MUFU.EX2 R148, R148 ;  /* 0x0000009400947308 */ /* 0x000e620000000800 */
[----:B------:R-:W-:Y:S01]  /*65d0*/  FFMA.FTZ R150, R149, c[0x0][0x23c], -R150 ;  /* 0x00008f0095967a23 */ /* 0x000fe20000010896 */
[----:B------:R-:W-:Y:S06]  /*65e0*/  LDSM.16.MT88.4 R136, [R186+0x13800] ;  /* 0x01380000ba88783b */ /* 0x000fec0000004200 */
[----:B------:R-:W3:Y:S01]  /*65f0*/  MUFU.EX2 R3, R3 ;  /* 0x0000000300037308 */ /* 0x000ee20000000800 */
[----:B--2---:R-:W-:Y:S01]  /*6600*/  F2FP.PACK_AB R7, R147, R140 ;  /* 0x0000008c9307723e */ /* 0x004fe200000000ff */
[----:B-1----:R-:W-:-:S06]  /*6610*/  FMUL.FTZ R120, R120, R148 ;  /* 0x0000009478787220 */ /* 0x002fcc0000410000 */
[----:B------:R-:W-:Y:S01]  /*6620*/  MUFU.EX2 R155, R155 ;  /* 0x0000009b009b7308 */ /* 0x000fe20000000800 */
[-C--:B------:R-:W-:Y:S02]  /*6630*/  FMUL.FTZ R121, R121, R148.reuse ;  /* 0x0000009479797220 */ /* 0x080fe40000410000 */
[-C--:B------:R-:W-:Y:S02]  /*6640*/  FMUL.FTZ R116, R116, R148.reuse ;  /* 0x0000009474747220 */ /* 0x080fe40000410000 */
[----:B------:R-:W-:Y:S02]  /*6650*/  FMUL.FTZ R117, R117, R148 ;  /* 0x0000009475757220 */ /* 0x000fe40000410000 */
[-C--:B---3--:R-:W-:Y:S01]  /*6660*/  FMUL.FTZ R122, R122, R3.reuse ;  /* 0x000000037a7a7220 */ /* 0x088fe20000410000 */
[----:B------:R-:W1:Y:S01]  /*6670*/  MUFU.EX2 R156, R156 ;  /* 0x0000009c009c7308 */ /* 0x000e620000000800 */
[-C--:B------:R-:W-:Y:S02]  /*6680*/  FMUL.FTZ R123, R123, R3.reuse ;  /* 0x000000037b7b7220 */ /* 0x080fe40000410000 */
[----:B------:R-:W-:-:S02]  /*6690*/  FMUL.FTZ R118, R118, R3 ;  /* 0x0000000376767220 */ /* 0x000fc40000410000 */
[-C--:B------:R-:W-:Y:S02]  /*66a0*/  FMUL.FTZ R119, R119, R3.reuse ;  /* 0x0000000377777220 */ /* 0x080fe40000410000 */
[-C--:B------:R-:W-:Y:S01]  /*66b0*/  FMUL.FTZ R128, R128, R148.reuse ;  /* 0x0000009480807220 */ /* 0x080fe20000410000 */
[C---:B------:R-:W-:Y:S01]  /*66c0*/  HMMA.16816.F32 R120, R4.reuse, R12, R120 ;  /* 0x0000000c0478723c */ /* 0x040fe20000001878 */
[-C--:B------:R-:W-:Y:S01]  /*66d0*/  FMUL.FTZ R129, R129, R148.reuse ;  /* 0x0000009481817220 */ /* 0x080fe20000410000 */
[----:B------:R-:W-:Y:S01]  /*66e0*/  MUFU.EX2 R157, R157 ;  /* 0x0000009d009d7308 */ /* 0x000fe20000000800 */
[-C--:B------:R-:W-:Y:S02]  /*66f0*/  FMUL.FTZ R130, R130, R3.reuse ;  /* 0x0000000382827220 */ /* 0x080fe40000410000 */
[-C--:B------:R-:W-:Y:S02]  /*6700*/  FMUL.FTZ R131, R131, R3.reuse ;  /* 0x0000000383837220 */ /* 0x080fe40000410000 */
[-C--:B------:R-:W-:Y:S01]  /*6710*/  FMUL.FTZ R124, R124, R148.reuse ;  /* 0x000000947c7c7220 */ /* 0x080fe20000410000 */
[----:B------:R-:W-:Y:S01]  /*6720*/  HMMA.16816.F32 R116, R4, R14, R116 ;  /* 0x0000000e0474723c */ /* 0x000fe20000001874 */
[----:B------:R-:W2:Y:S01]  /*6730*/  LDSM.16.MT88.4 R12, [R188+0x14000] ;  /* 0x01400000bc0c783b */ /* 0x000ea20000004200 */
[----:B------:R-:W-:Y:S01]  /*6740*/  FMUL.FTZ R125, R125, R148 ;  /* 0x000000947d7d7220 */ /* 0x000fe20000410000 */
[----:B------:R-:W-:Y:S01]  /*6750*/  MUFU.EX2 R158, R158 ;  /* 0x0000009e009e7308 */ /* 0x000fe20000000800 */
        /* <DEDUP_REMOVED lines=10> */
[----:B------:R-:W-:Y:S01]  /*6800*/  FMUL.FTZ R109, R109, R148 ;  /* 0x000000946d6d7220 */ /* 0x000fe20000410000 */
[----:B------:R-:W3:Y:S01]  /*6810*/  LDSM.16.MT88.4 R16, [R184+0x12000] ;  /* 0x01200000b810783b */ /* 0x000ee20000004200 */
[-C--:B------:R-:W-:Y:S01]  /*6820*/  FMUL.FTZ R110, R110, R3.reuse ;  /* 0x000000036e6e7220 */ /* 0x080fe20000410000 */
[----:B------:R-:W4:Y:S01]  /*6830*/  MUFU.EX2 R162, R162 ;  /* 0x000000a200a27308 */ /* 0x000f220000000800 */
[----:B------:R-:W-:-:S02]  /*6840*/  FMUL.FTZ R111, R111, R3 ;  /* 0x000000036f6f7220 */ /* 0x000fc40000410000 */
[-C--:B------:R-:W-:Y:S01]  /*6850*/  FMUL.FTZ R36, R36, R148.reuse ;  /* 0x0000009424247220 */ /* 0x080fe20000410000 */
[C---:B------:R-:W-:Y:S01]  /*6860*/  HMMA.16816.F32 R112, R4.reuse, R8, R112 ;  /* 0x000000080470723c */ /* 0x040fe20000001870 */
[-C--:B------:R-:W-:Y:S02]  /*6870*/  FMUL.FTZ R37, R37, R148.reuse ;  /* 0x0000009425257220 */ /* 0x080fe40000410000 */
[-C--:B------:R-:W-:Y:S01]  /*6880*/  FMUL.FTZ R38, R38, R3.reuse ;  /* 0x0000000326267220 */ /* 0x080fe20000410000 */
[----:B------:R-:W-:Y:S01]  /*6890*/  MUFU.EX2 R160, R160 ;  /* 0x000000a000a07308 */ /* 0x000fe20000000800 */
[----:B------:R-:W-:Y:S02]  /*68a0*/  FMUL.FTZ R39, R39, R3 ;  /* 0x0000000327277220 */ /* 0x000fe40000410000 */
[-C--:B------:R-:W-:Y:S01]  /*68b0*/  FMUL.FTZ R40, R40, R148.reuse ;  /* 0x0000009428287220 */ /* 0x080fe20000410000 */
[----:B------:R-:W-:Y:S01]  /*68c0*/  HMMA.16816.F32 R108, R4, R10, R108 ;  /* 0x0000000a046c723c */ /* 0x000fe2000000186c */
[----:B------:R-:W5:Y:S01]  /*68d0*/  LDSM.16.MT88.4 R8, [R186+0x14000] ;  /* 0x01400000ba08783b */ /* 0x000f620000004200 */
[----:B------:R-:W-:-:S02]  /*68e0*/  FMUL.FTZ R41, R41, R148 ;  /* 0x0000009429297220 */ /* 0x000fc40000410000 */
[-C--:B------:R-:W-:Y:S01]  /*68f0*/  FMUL.FTZ R42, R42, R3.reuse ;  /* 0x000000032a2a7220 */ /* 0x080fe20000410000 */
[----:B------:R-:W1:Y:S01]  /*6900*/  MUFU.EX2 R161, R161 ;  /* 0x000000a100a17308 */ /* 0x000e620000000800 */
[-C--:B------:R-:W-:Y:S02]  /*6910*/  FMUL.FTZ R43, R43, R3.reuse ;  /* 0x000000032b2b7220 */ /* 0x080fe40000410000 */
[C---:B--2---:R-:W-:Y:S01]  /*6920*/  HMMA.16816.F32 R36, R4.reuse, R12, R36 ;  /* 0x0000000c0424723c */ /* 0x044fe20000001824 */
[-C--:B------:R-:W-:Y:S02]  /*6930*/  FMUL.FTZ R104, R104, R148.reuse ;  /* 0x0000009468687220 */ /* 0x080fe40000410000 */
[-C--:B------:R-:W-:Y:S02]  /*6940*/  FMUL.FTZ R105, R105, R148.reuse ;  /* 0x0000009469697220 */ /* 0x080fe40000410000 */
[-C--:B------:R-:W-:Y:S01]  /*6950*/  FMUL.FTZ R106, R106, R3.reuse ;  /* 0x000000036a6a7220 */ /* 0x080fe20000410000 */
[----:B------:R-:W-:Y:S01]  /*6960*/  MUFU.EX2 R163, R163 ;  /* 0x000000a300a37308 */ /* 0x000fe20000000800 */
[----:B------:R-:W-:Y:S01]  /*6970*/  FMUL.FTZ R107, R107, R3 ;  /* 0x000000036b6b7220 */ /* 0x000fe20000410000 */
[----:B------:R-:W-:Y:S01]  /*6980*/  HMMA.16816.F32 R40, R4, R14, R40 ;  /* 0x0000000e0428723c */ /* 0x000fe20000001828 */
[----:B------:R-:W2:Y:S01]  /*6990*/  LDSM.16.MT88.4 R12, [R184+0x14000] ;  /* 0x01400000b80c783b */ /* 0x000ea20000004200 */
[----:B------:R-:W-:-:S02]  /*69a0*/  FMUL.FTZ R100, R100, R148 ;  /* 0x0000009464647220 */ /* 0x000fc40000410000 */
[-C--:B------:R-:W-:Y:S02]  /*69b0*/  FMUL.FTZ R101, R101, R148.reuse ;  /* 0x0000009465657220 */ /* 0x080fe40000410000 */
[-C--:B------:R-:W-:Y:S01]  /*69c0*/  FMUL.FTZ R102, R102, R3.reuse ;  /* 0x0000000366667220 */ /* 0x080fe20000410000 */
[----:B------:R-:W1:Y:S01]  /*69d0*/  MUFU.EX2 R168, R168 ;  /* 0x000000a800a87308 */ /* 0x000e620000000800 */
[-C--:B------:R-:W-:Y:S02]  /*69e0*/  FMUL.FTZ R103, R103, R3.reuse ;  /* 0x0000000367677220 */ /* 0x080fe40000410000 */
[-C--:B------:R-:W-:Y:S01]  /*69f0*/  FMUL.FTZ R44, R44, R148.reuse ;  /* 0x000000942c2c7220 */ /* 0x080fe20000410000 */
[----:B---3--:R-:W-:Y:S01]  /*6a00*/  HMMA.16816.F32 R104, R4, R16, R104 ;  /* 0x000000100468723c */ /* 0x008fe20000001868 */
[----:B------:R-:W-:Y:S02]  /*6a10*/  FMUL.FTZ R45, R45, R148 ;  /* 0x000000942d2d7220 */ /* 0x000fe40000410000 */
[-C--:B------:R-:W-:Y:S01]  /*6a20*/  FMUL.FTZ R46, R46, R3.reuse ;  /* 0x000000032e2e7220 */ /* 0x080fe20000410000 */
[----:B------:R-:W-:Y:S01]  /*6a30*/  MUFU.EX2 R164, R164 ;  /* 0x000000a400a47308 */ /* 0x000fe20000000800 */
[----:B------:R-:W-:-:S02]  /*6a40*/  FMUL.FTZ R47, R47, R3 ;  /* 0x000000032f2f7220 */ /* 0x000fc40000410000 */
[-C--:B------:R-:W-:Y:S01]  /*6a50*/  FMUL.FTZ R48, R48, R148.reuse ;  /* 0x0000009430307220 */ /* 0x080fe20000410000 */
[C---:B------:R-:W-:Y:S01]  /*6a60*/  HMMA.16816.F32 R100, R4.reuse, R18, R100 ;  /* 0x000000120464723c */ /* 0x040fe20000001864 */
[-C--:B------:R-:W-:Y:S01]  /*6a70*/  FMUL.FTZ R49, R49, R148.reuse ;  /* 0x0000009431317220 */ /* 0x080fe20000410000 */
[----:B------:R-:W3:Y:S01]  /*6a80*/  LDSM.16.MT88.4 R16, [R185+0x14000] ;  /* 0x01400000b910783b */ /* 0x000ee20000004200 */
[-C--:B------:R-:W-:Y:S01]  /*6a90*/  FMUL.FTZ R50, R50, R3.reuse ;  /* 0x0000000332327220 */ /* 0x080fe20000410000 */
[----:B------:R-:W-:Y:S01]  /*6aa0*/  MUFU.EX2 R219, R219 ;  /* 0x000000db00db7308 */ /* 0x000fe20000000800 */
[----:B------:R-:W-:Y:S02]  /*6ab0*/  FMUL.FTZ R51, R51, R3 ;  /* 0x0000000333337220 */ /* 0x000fe40000410000 */
[-C--:B------:R-:W-:Y:S01]  /*6ac0*/  FMUL.FTZ R60, R60, R148.reuse ;  /* 0x000000943c3c7220 */ /* 0x080fe20000410000 */
[----:B-----5:R-:W-:Y:S01]  /*6ad0*/  HMMA.16816.F32 R44, R4, R8, R44 ;  /* 0x00000008042c723c */ /* 0x020fe2000000182c */
[----:B------:R-:W-:-:S02]  /*6ae0*/  FMUL.FTZ R61, R61, R148 ;  /* 0x000000943d3d7220 */ /* 0x000fc40000410000 */
[-C--:B------:R-:W-:Y:S01]  /*6af0*/  FMUL.FTZ R62, R62, R3.reuse ;  /* 0x000000033e3e7220 */ /* 0x080fe20000410000 */
[----:B------:R-:W-:Y:S01]  /*6b00*/  MUFU.EX2 R166, R166 ;  /* 0x000000a600a67308 */ /* 0x000fe20000000800 */
[-C--:B------:R-:W-:Y:S02]  /*6b10*/  FMUL.FTZ R63, R63, R3.reuse ;  /* 0x000000033f3f7220 */ /* 0x080fe40000410000 */
[-C--:B------:R-:W-:Y:S01]  /*6b20*/  FMUL.FTZ R64, R64, R148.reuse ;  /* 0x0000009440407220 */ /* 0x080fe20000410000 */
[----:B------:R-:W-:Y:S01]  /*6b30*/  HMMA.16816.F32 R48, R4, R10, R48 ;  /* 0x0000000a0430723c */ /* 0x000fe20000001830 */
[----:B------:R-:W5:Y:S01]  /*6b40*/  LDSM.16.MT88.4 R8, [R188+0x16000] ;  /* 0x01600000bc08783b */ /* 0x000f620000004200 */
[----:B------:R-:W-:Y:S02]  /*6b50*/  FMUL.FTZ R65, R65, R148 ;  /* 0x0000009441417220 */ /* 0x000fe40000410000 */
[-C--:B------:R-:W-:Y:S01]  /*6b60*/  FMUL.FTZ R66, R66, R3.reuse ;  /* 0x0000000342427220 */ /* 0x080fe20000410000 */
[----:B------:R-:W1:Y:S01]  /*6b70*/  MUFU.EX2 R167, R167 ;  /* 0x000000a700a77308 */ /* 0x000e620000000800 */
[----:B------:R-:W-:-:S02]  /*6b80*/  FMUL.FTZ R67, R67, R3 ;  /* 0x0000000343437220 */ /* 0x000fc40000410000 */
        /* <DEDUP_REMOVED lines=24> */
[----:B------:R-:W1:Y:S01]  /*6d10*/  MUFU.EX2 R165, R165 ;  /* 0x000000a500a57308 */ /* 0x000e620000000800 */
        /* <DEDUP_REMOVED lines=12> */
[----:B------:R-:W-:Y:S01]  /*6de0*/  MUFU.EX2 R153, R153 ;  /* 0x0000009900997308 */ /* 0x000fe20000000800 */
        /* <DEDUP_REMOVED lines=26> */
[-C--:B------:R-:W-:Y:S02]  /*6f90*/  FMUL.FTZ R99, R99, R3.reuse ;  /* 0x0000000363637220 */ /* 0x080fe40000410000 */
[----:B------:R-:W-:Y:S01]  /*6fa0*/  FFMA.FTZ R146, R215, R148, R146 ;  /* 0x00000094d7927223 */ /* 0x000fe20000010092 */
[----:B-----5:R-:W-:Y:S01]  /*6fb0*/  HMMA.16816.F32 R92, R4, R8, R92 ;  /* 0x00000008045c723c */ /* 0x020fe2000000185c */
[----:B------:R-:W-:-:S02]  /*6fc0*/  FFMA.FTZ R142, R209, R3, R142 ;  /* 0x00000003d18e7223 */ /* 0x000fc4000001008e */
[----:B------:R-:W-:Y:S02]  /*6fd0*/  FADD.FTZ R145, R145, R146 ;  /* 0x0000009291917221 */ /* 0x000fe40000010000 */
[----:B------:R-:W-:-:S03]  /*6fe0*/  FADD.FTZ R141, R141, R142 ;  /* 0x0000008e8d8d7221 */ /* 0x000fc60000010000 */
[----:B------:R-:W-:Y:S01]  /*6ff0*/  HMMA.16816.F32 R96, R4, R10, R96 ;  /* 0x0000000a0460723c */ /* 0x000fe20000001860 */
[----:B------:R-:W-:Y:S06]  /*7000*/  LDSM.16.MT88.4 R8, [R184+0x14800] ;  /* 0x01480000b808783b */ /* 0x000fec0000004200 */
[----:B-1----:R-:W-:Y:S02]  /*7010*/  F2FP.PACK_AB R4, R156, R155 ;  /* 0x0000009b9c04723e */ /* 0x002fe400000000ff */
[----:B----4-:R-:W-:Y:S02]  /*7020*/  F2FP.PACK_AB R5, R162, R159 ;  /* 0x0000009fa205723e */ /* 0x010fe400000000ff */
[----:B------:R-:W-:-:S02]  /*7030*/  F2FP.PACK_AB R6, R158, R157 ;  /* 0x0000009d9e06723e */ /* 0x000fc400000000ff */
[----:B------:R-:W-:-:S07]  /*7040*/  F2FP.PACK_AB R7, R161, R160 ;  /* 0x000000a0a107723e */ /* 0x000fce00000000ff */
[C---:B--2---:R-:W-:Y:S08]  /*7050*/  HMMA.16816.F32 R128, R4.reuse, R12, R128 ;  /* 0x0000000c0480723c */ /* 0x044ff00000001880 */
        /* <DEDUP_REMOVED lines=8> */
[C---:B---3--:R-:W-:Y:S08]  /*70e0*/  HMMA.16816.F32 R52, R4.reuse, R16, R52 ;  /* 0x000000100434723c */ /* 0x048ff00000001834 */
[C---:B------:R-:W-:Y:S01]  /*70f0*/  HMMA.16816.F32 R56, R4.reuse, R18, R56 ;  /* 0x000000120438723c */ /* 0x040fe20000001838 */
[----:B------:R-:W3:Y:S07]  /*7100*/  LDSM.16.MT88.4 R16, [R184+0x16800] ;  /* 0x01680000b810783b */ /* 0x000eee0000004200 */
[C---:B-1----:R-:W-:Y:S08]  /*7110*/  HMMA.16816.F32 R68, R4.reuse, R12, R68 ;  /* 0x0000000c0444723c */ /* 0x042ff00000001844 */
[C---:B------:R-:W-:Y:S01]  /*7120*/  HMMA.16816.F32 R72, R4.reuse, R14, R72 ;  /* 0x0000000e0448723c */ /* 0x040fe20000001848 */
[----:B------:R-:W1:Y:S07]  /*7130*/  LDSM.16.MT88.4 R12, [R188+0x13000] ;  /* 0x01300000bc0c783b */ /* 0x000e6e0000004200 */
[C---:B------:R-:W-:Y:S08]  /*7140*/  HMMA.16816.F32 R60, R4.reuse, R8, R60 ;  /* 0x00000008043c723c */ /* 0x040ff0000000183c */
[C---:B------:R-:W-:Y:S01]  /*7150*/  HMMA.16816.F32 R64, R4.reuse, R10, R64 ;  /* 0x0000000a0440723c */ /* 0x040fe20000001840 */
[----:B------:R-:W5:Y:S07]  /*7160*/  LDSM.16.MT88.4 R8, [R186+0x13000] ;  /* 0x01300000ba08783b */ /* 0x000f6e0000004200 */
        /* <DEDUP_REMOVED lines=12> */
[C---:B----4-:R-:W-:Y:S08]  /*7230*/  HMMA.16816.F32 R84, R4.reuse, R20, R84 ;  /* 0x000000140454723c */ /* 0x050ff00000001854 */
[C---:B------:R-:W-:Y:S01]  /*7240*/  HMMA.16816.F32 R88, R4.reuse, R22, R88 ;  /* 0x000000160458723c */ /* 0x040fe20000001858 */
[----:B------:R-:W-:Y:S07]  /*7250*/  LDSM.16.MT88.4 R20, [R186+0x15000] ;  /* 0x01500000ba14783b */ /* 0x000fee0000004200 */
[C---:B---3--:R-:W-:Y:S08]  /*7260*/  HMMA.16816.F32 R92, R4.reuse, R16, R92 ;  /* 0x00000010045c723c */ /* 0x048ff0000000185c */
[----:B------:R-:W-:Y:S01]  /*7270*/  HMMA.16816.F32 R96, R4, R18, R96 ;  /* 0x000000120460723c */ /* 0x000fe20000001860 */
[----:B------:R-:W3:Y:S06]  /*7280*/  LDSM.16.MT88.4 R16, [R185+0x15000] ;  /* 0x01500000b910783b */ /* 0x000eec0000004200 */
[----:B------:R-:W-:-:S02]  /*7290*/  F2FP.PACK_AB R4, R168, R163 ;  /* 0x000000a3a804723e */ /* 0x000fc400000000ff */
[----:B------:R-:W-:Y:S02]  /*72a0*/  F2FP.PACK_AB R5, R167, R166 ;  /* 0x000000a6a705723e */ /* 0x000fe400000000ff */
[----:B------:R-:W-:Y:S02]  /*72b0*/  F2FP.PACK_AB R6, R219, R164 ;  /* 0x000000a4db06723e */ /* 0x000fe400000000ff */
[----:B------:R-:W-:-:S07]  /*72c0*/  F2FP.PACK_AB R7, R170, R169 ;  /* 0x000000a9aa07723e */ /* 0x000fce00000000ff */
[C---:B-1----:R-:W-:Y:S08]  /*72d0*/  HMMA.16816.F32 R128, R4.reuse, R12, R128 ;  /* 0x0000000c0480723c */ /* 0x042ff00000001880 */
[C---:B------:R-:W-:Y:S01]  /*72e0*/  HMMA.16816.F32 R124, R4.reuse, R14, R124 ;  /* 0x0000000e047c723c */ /* 0x040fe2000000187c */
[----:B------:R-:W1:Y:S07]  /*72f0*/  LDSM.16.MT88.4 R12, [R184+0x15000] ;  /* 0x01500000b80c783b */ /* 0x000e6e0000004200 */
[C---:B-----5:R-:W-:Y:S08]  /*7300*/  HMMA.16816.F32 R120, R4.reuse, R8, R120 ;  /* 0x000000080478723c */ /* 0x060ff00000001878 */
[C---:B------:R-:W-:Y:S01]  /*7310*/  HMMA.16816.F32 R116, R4.reuse, R10, R116 ;  /* 0x0000000a0474723c */ /* 0x040fe20000001874 */
[----:B------:R-:W4:Y:S07]  /*7320*/  LDSM.16.MT88.4 R8, [R188+0x17000] ;  /* 0x01700000bc08783b */ /* 0x000f2e0000004200 */
[C---:B--2---:R-:W-:Y:S08]  /*7330*/  HMMA.16816.F32 R36, R4.reuse, R24, R36 ;  /* 0x000000180424723c */ /* 0x044ff00000001824 */
[C---:B------:R-:W-:Y:S01]  /*7340*/  HMMA.16816.F32 R40, R4.reuse, R26, R40 ;  /* 0x0000001a0428723c */ /* 0x040fe20000001828 */
[----:B------:R-:W2:Y:S07]  /*7350*/  LDSM.16.MT88.4 R24, [R186+0x17000] ;  /* 0x01700000ba18783b */ /* 0x000eae0000004200 */
[C---:B---3--:R-:W-:Y:S08]  /*7360*/  HMMA.16816.F32 R52, R4.reuse, R16, R52 ;  /* 0x000000100434723c */ /* 0x048ff00000001834 */
[C---:B------:R-:W-:Y:S01]  /*7370*/  HMMA.16816.F32 R56, R4.reuse, R18, R56 ;  /* 0x000000120438723c */ /* 0x040fe20000001838 */
[----:B------:R-:W3:Y:S07]  /*7380*/  LDSM.16.MT88.4 R16, [R185+0x17000] ;  /* 0x01700000b910783b */ /* 0x000eee0000004200 */
[C---:B-1----:R-:W-:Y:S08]  /*7390*/  HMMA.16816.F32 R60, R4.reuse, R12, R60 ;  /* 0x0000000c043c723c */ /* 0x042ff0000000183c */
[C---:B------:R-:W-:Y:S01]  /*73a0*/  HMMA.16816.F32 R64, R4.reuse, R14, R64 ;  /* 0x0000000e0440723c */ /* 0x040fe20000001840 */
[----:B------:R-:W1:Y:S07]  /*73b0*/  LDSM.16.MT88.4 R12, [R184+0x17000] ;  /* 0x01700000b80c783b */ /* 0x000e6e0000004200 */
        /* <DEDUP_REMOVED lines=14> */
[----:B------:R-:W-:Y:S07]  /*74a0*/  LDSM.16.MT88.4 R24, [R188+0x15800] ;  /* 0x01580000bc18783b */ /* 0x000fee0000004200 */
[C---:B---3--:R-:W-:Y:S08]  /*74b0*/  HMMA.16816.F32 R84, R4.reuse, R16, R84 ;  /* 0x000000100454723c */ /* 0x048ff00000001854 */
[C---:B------:R-:W-:Y:S01]  /*74c0*/  HMMA.16816.F32 R88, R4.reuse, R18, R88 ;  /* 0x000000120458723c */ /* 0x040fe20000001858 */
[----:B------:R-:W2:Y:S07]  /*74d0*/  LDSM.16.MT88.4 R16, [R184+0x15800] ;  /* 0x01580000b810783b */ /* 0x000eae0000004200 */
[C---:B-1----:R-:W-:Y:S08]  /*74e0*/  HMMA.16816.F32 R92, R4.reuse, R12, R92 ;  /* 0x0000000c045c723c */ /* 0x042ff0000000185c */
[----:B------:R-:W-:Y:S01]  /*74f0*/  HMMA.16816.F32 R96, R4, R14, R96 ;  /* 0x0000000e0460723c */ /* 0x000fe20000001860 */
[----:B------:R-:W1:Y:S06]  /*7500*/  LDSM.16.MT88.4 R12, [R188+0x17800] ;  /* 0x01780000bc0c783b */ /* 0x000e6c0000004200 */
[----:B------:R-:W-:-:S02]  /*7510*/  F2FP.PACK_AB R4, R165, R154 ;  /* 0x0000009aa504723e */ /* 0x000fc400000000ff */
[----:B------:R-:W-:Y:S02]  /*7520*/  F2FP.PACK_AB R5, R214, R151 ;  /* 0x00000097d605723e */ /* 0x000fe400000000ff */
[----:B------:R-:W-:Y:S02]  /*7530*/  F2FP.PACK_AB R6, R153, R152 ;  /* 0x000000989906723e */ /* 0x000fe400000000ff */
[----:B------:R-:W-:-:S07]  /*7540*/  F2FP.PACK_AB R7, R150, R171 ;  /* 0x000000ab9607723e */ /* 0x000fce00000000ff */
[C---:B----4-:R-:W-:Y:S08]  /*7550*/  HMMA.16816.F32 R128, R4.reuse, R8, R128 ;  /* 0x000000080480723c */ /* 0x050ff00000001880 */
[C---:B------:R-:W-:Y:S01]  /*7560*/  HMMA.16816.F32 R124, R4.reuse, R10, R124 ;  /* 0x0000000a047c723c */ /* 0x040fe2000000187c */
[----:B------:R-:W3:Y:S07]  /*7570*/  LDSM.16.MT88.4 R8, [R186+0x17800] ;  /* 0x01780000ba08783b */ /* 0x000eee0000004200 */
[C---:B--2---:R-:W-:Y:S07]  /*7580*/  HMMA.16816.F32 R60, R4.reuse, R16, R60 ;  /* 0x00000010043c723c */ /* 0x044fee000000183c */
[----:B------:R-:W-:Y:S01]  /*7590*/  FADD.FTZ R16, R140, R141 ;  /* 0x0000008d8c107221 */ /* 0x000fe20000010000 */
[----:B------:R-:W-:Y:S03]  /*75a0*/  HMMA.16816.F32 R36, R4, R24, R36 ;  /* 0x000000180424723c */ /* 0x000fe60000001824 */
[----:B------:R-:W-:-:S04]  /*75b0*/  FADD.FTZ R16, R147, R16 ;  /* 0x0000001093107221 */ /* 0x000fc80000010000 */
[----:B------:R-:W-:Y:S01]  /*75c0*/  FADD.FTZ R3, R159, R16 ;  /* 0x000000109f037221 */ /* 0x000fe20000010000 */
[----:B------:R-:W-:Y:S01]  /*75d0*/  HMMA.16816.F32 R40, R4, R26, R40 ;  /* 0x0000001a0428723c */ /* 0x000fe20000001828 */
[----:B------:R-:W2:Y:S02]  /*75e0*/  LDSM.16.MT88.4 R24, [R185+0x17800] ;  /* 0x01780000b918783b */ /* 0x000ea40000004200 */
[----:B------:R-:W-:-:S04]  /*75f0*/  FADD.FTZ R3, R162, R3 ;  /* 0x00000003a2037221 */ /* 0x000fc80000010000 */
[----:B------:R-:W-:Y:S01]  /*7600*/  FADD.FTZ R160, R160, R3 ;  /* 0x00000003a0a07221 */ /* 0x000fe20000010000 */
[----:B-1----:R-:W-:Y:S03]  /*7610*/  HMMA.16816.F32 R68, R4, R12, R68 ;  /* 0x0000000c0444723c */ /* 0x002fe60000001844 */
[----:B------:R-:W-:-:S05]  /*7620*/  FADD.FTZ R161, R161, R160 ;  /* 0x000000a0a1a17221 */ /* 0x000fca0000010000 */
[C---:B------:R-:W-:Y:S01]  /*7630*/  HMMA.16816.F32 R72, R4.reuse, R14, R72 ;  /* 0x0000000e0448723c */ /* 0x040fe20000001848 */
[----:B------:R-:W1:Y:S07]  /*7640*/  LDSM.16.MT88.4 R12, [R184+0x17800] ;  /* 0x01780000b80c783b */ /* 0x000e6e0000004200 */
[C---:B---3--:R-:W-:Y:S07]  /*7650*/  HMMA.16816.F32 R76, R4.reuse, R8, R76 ;  /* 0x00000008044c723c */ /* 0x048fee000000184c */
[----:B------:R-:W-:Y:S01]  /*7660*/  FADD.FTZ R8, R144, R145 ;  /* 0x0000009190087221 */ /* 0x000fe20000010000 */
[----:B------:R-:W-:Y:S03]  /*7670*/  HMMA.16816.F32 R120, R4, R136, R120 ;  /* 0x000000880478723c */ /* 0x000fe60000001878 */
[----:B------:R-:W-:-:S04]  /*7680*/  FADD.FTZ R8, R143, R8 ;  /* 0x000000088f087221 */ /* 0x000fc80000010000 */
[----:B------:R-:W-:Y:S01]  /*7690*/  FADD.FTZ R155, R155, R8 ;  /* 0x000000089b9b7221 */ /* 0x000fe20000010000 */
[C---:B------:R-:W-:Y:S01]  /*76a0*/  HMMA.16816.F32 R116, R4.reuse, R138, R116 ;  /* 0x0000008a0474723c */ /* 0x040fe20000001874 */
[----:B------:R-:W-:Y:S02]  /*76b0*/  FADD.FTZ R8, R166, R161 ;  /* 0x000000a1a6087221 */ /* 0x000fe40000010000 */
[----:B------:R-:W-:Y:S02]  /*76c0*/  FADD.FTZ R156, R156, R155 ;  /* 0x0000009b9c9c7221 */ /* 0x000fe40000010000 */
[----:B------:R-:W-:Y:S02]  /*76d0*/  FADD.FTZ R8, R167, R8 ;  /* 0x00000008a7087221 */ /* 0x000fe40000010000 */
[----:B------:R-:W-:Y:S01]  /*76e0*/  FADD.FTZ R157, R157, R156 ;  /* 0x0000009c9d9d7221 */ /* 0x000fe20000010000 */
[----:B------:R-:W-:Y:S01]  /*76f0*/  HMMA.16816.F32 R112, R4, R132, R112 ;  /* 0x000000840470723c */ /* 0x000fe20000001870 */
[----:B------:R-:W-:-:S02]  /*7700*/  FADD.FTZ R169, R169, R8 ;  /* 0x00000008a9a97221 */ /* 0x000fc40000010000 */
[----:B------:R-:W-:Y:S02]  /*7710*/  FADD.FTZ R158, R158, R157 ;  /* 0x0000009d9e9e7221 */ /* 0x000fe40000010000 */
[----:B------:R-:W-:Y:S02]  /*7720*/  FADD.FTZ R170, R170, R169 ;  /* 0x000000a9aaaa7221 */ /* 0x000fe40000010000 */
[----:B------:R-:W-:Y:S01]  /*7730*/  FADD.FTZ R3, R163, R158 ;  /* 0x0000009ea3037221 */ /* 0x000fe20000010000 */
[----:B------:R-:W-:Y:S01]  /*7740*/  HMMA.16816.F32 R108, R4, R134, R108 ;  /* 0x00000086046c723c */ /* 0x000fe2000000186c */
[----:B------:R-:W-:Y:S01]  /*7750*/  FADD.FTZ R151, R151, R170 ;  /* 0x000000aa97977221 */ /* 0x000fe20000010000 */
[----:B------:R-:W-:Y:S01]  /*7760*/  MOV R132, R2 ;  /* 0x0000000200847202 */ /* 0x000fe20000000f00 */
[----:B------:R-:W-:Y:S02]  /*7770*/  FADD.FTZ R3, R168, R3 ;  /* 0x00000003a8037221 */ /* 0x000fe40000010000 */
[----:B------:R-:W-:-:S02]  /*7780*/  FADD.FTZ R214, R214, R151 ;  /* 0x00000097d6d67221 */ /* 0x000fc40000010000 */
[----:B------:R-:W-:Y:S01]  /*7790*/  FADD.FTZ R164, R164, R3 ;  /* 0x00000003a4a47221 */ /* 0x000fe20000010000 */
[C---:B------:R-:W-:Y:S01]  /*77a0*/  HMMA.16816.F32 R104, R4.reuse, R32, R104 ;  /* 0x000000200468723c */ /* 0x040fe20000001868 */
[----:B------:R-:W-:Y:S01]  /*77b0*/  FADD.FTZ R171, R171, R214 ;  /* 0x000000d6abab7221 */ /* 0x000fe20000010000 */
[----:B------:R-:W-:Y:S01]  /*77c0*/  MOV R3, R0 ;  /* 0x0000000000037202 */ /* 0x000fe20000000f00 */
[----:B------:R-:W-:Y:S02]  /*77d0*/  FADD.FTZ R219, R219, R164 ;  /* 0x000000a4dbdb7221 */ /* 0x000fe40000010000 */
[----:B------:R-:W-:Y:S02]  /*77e0*/  FADD.FTZ R209, R150, R171 ;  /* 0x000000ab96d17221 */ /* 0x000fe40000010000 */
[----:B------:R-:W-:Y:S01]  /*77f0*/  FADD.FTZ R154, R154, R219 ;  /* 0x000000db9a9a7221 */ /* 0x000fe20000010000 */
[----:B------:R-:W-:Y:S03]  /*7800*/  HMMA.16816.F32 R100, R4, R34, R100 ;  /* 0x000000220464723c */ /* 0x000fe60000001864 */
[----:B------:R-:W-:-:S04]  /*7810*/  FADD.FTZ R165, R165, R154 ;  /* 0x0000009aa5a57221 */ /* 0x000fc80000010000 */
[----:B------:R-:W-:Y:S01]  /*7820*/  FADD.FTZ R152, R152, R165 ;  /* 0x000000a598987221 */ /* 0x000fe20000010000 */
[----:B------:R-:W-:Y:S03]  /*7830*/  HMMA.16816.F32 R44, R4, R28, R44 ;  /* 0x0000001c042c723c */ /* 0x000fe6000000182c */
[----:B------:R-:W-:-:S05]  /*7840*/  FADD.FTZ R215, R153, R152 ;  /* 0x0000009899d77221 */ /* 0x000fca0000010000 */
        /* <DEDUP_REMOVED lines=8> */
[----:B------:R-:W-:Y:S01]  /*78d0*/  HMMA.16816.F32 R96, R4, R14, R96 ;  /* 0x0000000e0460723c */ /* 0x000fe20000001860 */
[----:B------:R-:W-:Y:S07]  /*78e0*/  @!P0 BRA `(.L_x_248) ;  /* 0x00002e0000008947 */ /* 0x000fee0003800000 */
[----:B------:R-:W-:Y:S01]  /*78f0*/  UIADD3 UR15, UR8, -0x3, URZ ;  /* 0xfffffffd080f7890 */ /* 0x000fe2000fffe03f */
[----:B------:R-:W-:-:S04]  /*7900*/  DEPBAR.LE SB0, 0x0 ;  /* 0x000080000000791a */ /* 0x000fc80000000000 */
[----:B------:R-:W-:Y:S01]  /*7910*/  USHF.R.S32.HI UR12, URZ, 0x1f, UR15 ;  /* 0x0000001f3f0c7899 */ /* 0x000fe2000801140f */
[----:B------:R-:W-:Y:S01]  /*7920*/  IMAD.MOV.U32 R4, RZ, RZ, c[0x0][0x1a0] ;  /* 0x00006800ff047624 */ /* 0x000fe200078e00ff */
[----:B------:R-:W-:Y:S01]  /*7930*/  ULDC.64 UR4, c[0x0][0x1a0] ;  /* 0x0000680000047ab9 */ /* 0x000fe20000000a00 */
[----:B------:R-:W-:Y:S01]  /*7940*/  IMAD.MOV.U32 R3, RZ, RZ, c[0x0][0x1a4] ;  /* 0x00006900ff037624 */ /* 0x000fe200078e00ff */
[----:B------:R-:W-:Y:S02]  /*7950*/  UIMAD UR12, UR12, UR4, URZ ;  /* 0x000000040c0c72a4 */ /* 0x000fe4000f8e023f */
        /* <DEDUP_REMOVED lines=11> */
[----:B------:R-:W-:Y:S02]  /*7a10*/  LEA R28, P0, R4, R8, 0x6 ;  /* 0x00000008041c7211 */ /* 0x000fe400078030ff */
[----:B------:R-:W-:-:S04]  /*7a20*/  LEA.HI.X R9, R6, c[0x0][0x174], R5, 0x1, P1 ;  /* 0x00005d0006097a11 */ /* 0x000fc800008f0c05 */
[----:B------:R-:W-:Y:S02]  /*7a30*/  LEA.HI.X R29, R4, R9, R3, 0x6, P0 ;  /* 0x00000009041d7211 */ /* 0x000fe400000f3403 */
[----:B------:R-:W-:Y:S01]  /*7a40*/  PLOP3.LUT P0, PT, PT, PT, UP0, 0x80, 0x0 ;  /* 0x000000000000781c */ /* 0x000fe20003f0f008 */
        /* <DEDUP_REMOVED lines=9> */
[----:B------:R-:W-:Y:S04]  /*7ae0*/  LDSM.16.M88.4 R24, [R194] ;  /* 0x00000000c218783b */ /* 0x000fe80000000200 */
[----:B------:R-:W3:Y:S04]  /*7af0*/  LDSM.16.M88.4 R144, [R193+0xc000] ;  /* 0x00c00000c190783b */ /* 0x000ee80000000200 */
[----:B------:R-:W4:Y:S04]  /*7b00*/  LDSM.16.M88.4 R136, [R193+0xc800] ;  /* 0x00c80000c188783b */ /* 0x000f280000000200 */
[----:B------:R-:W5:Y:S04]  /*7b10*/  LDSM.16.M88.4 R32, [R193+0xd000] ;  /* 0x00d00000c120783b */ /* 0x000f680000000200 */
[----:B------:R-:W2:Y:S04]  /*7b20*/  LDSM.16.M88.4 R152, [R193+0xd800] ;  /* 0x00d80000c198783b */ /* 0x000ea80000000200 */
[----:B------:R-:W-:Y:S04]  /*7b30*/  LDSM.16.M88.4 R4, [R192] ;  /* 0x00000000c004783b */ /* 0x000fe80000000200 */
[----:B------:R-:W2:Y:S04]  /*7b40*/  LDSM.16.M88.4 R20, [R191] ;  /* 0x00000000bf14783b */ /* 0x000ea80000000200 */
[----:B------:R-:W2:Y:S04]  /*7b50*/  LDSM.16.M88.4 R16, [R183] ;  /* 0x00000000b710783b */ /* 0x000ea80000000200 */
[----:B------:R-:W2:Y:S04]  /*7b60*/  LDSM.16.M88.4 R12, [R182] ;  /* 0x00000000b60c783b */ /* 0x000ea80000000200 */
[----:B-1----:R-:W1:Y:S04]  /*7b70*/  LDSM.16.M88.4 R8, [R181] ;  /* 0x00000000b508783b */ /* 0x002e680000000200 */
[----:B------:R-:W-:Y:S01]  /*7b80*/  LDSM.16.M88.4 R168, [R187+0xc000] ;  /* 0x00c00000bba8783b */ /* 0x000fe20000000200 */
[C---:B---3--:R-:W-:Y:S03]  /*7b90*/  HMMA.16816.F32 R148, R24.reuse, R144, RZ ;  /* 0x000000901894723c */ /* 0x048fe600000018ff */
[----:B------:R-:W-:Y:S04]  /*7ba0*/  LDSM.16.M88.4 R164, [R187+0xc800] ;  /* 0x00c80000bba4783b */ /* 0x000fe80000000200 */
[----:B------:R-:W-:Y:S01]  /*7bb0*/  LDSM.16.M88.4 R160, [R187+0xd000] ;  /* 0x00d00000bba0783b */ /* 0x000fe20000000200 */
[C---:B----4-:R-:W-:Y:S03]  /*7bc0*/  HMMA.16816.F32 R140, R24.reuse, R136, RZ ;  /* 0x00000088188c723c */ /* 0x050fe600000018ff */
[----:B------:R-:W-:Y:S04]  /*7bd0*/  LDSM.16.M88.4 R156, [R187+0xd800] ;  /* 0x00d80000bb9c783b */ /* 0x000fe80000000200 */
[----:B------:R-:W0:Y:S01]  /*7be0*/  LDGDEPBAR ;  /* 0x00000000000079af */ /* 0x000e220000000000 */
[C---:B-----5:R-:W-:Y:S08]  /*7bf0*/  HMMA.16816.F32 R132, R24.reuse, R32, RZ ;  /* 0x000000201884723c */ /* 0x060ff000000018ff */
[C---:B------:R-:W-:Y:S08]  /*7c00*/  HMMA.16816.F32 R144, R24.reuse, R146, RZ ;  /* 0x000000921890723c */ /* 0x040ff000000018ff */
[C---:B------:R-:W-:Y:S08]  /*7c10*/  HMMA.16816.F32 R136, R24.reuse, R138, RZ ;  /* 0x0000008a1888723c */ /* 0x040ff000000018ff */
[C---:B------:R-:W-:Y:S08]  /*7c20*/  HMMA.16816.F32 R32, R24.reuse, R34, RZ ;  /* 0x000000221820723c */ /* 0x040ff000000018ff */
[C---:B--2---:R-:W-:Y:S08]  /*7c30*/  HMMA.16816.F32 R28, R24.reuse, R152, RZ ;  /* 0x00000098181c723c */ /* 0x044ff000000018ff */
[----:B------:R-:W-:Y:S01]  /*7c40*/  HMMA.16816.F32 R24, R24, R154, RZ ;  /* 0x0000009a1818723c */ /* 0x000fe200000018ff */
[----:B------:R-:W2:Y:S07]  /*7c50*/  LDSM.16.M88.4 R152, [R190] ;  /* 0x00000000be98783b */ /* 0x000eae0000000200 */
[C---:B------:R-:W-:Y:S08]  /*7c60*/  HMMA.16816.F32 R148, R4.reuse, R20, R148 ;  /* 0x000000140494723c */ /* 0x040ff00000001894 */
[C---:B------:R-:W-:Y:S01]  /*7c70*/  HMMA.16816.F32 R144, R4.reuse, R22, R144 ;  /* 0x000000160490723c */ /* 0x040fe20000001890 */
[----:B------:R-:W-:Y:S07]  /*7c80*/  LDSM.16.M88.4 R20, [R180] ;  /* 0x00000000b414783b */ /* 0x000fee0000000200 */
[C---:B------:R-:W-:Y:S08]  /*7c90*/  HMMA.16816.F32 R140, R4.reuse, R16, R140 ;  /* 0x00000010048c723c */ /* 0x040ff0000000188c */
[C---:B------:R-:W-:Y:S01]  /*7ca0*/  HMMA.16816.F32 R136, R4.reuse, R18, R136 ;  /* 0x000000120488723c */ /* 0x040fe20000001888 */
[----:B------:R-:W-:Y:S07]  /*7cb0*/  LDSM.16.M88.4 R16, [R180+0x800] ;  /* 0x00080000b410783b */ /* 0x000fee0000000200 */
[C---:B------:R-:W-:Y:S08]  /*7cc0*/  HMMA.16816.F32 R132, R4.reuse, R12, R132 ;  /* 0x0000000c0484723c */ /* 0x040ff00000001884 */
[C---:B------:R-:W-:Y:S01]  /*7cd0*/  HMMA.16816.F32 R32, R4.reuse, R14, R32 ;  /* 0x0000000e0420723c */ /* 0x040fe20000001820 */
[----:B------:R-:W-:Y:S07]  /*7ce0*/  LDSM.16.M88.4 R12, [R180+0x1000] ;  /* 0x00100000b40c783b */ /* 0x000fee0000000200 */
[C---:B-1----:R-:W-:Y:S08]  /*7cf0*/  HMMA.16816.F32 R28, R4.reuse, R8, R28 ;  /* 0x00000008041c723c */ /* 0x042ff0000000181c */
[----:B------:R-:W-:Y:S01]  /*7d00*/  HMMA.16816.F32 R24, R4, R10, R24 ;  /* 0x0000000a0418723c */ /* 0x000fe20000001818 */
[----:B------:R-:W1:Y:S04]  /*7d10*/  LDSM.16.M88.4 R4, [R189] ;  /* 0x00000000bd04783b */ /* 0x000e680000000200 */
[----:B------:R-:W3:Y:S03]  /*7d20*/  LDSM.16.M88.4 R8, [R180+0x1800] ;  /* 0x00180000b408783b */ /* 0x000ee60000000200 */
[C---:B--2---:R-:W-:Y:S08]  /*7d30*/  HMMA.16816.F32 R148, R152.reuse, R168, R148 ;  /* 0x000000a89894723c */ /* 0x044ff00000001894 */
[C---:B------:R-:W-:Y:S01]  /*7d40*/  HMMA.16816.F32 R144, R152.reuse, R170, R144 ;  /* 0x000000aa9890723c */ /* 0x040fe20000001890 */
[----:B------:R-:W-:Y:S07]  /*7d50*/  LDSM.16.M88.4 R168, [R193+0xe000] ;  /* 0x00e00000c1a8783b */ /* 0x000fee0000000200 */
        /* <DEDUP_REMOVED lines=18> */
[----:B------:R-:W-:Y:S07]  /*7e80*/  LDSM.16.M88.4 R12, [R177] ;  /* 0x00000000b10c783b */ /* 0x000fee0000000200 */
[C---:B---3--:R-:W-:Y:S08]  /*7e90*/  HMMA.16816.F32 R28, R4.reuse, R8, R28 ;  /* 0x00000008041c723c */ /* 0x048ff0000000181c */
[----:B------:R-:W-:Y:S01]  /*7ea0*/  HMMA.16816.F32 R24, R4, R10, R24 ;  /* 0x0000000a0418723c */ /* 0x000fe20000001818 */
[----:B------:R-:W1:Y:S04]  /*7eb0*/  LDSM.16.M88.4 R4, [R192+0x4000] ;  /* 0x00400000c004783b */ /* 0x000e680000000200 */
[----:B------:R-:W3:Y:S03]  /*7ec0*/  LDSM.16.M88.4 R8, [R176] ;  /* 0x00000000b008783b */ /* 0x000ee60000000200 */
        /* <DEDUP_REMOVED lines=9> */
[C---:B----4-:R-:W-:Y:S08]  /*7f60*/  HMMA.16816.F32 R28, R152.reuse, R156, R28 ;  /* 0x0000009c981c723c */ /* 0x050ff0000000181c */
[----:B------:R-:W-:Y:S01]  /*7f70*/  HMMA.16816.F32 R24, R152, R158, R24 ;  /* 0x0000009e9818723c */ /* 0x000fe20000001818 */
[----:B------:R-:W2:Y:S04]  /*7f80*/  LDSM.16.M88.4 R152, [R190+0x4000] ;  /* 0x00400000be98783b */ /* 0x000ea80000000200 */
[----:B------:R-:W4:Y:S03]  /*7f90*/  LDSM.16.M88.4 R156, [R187+0xf800] ;  /* 0x00f80000bb9c783b */ /* 0x000f260000000200 */
[C---:B-1----:R-:W-:Y:S08]  /*7fa0*/  HMMA.16816.F32 R148, R4.reuse, R20, R148 ;  /* 0x000000140494723c */ /* 0x042ff00000001894 */
        /* <DEDUP_REMOVED lines=8> */
[C---:B---3--:R-:W-:Y:S08]  /*8030*/  HMMA.16816.F32 R28, R4.reuse, R8, R28 ;  /* 0x00000008041c723c */ /* 0x048ff0000000181c */
[----:B------:R-:W-:Y:S01]  /*8040*/  HMMA.16816.F32 R24, R4, R10, R24 ;  /* 0x0000000a0418723c */ /* 0x000fe20000001818 */
[----:B------:R-:W1:Y:S04]  /*8050*/  LDSM.16.M88.4 R4, [R189+0x4000] ;  /* 0x00400000bd04783b */ /* 0x000e680000000200 */
        /* <DEDUP_REMOVED lines=32> */
[----:B------:R-:W2:Y:S07]  /*8260*/  LDSM.16.M88.4 R164, [R187+0x10000] ;  /* 0x01000000bba4783b */ /* 0x000eae0000000200 */
[C---:B------:R-:W-:Y:S08]  /*8270*/  HMMA.16816.F32 R132, R152.reuse, R160, R132 ;  /* 0x000000a09884723c */ /* 0x040ff00000001884 */
[C---:B------:R-:W-:Y:S01]  /*8280*/  HMMA.16816.F32 R32, R152.reuse, R162, R32 ;  /* 0x000000a29820723c */ /* 0x040fe20000001820 */
[----:B------:R-:W5:Y:S07]  /*8290*/  LDSM.16.M88.4 R160, [R187+0x10800] ;  /* 0x01080000bba0783b */ /* 0x000f6e0000000200 */
[C---:B----4-:R-:W-:Y:S08]  /*82a0*/  HMMA.16816.F32 R28, R152.reuse, R156, R28 ;  /* 0x0000009c981c723c */ /* 0x050ff0000000181c */
[----:B------:R-:W-:Y:S01]  /*82b0*/  HMMA.16816.F32 R24, R152, R158, R24 ;  /* 0x0000009e9818723c */ /* 0x000fe20000001818 */
[----:B------:R-:W4:Y:S04]  /*82c0*/  LDSM.16.M88.4 R156, [R187+0x11000] ;  /* 0x01100000bb9c783b */ /* 0x000f280000000200 */
[----:B------:R-:W2:Y:S03]  /*82d0*/  LDSM.16.M88.4 R152, [R187+0x11800] ;  /* 0x01180000bb98783b */ /* 0x000ea60000000200 */
        /* <DEDUP_REMOVED lines=8> */
[----:B------:R-:W1:Y:S07]  /*8360*/  LDSM.16.M88.4 R12, [R180+0x4800] ;  /* 0x00480000b40c783b */ /* 0x000e6e0000000200 */
[C---:B---3--:R-:W-:Y:S08]  /*8370*/  HMMA.16816.F32 R28, R4.reuse, R8, R28 ;  /* 0x00000008041c723c */ /* 0x048ff0000000181c */
[----:B------:R-:W-:Y:S01]  /*8380*/  HMMA.16816.F32 R24, R4, R10, R24 ;  /* 0x0000000a0418723c */ /* 0x000fe20000001818 */
[----:B------:R-:W3:Y:S04]  /*8390*/  LDSM.16.M88.4 R8, [R180+0x5000] ;  /* 0x00500000b408783b */ /* 0x000ee80000000200 */
[----:B------:R-:W1:Y:S01]  /*83a0*/  LDSM.16.M88.4 R4, [R180+0x5800] ;  /* 0x00580000b404783b */ /* 0x000e620000000200 */
[----:B------:R-:W-:-:S04]  /*83b0*/  DEPBAR.LE SB0, 0x0 ;  /* 0x000080000000791a */ /* 0x000fc80000000000 */
[C---:B--2---:R-:W-:Y:S08]  /*83c0*/  HMMA.16816.F32 R148, R168.reuse, R164, R148 ;  /* 0x000000a4a894723c */ /* 0x044ff00000001894 */
[C---:B------:R-:W-:Y:S08]  /*83d0*/  HMMA.16816.F32 R144, R168.reuse, R166, R144 ;  /* 0x000000a6a890723c */ /* 0x040ff00000001890 */
[C---:B-----5:R-:W-:Y:S08]  /*83e0*/  HMMA.16816.F32 R140, R168.reuse, R160, R140 ;  /* 0x000000a0a88c723c */ /* 0x060ff0000000188c */
[C---:B------:R-:W-:Y:S08]  /*83f0*/  HMMA.16816.F32 R136, R168.reuse, R162, R136 ;  /* 0x000000a2a888723c */ /* 0x040ff00000001888 */
[C---:B----4-:R-:W-:Y:S08]  /*8400*/  HMMA.16816.F32 R132, R168.reuse, R156, R132 ;  /* 0x0000009ca884723c */ /* 0x050ff00000001884 */
[C---:B------:R-:W-:Y:S08]  /*8410*/  HMMA.16816.F32 R32, R168.reuse, R158, R32 ;  /* 0x0000009ea820723c */ /* 0x040ff00000001820 */
[C---:B------:R-:W-:Y:S08]  /*8420*/  HMMA.16816.F32 R28, R168.reuse, R152, R28 ;  /* 0x00000098a81c723c */ /* 0x040ff0000000181c */
[----:B------:R-:W-:Y:S08]  /*8430*/  HMMA.16816.F32 R24, R168, R154, R24 ;  /* 0x0000009aa818723c */ /* 0x000ff00000001818 */
[C---:B-1----:R-:W-:Y:S08]  /*8440*/  HMMA.16816.F32 R148, R20.reuse, R16, R148 ;  /* 0x000000101494723c */ /* 0x042ff00000001894 */
[C---:B------:R-:W-:Y:S08]  /*8450*/  HMMA.16816.F32 R144, R20.reuse, R18, R144 ;  /* 0x000000121490723c */ /* 0x040ff00000001890 */
[C---:B------:R-:W-:Y:S08]  /*8460*/  HMMA.16816.F32 R140, R20.reuse, R12, R140 ;  /* 0x0000000c148c723c */ /* 0x040ff0000000188c */
[C---:B------:R-:W-:Y:S08]  /*8470*/  HMMA.16816.F32 R136, R20.reuse, R14, R136 ;  /* 0x0000000e1488723c */ /* 0x040ff00000001888 */
[C---:B---3--:R-:W-:Y:S08]  /*8480*/  HMMA.16816.F32 R132, R20.reuse, R8, R132 ;  /* 0x000000081484723c */ /* 0x048ff00000001884 */
[C---:B------:R-:W-:Y:S08]  /*8490*/  HMMA.16816.F32 R32, R20.reuse, R10, R32 ;  /* 0x0000000a1420723c */ /* 0x040ff00000001820 */
[C---:B------:R-:W-:Y:S08]  /*84a0*/  HMMA.16816.F32 R28, R20.reuse, R4, R28 ;  /* 0x00000004141c723c */ /* 0x040ff0000000181c */
[----:B------:R-:W-:Y:S01]  /*84b0*/  HMMA.16816.F32 R24, R20, R6, R24 ;  /* 0x000000061418723c */ /* 0x000fe20000001818 */
[----:B------:R-:W-:Y:S06]  /*84c0*/  BAR.SYNC.DEFER_BLOCKING 0x0 ;  /* 0x0000000000007b1d */ /* 0x000fec0000010000 */
        /* <DEDUP_REMOVED lines=27> */
.L_x_250:
[----:B------:R-:W-:Y:S01]  /*8680*/  IMAD.U32 R10, RZ, RZ, UR15 ;  /* 0x0000000fff0a7e24 */ /* 0x000fe2000f8e00ff */
[----:B------:R-:W-:Y:S03]  /*8690*/  LDSM.16.MT88.4 R16, [R188+0x12000] ;  /* 0x01200000bc10783b */ /* 0x000fe60000004200 */
[----:B------:R-:W-:-:S05]  /*86a0*/  IMAD R10, R10, 0x40, R205 ;  /* 0x000000400a0a7824 */ /* 0x000fca00078e02cd */
[C---:B------:R-:W-:Y:S02]  /*86b0*/  IADD3 R4, R10.reuse, 0x1, RZ ;  /* 0x000000010a047810 */ /* 0x040fe40007ffe0ff */
[C---:B------:R-:W-:Y:S02]  /*86c0*/  IADD3 R3, R10.reuse, 0x8, RZ ;  /* 0x000000080a037810 */ /* 0x040fe40007ffe0ff */
[-C--:B------:R-:W-:Y:S02]  /*86d0*/  ISETP.GE.AND P2, PT, R10, R203.reuse, PT ;  /* 0x000000cb0a00720c */ /* 0x080fe40003f46270 */
[C---:B------:R-:W-:Y:S02]  /*86e0*/  ISETP.GE.AND P1, PT, R4.reuse, R203, PT ;  /* 0x000000cb0400720c */ /* 0x040fe40003f26270 */
[-C--:B------:R-:W-:Y:S02]  /*86f0*/  ISETP.GE.AND P4, PT, R4, R197.reuse, PT ;  /* 0x000000c50400720c */ /* 0x080fe40003f86270 */
[----:B------:R-:W-:-:S02]  /*8700*/  ISETP.GE.AND P5, PT, R10, R197, PT ;  /* 0x000000c50a00720c */ /* 0x000fc40003fa6270 */
[C---:B------:R-:W-:Y:S02]  /*8710*/  ISETP.GE.AND P0, PT, R3.reuse, R203, PT ;  /* 0x000000cb0300720c */ /* 0x040fe40003f06270 */
[----:B------:R-:W-:Y:S02]  /*8720*/  ISETP.GE.AND P3, PT, R3, R197, PT ;  /* 0x000000c50300720c */ /* 0x000fe40003f66270 */
[-C--:B------:R-:W-:Y:S02]  /*8730*/  ISETP.LT.OR P2, PT, R10, R204.reuse, P2 ;  /* 0x000000cc0a00720c */ /* 0x080fe40001741670 */
[C---:B------:R-:W-:Y:S02]  /*8740*/  ISETP.LT.OR P1, PT, R4.reuse, R204, P1 ;  /* 0x000000cc0400720c */ /* 0x040fe40000f21670 */
[-C--:B------:R-:W-:Y:S02]  /*8750*/  ISETP.LT.OR P4, PT, R4, R202.reuse, P4 ;  /* 0x000000ca0400720c */ /* 0x080fe40002781670 */
[----:B------:R-:W-:-:S02]  /*8760*/  ISETP.LT.OR P5, PT, R10, R202, P5 ;  /* 0x000000ca0a00720c */ /* 0x000fc40002fa1670 */
[C---:B-1----:R-:W-:Y:S02]  /*8770*/  IADD3 R6, R10.reuse, 0x9, RZ ;  /* 0x000000090a067810 */ /* 0x042fe40007ffe0ff */
[----:B------:R-:W-:Y:S02]  /*8780*/  IADD3 R4, R10, 0x10, RZ ;  /* 0x000000100a047810 */ /* 0x000fe40007ffe0ff */
[C---:B------:R-:W-:Y:S02]  /*8790*/  ISETP.LT.OR P0, PT, R3.reuse, R204, P0 ;  /* 0x000000cc0300720c */ /* 0x040fe40000701670 */
[----:B------:R-:W-:Y:S02]  /*87a0*/  ISETP.LT.OR P3, PT, R3, R202, P3 ;  /* 0x000000ca0300720c */ /* 0x000fe40001f61670 */
[----:B------:R-:W-:Y:S02]  /*87b0*/  FSEL R3, R148, -INF , !P2 ;  /* 0xff80000094037808 */ /* 0x000fe40005000000 */
[----:B------:R-:W-:-:S02]  /*87c0*/  FSEL R5, R150, -INF , !P5 ;  /* 0xff80000096057808 */ /* 0x000fc40006800000 */
[----:B------:R-:W-:Y:S02]  /*87d0*/  FSEL R149, R149, -INF , !P1 ;  /* 0xff80000095957808 */ /* 0x000fe40004800000 */
[C---:B------:R-:W-:Y:S02]  /*87e0*/  ISETP.GE.AND P6, PT, R6.reuse, R203, PT ;  /* 0x000000cb0600720c */ /* 0x040fe40003fc6270 */
[----:B------:R-:W-:Y:S02]  /*87f0*/  ISETP.GE.AND P2, PT, R6, R197, PT ;  /* 0x000000c50600720c */ /* 0x000fe40003f46270 */
[C---:B------:R-:W-:Y:S02]  /*8800*/  ISETP.GE.AND P5, PT, R4.reuse, R203, PT ;  /* 0x000000cb0400720c */ /* 0x040fe40003fa6270 */
[----:B------:R-:W-:Y:S02]  /*8810*/  ISETP.GE.AND P1, PT, R4, R197, PT ;  /* 0x000000c50400720c */ /* 0x000fe40003f26270 */
[----:B------:R-:W-:-:S02]  /*8820*/  IADD3 R11, R10, 0x11, RZ ;  /* 0x000000110a0b7810 */ /* 0x000fc40007ffe0ff */
[----:B------:R-:W-:Y:S02]  /*8830*/  FMNMX.FTZ R14, R2, R3, !PT ;  /* 0x00000003020e7209 */ /* 0x000fe40007810000 */
[C---:B------:R-:W-:Y:S02]  /*8840*/  ISETP.LT.OR P6, PT, R6.reuse, R204, P6 ;  /* 0x000000cc0600720c */ /* 0x040fe400037c1670 */
[----:B------:R-:W-:Y:S02]  /*8850*/  ISETP.LT.OR P2, PT, R6, R202, P2 ;  /* 0x000000ca0600720c */ /* 0x000fe40001741670 */
[C---:B------:R-:W-:Y:S02]  /*8860*/  ISETP.LT.OR P5, PT, R4.reuse, R204, P5 ;  /* 0x000000cc0400720c */ /* 0x040fe40002fa1670 */
[----:B------:R-:W-:Y:S02]  /*8870*/  ISETP.LT.OR P1, PT, R4, R202, P1 ;  /* 0x000000ca0400720c */ /* 0x000fe40000f21670 */
[----:B------:R-:W-:-:S02]  /*8880*/  FSEL R6, R151, -INF , !P4 ;  /* 0xff80000097067808 */ /* 0x000fc40006000000 */
[----:B------:R-:W-:Y:S02]  /*8890*/  IADD3 R4, R10, 0x18, RZ ;  /* 0x000000180a047810 */ /* 0x000fe40007ffe0ff */
[----:B------:R-:W-:Y:S02]  /*88a0*/  FSEL R9, R144, -INF , !P0 ;  /* 0xff80000090097808 */ /* 0x000fe40004000000 */
[C---:B------:R-:W-:Y:S02]  /*88b0*/  ISETP.GE.AND P4, PT, R11.reuse, R203, PT ;  /* 0x000000cb0b00720c */ /* 0x040fe40003f86270 */
[----:B------:R-:W-:Y:S02]  /*88c0*/  ISETP.GE.AND P0, PT, R11, R197, PT ;  /* 0x000000c50b00720c */ /* 0x000fe40003f06270 */
[----:B------:R-:W-:Y:S02]  /*88d0*/  FMNMX.FTZ R14, R149, R14, !PT ;  /* 0x0000000e950e7209 */ /* 0x000fe40007810000 */
[----:B------:R-:W-:-:S02]  /*88e0*/  FSEL R8, R146, -INF , !P3 ;  /* 0xff80000092087808 */ /* 0x000fc40005800000 */
[----:B------:R-:W-:Y:S02]  /*88f0*/  FSEL R7, R145, -INF , !P6 ;  /* 0xff80000091077808 */ /* 0x000fe40007000000 */
[C---:B------:R-:W-:Y:S02]  /*8900*/  ISETP.GE.AND P3, PT, R4.reuse, R203, PT ;  /* 0x000000cb0400720c */ /* 0x040fe40003f66270 */
[----:B------:R-:W-:Y:S02]  /*8910*/  ISETP.GE.AND P6, PT, R4, R197, PT ;  /* 0x000000c50400720c */ /* 0x000fe40003fc6270 */
[C---:B------:R-:W-:Y:S02]  /*8920*/  ISETP.LT.OR P4, PT, R11.reuse, R204, P4 ;  /* 0x000000cc0b00720c */ /* 0x040fe40002781670 */
[----:B------:R-:W-:Y:S02]  /*8930*/  ISETP.LT.OR P0, PT, R11, R202, P0 ;  /* 0x000000ca0b00720c */ /* 0x000fe40000701670 */
[----:B------:R-:W-:-:S02]  /*8940*/  FMNMX.FTZ R14, R9, R14, !PT ;  /* 0x0000000e090e7209 */ /* 0x000fc40007810000 */
[C---:B------:R-:W-:Y:S02]  /*8950*/  IADD3 R11, R10.reuse, 0x19, RZ ;  /* 0x000000190a0b7810 */ /* 0x040fe40007ffe0ff */
[----:B------:R-:W-:Y:S02]  /*8960*/  IADD3 R12, R10, 0x20, RZ ;  /* 0x000000200a0c7810 */ /* 0x000fe40007ffe0ff */
[C---:B------:R-:W-:Y:S02]  /*8970*/  ISETP.LT.OR P3, PT, R4.reuse, R204, P3 ;  /* 0x000000cc0400720c */ /* 0x040fe40001f61670 */
[----:B------:R-:W-:Y:S02]  /*8980*/  ISETP.LT.OR P6, PT, R4, R202, P6 ;  /* 0x000000ca0400720c */ /* 0x000fe400037c1670 */
[----:B------:R-:W-:Y:S02]  /*8990*/  FSEL R4, R147, -INF , !P2 ;  /* 0xff80000093047808 */ /* 0x000fe40005000000 */
[----:B------:R-:W-:-:S02]  /*89a0*/  FSEL R155, R140, -INF , !P5 ;  /* 0xff8000008c9b7808 */ /* 0x000fc40006800000 */
[----:B------:R-:W-:Y:S02]  /*89b0*/  FSEL R160, R142, -INF , !P1 ;  /* 0xff8000008ea07808 */ /* 0x000fe40004800000 */
[----:B------:R-:W-:Y:S02]  /*89c0*/  FSEL R23, R141, -INF , !P4 ;  /* 0xff8000008d177808 */ /* 0x000fe40006000000 */
[----:B------:R-:W-:Y:S02]  /*89d0*/  FMNMX.FTZ R14, R7, R14, !PT ;  /* 0x0000000e070e7209 */ /* 0x000fe40007810000 */
[C---:B------:R-:W-:Y:S02]  /*89e0*/  ISETP.GE.AND P2, PT, R11.reuse, R203, PT ;  /* 0x000000cb0b00720c */ /* 0x040fe40003f46270 */
[----:B------:R-:W-:Y:S02]  /*89f0*/  ISETP.GE.AND P5, PT, R11, R197, PT ;  /* 0x000000c50b00720c */ /* 0x000fe40003fa6270 */
[----:B------:R-:W-:-:S02]  /*8a00*/  ISETP.GE.AND P1, PT, R12, R203, PT ;  /* 0x000000cb0c00720c */ /* 0x000fc40003f26270 */
[----:B------:R-:W-:Y:S02]  /*8a10*/  ISETP.GE.AND P4, PT, R12, R197, PT ;  /* 0x000000c50c00720c */ /* 0x000fe40003f86270 */
[----:B------:R-:W-:Y:S02]  /*8a20*/  FMNMX.FTZ R14, R155, R14, !PT ;  /* 0x0000000e9b0e7209 */ /* 0x000fe40007810000 */
[----:B------:R-:W-:Y:S02]  /*8a30*/  FMNMX.FTZ R13, R0, R5, !PT ;  /* 0x00000005000d7209 */ /* 0x000fe40007810000 */
[C---:B------:R-:W-:Y:S02]  /*8a40*/  ISETP.LT.OR P2, PT, R11.reuse, R204, P2 ;  /* 0x000000cc0b00720c */ /* 0x040fe40001741670 */
[----:B------:R-:W-:Y:S02]  /*8a50*/  ISETP.LT.OR P5, PT, R11, R202, P5 ;  /* 0x000000ca0b00720c */ /* 0x000fe40002fa1670 */
[----:B------:R-:W-:-:S02]  /*8a60*/  ISETP.LT.OR P1, PT, R12, R204, P1 ;  /* 0x000000cc0c00720c */ /* 0x000fc40000f21670 */
[----:B------:R-:W-:Y:S02]  /*8a70*/  ISETP.LT.OR P4, PT, R12, R202, P4 ;  /* 0x000000ca0c00720c */ /* 0x000fe40002781670 */
[C---:B------:R-:W-:Y:S02]  /*8a80*/  IADD3 R11, R10.reuse, 0x21, RZ ;  /* 0x000000210a0b7810 */ /* 0x040fe40007ffe0ff */
[----:B------:R-:W-:Y:S02]  /*8a90*/  IADD3 R12, R10, 0x28, RZ ;  /* 0x000000280a0c7810 */ /* 0x000fe40007ffe0ff */
[----:B------:R-:W-:Y:S02]  /*8aa0*/  FSEL R21, R136, -INF , !P3 ;  /* 0xff80000088157808 */ /* 0x000fe40005800000 */
[----:B------:R-:W-:Y:S02]  /*8ab0*/  FMNMX.FTZ R14, R23, R14, !PT ;  /* 0x0000000e170e7209 */ /* 0x000fe40007810000 */
[----:B------:R-:W-:-:S02]  /*8ac0*/  FMNMX.FTZ R13, R6, R13, !PT ;  /* 0x0000000d060d7209 */ /* 0x000fc40007810000 */
[----:B------:R-:W-:Y:S02]  /*8ad0*/  FSEL R162, R143, -INF , !P0 ;  /* 0xff8000008fa27808 */ /* 0x000fe40004000000 */
[----:B------:R-:W-:Y:S02]  /*8ae0*/  FSEL R22, R138, -INF , !P6 ;  /* 0xff8000008a167808 */ /* 0x000fe40007000000 */
[----:B------:R-:W-:Y:S02]  /*8af0*/  FSEL R137, R137, -INF , !P2 ;  /* 0xff80000089897808 */ /* 0x000fe40005000000 */
[-C--:B------:R-:W-:Y:S02]  /*8b00*/  ISETP.GE.AND P0, PT, R11, R203.reuse, PT ;  /* 0x000000cb0b00720c */ /* 0x080fe40003f06270 */
[C---:B------:R-:W-:Y:S02]  /*8b10*/  ISETP.GE.AND P6, PT, R12.reuse, R203, PT ;  /* 0x000000cb0c00720c */ /* 0x040fe40003fc6270 */
[----:B------:R-:W-:-:S02]  /*8b20*/  ISETP.GE.AND P2, PT, R12, R197, PT ;  /* 0x000000c50c00720c */ /* 0x000fc40003f46270 */
[----:B------:R-:W-:Y:S02]  /*8b30*/  ISETP.GE.AND P3, PT, R11, R197, PT ;  /* 0x000000c50b00720c */ /* 0x000fe40003f66270 */
[----:B------:R-:W-:Y:S02]  /*8b40*/  FMNMX.FTZ R14, R21, R14, !PT ;  /* 0x0000000e150e7209 */ /* 0x000fe40007810000 */
[----:B------:R-:W-:Y:S02]  /*8b50*/  FMNMX.FTZ R13, R8, R13, !PT ;  /* 0x0000000d080d7209 */ /* 0x000fe40007810000 */
[-C--:B------:R-:W-:Y:S02]  /*8b60*/  ISETP.LT.OR P0, PT, R11, R204.reuse, P0 ;  /* 0x000000cc0b00720c */ /* 0x080fe40000701670 */
[C---:B------:R-:W-:Y:S02]  /*8b70*/  ISETP.LT.OR P6, PT, R12.reuse, R204, P6 ;  /* 0x000000cc0c00720c */ /* 0x040fe400037c1670 */
        /* <DEDUP_REMOVED lines=10> */
[C---:B------:R-:W-:Y:S02]  /*8c20*/  ISETP.GE.AND P4, PT, R12.reuse, R203, PT ;  /* 0x000000cb0c00720c */ /* 0x040fe40003f86270 */
[----:B------:R-:W-:Y:S02]  /*8c30*/  ISETP.GE.AND P0, PT, R12, R197, PT ;  /* 0x000000c50c00720c */ /* 0x000fe40003f06270 */
[----:B------:R-:W-:-:S02]  /*8c40*/  ISETP.GE.AND P5, PT, R11, R203, PT ;  /* 0x000000cb0b00720c */ /* 0x000fc40003fa6270 */
[----:B------:R-:W-:Y:S02]  /*8c50*/  FMNMX.FTZ R14, R167, R14, !PT ;  /* 0x0000000ea70e7209 */ /* 0x000fe40007810000 */
[----:B------:R-:W-:Y:S02]  /*8c60*/  FMNMX.FTZ R13, R160, R13, !PT ;  /* 0x0000000da00d7209 */ /* 0x000fe40007810000 */
[C---:B------:R-:W-:Y:S02]  /*8c70*/  ISETP.GE.AND P1, PT, R11.reuse, R197, PT ;  /* 0x000000c50b00720c */ /* 0x040fe40003f26270 */
[C---:B------:R-:W-:Y:S02]  /*8c80*/  ISETP.LT.OR P4, PT, R12.reuse, R204, P4 ;  /* 0x000000cc0c00720c */ /* 0x040fe40002781670 */
[----:B------:R-:W-:Y:S02]  /*8c90*/  ISETP.LT.OR P0, PT, R12, R202, P0 ;  /* 0x000000ca0c00720c */ /* 0x000fe40000701670 */
[----:B------:R-:W-:-:S02]  /*8ca0*/  ISETP.LT.OR P5, PT, R11, R204, P5 ;  /* 0x000000cc0b00720c */ /* 0x000fc40002fa1670 */
[----:B------:R-:W-:Y:S02]  /*8cb0*/  IADD3 R12, R10, 0x31, RZ ;  /* 0x000000310a0c7810 */ /* 0x000fe40007ffe0ff */
[----:B------:R-:W-:Y:S02]  /*8cc0*/  FSEL R165, R32, -INF , !P6 ;  /* 0xff80000020a57808 */ /* 0x000fe40007000000 */
[----:B------:R-:W-:Y:S02]  /*8cd0*/  FMNMX.FTZ R14, R169, R14, !PT ;  /* 0x0000000ea90e7209 */ /* 0x000fe40007810000 */
[----:B------:R-:W-:Y:S02]  /*8ce0*/  FMNMX.FTZ R13, R162, R13, !PT ;  /* 0x0000000da20d7209 */ /* 0x000fe40007810000 */
[----:B------:R-:W-:Y:S02]  /*8cf0*/  ISETP.LT.OR P1, PT, R11, R202, P1 ;  /* 0x000000ca0b00720c */ /* 0x000fe40000f21670 */
[----:B------:R-:W-:-:S02]  /*8d00*/  FSEL R168, R135, -INF , !P3 ;  /* 0xff80000087a87808 */ /* 0x000fc40005800000 */
[----:B------:R-:W-:Y:S02]  /*8d10*/  IADD3 R11, R10, 0x38, RZ ;  /* 0x000000380a0b7810 */ /* 0x000fe40007ffe0ff */
[----:B------:R-:W-:Y:S02]  /*8d20*/  ISETP.GE.AND P3, PT, R12, R203, PT ;  /* 0x000000cb0c00720c */ /* 0x000fe40003f66270 */
[----:B------:R-:W-:Y:S02]  /*8d30*/  FSEL R163, R33, -INF , !P5 ;  /* 0xff80000021a37808 */ /* 0x000fe40006800000 */
[----:B------:R-:W-:Y:S02]  /*8d40*/  FMNMX.FTZ R14, R165, R14, !PT ;  /* 0x0000000ea50e7209 */ /* 0x000fe40007810000 */
[----:B------:R-:W-:Y:S02]  /*8d50*/  FMNMX.FTZ R13, R22, R13, !PT ;  /* 0x0000000d160d7209 */ /* 0x000fe40007810000 */
[----:B------:R-:W-:-:S02]  /*8d60*/  IADD3 R10, R10, 0x39, RZ ;  /* 0x000000390a0a7810 */ /* 0x000fc40007ffe0ff */
[----:B------:R-:W-:Y:S02]  /*8d70*/  ISETP.GE.AND P6, PT, R11, R203, PT ;  /* 0x000000cb0b00720c */ /* 0x000fe40003fc6270 */
[----:B------:R-:W-:Y:S02]  /*8d80*/  ISETP.LT.OR P3, PT, R12, R204, P3 ;  /* 0x000000cc0c00720c */ /* 0x000fe40001f61670 */
[----:B------:R-:W-:Y:S02]  /*8d90*/  FSEL R153, R28, -INF , !P4 ;  /* 0xff8000001c997808 */ /* 0x000fe40006000000 */
[----:B------:R-:W-:Y:S02]  /*8da0*/  FMNMX.FTZ R14, R163, R14, !PT ;  /* 0x0000000ea30e7209 */ /* 0x000fe40007810000 */
[----:B------:R-:W-:Y:S02]  /*8db0*/  FMNMX.FTZ R13, R20, R13, !PT ;  /* 0x0000000d140d7209 */ /* 0x000fe40007810000 */
[----:B------:R-:W-:-:S02]  /*8dc0*/  ISETP.GE.AND P5, PT, R10, R203, PT ;  /* 0x000000cb0a00720c */ /* 0x000fc40003fa6270 */
[----:B------:R-:W-:Y:S02]  /*8dd0*/  ISETP.LT.OR P6, PT, R11, R204, P6 ;  /* 0x000000cc0b00720c */ /* 0x000fe400037c1670 */
[----:B------:R-:W-:Y:S02]  /*8de0*/  FSEL R151, R29, -INF , !P3 ;  /* 0xff8000001d977808 */ /* 0x000fe40005800000 */
[----:B------:R-:W-:Y:S02]  /*8df0*/  FMNMX.FTZ R14, R153, R14, !PT ;  /* 0x0000000e990e7209 */ /* 0x000fe40007810000 */
[----:B------:R-:W-:Y:S02]  /*8e00*/  FMNMX.FTZ R13, R170, R13, !PT ;  /* 0x0000000daa0d7209 */ /* 0x000fe40007810000 */
[----:B------:R-:W-:Y:S02]  /*8e10*/  ISETP.LT.OR P5, PT, R10, R204, P5 ;  /* 0x000000cc0a00720c */ /* 0x000fe40002fa1670 */
[----:B------:R-:W-:-:S02]  /*8e20*/  FSEL R166, R34, -INF , !P2 ;  /* 0xff80000022a67808 */ /* 0x000fc40005000000 */
[----:B------:R-:W-:Y:S02]  /*8e30*/  FSEL R143, R24, -INF , !P6 ;  /* 0xff800000188f7808 */ /* 0x000fe40007000000 */
[----:B------:R-:W-:Y:S02]  /*8e40*/  FMNMX.FTZ R14, R151, R14, !PT ;  /* 0x0000000e970e7209 */ /* 0x000fe40007810000 */
[----:B------:R-:W-:Y:S02]  /*8e50*/  FMNMX.FTZ R13, R168, R13, !PT ;  /* 0x0000000da80d7209 */ /* 0x000fe40007810000 */
[----:B------:R-:W-:Y:S02]  /*8e60*/  FSEL R164, R35, -INF , !P1 ;  /* 0xff80000023a47808 */ /* 0x000fe40004800000 */
[----:B------:R-:W-:Y:S01]  /*8e70*/  ISETP.GE.AND P1, PT, R11, R197, PT ;  /* 0x000000c50b00720c */ /* 0x000fe20003f26270 */
[----:B------:R-:W-:Y:S01]  /*8e80*/  LDSM.16.MT88.4 R32, [R185+0x12800] ;  /* 0x01280000b920783b */ /* 0x000fe20000004200 */
[----:B------:R-:W-:-:S02]  /*8e90*/  FSEL R141, R25, -INF , !P5 ;  /* 0xff800000198d7808 */ /* 0x000fc40006800000 */
[----:B------:R-:W-:Y:S02]  /*8ea0*/  FMNMX.FTZ R14, R143, R14, !PT ;  /* 0x0000000e8f0e7209 */ /* 0x000fe40007810000 */
[----:B------:R-:W-:Y:S02]  /*8eb0*/  ISETP.GE.AND P2, PT, R12, R197, PT ;  /* 0x000000c50c00720c */ /* 0x000fe40003f46270 */
[----:B------:R-:W-:Y:S02]  /*8ec0*/  FMNMX.FTZ R15, R166, R13, !PT ;  /* 0x0000000da60f7209 */ /* 0x000fe40007810000 */
[----:B------:R-:W-:Y:S02]  /*8ed0*/  ISETP.LT.OR P1, PT, R11, R202, P1 ;  /* 0x000000ca0b00720c */ /* 0x000fe40000f21670 */
[----:B------:R-:W-:Y:S02]  /*8ee0*/  FMNMX.FTZ R13, R141, R14, !PT ;  /* 0x0000000e8d0d7209 */ /* 0x000fe40007810000 */
[----:B------:R-:W-:-:S02]  /*8ef0*/  ISETP.LT.OR P2, PT, R12, R202, P2 ;  /* 0x000000ca0c00720c */ /* 0x000fc40001741670 */
[----:B------:R-:W-:Y:S01]  /*8f00*/  FSEL R152, R30, -INF , !P0 ;  /* 0xff8000001e987808 */ /* 0x000fe20004000000 */
[----:B------:R-:W1:Y:S01]  /*8f10*/  SHFL.BFLY PT, R12, R13, 0x2, 0x1f ;  /* 0x0c401f000d0c7f89 */ /* 0x000e6200000e0000 */
[----:B------:R-:W-:Y:S02]  /*8f20*/  FMNMX.FTZ R11, R164, R15, !PT ;  /* 0x0000000fa40b7209 */ /* 0x000fe40007810000 */
[----:B------:R-:W-:Y:S02]  /*8f30*/  ISETP.GE.AND P0, PT, R10, R197, PT ;  /* 0x000000c50a00720c */ /* 0x000fe40003f06270 */
[----:B------:R-:W-:Y:S02]  /*8f40*/  FSEL R140, R31, -INF , !P2 ;  /* 0xff8000001f8c7808 */ /* 0x000fe40005000000 */
[----:B------:R-:W-:Y:S01]  /*8f50*/  FMNMX.FTZ R11, R152, R11, !PT ;  /* 0x0000000b980b7209 */ /* 0x000fe20007810000 */
[----:B------:R-:W-:Y:S01]  /*8f60*/  LDSM.16.MT88.4 R28, [R184+0x12800] ;  /* 0x01280000b81c783b */ /* 0x000fe20000004200 */
[----:B------:R-:W-:-:S02]  /*8f70*/  ISETP.LT.OR P0, PT, R10, R202, P0 ;  /* 0x000000ca0a00720c */ /* 0x000fc40000701670 */
[----:B------:R-:W-:Y:S02]  /*8f80*/  FSEL R142, R26, -INF , !P1 ;  /* 0xff8000001a8e7808 */ /* 0x000fe40004800000 */
[----:B------:R-:W-:Y:S02]  /*8f90*/  FMNMX.FTZ R11, R140, R11, !PT ;  /* 0x0000000b8c0b7209 */ /* 0x000fe40007810000 */
[----:B------:R-:W-:Y:S02]  /*8fa0*/  FSEL R150, R27, -INF , !P0 ;  /* 0xff8000001b967808 */ /* 0x000fe40004000000 */
[----:B------:R-:W-:Y:S01]  /*8fb0*/  FMNMX.FTZ R11, R142, R11, !PT ;  /* 0x0000000b8e0b7209 */ /* 0x000fe20007810000 */
[----:B------:R-:W-:Y:S03]  /*8fc0*/  LDSM.16.MT88.4 R24, [R188+0x14800] ;  /* 0x01480000bc18783b */ /* 0x000fe60000004200 */
[----:B------:R-:W-:-:S02]  /*8fd0*/  FMNMX.FTZ R14, R150, R11, !PT ;  /* 0x0000000b960e7209 */ /* 0x000fc40007810000 */
[----:B-1----:R-:W-:-:S03]  /*8fe0*/  FMNMX.FTZ R13, R13, R12, !PT ;  /* 0x0000000c0d0d7209 */ /* 0x002fc60007810000 */
[----:B------:R-:W1:Y:S04]  /*8ff0*/  SHFL.BFLY PT, R11, R14, 0x2, 0x1f ;  /* 0x0c401f000e0b7f89 */ /* 0x000e6800000e0000 */
[----:B------:R-:W2:Y:S01]  /*9000*/  SHFL.BFLY PT, R132, R13, 0x1, 0x1f ;  /* 0x0c201f000d847f89 */ /* 0x000ea200000e0000 */
[----:B-1----:R-:W-:Y:S02]  /*9010*/  FMNMX.FTZ R11, R14, R11, !PT ;  /* 0x0000000b0e0b7209 */ /* 0x002fe40007810000 */
[----:B--2---:R-:W-:-:S03]  /*9020*/  FMNMX.FTZ R132, R13, R132, !PT ;  /* 0x000000840d847209 */ /* 0x004fc60007810000 */
[----:B------:R-:W1:Y:S01]  /*9030*/  SHFL.BFLY PT, R10, R11, 0x1, 0x1f ;  /* 0x0c201f000b0a7f89 */ /* 0x000e6200000e0000 */
[C---:B------:R-:W-:Y:S01]  /*9040*/  FSETP.NEU.FTZ.AND P1, PT, R132.reuse, -INF , PT ;  /* 0xff8000008400780b */ /* 0x040fe20003f3d000 */
[----:B------:R-:W-:Y:S02]  /*9050*/  FMUL.FTZ R154, R132, c[0x0][0x23c] ;  /* 0x00008f00849a7a20 */ /* 0x000fe40000410000 */
[----:B------:R-:W2:Y:S03]  /*9060*/  LDSM.16.MT88.4 R12, [R186+0x12000] ;  /* 0x01200000ba0c783b */ /* 0x000ea60000004200 */
[----:B------:R-:W-:-:S05]  /*9070*/  FSEL R154, R154, RZ, P1 ;  /* 0x000000ff9a9a7208 */ /* 0x000fca0000800000 */
[--C-:B------:R-:W-:Y:S02]  /*9080*/  FFMA.FTZ R147, R3, c[0x0][0x23c], -R154.reuse ;  /* 0x00008f0003937a23 */ /* 0x100fe4000001089a */
[--C-:B------:R-:W-:Y:S02]  /*9090*/  FFMA.FTZ R146, R149, c[0x0][0x23c], -R154.reuse ;  /* 0x00008f0095927a23 */ /* 0x100fe4000001089a */
[--C-:B------:R-:W-:Y:S02]  /*90a0*/  FFMA.FTZ R144, R7, c[0x0][0x23c], -R154.reuse ;  /* 0x00008f0007907a23 */ /* 0x100fe4000001089a */
[--C-:B------:R-:W-:Y:S01]  /*90b0*/  FFMA.FTZ R145, R9, c[0x0][0x23c], -R154.reuse ;  /* 0x00008f0009917a23 */ /* 0x100fe2000001089a */
[----:B------:R-:W-:Y:S01]  /*90c0*/  MUFU.EX2 R147, R147 ;  /* 0x0000009300937308 */ /* 0x000fe20000000800 */
[--C-:B------:R-:W-:Y:S01]  /*90d0*/  FFMA.FTZ R155, R155, c[0x0][0x23c], -R154.reuse ;  /* 0x00008f009b9b7a23 */ /* 0x100fe2000001089a */
[----:B-1----:R-:W-:Y:S01]  /*90e0*/  FMNMX.FTZ R3, R11, R10, !PT ;  /* 0x0000000a0b037209 */ /* 0x002fe20007810000 */
[----:B------:R-:W-:-:S02]  /*90f0*/  FFMA.FTZ R156, R23, c[0x0][0x23c], -R154 ;  /* 0x00008f00179c7a23 */ /* 0x000fc4000001089a */
[--C-:B------:R-:W-:Y:S01]  /*9100*/  FFMA.FTZ R157, R21, c[0x0][0x23c], -R154.reuse ;  /* 0x00008f00159d7a23 */ /* 0x100fe2000001089a */
[C---:B------:R-:W-:Y:S01]  /*9110*/  FSETP.NEU.FTZ.AND P0, PT, R3.reuse, -INF , PT ;  /* 0xff8000000300780b */ /* 0x040fe20003f1d000 */
[----:B------:R-:W-:Y:S01]  /*9120*/  FMUL.FTZ R149, R3, c[0x0][0x23c] ;  /* 0x00008f0003957a20 */ /* 0x000fe20000410000 */
[----:B------:R-:W1:Y:S01]  /*9130*/  MUFU.EX2 R146, R146 ;  /* 0x0000009200927308 */ /* 0x000e620000000800 */
[--C-:B------:R-:W-:Y:S01]  /*9140*/  FFMA.FTZ R158, R137, c[0x0][0x23c], -R154.reuse ;  /* 0x00008f00899e7a23 */ /* 0x100fe2000001089a */
[----:B------:R-:W-:Y:S01]  /*9150*/  FSEL R7, R3, RZ, P0 ;  /* 0x000000ff03077208 */ /* 0x000fe20000000000 */
[----:B------:R-:W-:Y:S01]  /*9160*/  LDSM.16.MT88.4 R136, [R186+0x12800] ;  /* 0x01280000ba88783b */ /* 0x000fe20000004200 */
[----:B------:R-:W-:Y:S01]  /*9170*/  FSEL R149, R149, RZ, P0 ;  /* 0x000000ff95957208 */ /* 0x000fe20000000000 */
[----:B------:R-:W-:Y:S02]  /*9180*/  FFMA.FTZ R214, R169, c[0x0][0x23c], -R154 ;  /* 0x00008f00a9d67a23 */ /* 0x000fe4000001089a */
[----:B------:R-:W-:Y:S01]  /*9190*/  FADD.FTZ R7, R0, -R7 ;  /* 0x8000000700077221 */ /* 0x000fe20000010000 */
[----:B------:R-:W-:Y:S01]  /*91a0*/  MUFU.EX2 R145, R145 ;  /* 0x0000009100917308 */ /* 0x000fe20000000800 */
[--C-:B------:R-:W-:Y:S01]  /*91b0*/  FFMA.FTZ R135, R5, c[0x0][0x23c], -R149.reuse ;  /* 0x00008f0005877a23 */ /* 0x100fe20000010895 */
[----:B------:R-:W-:Y:S01]  /*91c0*/  FSEL R5, R132, RZ, P1 ;  /* 0x000000ff84057208 */ /* 0x000fe20000800000 */
[----:B------:R-:W-:-:S02]  /*91d0*/  FFMA.FTZ R134, R6, c[0x0][0x23c], -R149 ;  /* 0x00008f0006867a23 */ /* 0x000fc40000010895 */
[----:B------:R-:W-:Y:S02]  /*91e0*/  FFMA.FTZ R133, R8, c[0x0][0x23c], -R149 ;  /* 0x00008f0008857a23 */ /* 0x000fe40000010895 */
[----:B------:R-:W-:Y:S01]  /*91f0*/  FADD.FTZ R5, R2, -R5 ;  /* 0x8000000502057221 */ /* 0x000fe20000010000 */
[----:B------:R-:W3:Y:S01]  /*9200*/  MUFU.EX2 R144, R144 ;  /* 0x0000009000907308 */ /* 0x000ee20000000800 */
[--C-:B------:R-:W-:Y:S01]  /*9210*/  FFMA.FTZ R2, R4, c[0x0][0x23c], -R149.reuse ;  /* 0x00008f0004027a23 */ /* 0x100fe20000010895 */
[----:B-1----:R-:W-:Y:S01]  /*9220*/  F2FP.PACK_AB R4, R146, R147 ;  /* 0x000000939204723e */ /* 0x002fe200000000ff */
[----:B------:R-:W-:Y:S01]  /*9230*/  FMUL.FTZ R148, R5, c[0x0][0x23c] ;  /* 0x00008f0005947a20 */ /* 0x000fe20000410000 */
[----:B------:R-:W1:Y:S01]  /*9240*/  LDSM.16.MT88.4 R8, [R185+0x12000] ;  /* 0x01200000b908783b */ /* 0x000e620000004200 */
[----:B------:R-:W-:Y:S02]  /*9250*/  FMUL.FTZ R0, R7, c[0x0][0x23c] ;  /* 0x00008f0007007a20 */ /* 0x000fe40000410000 */
[--C-:B------:R-:W-:Y:S01]  /*9260*/  FFMA.FTZ R159, R160, c[0x0][0x23c], -R149.reuse ;  /* 0x00008f00a09f7a23 */ /* 0x100fe20000010895 */
[----:B------:R-:W-:Y:S01]  /*9270*/  MUFU.EX2 R135, R135 ;  /* 0x0000008700877308 */ /* 0x000fe20000000800 */
[----:B------:R-:W-:-:S02]  /*9280*/  FFMA.FTZ R160, R162, c[0x0][0x23c], -R149 ;  /* 0x00008f00a2a07a23 */ /* 0x000fc40000010895 */
[--C-:B------:R-:W-:Y:S02]  /*9290*/  FFMA.FTZ R161, R22, c[0x0][0x23c], -R149.reuse ;  /* 0x00008f0016a17a23 */ /* 0x100fe40000010895 */
[----:B------:R-:W-:Y:S02]  /*92a0*/  FFMA.FTZ R162, R20, c[0x0][0x23c], -R149 ;  /* 0x00008f0014a27a23 */ /* 0x000fe40000010895 */
[----:B------:R-:W-:Y:S01]  /*92b0*/  LDSM.16.MT88.4 R20, [R186+0x14800] ;  /* 0x01480000ba14783b */ /* 0x000fe20000004200 */
[----:B------:R-:W4:Y:S01]  /*92c0*/  MUFU.EX2 R134, R134 ;  /* 0x0000008600867308 */ /* 0x000f220000000800 */
        /* <DEDUP_REMOVED lines=12> */
[--C-:B------:R-:W-:Y:S02]  /*9390*/  FFMA.FTZ R153, R153, c[0x0][0x23c], -R154.reuse ;  /* 0x00008f0099997a23 */ /* 0x100fe4000001089a */
[--C-:B------:R-:W-:Y:S02]  /*93a0*/  FFMA.FTZ R151, R143, c[0x0][0x23c], -R154.reuse ;  /* 0x00008f008f977a23 */ /* 0x100fe4000001089a */
[----:B------:R-:W4:Y:S01]  /*93b0*/  MUFU.EX2 R148, R148 ;  /* 0x0000009400947308 */ /* 0x000f220000000800 */
[--C-:B------:R-:W-:Y:S02]  /*93c0*/  FFMA.FTZ R152, R152, c[0x0][0x23c], -R149.reuse ;  /* 0x00008f0098987a23 */ /* 0x100fe40000010895 */
[--C-:B------:R-:W-:Y:S02]  /*93d0*/  FFMA.FTZ R171, R140, c[0x0][0x23c], -R149.reuse ;  /* 0x00008f008cab7a23 */ /* 0x100fe40000010895 */
[--C-:B------:R-:W-:Y:S02]  /*93e0*/  FFMA.FTZ R170, R142, c[0x0][0x23c], -R149.reuse ;  /* 0x00008f008eaa7a23 */ /* 0x100fe40000010895 */
[----:B------:R-:W-:Y:S01]  /*93f0*/  FFMA.FTZ R154, R141, c[0x0][0x23c], -R154 ;  /* 0x00008f008d9a7a23 */ /* 0x000fe2000001089a */
[----:B------:R-:W5:Y:S01]  /*9400*/  MUFU.EX2 R0, R0 ;  /* 0x0000000000007308 */ /* 0x000f620000000800 */
[----:B---3--:R-:W-:Y:S01]  /*9410*/  F2FP.PACK_AB R7, R2, R133 ;  /* 0x000000850207723e */ /* 0x008fe200000000ff */
[----:B------:R-:W-:Y:S01]  /*9420*/  FFMA.FTZ R149, R150, c[0x0][0x23c], -R149 ;  /* 0x00008f0096957a23 */ /* 0x000fe20000010895 */
[----:B------:R-:W-:Y:S01]  /*9430*/  LDSM.16.MT88.4 R140, [R186+0x13800] ;  /* 0x01380000ba8c783b */ /* 0x000fe20000004200 */
[----:B----4-:R-:W-:-:S04]  /*9440*/  FMUL.FTZ R120, R120, R148 ;  /* 0x0000009478787220 */ /* 0x010fc80000410000 */
[----:B------:R-:W-:Y:S01]  /*9450*/  MUFU.EX2 R155, R155 ;  /* 0x0000009b009b7308 */ /* 0x000fe20000000800 */
[-C--:B------:R-:W-:Y:S02]  /*9460*/  FMUL.FTZ R121, R121, R148.reuse ;  /* 0x0000009479797220 */ /* 0x080fe40000410000 */
[-C--:B------:R-:W-:Y:S02]  /*9470*/  FMUL.FTZ R116, R116, R148.reuse ;  /* 0x0000009474747220 */ /* 0x080fe40000410000 */
[----:B------:R-:W-:Y:S02]  /*9480*/  FMUL.FTZ R117, R117, R148 ;  /* 0x0000009475757220 */ /* 0x000fe40000410000 */
[-C--:B-----5:R-:W-:Y:S01]  /*9490*/  FMUL.FTZ R122, R122, R0.reuse ;  /* 0x000000007a7a7220 */ /* 0x0a0fe20000410000 */
[----:B------:R-:W3:Y:S01]  /*94a0*/  MUFU.EX2 R156, R156 ;  /* 0x0000009c009c7308 */ /* 0x000ee20000000800 */
[-C--:B------:R-:W-:Y:S02]  /*94b0*/  FMUL.FTZ R123, R123, R0.reuse ;  /* 0x000000007b7b7220 */ /* 0x080fe40000410000 */
[----:B------:R-:W-:-:S02]  /*94c0*/  FMUL.FTZ R118, R118, R0 ;  /* 0x0000000076767220 */ /* 0x000fc40000410000 */
[----:B------:R-:W-:Y:S02]  /*94d0*/  FMUL.FTZ R119, R119, R0 ;  /* 0x0000000077777220 */ /* 0x000fe40000410000 */
[-C--:B------:R-:W-:Y:S01]  /*94e0*/  FMUL.FTZ R128, R128, R148.reuse ;  /* 0x0000009480807220 */ /* 0x080fe20000410000 */
[C---:B--2---:R-:W-:Y:S01]  /*94f0*/  HMMA.16816.F32 R120, R4.reuse, R12, R120 ;  /* 0x0000000c0478723c */ /* 0x044fe20000001878 */
[----:B------:R-:W-:Y:S01]  /*9500*/  FMUL.FTZ R129, R129, R148 ;  /* 0x0000009481817220 */ /* 0x000fe20000410000 */
[----:B------:R-:W-:Y:S01]  /*9510*/  MUFU.EX2 R157, R157 ;  /* 0x0000009d009d7308 */ /* 0x000fe20000000800 */
[-C--:B------:R-:W-:Y:S02]  /*9520*/  FMUL.FTZ R130, R130, R0.reuse ;  /* 0x0000000082827220 */ /* 0x080fe40000410000 */
[----:B------:R-:W-:Y:S02]  /*9530*/  FMUL.FTZ R131, R131, R0 ;  /* 0x0000000083837220 */ /* 0x000fe40000410000 */
[-C--:B------:R-:W-:Y:S01]  /*9540*/  FMUL.FTZ R124, R124, R148.reuse ;  /* 0x000000947c7c7220 */ /* 0x080fe20000410000 */
[----:B------:R-:W-:Y:S01]  /*9550*/  HMMA.16816.F32 R116, R4, R14, R116 ;  /* 0x0000000e0474723c */ /* 0x000fe20000001874 */
[----:B------:R-:W2:Y:S01]  /*9560*/  LDSM.16.MT88.4 R12, [R188+0x14000] ;  /* 0x01400000bc0c783b */ /* 0x000ea20000004200 */
[----:B------:R-:W-:Y:S01]  /*9570*/  FMUL.FTZ R125, R125, R148 ;  /* 0x000000947d7d7220 */ /* 0x000fe20000410000 */
[----:B------:R-:W4:Y:S01]  /*9580*/  MUFU.EX2 R158, R158 ;  /* 0x0000009e009e7308 */ /* 0x000f220000000800 */
[----:B------:R-:W-:-:S02]  /*9590*/  FMUL.FTZ R126, R126, R0 ;  /* 0x000000007e7e7220 */ /* 0x000fc40000410000 */
[----:B------:R-:W-:Y:S02]  /*95a0*/  FMUL.FTZ R127, R127, R0 ;  /* 0x000000007f7f7220 */ /* 0x000fe40000410000 */
[-C--:B------:R-:W-:Y:S01]  /*95b0*/  FMUL.FTZ R112, R112, R148.reuse ;  /* 0x0000009470707220 */ /* 0x080fe20000410000 */
[C---:B------:R-:W-:Y:S01]  /*95c0*/  HMMA.16816.F32 R128, R4.reuse, R16, R128 ;  /* 0x000000100480723c */ /* 0x040fe20000001880 */
[----:B------:R-:W-:Y:S01]  /*95d0*/  FMUL.FTZ R113, R113, R148 ;  /* 0x0000009471717220 */ /* 0x000fe20000410000 */
[----:B------:R-:W-:Y:S01]  /*95e0*/  MUFU.EX2 R159, R159 ;  /* 0x0000009f009f7308 */ /* 0x000fe20000000800 */
[-C--:B------:R-:W-:Y:S02]  /*95f0*/  FMUL.FTZ R114, R114, R0.reuse ;  /* 0x0000000072727220 */ /* 0x080fe40000410000 */
[----:B------:R-:W-:Y:S02]  /*9600*/  FMUL.FTZ R115, R115, R0 ;  /* 0x0000000073737220 */ /* 0x000fe40000410000 */
[-C--:B------:R-:W-:Y:S01]  /*9610*/  FMUL.FTZ R108, R108, R148.reuse ;  /* 0x000000946c6c7220 */ /* 0x080fe20000410000 */
[----:B------:R-:W-:Y:S01]  /*9620*/  HMMA.16816.F32 R124, R4, R18, R124 ;  /* 0x00000012047c723c */ /* 0x000fe2000000187c */
[----:B------:R-:W-:Y:S01]  /*9630*/  FMUL.FTZ R109, R109, R148 ;  /* 0x000000946d6d7220 */ /* 0x000fe20000410000 */
[----:B------:R-:W5:Y:S01]  /*9640*/  LDSM.16.MT88.4 R16, [R184+0x12000] ;  /* 0x01200000b810783b */ /* 0x000f620000004200 */
[-C--:B------:R-:W-:Y:S01]  /*9650*/  FMUL.FTZ R110, R110, R0.reuse ;  /* 0x000000006e6e7220 */ /* 0x080fe20000410000 */
[----:B------:R-:W2:Y:S01]  /*9660*/  MUFU.EX2 R160, R160 ;  /* 0x000000a000a07308 */ /* 0x000ea20000000800 */
[----:B------:R-:W-:-:S02]  /*9670*/  FMUL.FTZ R111, R111, R0 ;  /* 0x000000006f6f7220 */ /* 0x000fc40000410000 */
[-C--:B------:R-:W-:Y:S01]  /*9680*/  FMUL.FTZ R36, R36, R148.reuse ;  /* 0x0000009424247220 */ /* 0x080fe20000410000 */
[C---:B-1----:R-:W-:Y:S01]  /*9690*/  HMMA.16816.F32 R112, R4.reuse, R8, R112 ;  /* 0x000000080470723c */ /* 0x042fe20000001870 */
[----:B------:R-:W-:Y:S02]  /*96a0*/  FMUL.FTZ R37, R37, R148 ;  /* 0x0000009425257220 */ /* 0x000fe40000410000 */
[-C--:B------:R-:W-:Y:S01]  /*96b0*/  FMUL.FTZ R38, R38, R0.reuse ;  /* 0x0000000026267220 */ /* 0x080fe20000410000 */
[----:B------:R-:W-:Y:S01]  /*96c0*/  MUFU.EX2 R161, R161 ;  /* 0x000000a100a17308 */ /* 0x000fe20000000800 */
[----:B------:R-:W-:Y:S02]  /*96d0*/  FMUL.FTZ R39, R39, R0 ;  /* 0x0000000027277220 */ /* 0x000fe40000410000 */
[-C--:B------:R-:W-:Y:S01]  /*96e0*/  FMUL.FTZ R40, R40, R148.reuse ;  /* 0x0000009428287220 */ /* 0x080fe20000410000 */
[----:B------:R-:W-:Y:S01]  /*96f0*/  HMMA.16816.F32 R108, R4, R10, R108 ;  /* 0x0000000a046c723c */ /* 0x000fe2000000186c */
[----:B------:R-:W1:Y:S01]  /*9700*/  LDSM.16.MT88.4 R8, [R186+0x14000] ;  /* 0x01400000ba08783b */ /* 0x000e620000004200 */
[----:B------:R-:W-:-:S02]  /*9710*/  FMUL.FTZ R41, R41, R148 ;  /* 0x0000009429297220 */ /* 0x000fc40000410000 */
[-C--:B------:R-:W-:Y:S01]  /*9720*/  FMUL.FTZ R42, R42, R0.reuse ;  /* 0x000000002a2a7220 */ /* 0x080fe20000410000 */
[----:B------:R-:W1:Y:S01]  /*9730*/  MUFU.EX2 R162, R162 ;  /* 0x000000a200a27308 */ /* 0x000e620000000800 */
[----:B------:R-:W-:Y:S02]  /*9740*/  FMUL.FTZ R43, R43, R0 ;  /* 0x000000002b2b7220 */ /* 0x000fe40000410000 */
[C---:B--2---:R-:W-:Y:S01]  /*9750*/  HMMA.16816.F32 R36, R4.reuse, R12, R36 ;  /* 0x0000000c0424723c */ /* 0x044fe20000001824 */
[-C--:B------:R-:W-:Y:S02]  /*9760*/  FMUL.FTZ R104, R104, R148.reuse ;  /* 0x0000009468687220 */ /* 0x080fe40000410000 */
[----:B------:R-:W-:Y:S02]  /*9770*/  FMUL.FTZ R105, R105, R148 ;  /* 0x0000009469697220 */ /* 0x000fe40000410000 */
[-C--:B------:R-:W-:Y:S01]  /*9780*/  FMUL.FTZ R106, R106, R0.reuse ;  /* 0x000000006a6a7220 */ /* 0x080fe20000410000 */
[----:B------:R-:W-:Y:S01]  /*9790*/  MUFU.EX2 R167, R167 ;  /* 0x000000a700a77308 */ /* 0x000fe20000000800 */
[----:B------:R-:W-:Y:S01]  /*97a0*/  FMUL.FTZ R107, R107, R0 ;  /* 0x000000006b6b7220 */ /* 0x000fe20000410000 */
[----:B------:R-:W-:Y:S01]  /*97b0*/  HMMA.16816.F32 R40, R4, R14, R40 ;  /* 0x0000000e0428723c */ /* 0x000fe20000001828 */
[----:B------:R-:W2:Y:S01]  /*97c0*/  LDSM.16.MT88.4 R12, [R184+0x14000] ;  /* 0x01400000b80c783b */ /* 0x000ea20000004200 */
[----:B------:R-:W-:-:S02]  /*97d0*/  FMUL.FTZ R100, R100, R148 ;  /* 0x0000009464647220 */ /* 0x000fc40000410000 */
[----:B------:R-:W-:Y:S02]  /*97e0*/  FMUL.FTZ R101, R101, R148 ;  /* 0x0000009465657220 */ /* 0x000fe40000410000 */
[-C--:B------:R-:W-:Y:S01]  /*97f0*/  FMUL.FTZ R102, R102, R0.reuse ;  /* 0x0000000066667220 */ /* 0x080fe20000410000 */
[----:B------:R-:W1:Y:S01]  /*9800*/  MUFU.EX2 R214, R214 ;  /* 0x000000d600d67308 */ /* 0x000e620000000800 */
[----:B------:R-:W-:Y:S02]  /*9810*/  FMUL.FTZ R103, R103, R0 ;  /* 0x0000000067677220 */ /* 0x000fe40000410000 */
[-C--:B------:R-:W-:Y:S01]  /*9820*/  FMUL.FTZ R44, R44, R148.reuse ;  /* 0x000000942c2c7220 */ /* 0x080fe20000410000 */
[----:B-----5:R-:W-:Y:S01]  /*9830*/  HMMA.16816.F32 R104, R4, R16, R104 ;  /* 0x000000100468723c */ /* 0x020fe20000001868 */
[----:B------:R-:W-:Y:S02]  /*9840*/  FMUL.FTZ R45, R45, R148 ;  /* 0x000000942d2d7220 */ /* 0x000fe40000410000 */
[-C--:B------:R-:W-:Y:S01]  /*9850*/  FMUL.FTZ R46, R46, R0.reuse ;  /* 0x000000002e2e7220 */ /* 0x080fe20000410000 */
[----:B------:R-:W-:Y:S01]  /*9860*/  MUFU.EX2 R165, R165 ;  /* 0x000000a500a57308 */ /* 0x000fe20000000800 */
[----:B------:R-:W-:-:S02]  /*9870*/  FMUL.FTZ R47, R47, R0 ;  /* 0x000000002f2f7220 */ /* 0x000fc40000410000 */
[-C--:B------:R-:W-:Y:S01]  /*9880*/  FMUL.FTZ R48, R48, R148.reuse ;  /* 0x0000009430307220 */ /* 0x080fe20000410000 */
[C---:B------:R-:W-:Y:S01]  /*9890*/  HMMA.16816.F32 R100, R4.reuse, R18, R100 ;  /* 0x000000120464723c */ /* 0x040fe20000001864 */
[----:B------:R-:W-:Y:S01]  /*98a0*/  FMUL.FTZ R49, R49, R148 ;  /* 0x0000009431317220 */ /* 0x000fe20000410000 */
[----:B------:R-:W5:Y:S01]  /*98b0*/  LDSM.16.MT88.4 R16, [R185+0x14000] ;  /* 0x01400000b910783b */ /* 0x000f620000004200 */
[-C--:B------:R-:W-:Y:S01]  /*98c0*/  FMUL.FTZ R50, R50, R0.reuse ;  /* 0x0000000032327220 */ /* 0x080fe20000410000 */
[----:B------:R-:W2:Y:S01]  /*98d0*/  MUFU.EX2 R218, R218 ;  /* 0x000000da00da7308 */ /* 0x000ea20000000800 */
[----:B------:R-:W-:Y:S02]  /*98e0*/  FMUL.FTZ R51, R51, R0 ;  /* 0x0000000033337220 */ /* 0x000fe40000410000 */
[-C--:B------:R-:W-:Y:S01]  /*98f0*/  FMUL.FTZ R60, R60, R148.reuse ;  /* 0x000000943c3c7220 */ /* 0x080fe20000410000 */
[----:B-1----:R-:W-:Y:S01]  /*9900*/  HMMA.16816.F32 R44, R4, R8, R44 ;  /* 0x00000008042c723c */ /* 0x002fe2000000182c */
[----:B------:R-:W-:-:S02]  /*9910*/  FMUL.FTZ R61, R61, R148 ;  /* 0x000000943d3d7220 */ /* 0x000fc40000410000 */
[-C--:B------:R-:W-:Y:S01]  /*9920*/  FMUL.FTZ R62, R62, R0.reuse ;  /* 0x000000003e3e7220 */ /* 0x080fe20000410000 */
[----:B------:R-:W-:Y:S01]  /*9930*/  MUFU.EX2 R163, R163 ;  /* 0x000000a300a37308 */ /* 0x000fe20000000800 */
[----:B------:R-:W-:Y:S02]  /*9940*/  FMUL.FTZ R63, R63, R0 ;  /* 0x000000003f3f7220 */ /* 0x000fe40000410000 */
[-C--:B------:R-:W-:Y:S01]  /*9950*/  FMUL.FTZ R64, R64, R148.reuse ;  /* 0x0000009440407220 */ /* 0x080fe20000410000 */
[----:B------:R-:W-:Y:S01]  /*9960*/  HMMA.16816.F32 R48, R4, R10, R48 ;  /* 0x0000000a0430723c */ /* 0x000fe20000001830 */
[----:B------:R-:W1:Y:S01]  /*9970*/  LDSM.16.MT88.4 R8, [R188+0x16000] ;  /* 0x01600000bc08783b */ /* 0x000e620000004200 */
[----:B------:R-:W-:Y:S02]  /*9980*/  FMUL.FTZ R65, R65, R148 ;  /* 0x0000009441417220 */ /* 0x000fe40000410000 */
[-C--:B------:R-:W-:Y:S01]  /*9990*/  FMUL.FTZ R66, R66, R0.reuse ;  /* 0x0000000042427220 */ /* 0x080fe20000410000 */
[----:B------:R-:W1:Y:S01]  /*99a0*/  MUFU.EX2 R168, R168 ;  /* 0x000000a800a87308 */ /* 0x000e620000000800 */
[----:B------:R-:W-:-:S02]  /*99b0*/  FMUL.FTZ R67, R67, R0 ;  /* 0x0000000043437220 */ /* 0x000fc40000410000 */
        /* <DEDUP_REMOVED lines=65> */
[----:B------:R-:W-:Y:S01]  /*9dd0*/  FFMA.FTZ R147, R215, R148, R147 ;  /* 0x00000094d7937223 */ /* 0x000fe20000010093 */
[----:B-1----:R-:W-:Y:S01]  /*9de0*/  HMMA.16816.F32 R92, R4, R8, R92 ;  /* 0x00000008045c723c */ /* 0x002fe2000000185c */
[----:B------:R-:W-:-:S02]  /*9df0*/  FFMA.FTZ R135, R209, R0, R135 ;  /* 0x00000000d1877223 */ /* 0x000fc40000010087 */
[----:B------:R-:W-:Y:S02]  /*9e00*/  FADD.FTZ R146, R146, R147 ;  /* 0x0000009392927221 */ /* 0x000fe40000010000 */
[----:B------:R-:W-:Y:S02]  /*9e10*/  FADD.FTZ R134, R134, R135 ;  /* 0x0000008786867221 */ /* 0x000fe40000010000 */
[----:B------:R-:W-:Y:S01]  /*9e20*/  FADD.FTZ R145, R145, R146 ;  /* 0x0000009291917221 */ /* 0x000fe20000010000 */
[----:B------:R-:W-:Y:S01]  /*9e30*/  HMMA.16816.F32 R96, R4, R10, R96 ;  /* 0x0000000a0460723c */ /* 0x000fe20000001860 */
[----:B------:R-:W-:Y:S01]  /*9e40*/  LDSM.16.MT88.4 R8, [R184+0x14800] ;  /* 0x01480000b808783b */ /* 0x000fe20000004200 */
[----:B------:R-:W-:Y:S02]  /*9e50*/  FADD.FTZ R133, R133, R134 ;  /* 0x0000008685857221 */ /* 0x000fe40000010000 */
[----:B------:R-:W-:Y:S02]  /*9e60*/  FADD.FTZ R144, R144, R145 ;  /* 0x0000009190907221 */ /* 0x000fe40000010000 */
[----:B------:R-:W-:Y:S01]  /*9e70*/  FADD.FTZ R2, R2, R133 ;  /* 0x0000008502027221 */ /* 0x000fe20000010000 */
[----:B---3--:R-:W-:Y:S01]  /*9e80*/  F2FP.PACK_AB R4, R156, R155 ;  /* 0x0000009b9c04723e */ /* 0x008fe200000000ff */
[----:B------:R-:W-:Y:S01]  /*9e90*/  FADD.FTZ R155, R155, R144 ;  /* 0x000000909b9b7221 */ /* 0x000fe20000010000 */
[----:B----4-:R-:W-:-:S02]  /*9ea0*/  F2FP.PACK_AB R6, R158, R157 ;  /* 0x0000009d9e06723e */ /* 0x010fc400000000ff */
[----:B------:R-:W-:Y:S01]  /*9eb0*/  F2FP.PACK_AB R5, R160, R159 ;  /* 0x0000009fa005723e */ /* 0x000fe200000000ff */
[----:B------:R-:W-:Y:S01]  /*9ec0*/  FADD.FTZ R159, R159, R2 ;  /* 0x000000029f9f7221 */ /* 0x000fe20000010000 */
[----:B------:R-:W-:Y:S01]  /*9ed0*/  F2FP.PACK_AB R7, R162, R161 ;  /* 0x000000a1a207723e */ /* 0x000fe200000000ff */
[----:B------:R-:W-:Y:S02]  /*9ee0*/  FADD.FTZ R156, R156, R155 ;  /* 0x0000009b9c9c7221 */ /* 0x000fe40000010000 */
[----:B------:R-:W-:Y:S02]  /*9ef0*/  FADD.FTZ R160, R160, R159 ;  /* 0x0000009fa0a07221 */ /* 0x000fe40000010000 */
[----:B------:R-:W-:Y:S02]  /*9f00*/  FADD.FTZ R157, R157, R156 ;  /* 0x0000009c9d9d7221 */ /* 0x000fe40000010000 */
[----:B--2---:R-:W-:Y:S01]  /*9f10*/  HMMA.16816.F32 R128, R4, R12, R128 ;  /* 0x0000000c0480723c */ /* 0x004fe20000001880 */
[----:B------:R-:W-:-:S02]  /*9f20*/  FADD.FTZ R161, R161, R160 ;  /* 0x000000a0a1a17221 */ /* 0x000fc40000010000 */
[----:B------:R-:W-:Y:S02]  /*9f30*/  FADD.FTZ R158, R158, R157 ;  /* 0x0000009d9e9e7221 */ /* 0x000fe40000010000 */
[----:B------:R-:W-:-:S03]  /*9f40*/  FADD.FTZ R162, R162, R161 ;  /* 0x000000a1a2a27221 */ /* 0x000fc60000010000 */
        /* <DEDUP_REMOVED lines=8> */
[C---:B-----5:R-:W-:Y:S08]  /*9fd0*/  HMMA.16816.F32 R52, R4.reuse, R16, R52 ;  /* 0x000000100434723c */ /* 0x060ff00000001834 */
[C---:B------:R-:W-:Y:S01]  /*9fe0*/  HMMA.16816.F32 R56, R4.reuse, R18, R56 ;  /* 0x000000120438723c */ /* 0x040fe20000001838 */
[----:B------:R-:W4:Y:S07]  /*9ff0*/  LDSM.16.MT88.4 R16, [R184+0x16800] ;  /* 0x01680000b810783b */ /* 0x000f2e0000004200 */
        /* <DEDUP_REMOVED lines=20> */
[----:B------:R-:W-:Y:S07]  /*a140*/  LDSM.16.MT88.4 R20, [R186+0x15000] ;  /* 0x01500000ba14783b */ /* 0x000fee0000004200 */
[C---:B----4-:R-:W-:Y:S08]  /*a150*/  HMMA.16816.F32 R92, R4.reuse, R16, R92 ;  /* 0x00000010045c723c */ /* 0x050ff0000000185c */
[----:B------:R-:W-:Y:S01]  /*a160*/  HMMA.16816.F32 R96, R4, R18, R96 ;  /* 0x000000120460723c */ /* 0x000fe20000001860 */
[----:B------:R-:W3:Y:S06]  /*a170*/  LDSM.16.MT88.4 R16, [R185+0x15000] ;  /* 0x01500000b910783b */ /* 0x000eec0000004200 */
[----:B------:R-:W-:Y:S01]  /*a180*/  F2FP.PACK_AB R4, R214, R167 ;  /* 0x000000a7d604723e */ /* 0x000fe200000000ff */
[----:B------:R-:W-:Y:S01]  /*a190*/  FADD.FTZ R167, R167, R158 ;  /* 0x0000009ea7a77221 */ /* 0x000fe20000010000 */
[----:B------:R-:W-:-:S02]  /*a1a0*/  F2FP.PACK_AB R6, R218, R165 ;  /* 0x000000a5da06723e */ /* 0x000fc400000000ff */
[----:B------:R-:W-:Y:S01]  /*a1b0*/  F2FP.PACK_AB R5, R168, R163 ;  /* 0x000000a3a805723e */ /* 0x000fe200000000ff */
[----:B------:R-:W-:Y:S01]  /*a1c0*/  FADD.FTZ R163, R163, R162 ;  /* 0x000000a2a3a37221 */ /* 0x000fe20000010000 */
[----:B------:R-:W-:Y:S01]  /*a1d0*/  F2FP.PACK_AB R7, R169, R166 ;  /* 0x000000a6a907723e */ /* 0x000fe200000000ff */
[----:B------:R-:W-:Y:S02]  /*a1e0*/  FADD.FTZ R214, R214, R167 ;  /* 0x000000a7d6d67221 */ /* 0x000fe40000010000 */
[----:B------:R-:W-:Y:S02]  /*a1f0*/  FADD.FTZ R163, R168, R163 ;  /* 0x000000a3a8a37221 */ /* 0x000fe40000010000 */
[----:B------:R-:W-:Y:S02]  /*a200*/  FADD.FTZ R165, R165, R214 ;  /* 0x000000d6a5a57221 */ /* 0x000fe40000010000 */
[----:B-1----:R-:W-:Y:S01]  /*a210*/  HMMA.16816.F32 R128, R4, R12, R128 ;  /* 0x0000000c0480723c */ /* 0x002fe20000001880 */
[----:B------:R-:W-:-:S02]  /*a220*/  FADD.FTZ R166, R166, R163 ;  /* 0x000000a3a6a67221 */ /* 0x000fc40000010000 */
[----:B------:R-:W-:Y:S02]  /*a230*/  FADD.FTZ R218, R218, R165 ;  /* 0x000000a5dada7221 */ /* 0x000fe40000010000 */
[----:B------:R-:W-:-:S03]  /*a240*/  FADD.FTZ R169, R169, R166 ;  /* 0x000000a6a9a97221 */ /* 0x000fc60000010000 */
        /* <DEDUP_REMOVED lines=9> */
[C---:B-1----:R-:W-:Y:S08]  /*a2e0*/  HMMA.16816.F32 R60, R4.reuse, R12, R60 ;  /* 0x0000000c043c723c */ /* 0x042ff0000000183c */
[C---:B------:R-:W-:Y:S01]  /*a2f0*/  HMMA.16816.F32 R64, R4.reuse, R14, R64 ;  /* 0x0000000e0440723c */ /* 0x040fe20000001840 */
[----:B------:R-:W1:Y:S07]  /*a300*/  LDSM.16.MT88.4 R12, [R184+0x17000] ;  /* 0x01700000b80c783b */ /* 0x000e6e0000004200 */
[C---:B------:R-:W-:Y:S01]  /*a310*/  HMMA.16816.F32 R56, R4.reuse, R18, R56 ;  /* 0x000000120438723c */ /* 0x040fe20000001838 */
[----:B------:R-:W3:Y:S07]  /*a320*/  LDSM.16.MT88.4 R16, [R185+0x17000] ;  /* 0x01700000b910783b */ /* 0x000eee0000004200 */
[C---:B----4-:R-:W-:Y:S08]  /*a330*/  HMMA.16816.F32 R68, R4.reuse, R8, R68 ;  /* 0x000000080444723c */ /* 0x050ff00000001844 */
        /* <DEDUP_REMOVED lines=13> */
[----:B------:R-:W1:Y:S07]  /*a410*/  LDSM.16.MT88.4 R28, [R186+0x15800] ;  /* 0x01580000ba1c783b */ /* 0x000e6e0000004200 */
[C---:B------:R-:W-:Y:S08]  /*a420*/  HMMA.16816.F32 R44, R4.reuse, R20, R44 ;  /* 0x00000014042c723c */ /* 0x040ff0000000182c */
[C---:B------:R-:W-:Y:S01]  /*a430*/  HMMA.16816.F32 R48, R4.reuse, R22, R48 ;  /* 0x000000160430723c */ /* 0x040fe20000001830 */
[----:B------:R-:W1:Y:S07]  /*a440*/  LDSM.16.MT88.4 R20, [R185+0x15800] ;  /* 0x01580000b914783b */ /* 0x000e6e0000004200 */
[C---:B---3--:R-:W-:Y:S08]  /*a450*/  HMMA.16816.F32 R84, R4.reuse, R16, R84 ;  /* 0x000000100454723c */ /* 0x048ff00000001854 */
        /* <DEDUP_REMOVED lines=11> */
[----:B----4-:R-:W-:Y:S01]  /*a510*/  HMMA.16816.F32 R128, R4, R8, R128 ;  /* 0x000000080480723c */ /* 0x010fe20000001880 */
[----:B------:R-:W-:-:S02]  /*a520*/  FADD.FTZ R170, R170, R171 ;  /* 0x000000abaaaa7221 */ /* 0x000fc40000010000 */
[----:B------:R-:W-:Y:S02]  /*a530*/  FADD.FTZ R215, R154, R151 ;  /* 0x000000979ad77221 */ /* 0x000fe40000010000 */
[----:B------:R-:W-:-:S03]  /*a540*/  FADD.FTZ R209, R149, R170 ;  /* 0x000000aa95d17221 */ /* 0x000fc60000010000 */
        /* <DEDUP_REMOVED lines=9> */
[C---:B------:R-:W-:Y:S08]  /*a5e0*/  HMMA.16816.F32 R116, R4.reuse, R142, R116 ;  /* 0x0000008e0474723c */ /* 0x040ff00000001874 */
[C---:B------:R-:W-:Y:S08]  /*a5f0*/  HMMA.16816.F32 R112, R4.reuse, R136, R112 ;  /* 0x000000880470723c */ /* 0x040ff00000001870 */
        /* <DEDUP_REMOVED lines=9> */
[C---:B----4-:R-:W-:Y:S08]  /*a690*/  HMMA.16816.F32 R76, R4.reuse, R8, R76 ;  /* 0x00000008044c723c */ /* 0x050ff0000000184c */
[C---:B------:R-:W-:Y:S08]  /*a6a0*/  HMMA.16816.F32 R80, R4.reuse, R10, R80 ;  /* 0x0000000a0450723c */ /* 0x040ff00000001850 */
[C---:B--2---:R-:W-:Y:S08]  /*a6b0*/  HMMA.16816.F32 R84, R4.reuse, R24, R84 ;  /* 0x000000180454723c */ /* 0x044ff00000001854 */
[C---:B------:R-:W-:Y:S08]  /*a6c0*/  HMMA.16816.F32 R88, R4.reuse, R26, R88 ;  /* 0x0000001a0458723c */ /* 0x040ff00000001858 */
[C---:B-1----:R-:W-:Y:S08]  /*a6d0*/  HMMA.16816.F32 R92, R4.reuse, R12, R92 ;  /* 0x0000000c045c723c */ /* 0x042ff0000000185c */
[----:B------:R-:W-:Y:S08]  /*a6e0*/  HMMA.16816.F32 R96, R4, R14, R96 ;  /* 0x0000000e0460723c */ /* 0x000ff00000001860 */
.L_x_248:
[----:B------:R-:W-:-:S06]  /*a6f0*/  UISETP.GT.AND UP0, UPT, UR15, UR9, UPT ;  /* 0x000000090f00728c */ /* 0x000fcc000bf04270 */
[----:B------:R-:W-:-:S13]  /*a700*/  PLOP3.LUT P0, PT, PT, PT, UP0, 0x80, 0x0 ;  /* 0x000000000000781c */ /* 0x000fda0003f0f008 */
[----:B------:R-:W-:Y:S05]  /*a710*/  @!P0 BRA `(.L_x_251) ;  /* 0x00002eb000008947 */ /* 0x000fea0003800000 */
[----:B------:R-:W-:Y:S01]  /*a720*/  ULDC.64 UR4, c[0x0][0x1a0] ;  /* 0x0000680000047ab9 */ /* 0x000fe20000000a00 */
[----:B------:R-:W-:Y:S01]  /*a730*/  MOV R0, R3 ;  /* 0x0000000300007202 */ /* 0x000fe20000000f00 */
[----:B------:R-:W-:Y:S01]  /*a740*/  USHF.L.U64.HI UR14, UR4, 0x5, UR5 ;  /* 0x00000005040e7899 */ /* 0x000fe20008010205 */
[----:B------:R-:W-:Y:S01]  /*a750*/  MOV R2, R132 ;  /* 0x0000008400027202 */ /* 0x000fe20000000f00 */
[----:B------:R-:W-:Y:S01]  /*a760*/  USHF.L.U32 UR17, UR4, 0x5, URZ ;  /* 0x0000000504117899 */ /* 0x000fe2000800063f */
[----:B------:R-:W-:Y:S01]  /*a770*/  MOV R206, R216 ;  /* 0x000000d800ce7202 */ /* 0x000fe20000000f00 */
[----:B------:R-:W-:Y:S02]  /*a780*/  USHF.L.U64.HI UR8, UR4, 0x6, UR5 ;  /* 0x0000000604087899 */ /* 0x000fe40008010205 */
[----:B------:R-:W-:Y:S02]  /*a790*/  USHF.L.U64.HI UR14, UR17, 0x1, UR14 ;  /* 0x00000001110e7899 */ /* 0x000fe4000801020e */
[----:B------:R-:W-:-:S02]  /*a7a0*/  USHF.L.U32 UR13, UR4, 0x6, URZ ;  /* 0x00000006040d7899 */ /* 0x000fc4000800063f */
[----:B------:R-:W-:Y:S01]  /*a7b0*/  USHF.L.U32 UR17, UR17, 0x1, URZ ;  /* 0x0000000111117899 */ /* 0x000fe2000800063f */
[----:B------:R-:W-:Y:S05]  /*a7c0*/  BRA `(.L_x_252) ;  /* 0x000001b000007947 */ /* 0x000fea0003800000 */
.L_x_254:
[----:B------:R-:W-:Y:S02]  /*a7d0*/  UIADD3 UR20, UR15, -0x2, URZ ;  /* 0xfffffffe0f147890 */ /* 0x000fe4000fffe03f */
[----:B------:R-:W-:Y:S02]  /*a7e0*/  ULDC.64 UR4, c[0x0][0x198] ;  /* 0x0000660000047ab9 */ /* 0x000fe40000000a00 */
[----:B------:R-:W-:Y:S02]  /*a7f0*/  USHF.R.S32.HI UR15, URZ, 0x1f, UR20 ;  /* 0x0000001f3f0f7899 */ /* 0x000fe40008011414 */
[----:B------:R-:W-:Y:S02]  /*a800*/  UIMAD.WIDE.U32 UR22, UR20, UR4, URZ ;  /* 0x00000004141672a5 */ /* 0x000fe4000f8e003f */
[----:B------:R-:W-:Y:S04]  /*a810*/  UIMAD UR15, UR15, UR4, URZ ;  /* 0x000000040f0f72a4 */ /* 0x000fe8000f8e023f */
[----:B------:R-:W-:Y:S01]  /*a820*/  UIMAD UR15, UR20, UR5, UR15 ;  /* 0x00000005140f72a4 */ /* 0x000fe2000f8e020f */
[----:B------:R-:W-:Y:S02]  /*a830*/  IMAD.U32 R133, RZ, RZ, UR22 ;  /* 0x00000016ff857e24 */ /* 0x000fe4000f8e00ff */
[----:B------:R-:W-:Y:S01]  /*a840*/  IMAD.U32 R132, RZ, RZ, UR22 ;  /* 0x00000016ff847e24 */ /* 0x000fe2000f8e00ff */
[----:B------:R-:W-:Y:S02]  /*a850*/  UIADD3 UR15, UR23, UR15, URZ ;  /* 0x0000000f170f7290 */ /* 0x000fe4000fffe03f */
[----:B------:R-:W-:Y:S04]  /*a860*/  LEA R133, P0, R133, R200, 0x6 ;  /* 0x000000c885857211 */ /* 0x000fe800078030ff */
[----:B------:R-:W-:Y:S01]  /*a870*/  IMAD.U32 R3, RZ, RZ, UR15 ;  /* 0x0000000fff037e24 */ /* 0x000fe2000f8e00ff */
        /* <DEDUP_REMOVED lines=14> */
[----:B------:R-:W0:Y:S01]  /*a960*/  LDGDEPBAR ;  /* 0x00000000000079af */ /* 0x000e220000000000 */
[----:B------:R-:W-:-:S05]  /*a970*/  BRA `(.L_x_253) ;  /* 0x00000b8000007947 */ /* 0x000fca0003800000 */
.L_x_252:
[----:B------:R-:W-:Y:S04]  /*a980*/  DEPBAR.LE SB0, 0x0 ;  /* 0x000080000000791a */ /* 0x000fe80000000000 */
[----:B------:R-:W-:Y:S01]  /*a990*/  BAR.SYNC.DEFER_BLOCKING 0x0 ;  /* 0x0000000000007b1d */ /* 0x000fe20000010000 */
[----:B------:R-:W-:Y:S01]  /*a9a0*/  UIADD3 UR12, UR15, -0x1, URZ ;  /* 0xffffffff0f0c7890 */ /* 0x000fe2000fffe03f */
[----:B------:R-:W-:Y:S03]  /*a9b0*/  IMAD.U32 R3, RZ, RZ, UR13 ;  /* 0x0000000dff037e24 */ /* 0x000fe6000f8e00ff */
[----:B------:R-:W-:Y:S02]  /*a9c0*/  USHF.R.S32.HI UR5, URZ, 0x1f, UR12 ;  /* 0x0000001f3f057899 */ /* 0x000fe4000801140c */
[----:B------:R-:W-:Y:S01]  /*a9d0*/  UIMAD UR4, UR8, UR12, URZ ;  /* 0x0000000c080472a4 */ /* 0x000fe2000f8e023f */
[----:B------:R-:W-:Y:S01]  /*a9e0*/  IMAD.WIDE.U32 R216, R3, UR12, R206 ;  /* 0x0000000c03d87c25 */ /* 0x000fe2000f8e00ce */
[----:B------:R-:W-:Y:S02]  /*a9f0*/  UISETP.GT.AND UP0, UPT, UR12, UR9, UPT ;  /* 0x000000090c00728c */ /* 0x000fe4000bf04270 */
[----:B------:R-:W-:Y:S02]  /*aa00*/  UIMAD UR4, UR5, UR13, UR4 ;  /* 0x0000000d050472a4 */ /* 0x000fe4000f8e0204 */
[----:B------:R-:W-:Y:S04]  /*aa10*/  LEA R220, P1, R216, c[0x0][0x170], 0x1 ;  /* 0x00005c00d8dc7a11 */ /* 0x000fe800078208ff */
[----:B------:R-:W-:Y:S02]  /*aa20*/  IADD3 R3, R217, UR4, RZ ;  /* 0x00000004d9037c10 */ /* 0x000fe4000fffe0ff */
[----:B------:R-:W-:Y:S02]  /*aa30*/  IADD3 R218, P0, R220, UR17, RZ ;  /* 0x00000011dcda7c10 */ /* 0x000fe4000ff1e0ff */
[----:B------:R-:W-:Y:S04]  /*aa40*/  LEA.HI.X R221, R216, c[0x0][0x174], R3, 0x1, P1 ;  /* 0x00005d00d8dd7a11 */ /* 0x000fe800008f0c03 */
[----:B------:R-:W-:Y:S01]  /*aa50*/  IADD3.X R219, R221, UR14, RZ, P0, !PT ;  /* 0x0000000edddb7c10 */ /* 0x000fe200087fe4ff */
[----:B------:R-:W-:Y:S01]  /*aa60*/  @!PT LDS RZ, [RZ] ;  /* 0x00000000fffff984 */ /* 0x000fe20000000800 */
[----:B------:R-:W-:Y:S01]  /*aa70*/  @!PT LDS RZ, [RZ] ;  /* 0x00000000fffff984 */ /* 0x000fe20000000800 */
[----:B------:R-:W-:Y:S01]  /*aa80*/  @!PT LDS RZ, [RZ] ;  /* 0x00000000fffff984 */ /* 0x000fe20000000800 */
[----:B------:R1:W-:Y:S01]  /*aa90*/  LDGSTS.E.BYPASS.LTC128B.128 [R196+0x12000], [R220.64] ;  /* 0x12000000dcc47fae */ /* 0x0003e2000b901d52 */
[----:B------:R-:W-:Y:S03]  /*aaa0*/  PLOP3.LUT P0, PT, PT, PT, UP0, 0x80, 0x0 ;  /* 0x000000000000781c */ /* 0x000fe60003f0f008 */
        /* <DEDUP_REMOVED lines=165> */
.L_x_253:
[----:B------:R-:W-:Y:S01]  /*b500*/  IMAD.U32 R132, RZ, RZ, UR12 ;  /* 0x0000000cff847e24 */ /* 0x000fe2000f8e00ff */
[----:B------:R-:W-:Y:S02]  /*b510*/  UISETP.GT.AND UP0, UPT, UR12, UR9, UPT ;  /* 0x000000090c00728c */ /* 0x000fe4000bf04270 */
[----:B------:R-:W-:Y:S01]  /*b520*/  UMOV UR15, UR12 ;  /* 0x0000000c000f7c82 */ /* 0x000fe20008000000 */
[----:B------:R-:W-:Y:S05]  /*b530*/  IMAD R3, R132, 0x40, R205 ;  /* 0x0000004084037824 */ /* 0x000fea00078e02cd */
[C---:B------:R-:W-:Y:S02]  /*b540*/  IADD3 R132, R3.reuse, 0x1, RZ ;  /* 0x0000000103847810 */ /* 0x040fe40007ffe0ff */
[C---:B------:R-:W-:Y:S02]  /*b550*/  ISETP.GE.AND P2, PT, R3.reuse, R204, PT ;  /* 0x000000cc0300720c */ /* 0x040fe40003f46270 */
[C---:B------:R-:W-:Y:S02]  /*b560*/  ISETP.GE.AND P1, PT, R132.reuse, R202, PT ;  /* 0x000000ca8400720c */ /* 0x040fe40003f26270 */
[CC--:B------:R-:W-:Y:S02]  /*b570*/  ISETP.GE.AND P6, PT, R132.reuse, R204.reuse, PT ;  /* 0x000000cc8400720c */ /* 0x0c0fe40003fc6270 */
[C---:B------:R-:W-:Y:S02]  /*b580*/  ISETP.GE.OR P1, PT, R132.reuse, R197, !P1 ;  /* 0x000000c58400720c */ /* 0x040fe40004f26670 */
[-C--:B------:R-:W-:Y:S02]  /*b590*/  ISETP.GE.OR P6, PT, R132, R203.reuse, !P6 ;  /* 0x000000cb8400720c */ /* 0x080fe400077c6670 */
[C---:B------:R-:W-:Y:S02]  /*b5a0*/  IADD3 R132, R3.reuse, 0x9, RZ ;  /* 0x0000000903847810 */ /* 0x040fe40007ffe0ff */
[C---:B------:R-:W-:Y:S02]  /*b5b0*/  IADD3 R133, R3.reuse, 0x8, RZ ;  /* 0x0000000803857810 */ /* 0x040fe40007ffe0ff */
[-C--:B------:R-:W-:Y:S02]  /*b5c0*/  ISETP.GE.OR P2, PT, R3, R203.reuse, !P2 ;  /* 0x000000cb0300720c */ /* 0x080fe40005746670 */
[-C--:B------:R-:W-:Y:S02]  /*b5d0*/  ISETP.GE.AND P4, PT, R132, R204.reuse, PT ;  /* 0x000000cc8400720c */ /* 0x080fe40003f86270 */
[----:B------:R-:W-:Y:S02]  /*b5e0*/  ISETP.GE.AND P0, PT, R133, R204, PT ;  /* 0x000000cc8500720c */ /* 0x000fe40003f06270 */
[----:B-1----:R-:W-:Y:S02]  /*b5f0*/  FSEL R134, R4, -INF , !P2 ;  /* 0xff80000004867808 */ /* 0x002fe40005000000 */
[CC--:B------:R-:W-:Y:S02]  /*b600*/  ISETP.GE.OR P4, PT, R132.reuse, R203.reuse, !P4 ;  /* 0x000000cb8400720c */ /* 0x0c0fe40006786670 */
[CC--:B------:R-:W-:Y:S02]  /*b610*/  ISETP.GE.AND P2, PT, R132.reuse, R202.reuse, PT ;  /* 0x000000ca8400720c */ /* 0x0c0fe40003f46270 */
[----:B------:R-:W-:Y:S02]  /*b620*/  ISETP.GE.AND P5, PT, R3, R202, PT ;  /* 0x000000ca0300720c */ /* 0x000fe40003fa6270 */
[----:B------:R-:W-:Y:S02]  /*b630*/  FSEL R136, R9, -INF , !P4 ;  /* 0xff80000009887808 */ /* 0x000fe40006000000 */
[----:B------:R-:W-:Y:S02]  /*b640*/  ISETP.GE.OR P0, PT, R133, R203, !P0 ;  /* 0x000000cb8500720c */ /* 0x000fe40004706670 */
[-C--:B------:R-:W-:Y:S02]  /*b650*/  ISETP.GE.OR P2, PT, R132, R197.reuse, !P2 ;  /* 0x000000c58400720c */ /* 0x080fe40005746670 */
[C---:B------:R-:W-:Y:S02]  /*b660*/  IADD3 R132, R3.reuse, 0x10, RZ ;  /* 0x0000001003847810 */ /* 0x040fe40007ffe0ff */
[----:B------:R-:W-:Y:S02]  /*b670*/  IADD3 R4, R3, 0x11, RZ ;  /* 0x0000001103047810 */ /* 0x000fe40007ffe0ff */
[----:B------:R-:W-:Y:S02]  /*b680*/  FSEL R144, R5, -INF , !P6 ;  /* 0xff80000005907808 */ /* 0x000fe40007000000 */
[----:B------:R-:W-:Y:S02]  /*b690*/  FMNMX.FTZ R9, R134, R2, !PT ;  /* 0x0000000286097209 */ /* 0x000fe40007810000 */
[----:B------:R-:W-:Y:S02]  /*b6a0*/  ISETP.GE.AND P3, PT, R133, R202, PT ;  /* 0x000000ca8500720c */ /* 0x000fe40003f66270 */
[----:B------:R-:W-:Y:S02]  /*b6b0*/  ISETP.GE.OR P5, PT, R3, R197, !P5 ;  /* 0x000000c50300720c */ /* 0x000fe40006fa6670 */
[----:B------:R-:W-:Y:S02]  /*b6c0*/  FSEL R7, R7, -INF , !P1 ;  /* 0xff80000007077808 */ /* 0x000fe40004800000 */
[----:B------:R-:W-:Y:S02]  /*b6d0*/  FSEL R138, R8, -INF , !P0 ;  /* 0xff800000088a7808 */ /* 0x000fe40004000000 */
[-C--:B------:R-:W-:Y:S02]  /*b6e0*/  ISETP.GE.AND P1, PT, R132, R204.reuse, PT ;  /* 0x000000cc8400720c */ /* 0x080fe40003f26270 */
[C---:B------:R-:W-:Y:S02]  /*b6f0*/  ISETP.GE.AND P6, PT, R4.reuse, R204, PT ;  /* 0x000000cc0400720c */ /* 0x040fe40003fc6270 */
[----:B------:R-:W-:Y:S02]  /*b700*/  ISETP.GE.AND P0, PT, R4, R202, PT ;  /* 0x000000ca0400720c */ /* 0x000fe40003f06270 */
[----:B------:R-:W-:Y:S02]  /*b710*/  FMNMX.FTZ R9, R144, R9, !PT ;  /* 0x0000000990097209 */ /* 0x000fe40007810000 */
[----:B------:R-:W-:Y:S02]  /*b720*/  ISETP.GE.OR P3, PT, R133, R197, !P3 ;  /* 0x000000c58500720c */ /* 0x000fe40005f66670 */
[----:B------:R-:W-:Y:S02]  /*b730*/  FSEL R135, R6, -INF , !P5 ;  /* 0xff80000006877808 */ /* 0x000fe40006800000 */
[-C--:B------:R-:W-:Y:S02]  /*b740*/  ISETP.GE.OR P1, PT, R132, R203.reuse, !P1 ;  /* 0x000000cb8400720c */ /* 0x080fe40004f26670 */
[C---:B------:R-:W-:Y:S02]  /*b750*/  ISETP.GE.OR P6, PT, R4.reuse, R203, !P6 ;  /* 0x000000cb0400720c */ /* 0x040fe400077c6670 */
[----:B------:R-:W-:Y:S02]  /*b760*/  ISETP.GE.OR P0, PT, R4, R197, !P0 ;  /* 0x000000c50400720c */ /* 0x000fe40004706670 */
[----:B------:R-:W-:Y:S02]  /*b770*/  FMNMX.FTZ R9, R138, R9, !PT ;  /* 0x000000098a097209 */ /* 0x000fe40007810000 */
[C---:B------:R-:W-:Y:S02]  /*b780*/  IADD3 R6, R3.reuse, 0x18, RZ ;  /* 0x0000001803067810 */ /* 0x040fe40007ffe0ff */
[----:B------:R-:W-:Y:S02]  /*b790*/  IADD3 R4, R3, 0x19, RZ ;  /* 0x0000001903047810 */ /* 0x000fe40007ffe0ff */
[----:B------:R-:W-:Y:S02]  /*b7a0*/  FSEL R5, R10, -INF , !P3 ;  /* 0xff8000000a057808 */ /* 0x000fe40005800000 */
[----:B------:R-:W-:Y:S02]  /*b7b0*/  FMNMX.FTZ R10, R135, R0, !PT ;  /* 0x00000000870a7209 */ /* 0x000fe40007810000 */
[----:B------:R-:W-:Y:S02]  /*b7c0*/  FSEL R162, R12, -INF , !P1 ;  /* 0xff8000000ca27808 */ /* 0x000fe40004800000 */
[----:B------:R-:W-:Y:S02]  /*b7d0*/  FSEL R11, R11, -INF , !P2 ;  /* 0xff8000000b0b7808 */ /* 0x000fe40005000000 */
[----:B------:R-:W-:Y:S02]  /*b7e0*/  FMNMX.FTZ R9, R136, R9, !PT ;  /* 0x0000000988097209 */ /* 0x000fe40007810000 */
[C---:B------:R-:W-:Y:S02]  /*b7f0*/  ISETP.GE.AND P4, PT, R6.reuse, R204, PT ;  /* 0x000000cc0600720c */ /* 0x040fe40003f86270 */
[----:B------:R-:W-:Y:S02]  /*b800*/  ISETP.GE.AND P2, PT, R6, R202, PT ;  /* 0x000000ca0600720c */ /* 0x000fe40003f46270 */
[C---:B------:R-:W-:Y:S02]  /*b810*/  ISETP.GE.AND P3, PT, R4.reuse, R204, PT ;  /* 0x000000cc0400720c */ /* 0x040fe40003f66270 */
[----:B------:R-:W-:Y:S02]  /*b820*/  ISETP.GE.AND P1, PT, R4, R202, PT ;  /* 0x000000ca0400720c */ /* 0x000fe40003f26270 */
[----:B------:R-:W-:Y:S02]  /*b830*/  FMNMX.FTZ R10, R7, R10, !PT ;  /* 0x0000000a070a7209 */ /* 0x000fe40007810000 */
[----:B------:R-:W-:Y:S02]  /*b840*/  ISETP.GE.AND P5, PT, R132, R202, PT ;  /* 0x000000ca8400720c */ /* 0x000fe40003fa6270 */
[----:B------:R-:W-:Y:S02]  /*b850*/  FSEL R160, R13, -INF , !P6 ;  /* 0xff8000000da07808 */ /* 0x000fe40007000000 */
[----:B------:R-:W-:Y:S02]  /*b860*/  FMNMX.FTZ R9, R162, R9, !PT ;  /* 0x00000009a2097209 */ /* 0x000fe40007810000 */
[C---:B------:R-:W-:Y:S02]  /*b870*/  ISETP.GE.OR P4, PT, R6.reuse, R203, !P4 ;  /* 0x000000cb0600720c */ /* 0x040fe40006786670 */
[----:B------:R-:W-:Y:S02]  /*b880*/  ISETP.GE.OR P2, PT, R6, R197, !P2 ;  /* 0x000000c50600720c */ /* 0x000fe40005746670 */
[C---:B------:R-:W-:Y:S02]  /*b890*/  ISETP.GE.OR P3, PT, R4.reuse, R203, !P3 ;  /* 0x000000cb0400720c */ /* 0x040fe40005f66670 */
[-C--:B------:R-:W-:Y:S02]  /*b8a0*/  ISETP.GE.OR P1, PT, R4, R197.reuse, !P1 ;  /* 0x000000c50400720c */ /* 0x080fe40004f26670 */
[C---:B------:R-:W-:Y:S02]  /*b8b0*/  IADD3 R6, R3.reuse, 0x20, RZ ;  /* 0x0000002003067810 */ /* 0x040fe40007ffe0ff */
[----:B------:R-:W-:Y:S02]  /*b8c0*/  IADD3 R4, R3, 0x21, RZ ;  /* 0x0000002103047810 */ /* 0x000fe40007ffe0ff */
[----:B------:R-:W-:Y:S02]  /*b8d0*/  ISETP.GE.OR P5, PT, R132, R197, !P5 ;  /* 0x000000c58400720c */ /* 0x000fe40006fa6670 */
[----:B------:R-:W-:Y:S02]  /*b8e0*/  FMNMX.FTZ R10, R5, R10, !PT ;  /* 0x0000000a050a7209 */ /* 0x000fe40007810000 */
[----:B------:R-:W-:Y:S02]  /*b8f0*/  FSEL R163, R15, -INF , !P0 ;  /* 0xff8000000fa37808 */ /* 0x000fe40004000000 */
[----:B------:R-:W-:Y:S02]  /*b900*/  FSEL R142, R16, -INF , !P4 ;  /* 0xff800000108e7808 */ /* 0x000fe40006000000 */
[----:B------:R-:W-:Y:S02]  /*b910*/  FMNMX.FTZ R9, R160, R9, !PT ;  /* 0x00000009a0097209 */ /* 0x000fe40007810000 */
[-C--:B------:R-:W-:Y:S02]  /*b920*/  ISETP.GE.AND P0, PT, R6, R204.reuse, PT ;  /* 0x000000cc0600720c */ /* 0x080fe40003f06270 */
[C---:B------:R-:W-:Y:S02]  /*b930*/  ISETP.GE.AND P6, PT, R4.reuse, R204, PT ;  /* 0x000000cc0400720c */ /* 0x040fe40003fc6270 */
[----:B------:R-:W-:Y:S02]  /*b940*/  ISETP.GE.AND P4, PT, R4, R202, PT ;  /* 0x000000ca0400720c */ /* 0x000fe40003f86270 */
[----:B------:R-:W-:Y:S02]  /*b950*/  FSEL R165, R14, -INF , !P5 ;  /* 0xff8000000ea57808 */ /* 0x000fe40006800000 */
[----:B------:R-:W-:Y:S02]  /*b960*/  FMNMX.FTZ R10, R11, R10, !PT ;  /* 0x0000000a0b0a7209 */ /* 0x000fe40007810000 */
[----:B------:R-:W-:Y:S02]  /*b970*/  ISETP.GE.AND P5, PT, R6, R202, PT ;  /* 0x000000ca0600720c */ /* 0x000fe40003fa6270 */
[----:B------:R-:W-:Y:S02]  /*b980*/  FSEL R140, R17, -INF , !P3 ;  /* 0xff800000118c7808 */ /* 0x000fe40005800000 */
[----:B------:R-:W-:Y:S02]  /*b990*/  FMNMX.FTZ R9, R142, R9, !PT ;  /* 0x000000098e097209 */ /* 0x000fe40007810000 */
[-C--:B------:R-:W-:Y:S02]  /*b9a0*/  ISETP.GE.OR P0, PT, R6, R203.reuse, !P0 ;  /* 0x000000cb0600720c */ /* 0x080fe40004706670 */
[C---:B------:R-:W-:Y:S02]  /*b9b0*/  ISETP.GE.OR P6, PT, R4.reuse, R203, !P6 ;  /* 0x000000cb0400720c */ /* 0x040fe400077c6670 */
[-C--:B------:R-:W-:Y:S02]  /*b9c0*/  ISETP.GE.OR P4, PT, R4, R197.reuse, !P4 ;  /* 0x000000c50400720c */ /* 0x080fe40006786670 */
[----:B------:R-:W-:Y:S02]  /*b9d0*/  IADD3 R4, R3, 0x28, RZ ;  /* 0x0000002803047810 */ /* 0x000fe40007ffe0ff */
[----:B------:R-:W-:Y:S02]  /*b9e0*/  FMNMX.FTZ R10, R165, R10, !PT ;  /* 0x0000000aa50a7209 */ /* 0x000fe40007810000 */
[----:B------:R-:W-:Y:S02]  /*b9f0*/  ISETP.GE.OR P5, PT, R6, R197, !P5 ;  /* 0x000000c50600720c */ /* 0x000fe40006fa6670 */
[----:B------:R-:W-:Y:S02]  /*ba00*/  IADD3 R6, R3, 0x29, RZ ;  /* 0x0000002903067810 */ /* 0x000fe40007ffe0ff */
[----:B------:R-:W-:Y:S02]  /*ba10*/  FSEL R158, R20, -INF , !P0 ;  /* 0xff800000149e7808 */ /* 0x000fe40004000000 */
[----:B------:R-:W-:Y:S02]  /*ba20*/  FMNMX.FTZ R9, R140, R9, !PT ;  /* 0x000000098c097209 */ /* 0x000fe40007810000 */
[----:B------:R-:W-:Y:S02]  /*ba30*/  ISETP.GE.AND P3, PT, R4, R204, PT ;  /* 0x000000cc0400720c */ /* 0x000fe40003f66270 */
[----:B------:R-:W-:Y:S02]  /*ba40*/  FSEL R143, R18, -INF , !P2 ;  /* 0xff800000128f7808 */ /* 0x000fe40005000000 */
[----:B------:R-:W-:Y:S02]  /*ba50*/  FSEL R141, R19, -INF , !P1 ;  /* 0xff800000138d7808 */ /* 0x000fe40004800000 */
[----:B------:R-:W-:Y:S02]  /*ba60*/  FMNMX.FTZ R10, R163, R10, !PT ;  /* 0x0000000aa30a7209 */ /* 0x000fe40007810000 */
[----:B------:R-:W-:Y:S02]  /*ba70*/  ISETP.GE.AND P1, PT, R4, R202, PT ;  /* 0x000000ca0400720c */ /* 0x000fe40003f26270 */
[----:B------:R-:W-:Y:S02]  /*ba80*/  ISETP.GE.AND P2, PT, R6, R204, PT ;  /* 0x000000cc0600720c */ /* 0x000fe40003f46270 */
[----:B------:R-:W-:Y:S02]  /*ba90*/  FSEL R156, R21, -INF , !P6 ;  /* 0xff800000159c7808 */ /* 0x000fe40007000000 */
[----:B------:R-:W-:Y:S02]  /*baa0*/  FMNMX.FTZ R9, R158, R9, !PT ;  /* 0x000000099e097209 */ /* 0x000fe40007810000 */
[----:B------:R-:W-:Y:S02]  /*bab0*/  ISETP.GE.OR P3, PT, R4, R203, !P3 ;  /* 0x000000cb0400720c */ /* 0x000fe40005f66670 */
[----:B------:R-:W-:Y:S02]  /*bac0*/  IADD3 R8, R3, 0x30, RZ ;  /* 0x0000003003087810 */ /* 0x000fe40007ffe0ff */
[----:B------:R-:W-:Y:S02]  /*bad0*/  ISETP.GE.AND P0, PT, R6, R202, PT ;  /* 0x000000ca0600720c */ /* 0x000fe40003f06270 */
[----:B------:R-:W-:Y:S02]  /*bae0*/  FMNMX.FTZ R10, R143, R10, !PT ;  /* 0x0000000a8f0a7209 */ /* 0x000fe40007810000 */
[----:B------:R-:W-:Y:S02]  /*baf0*/  ISETP.GE.OR P1, PT, R4, R197, !P1 ;  /* 0x000000c50400720c */ /* 0x000fe40004f26670 */
[----:B------:R-:W-:Y:S02]  /*bb00*/  ISETP.GE.OR P2, PT, R6, R203, !P2 ;  /* 0x000000cb0600720c */ /* 0x000fe40005746670 */
[C---:B------:R-:W-:Y:S02]  /*bb10*/  IADD3 R4, R3.reuse, 0x38, RZ ;  /* 0x0000003803047810 */ /* 0x040fe40007ffe0ff */
[----:B------:R-:W-:Y:S02]  /*bb20*/  FSEL R154, R24, -INF , !P3 ;  /* 0xff800000189a7808 */ /* 0x000fe40005800000 */
[----:B------:R-:W-:Y:S02]  /*bb30*/  FMNMX.FTZ R9, R156, R9, !PT ;  /* 0x000000099c097209 */ /* 0x000fe40007810000 */
[----:B------:R-:W-:Y:S02]  /*bb40*/  ISETP.GE.OR P0, PT, R6, R197, !P0 ;  /* 0x000000c50600720c */ /* 0x000fe40004706670 */
[----:B------:R-:W-:Y:S02]  /*bb50*/  ISETP.GE.AND P6, PT, R8, R204, PT ;  /* 0x000000cc0800720c */ /* 0x000fe40003fc6270 */
[----:B------:R-:W-:Y:S02]  /*bb60*/  IADD3 R6, R3, 0x31, RZ ;  /* 0x0000003103067810 */ /* 0x000fe40007ffe0ff */
[----:B------:R-:W-:Y:S02]  /*bb70*/  FSEL R152, R25, -INF , !P2 ;  /* 0xff80000019987808 */ /* 0x000fe40005000000 */
[----:B------:R-:W-:Y:S02]  /*bb80*/  FSEL R161, R22, -INF , !P5 ;  /* 0xff80000016a17808 */ /* 0x000fe40006800000 */
[----:B------:R-:W-:Y:S02]  /*bb90*/  FMNMX.FTZ R10, R141, R10, !PT ;  /* 0x0000000a8d0a7209 */ /* 0x000fe40007810000 */
[-C--:B------:R-:W-:Y:S02]  /*bba0*/  ISETP.GE.AND P2, PT, R4, R204.reuse, PT ;  /* 0x000000cc0400720c */ /* 0x080fe40003f46270 */
[----:B------:R-:W-:Y:S02]  /*bbb0*/  FMNMX.FTZ R9, R154, R9, !PT ;  /* 0x000000099a097209 */ /* 0x000fe40007810000 */
[-C--:B------:R-:W-:Y:S02]  /*bbc0*/  ISETP.GE.OR P6, PT, R8, R203.reuse, !P6 ;  /* 0x000000cb0800720c */ /* 0x080fe400077c6670 */
[----:B------:R-:W-:Y:S02]  /*bbd0*/  ISETP.GE.AND P3, PT, R6, R204, PT ;  /* 0x000000cc0600720c */ /* 0x000fe40003f66270 */
[----:B------:R-:W-:Y:S02]  /*bbe0*/  FSEL R159, R23, -INF , !P4 ;  /* 0xff800000179f7808 */ /* 0x000fe40006000000 */
[----:B------:R-:W-:Y:S01]  /*bbf0*/  FMNMX.FTZ R10, R161, R10, !PT ;  /* 0x0000000aa10a7209 */ /* 0x000fe20007810000 */
[----:B------:R-:W-:Y:S01]  /*bc00*/  LDSM.16.MT88.4 R20, [R186+0x12000] ;  /* 0x01200000ba14783b */ /* 0x000fe20000004200 */
[----:B------:R-:W-:Y:S02]  /*bc10*/  ISETP.GE.OR P2, PT, R4, R203, !P2 ;  /* 0x000000cb0400720c */ /* 0x000fe40005746670 */
[----:B------:R-:W-:Y:S02]  /*bc20*/  FSEL R151, R28, -INF , !P6 ;  /* 0xff8000001c977808 */ /* 0x000fe40007000000 */
[----:B------:R-:W-:Y:S02]  /*bc30*/  FMNMX.FTZ R12, R152, R9, !PT ;  /* 0x00000009980c7209 */ /* 0x000fe40007810000 */
[----:B------:R-:W-:Y:S02]  /*bc40*/  ISETP.GE.OR P3, PT, R6, R203, !P3 ;  /* 0x000000cb0600720c */ /* 0x000fe40005f66670 */
[----:B------:R-:W-:Y:S02]  /*bc50*/  IADD3 R3, R3, 0x39, RZ ;  /* 0x0000003903037810 */ /* 0x000fe40007ffe0ff */
[----:B------:R-:W-:Y:S02]  /*bc60*/  FSEL R148, R32, -INF , !P2 ;  /* 0xff80000020947808 */ /* 0x000fe40005000000 */
[----:B------:R-:W-:Y:S02]  /*bc70*/  FSEL R157, R26, -INF , !P1 ;  /* 0xff8000001a9d7808 */ /* 0x000fe40004800000 */
[----:B------:R-:W-:Y:S02]  /*bc80*/  FMNMX.FTZ R10, R159, R10, !PT ;  /* 0x0000000a9f0a7209 */ /* 0x000fe40007810000 */
[C---:B------:R-:W-:Y:S02]  /*bc90*/  ISETP.GE.AND P2, PT, R8.reuse, R202, PT ;  /* 0x000000ca0800720c */ /* 0x040fe40003f46270 */
[----:B------:R-:W-:Y:S02]  /*bca0*/  FSEL R150, R29, -INF , !P3 ;  /* 0xff8000001d967808 */ /* 0x000fe40005800000 */
[----:B------:R-:W-:Y:S02]  /*bcb0*/  FMNMX.FTZ R9, R151, R12, !PT ;  /* 0x0000000c97097209 */ /* 0x000fe40007810000 */
[----:B------:R-:W-:Y:S02]  /*bcc0*/  ISETP.GE.AND P6, PT, R3, R204, PT ;  /* 0x000000cc0300720c */ /* 0x000fe40003fc6270 */
[----:B------:R-:W-:Y:S02]  /*bcd0*/  FSEL R155, R27, -INF , !P0 ;  /* 0xff8000001b9b7808 */ /* 0x000fe40004000000 */
[----:B------:R-:W-:Y:S02]  /*bce0*/  ISETP.GE.OR P1, PT, R8, R197, !P2 ;  /* 0x000000c50800720c */ /* 0x000fe40005726670 */
[----:B------:R-:W-:Y:S02]  /*bcf0*/  FMNMX.FTZ R8, R157, R10, !PT ;  /* 0x0000000a9d087209 */ /* 0x000fe40007810000 */
[----:B------:R-:W-:Y:S02]  /*bd00*/  ISETP.GE.AND P2, PT, R6, R202, PT ;  /* 0x000000ca0600720c */ /* 0x000fe40003f46270 */
[----:B------:R-:W-:Y:S02]  /*bd10*/  FMNMX.FTZ R9, R150, R9, !PT ;  /* 0x0000000996097209 */ /* 0x000fe40007810000 */
[----:B------:R-:W-:Y:S02]  /*bd20*/  ISETP.GE.OR P6, PT, R3, R203, !P6 ;  /* 0x000000cb0300720c */ /* 0x000fe400077c6670 */
[----:B------:R-:W-:Y:S02]  /*bd30*/  FSEL R149, R30, -INF , !P1 ;  /* 0xff8000001e957808 */ /* 0x000fe40004800000 */
[----:B------:R-:W-:Y:S02]  /*bd40*/  FMNMX.FTZ R8, R155, R8, !PT ;  /* 0x000000089b087209 */ /* 0x000fe40007810000 */
[----:B------:R-:W-:Y:S02]  /*bd50*/  ISETP.GE.OR P2, PT, R6, R197, !P2 ;  /* 0x000000c50600720c */ /* 0x000fe40005746670 */
[----:B------:R-:W-:Y:S02]  /*bd60*/  ISETP.GE.AND P0, PT, R4, R202, PT ;  /* 0x000000ca0400720c */ /* 0x000fe40003f06270 */
[----:B------:R-:W-:Y:S02]  /*bd70*/  FSEL R146, R33, -INF , !P6 ;  /* 0xff80000021927808 */ /* 0x000fe40007000000 */
[----:B------:R-:W-:Y:S02]  /*bd80*/  FMNMX.FTZ R13, R148, R9, !PT ;  /* 0x00000009940d7209 */ /* 0x000fe40007810000 */
[----:B------:R-:W-:Y:S02]  /*bd90*/  FSEL R147, R31, -INF , !P2 ;  /* 0xff8000001f937808 */ /* 0x000fe40005000000 */
[----:B------:R-:W-:Y:S01]  /*bda0*/  FMNMX.FTZ R8, R149, R8, !PT ;  /* 0x0000000895087209 */ /* 0x000fe20007810000 */
[----:B------:R-:W-:Y:S01]  /*bdb0*/  LDSM.16.MT88.4 R28, [R185+0x12000] ;  /* 0x01200000b91c783b */ /* 0x000fe20000004200 */
[----:B------:R-:W-:Y:S02]  /*bdc0*/  ISETP.GE.OR P1, PT, R4, R197, !P0 ;  /* 0x000000c50400720c */ /* 0x000fe40004726670 */
[----:B------:R-:W-:Y:S02]  /*bdd0*/  ISETP.GE.AND P0, PT, R3, R202, PT ;  /* 0x000000ca0300720c */ /* 0x000fe40003f06270 */
[----:B------:R-:W-:Y:S02]  /*bde0*/  FMNMX.FTZ R9, R146, R13, !PT ;  /* 0x0000000d92097209 */ /* 0x000fe40007810000 */
[----:B------:R-:W-:Y:S01]  /*bdf0*/  FSEL R145, R34, -INF , !P1 ;  /* 0xff80000022917808 */ /* 0x000fe20004800000 */
[----:B------:R-:W-:Y:S01]  /*be00*/  LDSM.16.MT88.4 R12, [R188+0x12000] ;  /* 0x01200000bc0c783b */ /* 0x000fe20000004200 */
[----:B------:R-:W-:Y:S02]  /*be10*/  FMNMX.FTZ R8, R147, R8, !PT ;  /* 0x0000000893087209 */ /* 0x000fe40007810000 */
[----:B------:R-:W-:Y:S02]  /*be20*/  ISETP.GE.OR P0, PT, R3, R197, !P0 ;  /* 0x000000c50300720c */ /* 0x000fe40004706670 */
[----:B------:R-:W-:Y:S02]  /*be30*/  FMNMX.FTZ R8, R145, R8, !PT ;  /* 0x0000000891087209 */ /* 0x000fe40007810000 */
[----:B------:R-:W-:Y:S01]  /*be40*/  FSEL R133, R35, -INF , !P0 ;  /* 0xff80000023857808 */ /* 0x000fe20004000000 */
[----:B------:R-:W-:Y:S03]  /*be50*/  SHFL.BFLY PT, R10, R9, 0x2, 0x1f ;  /* 0x0c401f00090a7f89 */ /* 0x000fe600000e0000 */
[----:B------:R-:W-:Y:S05]  /*be60*/  FMNMX.FTZ R6, R133, R8, !PT ;  /* 0x0000000885067209 */ /* 0x000fea0007810000 */
[----:B------:R-:W1:Y:S02]  /*be70*/  SHFL.BFLY PT, R3, R6, 0x2, 0x1f ;  /* 0x0c401f0006037f89 */ /* 0x000e6400000e0000 */
[----:B-1----:R-:W-:Y:S02]  /*be80*/  FMNMX.FTZ R4, R6, R3, !PT ;  /* 0x0000000306047209 */ /* 0x002fe40007810000 */
[----:B------:R-:W-:Y:S04]  /*be90*/  FMNMX.FTZ R9, R9, R10, !PT ;  /* 0x0000000a09097209 */ /* 0x000fe80007810000 */
[----:B------:R-:W1:Y:S08]  /*bea0*/  SHFL.BFLY PT, R3, R4, 0x1, 0x1f ;  /* 0x0c201f0004037f89 */ /* 0x000e7000000e0000 */
[----:B------:R-:W2:Y:S01]  /*beb0*/  SHFL.BFLY PT, R132, R9, 0x1, 0x1f ;  /* 0x0c201f0009847f89 */ /* 0x000ea200000e0000 */
[----:B-1----:R-:W-:Y:S04]  /*bec0*/  FMNMX.FTZ R3, R4, R3, !PT ;  /* 0x0000000304037209 */ /* 0x002fe80007810000 */
[----:B------:R-:W-:Y:S02]  /*bed0*/  FSETP.NEU.FTZ.AND P0, PT, R3, -INF , PT ;  /* 0xff8000000300780b */ /* 0x000fe40003f1d000 */
[----:B--2---:R-:W-:Y:S04]  /*bee0*/  FMNMX.FTZ R132, R9, R132, !PT ;  /* 0x0000008409847209 */ /* 0x004fe80007810000 */
[C---:B------:R-:W-:Y:S01]  /*bef0*/  FSETP.NEU.FTZ.AND P1, PT, R132.reuse, -INF , PT ;  /* 0xff8000008400780b */ /* 0x040fe20003f3d000 */
[----:B------:R-:W-:Y:S05]  /*bf00*/  FMUL.FTZ R153, R132, c[0x0][0x23c] ;  /* 0x00008f0084997a20 */ /* 0x000fea0000410000 */
[----:B------:R-:W-:Y:S05]  /*bf10*/  FSEL R153, R153, RZ, P1 ;  /* 0x000000ff99997208 */ /* 0x000fea0000800000 */
[--C-:B------:R-:W-:Y:S02]  /*bf20*/  FFMA.FTZ R217, R134, c[0x0][0x23c], -R153.reuse ;  /* 0x00008f0086d97a23 */ /* 0x100fe40000010899 */
[--C-:B------:R-:W-:Y:S02]  /*bf30*/  FFMA.FTZ R134, R144, c[0x0][0x23c], -R153.reuse ;  /* 0x00008f0090867a23 */ /* 0x100fe40000010899 */
[----:B------:R-:W-:Y:S02]  /*bf40*/  FMUL.FTZ R144, R3, c[0x0][0x23c] ;  /* 0x00008f0003907a20 */ /* 0x000fe40000410000 */
[--C-:B------:R-:W-:Y:S01]  /*bf50*/  FFMA.FTZ R214, R138, c[0x0][0x23c], -R153.reuse ;  /* 0x00008f008ad67a23 */ /* 0x100fe20000010899 */
[----:B------:R-:W-:Y:S01]  /*bf60*/  MUFU.EX2 R217, R217 ;  /* 0x000000d900d97308 */ /* 0x000fe20000000800 */
[--C-:B------:R-:W-:Y:S01]  /*bf70*/  FFMA.FTZ R171, R136, c[0x0][0x23c], -R153.reuse ;  /* 0x00008f0088ab7a23 */ /* 0x100fe20000010899 */
[----:B------:R-:W-:Y:S01]  /*bf80*/  FSEL R144, R144, RZ, P0 ;  /* 0x000000ff90907208 */ /* 0x000fe20000000000 */
[--C-:B------:R-:W-:Y:S02]  /*bf90*/  FFMA.FTZ R216, R162, c[0x0][0x23c], -R153.reuse ;  /* 0x00008f00a2d87a23 */ /* 0x100fe40000010899 */
[--C-:B------:R-:W-:Y:S02]  /*bfa0*/  FFMA.FTZ R219, R160, c[0x0][0x23c], -R153.reuse ;  /* 0x00008f00a0db7a23 */ /* 0x100fe40000010899 */
[--C-:B------:R-:W-:Y:S01]  /*bfb0*/  FFMA.FTZ R168, R5, c[0x0][0x23c], -R144.reuse ;  /* 0x00008f0005a87a23 */ /* 0x100fe20000010890 */
[----:B------:R-:W-:Y:S01]  /*bfc0*/  FSEL R5, R132, RZ, P1 ;  /* 0x000000ff84057208 */ /* 0x000fe20000800000 */
[--C-:B------:R-:W-:Y:S01]  /*bfd0*/  FFMA.FTZ R170, R135, c[0x0][0x23c], -R144.reuse ;  /* 0x00008f0087aa7a23 */ /* 0x100fe20000010890 */
[----:B------:R-:W1:Y:S01]  /*bfe0*/  MUFU.EX2 R134, R134 ;  /* 0x0000008600867308 */ /* 0x000e620000000800 */
[----:B------:R-:W-:Y:S02]  /*bff0*/  FFMA.FTZ R169, R7, c[0x0][0x23c], -R144 ;  /* 0x00008f0007a97a23 */ /* 0x000fe40000010890 */
[----:B------:R-:W-:Y:S01]  /*c000*/  FADD.FTZ R4, -R5, R2 ;  /* 0x0000000205047221 */ /* 0x000fe20000010100 */
[----:B------:R-:W-:Y:S01]  /*c010*/  FSEL R5, R3, RZ, P0 ;  /* 0x000000ff03057208 */ /* 0x000fe20000000000 */
[----:B------:R-:W-:Y:S01]  /*c020*/  FFMA.FTZ R135, R11, c[0x0][0x23c], -R144 ;  /* 0x00008f000b877a23 */ /* 0x000fe20000010890 */
[----:B------:R-:W-:Y:S01]  /*c030*/  PLOP3.LUT P0, PT, PT, PT, UP0, 0x80, 0x0 ;  /* 0x000000000000781c */ /* 0x000fe20003f0f008 */
[----:B------:R-:W-:Y:S02]  /*c040*/  FMUL.FTZ R2, R4, c[0x0][0x23c] ;  /* 0x00008f0004027a20 */ /* 0x000fe40000410000 */
[----:B------:R-:W-:Y:S01]  /*c050*/  FADD.FTZ R5, -R5, R0 ;  /* 0x0000000005057221 */ /* 0x000fe20000010100 */
[----:B------:R-:W-:Y:S01]  /*c060*/  MUFU.EX2 R214, R214 ;  /* 0x000000d600d67308 */ /* 0x000fe20000000800 */
[--C-:B------:R-:W-:Y:S02]  /*c070*/  FFMA.FTZ R218, R142, c[0x0][0x23c], -R153.reuse ;  /* 0x00008f008eda7a23 */ /* 0x100fe40000010899 */
[----:B------:R-:W-:Y:S02]  /*c080*/  FMUL.FTZ R0, R5, c[0x0][0x23c] ;  /* 0x00008f0005007a20 */ /* 0x000fe40000410000 */
[--C-:B------:R-:W-:Y:S02]  /*c090*/  FFMA.FTZ R221, R140, c[0x0][0x23c], -R153.reuse ;  /* 0x00008f008cdd7a23 */ /* 0x100fe40000010899 */
[--C-:B------:R-:W-:Y:S02]  /*c0a0*/  FFMA.FTZ R220, R165, c[0x0][0x23c], -R144.reuse ;  /* 0x00008f00a5dc7a23 */ /* 0x100fe40000010890 */
        /* <DEDUP_REMOVED lines=8> */
[----:B------:R-:W-:Y:S01]  /*c130*/  MUFU.EX2 R170, R170 ;  /* 0x000000aa00aa7308 */ /* 0x000fe20000000800 */
[--C-:B------:R-:W-:Y:S02]  /*c140*/  FFMA.FTZ R227, R156, c[0x0][0x23c], -R153.reuse ;  /* 0x00008f009ce37a23 */ /* 0x100fe40000010899 */
[--C-:B------:R-:W-:Y:S02]  /*c150*/  FFMA.FTZ R226, R154, c[0x0][0x23c], -R153.reuse ;  /* 0x00008f009ae27a23 */ /* 0x100fe40000010899 */
[--C-:B------:R-:W-:Y:S02]  /*c160*/  FFMA.FTZ R229, R152, c[0x0][0x23c], -R153.reuse ;  /* 0x00008f0098e57a23 */ /* 0x100fe40000010899 */
[--C-:B------:R-:W-:Y:S02]  /*c170*/  FFMA.FTZ R228, R161, c[0x0][0x23c], -R144.reuse ;  /* 0x00008f00a1e47a23 */ /* 0x100fe40000010890 */
[----:B------:R-:W-:Y:S01]  /*c180*/  LDSM.16.MT88.4 R160, [R184+0x15800] ;  /* 0x01580000b8a0783b */ /* 0x000fe20000004200 */
[----:B------:R-:W1:Y:S01]  /*c190*/  MUFU.EX2 R169, R169 ;  /* 0x000000a900a97308 */ /* 0x000e620000000800 */
[--C-:B------:R-:W-:Y:S02]  /*c1a0*/  FFMA.FTZ R231, R159, c[0x0][0x23c], -R144.reuse ;  /* 0x00008f009fe77a23 */ /* 0x100fe40000010890 */
[--C-:B------:R-:W-:Y:S01]  /*c1b0*/  FFMA.FTZ R230, R157, c[0x0][0x23c], -R144.reuse ;  /* 0x00008f009de67a23 */ /* 0x100fe20000010890 */
[----:B--2---:R-:W-:Y:S01]  /*c1c0*/  F2FP.PACK_AB R138, R171, R214 ;  /* 0x000000d6ab8a723e */ /* 0x004fe200000000ff */
[--C-:B------:R-:W-:Y:S02]  /*c1d0*/  FFMA.FTZ R233, R155, c[0x0][0x23c], -R144.reuse ;  /* 0x00008f009be97a23 */ /* 0x100fe40000010890 */
[----:B------:R-:W-:Y:S01]  /*c1e0*/  LDSM.16.MT88.4 R156, [R185+0x15800] ;  /* 0x01580000b99c783b */ /* 0x000fe20000004200 */
[--C-:B------:R-:W-:Y:S02]  /*c1f0*/  FFMA.FTZ R232, R151, c[0x0][0x23c], -R153.reuse ;  /* 0x00008f0097e87a23 */ /* 0x100fe40000010899 */
[----:B------:R-:W-:Y:S01]  /*c200*/  MUFU.EX2 R168, R168 ;  /* 0x000000a800a87308 */ /* 0x000fe20000000800 */
[--C-:B------:R-:W-:Y:S02]  /*c210*/  FFMA.FTZ R235, R150, c[0x0][0x23c], -R153.reuse ;  /* 0x00008f0096eb7a23 */ /* 0x100fe40000010899 */
[--C-:B------:R-:W-:Y:S02]  /*c220*/  FFMA.FTZ R234, R148, c[0x0][0x23c], -R153.reuse ;  /* 0x00008f0094ea7a23 */ /* 0x100fe40000010899 */
[--C-:B------:R-:W-:Y:S02]  /*c230*/  FFMA.FTZ R236, R149, c[0x0][0x23c], -R144.reuse ;  /* 0x00008f0095ec7a23 */ /* 0x100fe40000010890 */
[----:B------:R-:W-:Y:S01]  /*c240*/  LDSM.16.MT88.4 R148, [R188+0x15800] ;  /* 0x01580000bc94783b */ /* 0x000fe20000004200 */
[--C-:B------:R-:W-:Y:S02]  /*c250*/  FFMA.FTZ R239, R147, c[0x0][0x23c], -R144.reuse ;  /* 0x00008f0093ef7a23 */ /* 0x100fe40000010890 */
[----:B------:R-:W2:Y:S01]  /*c260*/  MUFU.EX2 R135, R135 ;  /* 0x0000008700877308 */ /* 0x000ea20000000800 */
[--C-:B------:R-:W-:Y:S02]  /*c270*/  FFMA.FTZ R238, R145, c[0x0][0x23c], -R144.reuse ;  /* 0x00008f0091ee7a23 */ /* 0x100fe40000010890 */
[----:B------:R-:W-:Y:S01]  /*c280*/  FFMA.FTZ R153, R146, c[0x0][0x23c], -R153 ;  /* 0x00008f0092997a23 */ /* 0x000fe20000010899 */
[----:B-1----:R-:W-:Y:S01]  /*c290*/  F2FP.PACK_AB R137, R169, R170 ;  /* 0x000000aaa989723e */ /* 0x002fe200000000ff */
[----:B------:R-:W-:Y:S05]  /*c2a0*/  FFMA.FTZ R144, R133, c[0x0][0x23c], -R144 ;  /* 0x00008f0085907a23 */ /* 0x000fea0000010890 */
[----:B------:R-:W1:Y:S10]  /*c2b0*/  MUFU.EX2 R2, R2 ;  /* 0x0000000200027308 */ /* 0x000e740000000800 */
[----:B------:R-:W3:Y:S01]  /*c2c0*/  MUFU.EX2 R0, R0 ;  /* 0x0000000000007308 */ /* 0x000ee20000000800 */
[----:B--2---:R-:W-:Y:S09]  /*c2d0*/  F2FP.PACK_AB R139, R135, R168 ;  /* 0x000000a8878b723e */ /* 0x004ff200000000ff */
[----:B------:R2:W-:Y:S01]  /*c2e0*/  MUFU.EX2 R237, R153 ;  /* 0x0000009900ed7308 */ /* 0x0005e20000000800 */
[C---:B-1----:R-:W-:Y:S02]  /*c2f0*/  FMUL.FTZ R4, R2.reuse, R128 ;  /* 0x0000008002047220 */ /* 0x042fe40000410000 */
[C---:B------:R-:W-:Y:S02]  /*c300*/  FMUL.FTZ R5, R2.reuse, R129 ;  /* 0x0000008102057220 */ /* 0x040fe40000410000 */
[C---:B------:R-:W-:Y:S02]  /*c310*/  FMUL.FTZ R8, R2.reuse, R124 ;  /* 0x0000007c02087220 */ /* 0x040fe40000410000 */
[C---:B------:R-:W-:Y:S03]  /*c320*/  FMUL.FTZ R9, R2.reuse, R125 ;  /* 0x0000007d02097220 */ /* 0x040fe60000410000 */
[----:B------:R1:W-:Y:S01]  /*c330*/  MUFU.EX2 R133, R144 ;  /* 0x0000009000857308 */ /* 0x0003e20000000800 */
[----:B------:R-:W-:Y:S02]  /*c340*/  FMUL.FTZ R16, R2, R116 ;  /* 0x0000007402107220 */ /* 0x000fe40000410000 */
[C---:B---3--:R-:W-:Y:S02]  /*c350*/  FMUL.FTZ R6, R0.reuse, R130 ;  /* 0x0000008200067220 */ /* 0x048fe40000410000 */
[C---:B------:R-:W-:Y:S02]  /*c360*/  FMUL.FTZ R7, R0.reuse, R131 ;  /* 0x0000008300077220 */ /* 0x040fe40000410000 */
[----:B------:R-:W-:Y:S01]  /*c370*/  LDSM.16.MT88.4 R128, [R186+0x14800] ;  /* 0x01480000ba80783b */ /* 0x000fe20000004200 */
[C---:B------:R-:W-:Y:S02]  /*c380*/  FMUL.FTZ R10, R0.reuse, R126 ;  /* 0x0000007e000a7220 */ /* 0x040fe40000410000 */
[----:B------:R-:W-:Y:S01]  /*c390*/  FMUL.FTZ R11, R0, R127 ;  /* 0x0000007f000b7220 */ /* 0x000fe20000410000 */
[----:B------:R-:W-:Y:S01]  /*c3a0*/  MUFU.EX2 R216, R216 ;  /* 0x000000d800d87308 */ /* 0x000fe20000000800 */
[C---:B------:R-:W-:Y:S03]  /*c3b0*/  HMMA.16816.F32 R4, R136.reuse, R12, R4 ;  /* 0x0000000c8804723c */ /* 0x040fe60000001804 */
[----:B------:R-:W-:Y:S02]  /*c3c0*/  LDSM.16.MT88.4 R124, [R188+0x14800] ;  /* 0x01480000bc7c783b */ /* 0x000fe40000004200 */
[C---:B------:R-:W-:Y:S02]  /*c3d0*/  FMUL.FTZ R17, R2.reuse, R117 ;  /* 0x0000007502117220 */ /* 0x040fe40000410000 */
[C---:B------:R-:W-:Y:S01]  /*c3e0*/  FMUL.FTZ R12, R2.reuse, R120 ;  /* 0x00000078020c7220 */ /* 0x040fe20000410000 */
[C---:B------:R-:W-:Y:S01]  /*c3f0*/  HMMA.16816.F32 R8, R136.reuse, R14, R8 ;  /* 0x0000000e8808723c */ /* 0x040fe20000001808 */
[----:B------:R-:W3:Y:S02]  /*c400*/  MUFU.EX2 R219, R219 ;  /* 0x000000db00db7308 */ /* 0x000ee40000000800 */
[----:B--2---:R-:W-:Y:S01]  /*c410*/  LDSM.16.MT88.4 R152, [R186+0x15800] ;  /* 0x01580000ba98783b */ /* 0x004fe20000004200 */
[----:B------:R-:W-:Y:S02]  /*c420*/  FMUL.FTZ R13, R2, R121 ;  /* 0x00000079020d7220 */ /* 0x000fe40000410000 */
[C---:B------:R-:W-:Y:S02]  /*c430*/  FMUL.FTZ R18, R0.reuse, R118 ;  /* 0x0000007600127220 */ /* 0x040fe40000410000 */
[C---:B------:R-:W-:Y:S03]  /*c440*/  FMUL.FTZ R14, R0.reuse, R122 ;  /* 0x0000007a000e7220 */ /* 0x040fe60000410000 */
[----:B-1----:R-:W-:Y:S01]  /*c450*/  LDSM.16.MT88.4 R144, [R184+0x13800] ;  /* 0x01380000b890783b */ /* 0x002fe20000004200 */
[C---:B------:R-:W-:Y:S01]  /*c460*/  FMUL.FTZ R15, R0.reuse, R123 ;  /* 0x0000007b000f7220 */ /* 0x040fe20000410000 */
[----:B------:R-:W-:Y:S01]  /*c470*/  MUFU.EX2 R218, R218 ;  /* 0x000000da00da7308 */ /* 0x000fe20000000800 */
[----:B------:R-:W-:Y:S02]  /*c480*/  FMUL.FTZ R19, R0, R119 ;  /* 0x0000007700137220 */ /* 0x000fe40000410000 */
[C---:B------:R-:W-:Y:S02]  /*c490*/  FMUL.FTZ R24, R2.reuse, R108 ;  /* 0x0000006c02187220 */ /* 0x040fe40000410000 */
[----:B------:R-:W-:Y:S01]  /*c4a0*/  FMUL.FTZ R25, R2, R109 ;  /* 0x0000006d02197220 */ /* 0x000fe20000410000 */
[C---:B------:R-:W-:Y:S01]  /*c4b0*/  HMMA.16816.F32 R12, R136.reuse, R20, R12 ;  /* 0x00000014880c723c */ /* 0x040fe2000000180c */
[----:B------:R-:W1:Y:S02]  /*c4c0*/  LDSM.16.MT88.4 R120, [R184+0x12000] ;  /* 0x01200000b878783b */ /* 0x000e640000004200 */
[C---:B------:R-:W-:Y:S01]  /*c4d0*/  FMUL.FTZ R26, R0.reuse, R110 ;  /* 0x0000006e001a7220 */ /* 0x040fe20000410000 */
[----:B------:R-:W-:Y:S01]  /*c4e0*/  MUFU.EX2 R221, R221 ;  /* 0x000000dd00dd7308 */ /* 0x000fe20000000800 */
[----:B------:R-:W-:Y:S02]  /*c4f0*/  FMUL.FTZ R27, R0, R111 ;  /* 0x0000006f001b7220 */ /* 0x000fe40000410000 */
[C---:B------:R-:W-:Y:S01]  /*c500*/  FMUL.FTZ R20, R2.reuse, R112 ;  /* 0x0000007002147220 */ /* 0x040fe20000410000 */
[C---:B------:R-:W-:Y:S01]  /*c510*/  HMMA.16816.F32 R16, R136.reuse, R22, R16 ;  /* 0x000000168810723c */ /* 0x040fe20000001810 */
[----:B------:R-:W-:Y:S03]  /*c520*/  LDSM.16.MT88.4 R108, [R184+0x14000] ;  /* 0x01400000b86c783b */ /* 0x000fe60000004200 */
[C---:B------:R-:W-:Y:S02]  /*c530*/  FMUL.FTZ R21, R2.reuse, R113 ;  /* 0x0000007102157220 */ /* 0x040fe40000410000 */
[----:B------:R-:W-:Y:S01]  /*c540*/  FMUL.FTZ R32, R2, R100 ;  /* 0x0000006402207220 */ /* 0x000fe20000410000 */
[----:B------:R-:W-:Y:S01]  /*c550*/  MUFU.EX2 R220, R220 ;  /* 0x000000dc00dc7308 */ /* 0x000fe20000000800 */
[C---:B------:R-:W-:Y:S01]  /*c560*/  FMUL.FTZ R22, R0.reuse, R114 ;  /* 0x0000007200167220 */ /* 0x040fe20000410000 */
[----:B------:R-:W-:Y:S03]  /*c570*/  LDSM.16.MT88.4 R116, [R186+0x12800] ;  /* 0x01280000ba74783b */ /* 0x000fe60000004200 */
[----:B------:R-:W-:Y:S02]  /*c580*/  FMUL.FTZ R23, R0, R115 ;  /* 0x0000007300177220 */ /* 0x000fe40000410000 */
[----:B------:R-:W-:Y:S02]  /*c590*/  FMUL.FTZ R33, R2, R101 ;  /* 0x0000006502217220 */ /* 0x000fe40000410000 */
[C---:B------:R-:W-:Y:S01]  /*c5a0*/  FMUL.FTZ R34, R0.reuse, R102 ;  /* 0x0000006600227220 */ /* 0x040fe20000410000 */
[----:B------:R-:W2:Y:S01]  /*c5b0*/  LDSM.16.MT88.4 R112, [R188+0x14000] ;  /* 0x01400000bc70783b */ /* 0x000ea20000004200 */
[----:B------:R-:W-:Y:S01]  /*c5c0*/  FMUL.FTZ R35, R0, R103 ;  /* 0x0000006700237220 */ /* 0x000fe20000410000 */
[C---:B------:R-:W-:Y:S01]  /*c5d0*/  HMMA.16816.F32 R20, R136.reuse, R28, R20 ;  /* 0x0000001c8814723c */ /* 0x040fe20000001814 */
[----:B------:R-:W4:Y:S02]  /*c5e0*/  MUFU.EX2 R223, R223 ;  /* 0x000000df00df7308 */ /* 0x000f240000000800 */
[C---:B------:R-:W-:Y:S02]  /*c5f0*/  FMUL.FTZ R36, R2.reuse, R36 ;  /* 0x0000002402247220 */ /* 0x040fe40000410000 */
[C---:B------:R-:W-:Y:S01]  /*c600*/  FMUL.FTZ R37, R2.reuse, R37 ;  /* 0x0000002502257220 */ /* 0x040fe20000410000 */
[----:B------:R-:W-:Y:S01]  /*c610*/  LDSM.16.MT88.4 R100, [R185+0x14000] ;  /* 0x01400000b964783b */ /* 0x000fe20000004200 */
[C---:B------:R-:W-:Y:S01]  /*c620*/  FMUL.FTZ R28, R2.reuse, R104 ;  /* 0x00000068021c7220 */ /* 0x040fe20000410000 */
[C---:B------:R-:W-:Y:S03]  /*c630*/  HMMA.16816.F32 R24, R136.reuse, R30, R24 ;  /* 0x0000001e8818723c */ /* 0x040fe60000001818 */
[----:B------:R-:W-:Y:S01]  /*c640*/  MUFU.EX2 R222, R222 ;  /* 0x000000de00de7308 */ /* 0x000fe20000000800 */
[----:B------:R-:W-:Y:S02]  /*c650*/  FMUL.FTZ R29, R2, R105 ;  /* 0x00000069021d7220 */ /* 0x000fe40000410000 */
[C---:B------:R-:W-:Y:S02]  /*c660*/  FMUL.FTZ R38, R0.reuse, R38 ;  /* 0x0000002600267220 */ /* 0x040fe40000410000 */
[C---:B------:R-:W-:Y:S04]  /*c670*/  FMUL.FTZ R30, R0.reuse, R106 ;  /* 0x0000006a001e7220 */ /* 0x040fe80000410000 */
[C---:B------:R-:W-:Y:S01]  /*c680*/  FMUL.FTZ R31, R0.reuse, R107 ;  /* 0x0000006b001f7220 */ /* 0x040fe20000410000 */
[----:B------:R-:W5:Y:S01]  /*c690*/  MUFU.EX2 R225, R225 ;  /* 0x000000e100e17308 */ /* 0x000f620000000800 */
[----:B------:R-:W3:Y:S01]  /*c6a0*/  LDSM.16.MT88.4 R104, [R186+0x14000] ;  /* 0x01400000ba68783b */ /* 0x000ee20000004200 */
[----:B------:R-:W-:Y:S02]  /*c6b0*/  FMUL.FTZ R39, R0, R39 ;  /* 0x0000002700277220 */ /* 0x000fe40000410000 */
[C---:B------:R-:W-:Y:S02]  /*c6c0*/  FMUL.FTZ R40, R2.reuse, R40 ;  /* 0x0000002802287220 */ /* 0x040fe40000410000 */
[C---:B-1----:R-:W-:Y:S03]  /*c6d0*/  HMMA.16816.F32 R28, R136.reuse, R120, R28 ;  /* 0x00000078881c723c */ /* 0x042fe6000000181c */
[----:B------:R-:W-:Y:S01]  /*c6e0*/  FMUL.FTZ R41, R2, R41 ;  /* 0x0000002902297220 */ /* 0x000fe20000410000 */
[----:B------:R-:W-:Y:S01]  /*c6f0*/  MUFU.EX2 R224, R224 ;  /* 0x000000e000e07308 */ /* 0x000fe20000000800 */
[C---:B------:R-:W-:Y:S02]  /*c700*/  FMUL.FTZ R42, R0.reuse, R42 ;  /* 0x0000002a002a7220 */ /* 0x040fe40000410000 */
[----:B------:R-:W-:Y:S01]  /*c710*/  FMUL.FTZ R43, R0, R43 ;  /* 0x0000002b002b7220 */ /* 0x000fe20000410000 */
[C---:B------:R-:W-:Y:S01]  /*c720*/  HMMA.16816.F32 R32, R136.reuse, R122, R32 ;  /* 0x0000007a8820723c */ /* 0x040fe20000001820 */
[----:B------:R-:W-:Y:S03]  /*c730*/  LDSM.16.MT88.4 R120, [R184+0x12800] ;  /* 0x01280000b878783b */ /* 0x000fe60000004200 */
[C---:B------:R-:W-:Y:S02]  /*c740*/  FMUL.FTZ R44, R2.reuse, R44 ;  /* 0x0000002c022c7220 */ /* 0x040fe40000410000 */
[----:B------:R-:W-:Y:S01]  /*c750*/  FMUL.FTZ R45, R2, R45 ;  /* 0x0000002d022d7220 */ /* 0x000fe20000410000 */
[----:B------:R-:W1:Y:S01]  /*c760*/  MUFU.EX2 R227, R227 ;  /* 0x000000e300e37308 */ /* 0x000e620000000800 */
[C---:B--2---:R-:W-:Y:S04]  /*c770*/  HMMA.16816.F32 R36, R136.reuse, R112, R36 ;  /* 0x000000708824723c */ /* 0x044fe80000001824 */
[C---:B------:R-:W-:Y:S02]  /*c780*/  FMUL.FTZ R46, R0.reuse, R46 ;  /* 0x0000002e002e7220 */ /* 0x040fe40000410000 */
[----:B------:R-:W-:Y:S02]  /*c790*/  FMUL.FTZ R47, R0, R47 ;  /* 0x0000002f002f7220 */ /* 0x000fe40000410000 */
[C---:B------:R-:W-:Y:S01]  /*c7a0*/  HMMA.16816.F32 R40, R136.reuse, R114, R40 ;  /* 0x000000728828723c */ /* 0x040fe20000001828 */
[----:B------:R-:W-:Y:S01]  /*c7b0*/  LDSM.16.MT88.4 R112, [R188+0x12800] ;  /* 0x01280000bc70783b */ /* 0x000fe20000004200 */
[----:B------:R-:W-:Y:S02]  /*c7c0*/  MUFU.EX2 R226, R226 ;  /* 0x000000e200e27308 */ /* 0x000fe40000000800 */
[C---:B------:R-:W-:Y:S02]  /*c7d0*/  FMUL.FTZ R48, R2.reuse, R48 ;  /* 0x0000003002307220 */ /* 0x040fe40000410000 */
[----:B------:R-:W-:Y:S02]  /*c7e0*/  FMUL.FTZ R49, R2, R49 ;  /* 0x0000003102317220 */ /* 0x000fe40000410000 */
[C---:B------:R-:W-:Y:S01]  /*c7f0*/  FMUL.FTZ R50, R0.reuse, R50 ;  /* 0x0000003200327220 */ /* 0x040fe20000410000 */
[C---:B---3--:R-:W-:Y:S03]  /*c800*/  HMMA.16816.F32 R44, R136.reuse, R104, R44 ;  /* 0x00000068882c723c */ /* 0x048fe6000000182c */
[----:B------:R-:W2:Y:S01]  /*c810*/  MUFU.EX2 R229, R229 ;  /* 0x000000e500e57308 */ /* 0x000ea20000000800 */
[----:B------:R-:W-:Y:S02]  /*c820*/  FMUL.FTZ R51, R0, R51 ;  /* 0x0000003300337220 */ /* 0x000fe40000410000 */
[C---:B------:R-:W-:Y:S02]  /*c830*/  FMUL.FTZ R52, R2.reuse, R52 ;  /* 0x0000003402347220 */ /* 0x040fe40000410000 */
[----:B------:R-:W-:Y:S04]  /*c840*/  FMUL.FTZ R53, R2, R53 ;  /* 0x0000003502357220 */ /* 0x000fe80000410000 */
[C---:B------:R-:W-:Y:S01]  /*c850*/  FMUL.FTZ R54, R0.reuse, R54 ;  /* 0x0000003600367220 */ /* 0x040fe20000410000 */
[C---:B------:R-:W-:Y:S01]  /*c860*/  HMMA.16816.F32 R48, R136.reuse, R106, R48 ;  /* 0x0000006a8830723c */ /* 0x040fe20000001830 */
[----:B------:R-:W3:Y:S01]  /*c870*/  LDSM.16.MT88.4 R104, [R188+0x16000] ;  /* 0x01600000bc68783b */ /* 0x000ee20000004200 */
[----:B------:R-:W-:Y:S01]  /*c880*/  MUFU.EX2 R228, R228 ;  /* 0x000000e400e47308 */ /* 0x000fe20000000800 */
[----:B------:R-:W-:Y:S02]  /*c890*/  FMUL.FTZ R55, R0, R55 ;  /* 0x0000003700377220 */ /* 0x000fe40000410000 */
[C---:B------:R-:W-:Y:S02]  /*c8a0*/  FMUL.FTZ R56, R2.reuse, R56 ;  /* 0x0000003802387220 */ /* 0x040fe40000410000 */
[----:B------:R-:W-:Y:S02]  /*c8b0*/  FMUL.FTZ R57, R2, R57 ;  /* 0x0000003902397220 */ /* 0x000fe40000410000 */
[C---:B------:R-:W-:Y:S01]  /*c8c0*/  FMUL.FTZ R58, R0.reuse, R58 ;  /* 0x0000003a003a7220 */ /* 0x040fe20000410000 */
[C---:B------:R-:W-:Y:S02]  /*c8d0*/  HMMA.16816.F32 R52, R136.reuse, R100, R52 ;  /* 0x000000648834723c */ /* 0x040fe40000001834 */
[----:B------:R-:W1:Y:S01]  /*c8e0*/  MUFU.EX2 R231, R231 ;  /* 0x000000e700e77308 */ /* 0x000e620000000800 */
[----:B------:R-:W-:Y:S02]  /*c8f0*/  FMUL.FTZ R59, R0, R59 ;  /* 0x0000003b003b7220 */ /* 0x000fe40000410000 */
[C---:B------:R-:W-:Y:S02]  /*c900*/  FMUL.FTZ R60, R2.reuse, R60 ;  /* 0x0000003c023c7220 */ /* 0x040fe40000410000 */
[----:B------:R-:W-:Y:S02]  /*c910*/  FMUL.FTZ R61, R2, R61 ;  /* 0x0000003d023d7220 */ /* 0x000fe40000410000 */
[C---:B------:R-:W-:Y:S01]  /*c920*/  FMUL.FTZ R62, R0.reuse, R62 ;  /* 0x0000003e003e7220 */ /* 0x040fe20000410000 */
[C---:B------:R-:W-:Y:S01]  /*c930*/  HMMA.16816.F32 R56, R136.reuse, R102, R56 ;  /* 0x000000668838723c */ /* 0x040fe20000001838 */
[----:B------:R-:W1:Y:S01]  /*c940*/  LDSM.16.MT88.4 R100, [R186+0x16000] ;  /* 0x01600000ba64783b */ /* 0x000e620000004200 */
        /* <DEDUP_REMOVED lines=12> */
[----:B------:R-:W2:Y:S01]  /*ca10*/  LDSM.16.MT88.4 R108, [R185+0x16000] ;  /* 0x01600000b96c783b */ /* 0x000ea20000004200 */
[----:B------:R-:W-:Y:S01]  /*ca20*/  MUFU.EX2 R232, R232 ;  /* 0x000000e800e87308 */ /* 0x000fe20000000800 */
[----:B------:R-:W-:Y:S02]  /*ca30*/  FMUL.FTZ R71, R0, R71 ;  /* 0x0000004700477220 */ /* 0x000fe40000410000 */
[C---:B------:R-:W-:Y:S02]  /*ca40*/  FMUL.FTZ R72, R2.reuse, R72 ;  /* 0x0000004802487220 */ /* 0x040fe40000410000 */
[----:B------:R-:W-:Y:S02]  /*ca50*/  FMUL.FTZ R73, R2, R73 ;  /* 0x0000004902497220 */ /* 0x000fe40000410000 */
[C---:B------:R-:W-:Y:S01]  /*ca60*/  FMUL.FTZ R74, R0.reuse, R74 ;  /* 0x0000004a004a7220 */ /* 0x040fe20000410000 */
[C---:B---3--:R-:W-:Y:S02]  /*ca70*/  HMMA.16816.F32 R68, R136.reuse, R104, R68 ;  /* 0x000000688844723c */ /* 0x048fe40000001844 */
[----:B------:R-:W3:Y:S01]  /*ca80*/  MUFU.EX2 R235, R235 ;  /* 0x000000eb00eb7308 */ /* 0x000ee20000000800 */
[----:B------:R-:W-:Y:S02]  /*ca90*/  FMUL.FTZ R75, R0, R75 ;  /* 0x0000004b004b7220 */ /* 0x000fe40000410000 */
[C---:B------:R-:W-:Y:S02]  /*caa0*/  FMUL.FTZ R76, R2.reuse, R76 ;  /* 0x0000004c024c7220 */ /* 0x040fe40000410000 */
[----:B------:R-:W-:Y:S02]  /*cab0*/  FMUL.FTZ R77, R2, R77 ;  /* 0x0000004d024d7220 */ /* 0x000fe40000410000 */
        /* <DEDUP_REMOVED lines=8> */
[C---:B-1----:R-:W-:Y:S02]  /*cb40*/  HMMA.16816.F32 R76, R136.reuse, R100, R76 ;  /* 0x00000064884c723c */ /* 0x042fe4000000184c */
[----:B------:R-:W-:Y:S01]  /*cb50*/  MUFU.EX2 R236, R236 ;  /* 0x000000ec00ec7308 */ /* 0x000fe20000000800 */
[----:B------:R-:W-:Y:S02]  /*cb60*/  FMUL.FTZ R83, R0, R83 ;  /* 0x0000005300537220 */ /* 0x000fe40000410000 */
[C---:B------:R-:W-:Y:S02]  /*cb70*/  FMUL.FTZ R84, R2.reuse, R84 ;  /* 0x0000005402547220 */ /* 0x040fe40000410000 */
[----:B------:R-:W-:Y:S01]  /*cb80*/  FMUL.FTZ R85, R2, R85 ;  /* 0x0000005502557220 */ /* 0x000fe20000410000 */
[----:B------:R-:W-:Y:S01]  /*cb90*/  F2FP.PACK_AB R100, R219, R216 ;  /* 0x000000d8db64723e */ /* 0x000fe200000000ff */
[C---:B------:R-:W-:Y:S01]  /*cba0*/  FMUL.FTZ R86, R0.reuse, R86 ;  /* 0x0000005600567220 */ /* 0x040fe20000410000 */
[C---:B------:R-:W-:Y:S02]  /*cbb0*/  HMMA.16816.F32 R80, R136.reuse, R102, R80 ;  /* 0x000000668850723c */ /* 0x040fe40000001850 */
[----:B------:R-:W1:Y:S01]  /*cbc0*/  MUFU.EX2 R239, R239 ;  /* 0x000000ef00ef7308 */ /* 0x000e620000000800 */
[----:B------:R-:W-:Y:S01]  /*cbd0*/  FMUL.FTZ R87, R0, R87 ;  /* 0x0000005700577220 */ /* 0x000fe20000410000 */
[----:B----4-:R-:W-:Y:S01]  /*cbe0*/  F2FP.PACK_AB R101, R223, R220 ;  /* 0x000000dcdf65723e */ /* 0x010fe200000000ff */
[C---:B------:R-:W-:Y:S02]  /*cbf0*/  FMUL.FTZ R88, R2.reuse, R88 ;  /* 0x0000005802587220 */ /* 0x040fe40000410000 */
[----:B------:R-:W-:Y:S01]  /*cc00*/  FMUL.FTZ R89, R2, R89 ;  /* 0x0000005902597220 */ /* 0x000fe20000410000 */
[----:B------:R-:W-:Y:S01]  /*cc10*/  F2FP.PACK_AB R102, R221, R218 ;  /* 0x000000dadd66723e */ /* 0x000fe200000000ff */
[C---:B------:R-:W-:Y:S01]  /*cc20*/  FMUL.FTZ R90, R0.reuse, R90 ;  /* 0x0000005a005a7220 */ /* 0x040fe20000410000 */
[C---:B--2---:R-:W-:Y:S02]  /*cc30*/  HMMA.16816.F32 R84, R136.reuse, R108, R84 ;  /* 0x0000006c8854723c */ /* 0x044fe40000001854 */
[----:B------:R-:W2:Y:S01]  /*cc40*/  MUFU.EX2 R238, R238 ;  /* 0x000000ee00ee7308 */ /* 0x000ea20000000800 */
[----:B------:R-:W-:Y:S01]  /*cc50*/  FMUL.FTZ R91, R0, R91 ;  /* 0x0000005b005b7220 */ /* 0x000fe20000410000 */
[----:B-----5:R-:W-:Y:S01]  /*cc60*/  F2FP.PACK_AB R103, R225, R222 ;  /* 0x000000dee167723e */ /* 0x020fe200000000ff */
[C---:B------:R-:W-:Y:S02]  /*cc70*/  FMUL.FTZ R92, R2.reuse, R92 ;  /* 0x0000005c025c7220 */ /* 0x040fe40000410000 */
[----:B------:R-:W-:Y:S02]  /*cc80*/  FMUL.FTZ R93, R2, R93 ;  /* 0x0000005d025d7220 */ /* 0x000fe40000410000 */
[C---:B------:R-:W-:Y:S01]  /*cc90*/  FMUL.FTZ R94, R0.reuse, R94 ;  /* 0x0000005e005e7220 */ /* 0x040fe20000410000 */
[C---:B------:R-:W-:Y:S01]  /*cca0*/  HMMA.16816.F32 R88, R136.reuse, R110, R88 ;  /* 0x0000006e8858723c */ /* 0x040fe20000001858 */
[----:B------:R-:W4:Y:S02]  /*ccb0*/  LDSM.16.MT88.4 R108, [R185+0x12800] ;  /* 0x01280000b96c783b */ /* 0x000f240000004200 */
[----:B------:R-:W-:Y:S02]  /*ccc0*/  FMUL.FTZ R95, R0, R95 ;  /* 0x0000005f005f7220 */ /* 0x000fe40000410000 */
[C---:B------:R-:W-:Y:S02]  /*ccd0*/  FMUL.FTZ R96, R2.reuse, R96 ;  /* 0x0000006002607220 */ /* 0x040fe40000410000 */
[----:B------:R-:W-:Y:S02]  /*cce0*/  FMUL.FTZ R97, R2, R97 ;  /* 0x0000006102617220 */ /* 0x000fe40000410000 */
[C---:B------:R-:W-:Y:S01]  /*ccf0*/  FMUL.FTZ R98, R0.reuse, R98 ;  /* 0x0000006200627220 */ /* 0x040fe20000410000 */
[C---:B---3--:R-:W-:Y:S03]  /*cd00*/  HMMA.16816.F32 R92, R136.reuse, R104, R92 ;  /* 0x00000068885c723c */ /* 0x048fe6000000185c */
[----:B------:R-:W-:Y:S02]  /*cd10*/  FMUL.FTZ R99, R0, R99 ;  /* 0x0000006300637220 */ /* 0x000fe40000410000 */
[----:B------:R-:W-:Y:S02]  /*cd20*/  FFMA.FTZ R217, R2, R215, R217 ;  /* 0x000000d702d97223 */ /* 0x000fe400000100d9 */
[----:B------:R-:W-:Y:S02]  /*cd30*/  FFMA.FTZ R170, R0, R209, R170 ;  /* 0x000000d100aa7223 */ /* 0x000fe400000100aa */
[----:B------:R-:W-:Y:S01]  /*cd40*/  FADD.FTZ R217, R134, R217 ;  /* 0x000000d986d97221 */ /* 0x000fe20000010000 */
[----:B------:R-:W-:Y:S01]  /*cd50*/  HMMA.16816.F32 R96, R136, R106, R96 ;  /* 0x0000006a8860723c */ /* 0x000fe20000001860 */
[----:B------:R-:W3:Y:S02]  /*cd60*/  LDSM.16.MT88.4 R104, [R184+0x14800] ;  /* 0x01480000b868783b */ /* 0x000ee40000004200 */
[----:B------:R-:W-:Y:S02]  /*cd70*/  FADD.FTZ R169, R169, R170 ;  /* 0x000000aaa9a97221 */ /* 0x000fe40000010000 */
[----:B------:R-:W-:Y:S02]  /*cd80*/  FADD.FTZ R214, R214, R217 ;  /* 0x000000d9d6d67221 */ /* 0x000fe40000010000 */
[----:B------:R-:W-:Y:S01]  /*cd90*/  FADD.FTZ R168, R168, R169 ;  /* 0x000000a9a8a87221 */ /* 0x000fe20000010000 */
[C---:B------:R-:W-:Y:S01]  /*cda0*/  HMMA.16816.F32 R4, R100.reuse, R112, R4 ;  /* 0x000000706404723c */ /* 0x040fe20000001804 */
[----:B------:R-:W-:Y:S04]  /*cdb0*/  LDSM.16.MT88.4 R136, [R185+0x15000] ;  /* 0x01500000b988783b */ /* 0x000fe80000004200 */
[----:B------:R-:W-:Y:S02]  /*cdc0*/  FADD.FTZ R171, R171, R214 ;  /* 0x000000d6abab7221 */ /* 0x000fe40000010000 */
[----:B------:R-:W-:Y:S01]  /*cdd0*/  FADD.FTZ R135, R135, R168 ;  /* 0x000000a887877221 */ /* 0x000fe20000010000 */
[C---:B------:R-:W-:Y:S01]  /*cde0*/  HMMA.16816.F32 R8, R100.reuse, R114, R8 ;  /* 0x000000726408723c */ /* 0x040fe20000001808 */
[----:B------:R-:W-:Y:S03]  /*cdf0*/  LDSM.16.MT88.4 R112, [R186+0x16800] ;  /* 0x01680000ba70783b */ /* 0x000fe60000004200 */
        /* <DEDUP_REMOVED lines=9> */
[C---:B----4-:R-:W-:Y:S04]  /*ce90*/  HMMA.16816.F32 R20, R100.reuse, R108, R20 ;  /* 0x0000006c6414723c */ /* 0x050fe80000001814 */
[----:B------:R-:W-:Y:S02]  /*cea0*/  FADD.FTZ R221, R221, R218 ;  /* 0x000000dadddd7221 */ /* 0x000fe40000010000 */
[----:B------:R-:W-:Y:S02]  /*ceb0*/  FADD.FTZ R225, R225, R222 ;  /* 0x000000dee1e17221 */ /* 0x000fe40000010000 */
[C---:B------:R-:W-:Y:S01]  /*cec0*/  HMMA.16816.F32 R24, R100.reuse, R110, R24 ;  /* 0x0000006e6418723c */ /* 0x040fe20000001818 */
[----:B------:R-:W4:Y:S03]  /*ced0*/  LDSM.16.MT88.4 R108, [R188+0x16800] ;  /* 0x01680000bc6c783b */ /* 0x000f260000004200 */
[----:B------:R-:W-:Y:S02]  /*cee0*/  IMAD.MOV.U32 R0, RZ, RZ, R3 ;  /* 0x000000ffff007224 */ /* 0x000fe400078e0003 */
[----:B------:R-:W-:Y:S02]  /*cef0*/  IMAD.MOV.U32 R2, RZ, RZ, R132 ;  /* 0x000000ffff027224 */ /* 0x000fe400078e0084 */
        /* <DEDUP_REMOVED lines=20> */
[----:B------:R-:W5:Y:S07]  /*d040*/  LDSM.16.MT88.4 R112, [R185+0x13000] ;  /* 0x01300000b970783b */ /* 0x000f6e0000004200 */
        /* <DEDUP_REMOVED lines=15> */
[C---:B----4-:R-:W-:Y:S03]  /*d140*/  HMMA.16816.F32 R4, R100.reuse, R108, R4 ;  /* 0x0000006c6404723c */ /* 0x050fe60000001804 */
[----:B------:R-:W-:Y:S02]  /*d150*/  FADD.FTZ R230, R230, R231 ;  /* 0x000000e7e6e67221 */ /* 0x000fe40000010000 */
[----:B------:R-:W-:Y:S02]  /*d160*/  FADD.FTZ R229, R229, R226 ;  /* 0x000000e2e5e57221 */ /* 0x000fe40000010000 */
[----:B------:R-:W-:Y:S01]  /*d170*/  FADD.FTZ R233, R233, R230 ;  /* 0x000000e6e9e97221 */ /* 0x000fe20000010000 */
[C---:B------:R-:W-:Y:S01]  /*d180*/  HMMA.16816.F32 R8, R100.reuse, R110, R8 ;  /* 0x0000006e6408723c */ /* 0x040fe20000001808 */
[----:B------:R-:W4:Y:S07]  /*d190*/  LDSM.16.MT88.4 R108, [R188+0x17000] ;  /* 0x01700000bc6c783b */ /* 0x000f2e0000004200 */
[C---:B------:R-:W-:Y:S08]  /*d1a0*/  HMMA.16816.F32 R12, R100.reuse, R120, R12 ;  /* 0x00000078640c723c */ /* 0x040ff0000000180c */
[C---:B------:R-:W-:Y:S08]  /*d1b0*/  HMMA.16816.F32 R16, R100.reuse, R122, R16 ;  /* 0x0000007a6410723c */ /* 0x040ff00000001810 */
[C---:B-----5:R-:W-:Y:S08]  /*d1c0*/  HMMA.16816.F32 R20, R100.reuse, R112, R20 ;  /* 0x000000706414723c */ /* 0x060ff00000001814 */
[C---:B------:R-:W-:Y:S01]  /*d1d0*/  HMMA.16816.F32 R24, R100.reuse, R114, R24 ;  /* 0x000000726418723c */ /* 0x040fe20000001818 */
[----:B------:R-:W5:Y:S07]  /*d1e0*/  LDSM.16.MT88.4 R112, [R186+0x17000] ;  /* 0x01700000ba70783b */ /* 0x000f6e0000004200 */
[C---:B------:R-:W-:Y:S08]  /*d1f0*/  HMMA.16816.F32 R28, R100.reuse, R124, R28 ;  /* 0x0000007c641c723c */ /* 0x040ff0000000181c */
[C---:B------:R-:W-:Y:S01]  /*d200*/  HMMA.16816.F32 R32, R100.reuse, R126, R32 ;  /* 0x0000007e6420723c */ /* 0x040fe20000001820 */
[----:B------:R-:W-:Y:S07]  /*d210*/  LDSM.16.MT88.4 R124, [R188+0x13800] ;  /* 0x01380000bc7c783b */ /* 0x000fee0000004200 */
[C---:B-1----:R-:W-:Y:S08]  /*d220*/  HMMA.16816.F32 R36, R100.reuse, R116, R36 ;  /* 0x000000746424723c */ /* 0x042ff00000001824 */
[C---:B------:R-:W-:Y:S01]  /*d230*/  HMMA.16816.F32 R40, R100.reuse, R118, R40 ;  /* 0x000000766428723c */ /* 0x040fe20000001828 */
[----:B------:R-:W1:Y:S07]  /*d240*/  LDSM.16.MT88.4 R116, [R185+0x17000] ;  /* 0x01700000b974783b */ /* 0x000e6e0000004200 */
        /* <DEDUP_REMOVED lines=8> */
[C---:B---3--:R-:W-:Y:S04]  /*d2d0*/  HMMA.16816.F32 R60, R100.reuse, R104, R60 ;  /* 0x00000068643c723c */ /* 0x048fe8000000183c */
[----:B--2---:R-:W-:Y:S01]  /*d2e0*/  F2FP.PACK_AB R139, R133, R238 ;  /* 0x000000ee858b723e */ /* 0x004fe200000000ff */
[----:B------:R-:W-:Y:S02]  /*d2f0*/  FADD.FTZ R236, R236, R233 ;  /* 0x000000e9ecec7221 */ /* 0x000fe40000010000 */
[----:B------:R-:W-:Y:S01]  /*d300*/  FADD.FTZ R235, R235, R232 ;  /* 0x000000e8ebeb7221 */ /* 0x000fe20000010000 */
[C---:B------:R-:W-:Y:S01]  /*d310*/  HMMA.16816.F32 R64, R100.reuse, R106, R64 ;  /* 0x0000006a6440723c */ /* 0x040fe20000001840 */
[----:B------:R-:W2:Y:S03]  /*d320*/  LDSM.16.MT88.4 R104, [R184+0x17000] ;  /* 0x01700000b868783b */ /* 0x000ea60000004200 */
[----:B------:R-:W-:Y:S02]  /*d330*/  FADD.FTZ R239, R239, R236 ;  /* 0x000000ecefef7221 */ /* 0x000fe40000010000 */
[----:B------:R-:W-:Y:S02]  /*d340*/  FADD.FTZ R234, R234, R235 ;  /* 0x000000ebeaea7221 */ /* 0x000fe40000010000 */
[C---:B----4-:R-:W-:Y:S04]  /*d350*/  HMMA.16816.F32 R68, R100.reuse, R108, R68 ;  /* 0x0000006c6444723c */ /* 0x050fe80000001844 */
[----:B------:R-:W-:Y:S02]  /*d360*/  FADD.FTZ R238, R238, R239 ;  /* 0x000000efeeee7221 */ /* 0x000fe40000010000 */
[----:B------:R-:W-:Y:S02]  /*d370*/  FADD.FTZ R215, R237, R234 ;  /* 0x000000eaedd77221 */ /* 0x000fe40000010000 */
[C---:B------:R-:W-:Y:S01]  /*d380*/  HMMA.16816.F32 R72, R100.reuse, R110, R72 ;  /* 0x0000006e6448723c */ /* 0x040fe20000001848 */
[----:B------:R-:W3:Y:S03]  /*d390*/  LDSM.16.MT88.4 R108, [R186+0x13800] ;  /* 0x01380000ba6c783b */ /* 0x000ee60000004200 */
[----:B------:R-:W-:Y:S04]  /*d3a0*/  FADD.FTZ R209, R133, R238 ;  /* 0x000000ee85d17221 */ /* 0x000fe80000010000 */
[C---:B-----5:R-:W-:Y:S08]  /*d3b0*/  HMMA.16816.F32 R76, R100.reuse, R112, R76 ;  /* 0x00000070644c723c */ /* 0x060ff0000000184c */
[C---:B------:R-:W-:Y:S08]  /*d3c0*/  HMMA.16816.F32 R80, R100.reuse, R114, R80 ;  /* 0x000000726450723c */ /* 0x040ff00000001850 */
[C---:B-1----:R-:W-:Y:S08]  /*d3d0*/  HMMA.16816.F32 R84, R100.reuse, R116, R84 ;  /* 0x000000746454723c */ /* 0x042ff00000001854 */
[C---:B------:R-:W-:Y:S08]  /*d3e0*/  HMMA.16816.F32 R88, R100.reuse, R118, R88 ;  /* 0x000000766458723c */ /* 0x040ff00000001858 */
[C---:B--2---:R-:W-:Y:S08]  /*d3f0*/  HMMA.16816.F32 R92, R100.reuse, R104, R92 ;  /* 0x00000068645c723c */ /* 0x044ff0000000185c */
[----:B------:R-:W-:Y:S08]  /*d400*/  HMMA.16816.F32 R96, R100, R106, R96 ;  /* 0x0000006a6460723c */ /* 0x000ff00000001860 */
[C---:B------:R-:W-:Y:S01]  /*d410*/  HMMA.16816.F32 R128, R136.reuse, R124, R4 ;  /* 0x0000007c8880723c */ /* 0x040fe20000001804 */
[----:B------:R-:W1:Y:S07]  /*d420*/  LDSM.16.MT88.4 R4, [R186+0x17800] ;  /* 0x01780000ba04783b */ /* 0x000e6e0000004200 */
[C---:B------:R-:W-:Y:S01]  /*d430*/  HMMA.16816.F32 R124, R136.reuse, R126, R8 ;  /* 0x0000007e887c723c */ /* 0x040fe20000001808 */
[----:B------:R-:W2:Y:S07]  /*d440*/  LDSM.16.MT88.4 R8, [R185+0x17800] ;  /* 0x01780000b908783b */ /* 0x000eae0000004200 */
[C---:B---3--:R-:W-:Y:S01]  /*d450*/  HMMA.16816.F32 R120, R136.reuse, R108, R12 ;  /* 0x0000006c8878723c */ /* 0x048fe2000000180c */
[----:B------:R-:W3:Y:S07]  /*d460*/  LDSM.16.MT88.4 R12, [R184+0x17800] ;  /* 0x01780000b80c783b */ /* 0x000eee0000004200 */
        /* <DEDUP_REMOVED lines=15> */
[C---:B-1----:R-:W-:Y:S08]  /*d560*/  HMMA.16816.F32 R76, R136.reuse, R4, R76 ;  /* 0x00000004884c723c */ /* 0x042ff0000000184c */
[C---:B------:R-:W-:Y:S08]  /*d570*/  HMMA.16816.F32 R80, R136.reuse, R6, R80 ;  /* 0x000000068850723c */ /* 0x040ff00000001850 */
[C---:B--2---:R-:W-:Y:S08]  /*d580*/  HMMA.16816.F32 R84, R136.reuse, R8, R84 ;  /* 0x000000088854723c */ /* 0x044ff00000001854 */
[C---:B------:R-:W-:Y:S08]  /*d590*/  HMMA.16816.F32 R88, R136.reuse, R10, R88 ;  /* 0x0000000a8858723c */ /* 0x040ff00000001858 */
[C---:B---3--:R-:W-:Y:S08]  /*d5a0*/  HMMA.16816.F32 R92, R136.reuse, R12, R92 ;  /* 0x0000000c885c723c */ /* 0x048ff0000000185c */
[----:B------:R-:W-:Y:S01]  /*d5b0*/  HMMA.16816.F32 R96, R136, R14, R96 ;  /* 0x0000000e8860723c */ /* 0x000fe20000001860 */
[----:B------:R-:W-:-:S07]  /*d5c0*/  @P0 BRA `(.L_x_252) ;  /* 0xffffd3b000000947 */ /* 0x000fce000383ffff */
.L_x_251:
[----:B------:R-:W1:Y:S01]  /*d5d0*/  SHFL.BFLY PT, R2, R215, 0x2, 0x1f ;  /* 0x0c401f00d7027f89 */ /* 0x000e6200000e0000 */
[----:B------:R-:W-:Y:S01]  /*d5e0*/  MOV R4, 0x3f800000 ;  /* 0x3f80000000047802 */ /* 0x000fe20000000f00 */
[----:B------:R-:W2:Y:S01]  /*d5f0*/  S2UR UR6, SR_CTAID.Y ;  /* 0x00000000000679c3 */ /* 0x000ea20000002600 */
[----:B------:R-:W-:Y:S01]  /*d600*/  MOV R5, 0x3f800000 ;  /* 0x3f80000000057802 */ /* 0x000fe20000000f00 */
[----:B------:R-:W3:Y:S01]  /*d610*/  SHFL.BFLY PT, R0, R209, 0x2, 0x1f ;  /* 0x0c401f00d1007f89 */ /* 0x000ee200000e0000 */
[----:B------:R-:W-:Y:S01]  /*d620*/  UISETP.NE.AND UP4, UPT, UR10, -0x1, UPT ;  /* 0xffffffff0a00788c */ /* 0x000fe2000bf85270 */
[----:B------:R-:W-:Y:S01]  /*d630*/  BSSY B0, `(.L_x_255) ;  /* 0x0000144000007945 */ /* 0x000fe20003800000 */
[----:B------:R-:W-:-:S02]  /*d640*/  ULDC.64 UR4, c[0x0][0x1e8] ;  /* 0x00007a0000047ab9 */ /* 0x000fc40000000a00 */
[----:B------:R-:W-:Y:S01]  /*d650*/  ULDC.U8 UR9, c[0x0][0x329] ;  /* 0x0000ca4000097ab9 */ /* 0x000fe20000000000 */
[----:B------:R-:W4:Y:S01]  /*d660*/  S2UR UR12, SR_CTAID.Z ;  /* 0x00000000000c79c3 */ /* 0x000f220000002700 */
[----:B------:R-:W-:Y:S02]  /*d670*/  UISETP.NE.AND UP1, UPT, UR9, URZ, UPT ;  /* 0x0000003f0900728c */ /* 0x000fe4000bf25270 */
[----:B------:R-:W-:Y:S02]  /*d680*/  ULDC UR8, c[0x0][0x214] ;  /* 0x0000850000087ab9 */ /* 0x000fe40000000800 */
[----:B------:R-:W-:Y:S02]  /*d690*/  UMOV UR24, URZ ;  /* 0x0000003f00187c82 */ /* 0x000fe40008000000 */
[----:B------:R-:W-:Y:S02]  /*d6a0*/  @UP4 UIMAD.WIDE.U32 UR14, UR10, UR4, URZ ;  /* 0x000000040a0e42a5 */ /* 0x000fe4000f8e003f */
[----:B------:R-:W-:-:S02]  /*d6b0*/  UMOV UR25, URZ ;  /* 0x0000003f00197c82 */ /* 0x000fc40008000000 */
[----:B------:R-:W-:Y:S02]  /*d6c0*/  @UP4 UIMAD UR7, UR10, UR5, UR15 ;  /* 0x000000050a0742a4 */ /* 0x000fe4000f8e020f */
[----:B------:R-:W-:Y:S01]  /*d6d0*/  @UP1 UMOV UR17, 0x1 ;  /* 0x0000000100111882 */ /* 0x000fe20000000000 */
[----:B-1----:R-:W-:Y:S01]  /*d6e0*/  FADD.FTZ R9, R2, R215 ;  /* 0x000000d702097221 */ /* 0x002fe20000010000 */
[----:B------:R-:W-:Y:S02]  /*d6f0*/  ULDC.64 UR4, c[0x0][0x1e0] ;  /* 0x0000780000047ab9 */ /* 0x000fe40000000a00 */
[----:B--2---:R-:W-:Y:S01]  /*d700*/  @!UP4 USHF.R.S32.HI UR13, URZ, 0x1f, UR6 ;  /* 0x0000001f3f0dc899 */ /* 0x004fe20008011406 */
[----:B---3--:R-:W-:Y:S01]  /*d710*/  FADD.FTZ R7, R0, R209 ;  /* 0x000000d100077221 */ /* 0x008fe20000010000 */
[----:B------:R-:W1:Y:S01]  /*d720*/  SHFL.BFLY PT, R2, R9, 0x1, 0x1f ;  /* 0x0c201f0009027f89 */ /* 0x000e6200000e0000 */
[----:B------:R-:W-:Y:S02]  /*d730*/  @!UP4 UIMAD.WIDE.U32 UR22, UR6, UR4, URZ ;  /* 0x000000040616c2a5 */ /* 0x000fe4000f8e003f */
[----:B------:R-:W-:Y:S01]  /*d740*/  @!UP4 UIMAD UR13, UR13, UR4, URZ ;  /* 0x000000040d0dc2a4 */ /* 0x000fe2000f8e023f */
[----:B------:R-:W2:Y:S01]  /*d750*/  SHFL.BFLY PT, R0, R7, 0x1, 0x1f ;  /* 0x0c201f0007007f89 */ /* 0x000ea200000e0000 */
[----:B------:R-:W-:-:S02]  /*d760*/  @UP1 ULDC UR15, c[0x0][0x210] ;  /* 0x00008400000f1ab9 */ /* 0x000fc40000000800 */
[----:B------:R-:W-:Y:S02]  /*d770*/  ULDC.U8 UR4, c[0x0][0x328] ;  /* 0x0000ca0000047ab9 */ /* 0x000fe40000000000 */
[----:B------:R-:W-:Y:S02]  /*d780*/  UISETP.NE.AND UP3, UPT, UR4, URZ, UPT ;  /* 0x0000003f0400728c */ /* 0x000fe4000bf65270 */
[----:B------:R-:W-:Y:S02]  /*d790*/  @!UP4 UIMAD UR13, UR6, UR5, UR13 ;  /* 0x00000005060dc2a4 */ /* 0x000fe4000f8e020d */
[----:B------:R-:W-:Y:S01]  /*d7a0*/  UISETP.NE.OR UP2, UPT, UR9, URZ, !UP3 ;  /* 0x0000003f0900728c */ /* 0x000fe2000df45670 */
[----:B------:R-:W3:Y:S01]  /*d7b0*/  S2UR UR9, SR_CTAID.X ;  /* 0x00000000000979c3 */ /* 0x000ee20000002500 */
[----:B------:R-:W-:Y:S02]  /*d7c0*/  ULDC UR5, c[0x0][0x234] ;  /* 0x00008d0000057ab9 */ /* 0x000fe40000000800 */
[----:B------:R-:W-:-:S02]  /*d7d0*/  @UP1 UIMAD UR15, UR15, UR8, URZ ;  /* 0x000000080f0f12a4 */ /* 0x000fc4000f8e023f */
[----:B------:R-:W-:Y:S02]  /*d7e0*/  UISETP.NE.OR UP0, UPT, UR10, -0x1, UP2 ;  /* 0xffffffff0a00788c */ /* 0x000fe40009705670 */
[----:B------:R-:W-:Y:S02]  /*d7f0*/  @!UP1 USEL UR15, UR8, UR5, !UP3 ;  /* 0x00000005080f9287 */ /* 0x000fe4000d800000 */
[----:B------:R-:W-:Y:S01]  /*d800*/  ULDC UR4, c[0x0][0x1c0] ;  /* 0x0000700000047ab9 */ /* 0x000fe20000000800 */
[----:B-1----:R-:W-:Y:S01]  /*d810*/  FADD.FTZ R2, R9, R2 ;  /* 0x0000000209027221 */ /* 0x002fe20000010000 */
[----:B------:R-:W-:Y:S02]  /*d820*/  @!UP1 UIMAD UR17, UR15, UR4, URZ ;  /* 0x000000040f1192a4 */ /* 0x000fe4000f8e023f */
[----:B------:R-:W-:Y:S01]  /*d830*/  @UP1 ULDC UR20, c[0x0][0x210] ;  /* 0x0000840000141ab9 */ /* 0x000fe20000000800 */
[----:B--2---:R-:W-:Y:S01]  /*d840*/  FADD.FTZ R0, R7, R0 ;  /* 0x0000000007007221 */ /* 0x004fe20000010000 */
[----:B------:R-:W-:Y:S01]  /*d850*/  FSETP.NE.FTZ.AND P4, PT, R2, RZ, PT ;  /* 0x000000ff0200720b */ /* 0x000fe20003f95000 */
[----:B------:R-:W-:-:S02]  /*d860*/  UIMAD UR5, UR6, UR17, URZ ;  /* 0x00000011060572a4 */ /* 0x000fc4000f8e023f */
[----:B------:R-:W-:Y:S01]  /*d870*/  @!UP1 UMOV UR20, 0x1 ;  /* 0x0000000100149882 */ /* 0x000fe20000000000 */
[----:B------:R-:W-:Y:S01]  /*d880*/  FSETP.NE.FTZ.AND P3, PT, R0, RZ, PT ;  /* 0x000000ff0000720b */ /* 0x000fe20003f75000 */
[----:B------:R-:W-:Y:S02]  /*d890*/  @!UP0 UIMAD UR10, UR6, UR8, URZ ;  /* 0x00000008060a82a4 */ /* 0x000fe4000f8e023f */
[----:B------:R-:W-:Y:S02]  /*d8a0*/  USEL UR5, UR5, URZ, UP2 ;  /* 0x0000003f05057287 */ /* 0x000fe40009000000 */
[----:B---3--:R-:W-:Y:S02]  /*d8b0*/  UIMAD UR4, UR9, UR20, URZ ;  /* 0x00000014090472a4 */ /* 0x008fe4000f8e023f */
[----:B----4-:R-:W-:Y:S02]  /*d8c0*/  UIMAD UR15, UR12, UR15, UR5 ;  /* 0x0000000f0c0f72a4 */ /* 0x010fe4000f8e0205 */
[----:B------:R-:W1:Y:S01]  /*d8d0*/  @P4 MUFU.RCP R4, R2 ;  /* 0x0000000200044308 */ /* 0x000e620000001000 */
[----:B------:R-:W-:-:S02]  /*d8e0*/  USHF.L.U32 UR4, UR4, 0x7, URZ ;  /* 0x0000000704047899 */ /* 0x000fc4000800063f */
[----:B------:R-:W-:Y:S02]  /*d8f0*/  @!UP2 UMOV UR24, UR10 ;  /* 0x0000000a0018ac82 */ /* 0x000fe40008000000 */
[----:B------:R-:W-:Y:S02]  /*d900*/  USHF.R.S32.HI UR5, URZ, 0x1f, UR4 ;  /* 0x0000001f3f057899 */ /* 0x000fe40008011404 */
[----:B------:R-:W-:Y:S01]  /*d910*/  @!UP2 USHF.R.S32.HI UR25, URZ, 0x1f, UR10 ;  /* 0x0000001f3f19a899 */ /* 0x000fe2000801140a */
[----:B------:R-:W2:Y:S01]  /*d920*/  @P3 MUFU.RCP R5, R0 ;  /* 0x0000000000053308 */ /* 0x000ea20000001000 */
[----:B------:R-:W-:Y:S02]  /*d930*/  USHF.R.S32.HI UR6, URZ, 0x1f, UR15 ;  /* 0x0000001f3f067899 */ /* 0x000fe4000801140f */
[----:B------:R-:W-:Y:S02]  /*d940*/  UIADD3 UR4, UP1, UP0, UR4, UR24, UR15 ;  /* 0x0000001804047290 */ /* 0x000fe4000f83e00f */
[----:B------:R-:W-:-:S02]  /*d950*/  @!UP4 UIADD3 UR7, UR23, UR13, URZ ;  /* 0x0000000d1707c290 */ /* 0x000fc4000fffe03f */
[----:B------:R-:W-:Y:S01]  /*d960*/  UIADD3.X UR5, UR5, UR25, UR6, UP1, UP0 ;  /* 0x0000001905057290 */ /* 0x000fe20008fe0406 */
[C---:B-1----:R-:W-:Y:S01]  /*d970*/  FMUL.FTZ R128, R4.reuse, R128 ;  /* 0x0000008004807220 */ /* 0x042fe20000410000 */
[----:B------:R-:W-:Y:S01]  /*d980*/  @P4 MUFU.LG2 R2, R2 ;  /* 0x0000000200024308 */ /* 0x000fe20000000c00 */
[C---:B------:R-:W-:Y:S01]  /*d990*/  FMUL.FTZ R129, R4.reuse, R129 ;  /* 0x0000008104817220 */ /* 0x040fe20000410000 */
[----:B------:R-:W-:Y:S01]  /*d9a0*/  @!UP4 UMOV UR14, UR22 ;  /* 0x00000016000ecc82 */ /* 0x000fe20008000000 */
[C---:B------:R-:W-:Y:S02]  /*d9b0*/  FMUL.FTZ R124, R4.reuse, R124 ;  /* 0x0000007c047c7220 */ /* 0x040fe40000410000 */
[C---:B------:R-:W-:Y:S01]  /*d9c0*/  FMUL.FTZ R125, R4.reuse, R125 ;  /* 0x0000007d047d7220 */ /* 0x040fe20000410000 */
[----:B------:R-:W-:Y:S01]  /*d9d0*/  F2FP.PACK_AB R128, R129, R128 ;  /* 0x000000808180723e */ /* 0x000fe200000000ff */
[C---:B------:R-:W-:Y:S01]  /*d9e0*/  FMUL.FTZ R120, R4.reuse, R120 ;  /* 0x0000007804787220 */ /* 0x040fe20000410000 */
[----:B------:R-:W1:Y:S01]  /*d9f0*/  @P3 MUFU.LG2 R0, R0 ;  /* 0x0000000000003308 */ /* 0x000e620000000c00 */
        /* <DEDUP_REMOVED lines=65> */
[----:B------:R-:W3:Y:S01]  /*de10*/  S2R R4, SR_TID.X ;  /* 0x0000000000047919 */ /* 0x000ee20000002100 */
[----:B--2---:R-:W-:-:S02]  /*de20*/  FMUL.FTZ R131, R5, R131 ;  /* 0x0000008305837220 */ /* 0x004fc40000410000 */
[----:B------:R-:W-:Y:S01]  /*de30*/  FMUL.FTZ R130, R5, R130 ;  /* 0x0000008205827220 */ /* 0x000fe20000410000 */
[----:B------:R-:W-:Y:S01]  /*de40*/  F2FP.PACK_AB R96, R97, R96 ;  /* 0x000000606160723e */ /* 0x000fe200000000ff */
[C---:B------:R-:W-:Y:S02]  /*de50*/  FMUL.FTZ R127, R5.reuse, R127 ;  /* 0x0000007f057f7220 */ /* 0x040fe40000410000 */
[----:B------:R-:W-:Y:S01]  /*de60*/  FMUL.FTZ R126, R5, R126 ;  /* 0x0000007e057e7220 */ /* 0x000fe20000410000 */
[----:B------:R-:W-:Y:S01]  /*de70*/  F2FP.PACK_AB R130, R131, R130 ;  /* 0x000000828382723e */ /* 0x000fe200000000ff */
[C---:B------:R-:W-:Y:S02]  /*de80*/  FMUL.FTZ R123, R5.reuse, R123 ;  /* 0x0000007b057b7220 */ /* 0x040fe40000410000 */
[----:B------:R-:W-:Y:S01]  /*de90*/  FMUL.FTZ R122, R5, R122 ;  /* 0x0000007a057a7220 */ /* 0x000fe20000410000 */
[----:B------:R-:W-:Y:S01]  /*dea0*/  F2FP.PACK_AB R126, R127, R126 ;  /* 0x0000007e7f7e723e */ /* 0x000fe200000000ff */
[----:B------:R-:W-:-:S02]  /*deb0*/  FMUL.FTZ R119, R5, R119 ;  /* 0x0000007705777220 */ /* 0x000fc40000410000 */
[----:B------:R-:W-:Y:S01]  /*dec0*/  FMUL.FTZ R118, R5, R118 ;  /* 0x0000007605767220 */ /* 0x000fe20000410000 */
[----:B------:R-:W-:Y:S01]  /*ded0*/  F2FP.PACK_AB R122, R123, R122 ;  /* 0x0000007a7b7a723e */ /* 0x000fe200000000ff */
[C---:B------:R-:W-:Y:S02]  /*dee0*/  FMUL.FTZ R115, R5.reuse, R115 ;  /* 0x0000007305737220 */ /* 0x040fe40000410000 */
[----:B------:R-:W-:Y:S01]  /*def0*/  FMUL.FTZ R114, R5, R114 ;  /* 0x0000007205727220 */ /* 0x000fe20000410000 */
[----:B------:R-:W-:Y:S01]  /*df00*/  F2FP.PACK_AB R118, R119, R118 ;  /* 0x000000767776723e */ /* 0x000fe200000000ff */
[C---:B------:R-:W-:Y:S02]  /*df10*/  FMUL.FTZ R111, R5.reuse, R111 ;  /* 0x0000006f056f7220 */ /* 0x040fe40000410000 */
[C---:B------:R-:W-:Y:S01]  /*df20*/  FMUL.FTZ R110, R5.reuse, R110 ;  /* 0x0000006e056e7220 */ /* 0x040fe20000410000 */
[----:B---3--:R-:W-:Y:S01]  /*df30*/  SHF.R.S32.HI R7, RZ, 0x1f, R4 ;  /* 0x0000001fff077819 */ /* 0x008fe20000011404 */
[----:B------:R-:W-:Y:S01]  /*df40*/  FMUL.FTZ R107, R5, R107 ;  /* 0x0000006b056b7220 */ /* 0x000fe20000410000 */
[----:B------:R-:W-:Y:S01]  /*df50*/  F2FP.PACK_AB R114, R115, R114 ;  /* 0x000000727372723e */ /* 0x000fe200000000ff */
[----:B------:R-:W-:Y:S01]  /*df60*/  FMUL.FTZ R106, R5, R106 ;  /* 0x0000006a056a7220 */ /* 0x000fe20000410000 */
[-C--:B------:R-:W-:Y:S01]  /*df70*/  LEA.HI R6, R7, R4.reuse, RZ, 0x2 ;  /* 0x0000000407067211 */ /* 0x080fe200078f10ff */
[----:B------:R-:W-:Y:S01]  /*df80*/  FMUL.FTZ R103, R5, R103 ;  /* 0x0000006705677220 */ /* 0x000fe20000410000 */
[----:B------:R-:W-:Y:S01]  /*df90*/  LEA.HI R7, R7, R4, RZ, 0x5 ;  /* 0x0000000407077211 */ /* 0x000fe200078f28ff */
[C---:B------:R-:W-:Y:S01]  /*dfa0*/  FMUL.FTZ R102, R5.reuse, R102 ;  /* 0x0000006605667220 */ /* 0x040fe20000410000 */
[--C-:B------:R-:W-:Y:S01]  /*dfb0*/  SHF.R.S32.HI R9, RZ, 0x2, R6.reuse ;  /* 0x00000002ff097819 */ /* 0x100fe20000011406 */
[C---:B------:R-:W-:Y:S01]  /*dfc0*/  FMUL.FTZ R39, R5.reuse, R39 ;  /* 0x0000002705277220 */ /* 0x040fe20000410000 */
[----:B------:R-:W-:Y:S01]  /*dfd0*/  SHF.R.S32.HI R8, RZ, 0x1f, R6 ;  /* 0x0000001fff087819 */ /* 0x000fe20000011406 */
[----:B------:R-:W-:Y:S01]  /*dfe0*/  FMUL.FTZ R38, R5, R38 ;  /* 0x0000002605267220 */ /* 0x000fe20000410000 */
[----:B------:R-:W-:Y:S01]  /*dff0*/  F2FP.PACK_AB R110, R111, R110 ;  /* 0x0000006e6f6e723e */ /* 0x000fe200000000ff */
[C---:B------:R-:W-:Y:S01]  /*e000*/  FMUL.FTZ R43, R5.reuse, R43 ;  /* 0x0000002b052b7220 */ /* 0x040fe20000410000 */
[----:B------:R-:W-:Y:S01]  /*e010*/  LEA.HI R8, R8, R9, RZ, 0x3 ;  /* 0x0000000908087211 */ /* 0x000fe200078f18ff */
[----:B------:R-:W-:Y:S01]  /*e020*/  FMUL.FTZ R42, R5, R42 ;  /* 0x0000002a052a7220 */ /* 0x000fe20000410000 */
[----:B------:R-:W-:Y:S01]  /*e030*/  F2FP.PACK_AB R106, R107, R106 ;  /* 0x0000006a6b6a723e */ /* 0x000fe200000000ff */
[C---:B------:R-:W-:Y:S01]  /*e040*/  FMUL.FTZ R47, R5.reuse, R47 ;  /* 0x0000002f052f7220 */ /* 0x040fe20000410000 */
[----:B------:R-:W-:Y:S01]  /*e050*/  LOP3.LUT R8, R8, 0xfffffff8, RZ, 0xc0, !PT ;  /* 0xfffffff808087812 */ /* 0x000fe200078ec0ff */
[----:B------:R-:W-:Y:S01]  /*e060*/  FMUL.FTZ R46, R5, R46 ;  /* 0x0000002e052e7220 */ /* 0x000fe20000410000 */
[----:B------:R-:W-:Y:S01]  /*e070*/  F2FP.PACK_AB R102, R103, R102 ;  /* 0x000000666766723e */ /* 0x000fe200000000ff */
[----:B------:R-:W-:Y:S01]  /*e080*/  FMUL.FTZ R51, R5, R51 ;  /* 0x0000003305337220 */ /* 0x000fe20000410000 */
[----:B------:R-:W-:Y:S01]  /*e090*/  IADD3 R8, R9, -R8, RZ ;  /* 0x8000000809087210 */ /* 0x000fe20007ffe0ff */
[----:B------:R-:W-:Y:S01]  /*e0a0*/  FMUL.FTZ R50, R5, R50 ;  /* 0x0000003205327220 */ /* 0x000fe20000410000 */
[----:B------:R-:W-:Y:S01]  /*e0b0*/  F2FP.PACK_AB R38, R39, R38 ;  /* 0x000000262726723e */ /* 0x000fe200000000ff */
[C---:B------:R-:W-:Y:S01]  /*e0c0*/  FMUL.FTZ R55, R5.reuse, R55 ;  /* 0x0000003705377220 */ /* 0x040fe20000410000 */
[C---:B------:R-:W-:Y:S01]  /*e0d0*/  SHF.L.U32 R9, R8.reuse, 0x6, RZ ;  /* 0x0000000608097819 */ /* 0x040fe200000006ff */
[C---:B------:R-:W-:Y:S01]  /*e0e0*/  FMUL.FTZ R54, R5.reuse, R54 ;  /* 0x0000003605367220 */ /* 0x040fe20000410000 */
[----:B------:R-:W-:Y:S01]  /*e0f0*/  LOP3.LUT R10, R8, 0x1, RZ, 0xc0, !PT ;  /* 0x00000001080a7812 */ /* 0x000fe200078ec0ff */
[----:B------:R-:W-:Y:S01]  /*e100*/  FMUL.FTZ R59, R5, R59 ;  /* 0x0000003b053b7220 */ /* 0x000fe20000410000 */
[----:B------:R-:W-:Y:S01]  /*e110*/  LOP3.LUT R9, R9, 0x1c0, RZ, 0xc0, !PT ;  /* 0x000001c009097812 */ /* 0x000fe200078ec0ff */
[C---:B------:R-:W-:Y:S01]  /*e120*/  FMUL.FTZ R58, R5.reuse, R58 ;  /* 0x0000003a053a7220 */ /* 0x040fe20000410000 */
[----:B------:R-:W-:Y:S01]  /*e130*/  ISETP.NE.U32.AND P0, PT, R10, 0x1, PT ;  /* 0x000000010a00780c */ /* 0x000fe20003f05070 */
[----:B------:R-:W-:Y:S01]  /*e140*/  FMUL.FTZ R63, R5, R63 ;  /* 0x0000003f053f7220 */ /* 0x000fe20000410000 */
[----:B------:R-:W-:Y:S01]  /*e150*/  LEA.HI R12, R9, R9, RZ, 0x1d ;  /* 0x00000009090c7211 */ /* 0x000fe200078fe8ff */
[C---:B------:R-:W-:Y:S01]  /*e160*/  FMUL.FTZ R62, R5.reuse, R62 ;  /* 0x0000003e053e7220 */ /* 0x040fe20000410000 */
[----:B------:R-:W-:Y:S01]  /*e170*/  R2P PR, R8, 0x6 ;  /* 0x0000000608007804 */ /* 0x000fe20000000000 */
[C---:B------:R-:W-:Y:S01]  /*e180*/  FMUL.FTZ R67, R5.reuse, R67 ;  /* 0x0000004305437220 */ /* 0x040fe20000410000 */
[----:B------:R-:W-:Y:S01]  /*e190*/  MOV R8, 0x20 ;  /* 0x0000002000087802 */ /* 0x000fe20000000f00 */
[C---:B------:R-:W-:Y:S01]  /*e1a0*/  FMUL.FTZ R66, R5.reuse, R66 ;  /* 0x0000004205427220 */ /* 0x040fe20000410000 */
[----:B------:R-:W-:Y:S01]  /*e1b0*/  MOV R10, 0x40 ;  /* 0x00000040000a7802 */ /* 0x000fe20000000f00 */
[C---:B------:R-:W-:Y:S01]  /*e1c0*/  FMUL.FTZ R71, R5.reuse, R71 ;  /* 0x0000004705477220 */ /* 0x040fe20000410000 */
[----:B------:R-:W-:Y:S01]  /*e1d0*/  SEL R8, R8, 0xffffffe0, !P1 ;  /* 0xffffffe008087807 */ /* 0x000fe20004800000 */
[C---:B------:R-:W-:Y:S01]  /*e1e0*/  FMUL.FTZ R70, R5.reuse, R70 ;  /* 0x0000004605467220 */ /* 0x040fe20000410000 */
[----:B------:R-:W-:Y:S01]  /*e1f0*/  SEL R10, R10, 0xffffffc0, !P2 ;  /* 0xffffffc00a0a7807 */ /* 0x000fe20005000000 */
        /* <DEDUP_REMOVED lines=27> */
[----:B------:R-:W-:Y:S01]  /*e3b0*/  LOP3.LUT R5, R6, 0x3ffffffc, RZ, 0xc0, !PT ;  /* 0x3ffffffc06057812 */ /* 0x000fe200078ec0ff */
[----:B-1----:R-:W-:Y:S01]  /*e3c0*/  @P3 FMUL.FTZ R0, R0, 0.69314718246459960938 ;  /* 0x3f31721800003820 */ /* 0x002fe20000410000 */
[----:B------:R-:W-:-:S02]  /*e3d0*/  SHF.R.S32.HI R6, RZ, 0x5, R7 ;  /* 0x00000005ff067819 */ /* 0x000fc40000011407 */
[----:B------:R-:W-:Y:S02]  /*e3e0*/  IADD3 R5, -R5, R4, RZ ;  /* 0x0000000405057210 */ /* 0x000fe40007ffe1ff */
[----:B------:R-:W-:Y:S02]  /*e3f0*/  F2FP.PACK_AB R94, R95, R94 ;  /* 0x0000005e5f5e723e */ /* 0x000fe400000000ff */
[----:B------:R-:W-:Y:S02]  /*e400*/  LEA R5, R6, R5, 0x9 ;  /* 0x0000000506057211 */ /* 0x000fe400078e48ff */
[----:B------:R-:W-:Y:S02]  /*e410*/  F2FP.PACK_AB R98, R99, R98 ;  /* 0x000000626362723e */ /* 0x000fe400000000ff */
[----:B------:R-:W-:Y:S02]  /*e420*/  LEA R5, R5, R12, 0x1 ;  /* 0x0000000c05057211 */ /* 0x000fe400078e08ff */
[----:B------:R-:W-:-:S02]  /*e430*/  LOP3.LUT R7, R7, 0xffffffe0, RZ, 0xc0, !PT ;  /* 0xffffffe007077812 */ /* 0x000fc400078ec0ff */
[----:B------:R-:W-:Y:S02]  /*e440*/  SHF.L.U32 R5, R5, 0x1, RZ ;  /* 0x0000000105057819 */ /* 0x000fe400000006ff */
[----:B------:R-:W-:Y:S02]  /*e450*/  IADD3 R7, R4, -R7, RZ ;  /* 0x8000000704077210 */ /* 0x000fe40007ffe0ff */
[C---:B------:R-:W-:Y:S01]  /*e460*/  IADD3 R9, R5.reuse, -0x10, RZ ;  /* 0xfffffff005097810 */ /* 0x040fe20007ffe0ff */
[----:B------:R-:W-:Y:S01]  /*e470*/  STS [R5], R128 ;  /* 0x0000008005007388 */ /* 0x000fe20000000800 */
[C---:B------:R-:W-:Y:S02]  /*e480*/  @P0 IADD3 R9, R5.reuse, 0x10, RZ ;  /* 0x0000001005090810 */ /* 0x040fe40007ffe0ff */
[----:B------:R-:W-:Y:S01]  /*e490*/  IADD3 R11, R5, R8, RZ ;  /* 0x00000008050b7210 */ /* 0x000fe20007ffe0ff */
[----:B------:R-:W-:Y:S01]  /*e4a0*/  STS [R5+0x400], R130 ;  /* 0x0004008205007388 */ /* 0x000fe20000000800 */
[----:B------:R-:W-:-:S02]  /*e4b0*/  IADD3 R13, R8, R9, RZ ;  /* 0x00000009080d7210 */ /* 0x000fc40007ffe0ff */
[-C--:B------:R-:W-:Y:S01]  /*e4c0*/  IADD3 R15, R5, R10.reuse, RZ ;  /* 0x0000000a050f7210 */ /* 0x080fe20007ffe0ff */
[----:B------:R-:W-:Y:S01]  /*e4d0*/  STS [R9], R124 ;  /* 0x0000007c09007388 */ /* 0x000fe20000000800 */
[----:B------:R-:W-:Y:S02]  /*e4e0*/  IADD3 R17, R10, R9, RZ ;  /* 0x000000090a117210 */ /* 0x000fe40007ffe0ff */
[-C--:B------:R-:W-:Y:S01]  /*e4f0*/  IADD3 R19, R11, R10.reuse, RZ ;  /* 0x0000000a0b137210 */ /* 0x080fe20007ffe0ff */
[----:B------:R-:W-:Y:S01]  /*e500*/  STS [R9+0x400], R126 ;  /* 0x0004007e09007388 */ /* 0x000fe20000000800 */
[----:B------:R-:W-:Y:S02]  /*e510*/  IADD3 R21, R13, R10, RZ ;  /* 0x0000000a0d157210 */ /* 0x000fe40007ffe0ff */
[----:B------:R-:W-:Y:S01]  /*e520*/  LOP3.LUT P0, RZ, R7, 0x3, RZ, 0xc0, !PT ;  /* 0x0000000307ff7812 */ /* 0x000fe2000780c0ff */
[----:B------:R-:W-:Y:S01]  /*e530*/  STS [R11], R120 ;  /* 0x000000780b007388 */ /* 0x000fe20000000800 */
[----:B------:R-:W-:Y:S01]  /*e540*/  @P4 FMUL.FTZ R7, R2, 0.69314718246459960938 ;  /* 0x3f31721802074820 */ /* 0x000fe20000410000 */
[----:B------:R-:W-:-:S02]  /*e550*/  MOV R4, 0x7f800000 ;  /* 0x7f80000000047802 */ /* 0x000fc40000000f00 */
[----:B------:R-:W-:Y:S01]  /*e560*/  STS [R11+0x400], R122 ;  /* 0x0004007a0b007388 */ /* 0x000fe20000000800 */
[----:B------:R-:W-:-:S03]  /*e570*/  @P4 FFMA.FTZ R4, R132, c[0x0][0x238], R7 ;  /* 0x00008e0084044a23 */ /* 0x000fc60000010007 */
[----:B------:R-:W-:Y:S04]  /*e580*/  STS [R13], R116 ;  /* 0x000000740d007388 */ /* 0x000fe80000000800 */
[----:B------:R-:W-:Y:S04]  /*e590*/  STS [R13+0x400], R118 ;  /* 0x000400760d007388 */ /* 0x000fe80000000800 */
        /* <DEDUP_REMOVED lines=32> */
[----:B-1----:R-:W-:-:S03]  /*e7a0*/  SHF.R.S32.HI R5, RZ, 0x1f, R6 ;  /* 0x0000001fff057819 */ /* 0x002fc60000011406 */
[----:B------:R2:W-:Y:S01]  /*e7b0*/  STS [R15+0x8000], R84 ;  /* 0x008000540f007388 */ /* 0x0005e20000000800 */
[----:B------:R-:W-:-:S03]  /*e7c0*/  LEA.HI R5, R5, R6, RZ, 0x3 ;  /* 0x0000000605057211 */ /* 0x000fc600078f18ff */
[----:B------:R2:W-:Y:S01]  /*e7d0*/  STS [R15+0x8400], R86 ;  /* 0x008400560f007388 */ /* 0x0005e20000000800 */
[----:B------:R-:W-:-:S03]  /*e7e0*/  LOP3.LUT R5, R5, 0xffffff8, RZ, 0xc0, !PT ;  /* 0x0ffffff805057812 */ /* 0x000fc600078ec0ff */
[----:B------:R2:W-:Y:S01]  /*e7f0*/  STS [R17+0x8000], R88 ;  /* 0x0080005811007388 */ /* 0x0005e20000000800 */
[----:B------:R-:W-:Y:S02]  /*e800*/  IADD3 R5, R6, -R5, RZ ;  /* 0x8000000506057210 */ /* 0x000fe40007ffe0ff */
[----:B------:R-:W-:Y:S01]  /*e810*/  MOV R6, 0x7f800000 ;  /* 0x7f80000000067802 */ /* 0x000fe20000000f00 */
[----:B------:R2:W-:Y:S01]  /*e820*/  STS [R17+0x8400], R90 ;  /* 0x0084005a11007388 */ /* 0x0005e20000000800 */
[----:B------:R-:W-:Y:S01]  /*e830*/  @P3 FFMA.FTZ R6, R3, c[0x0][0x238], R0 ;  /* 0x00008e0003063a23 */ /* 0x000fe20000010000 */
[----:B------:R-:W-:Y:S02]  /*e840*/  LEA R5, R5, R208, 0x4 ;  /* 0x000000d005057211 */ /* 0x000fe400078e20ff */
[----:B------:R2:W-:Y:S04]  /*e850*/  STS [R19+0x8000], R92 ;  /* 0x0080005c13007388 */ /* 0x0005e80000000800 */
[----:B------:R2:W-:Y:S04]  /*e860*/  STS [R19+0x8400], R94 ;  /* 0x0084005e13007388 */ /* 0x0005e80000000800 */
[----:B------:R2:W-:Y:S04]  /*e870*/  STS [R21+0x8000], R96 ;  /* 0x0080006015007388 */ /* 0x0005e80000000800 */
[----:B------:R2:W-:Y:S04]  /*e880*/  STS [R21+0x8400], R98 ;  /* 0x0084006215007388 */ /* 0x0005e80000000800 */
[----:B------:R-:W-:Y:S06]  /*e890*/  BAR.SYNC.DEFER_BLOCKING 0x0 ;  /* 0x0000000000007b1d */ /* 0x000fec0000010000 */
[----:B------:R2:W1:Y:S04]  /*e8a0*/  LDS.128 R48, [R196] ;  /* 0x00000000c4307984 */ /* 0x0004680000000c00 */
[----:B------:R2:W3:Y:S04]  /*e8b0*/  LDS.128 R44, [R196+0x1000] ;  /* 0x00100000c42c7984 */ /* 0x0004e80000000c00 */
[----:B------:R2:W4:Y:S04]  /*e8c0*/  LDS.128 R40, [R196+0x2000] ;  /* 0x00200000c4287984 */ /* 0x0005280000000c00 */
[----:B------:R2:W1:Y:S04]  /*e8d0*/  LDS.128 R36, [R196+0x3000] ;  /* 0x00300000c4247984 */ /* 0x0004680000000c00 */
[----:B------:R2:W1:Y:S04]  /*e8e0*/  LDS.128 R32, [R196+0x4000] ;  /* 0x00400000c4207984 */ /* 0x0004680000000c00 */
[----:B------:R2:W1:Y:S04]  /*e8f0*/  LDS.128 R28, [R196+0x5000] ;  /* 0x00500000c41c7984 */ /* 0x0004680000000c00 */
[----:B------:R2:W1:Y:S04]  /*e900*/  LDS.128 R24, [R196+0x6000] ;  /* 0x00600000c4187984 */ /* 0x0004680000000c00 */
[----:B------:R2:W1:Y:S04]  /*e910*/  LDS.128 R20, [R196+0x7000] ;  /* 0x00700000c4147984 */ /* 0x0004680000000c00 */
[----:B------:R2:W1:Y:S04]  /*e920*/  LDS.128 R16, [R196+0x8000] ;  /* 0x00800000c4107984 */ /* 0x0004680000000c00 */
[----:B------:R2:W1:Y:S04]  /*e930*/  LDS.128 R12, [R196+0x9000] ;  /* 0x00900000c40c7984 */ /* 0x0004680000000c00 */
[----:B------:R2:W1:Y:S04]  /*e940*/  LDS.128 R8, [R196+0xa000] ;  /* 0x00a00000c4087984 */ /* 0x0004680000000c00 */
[----:B------:R2:W1:Y:S01]  /*e950*/  LDS.128 R52, [R196+0xb000] ;  /* 0x00b00000c4347984 */ /* 0x0004620000000c00 */
[----:B------:R-:W-:Y:S05]  /*e960*/  @P0 BRA `(.L_x_256) ;  /* 0x0000010000000947 */ /* 0x000fea0003800000 */
[----:B---3--:R-:W-:Y:S01]  /*e970*/  UIMAD UR6, UR9, -0x80, UR16 ;  /* 0xffffff80090678a4 */ /* 0x008fe2000f8e0210 */
[----:B------:R-:W-:-:S05]  /*e980*/  IADD3 R2, R5, 0x8, RZ ;  /* 0x0000000805027810 */ /* 0x000fca0007ffe0ff */
[----:B------:R-:W-:Y:S02]  /*e990*/  ISETP.GE.AND P3, PT, R5, UR6, PT ;  /* 0x0000000605007c0c */ /* 0x000fe4000bf66270 */
[----:B------:R-:W-:-:S11]  /*e9a0*/  ISETP.GE.AND P2, PT, R2, UR6, PT ;  /* 0x0000000602007c0c */ /* 0x000fd6000bf46270 */
[----:B------:R-:W-:Y:S02]  /*e9b0*/  @!P3 IMAD R0, R5, UR20, RZ ;  /* 0x000000140500bc24 */ /* 0x000fe4000f8e02ff */
[----:B------:R-:W-:-:S03]  /*e9c0*/  @!P2 IMAD R2, R2, UR20, RZ ;  /* 0x000000140202ac24 */ /* 0x000fc6000f8e02ff */
[----:B------:R-:W-:Y:S02]  /*e9d0*/  @!P3 IADD3 R3, P1, R0, UR4, RZ ;  /* 0x000000040003bc10 */ /* 0x000fe4000ff3e0ff */
[----:B------:R-:W-:Y:S02]  /*e9e0*/  @!P2 IADD3 R5, P0, R2, UR4, RZ ;  /* 0x000000040205ac10 */ /* 0x000fe4000ff1e0ff */
[----:B------:R-:W-:Y:S02]  /*e9f0*/  @!P3 LEA.HI.X.SX32 R0, R0, UR5, 0x1, P1 ;  /* 0x000000050000bc11 */ /* 0x000fe400088f0eff */
[----:B------:R-:W-:Y:S02]  /*ea00*/  @!P2 LEA.HI.X.SX32 R2, R2, UR5, 0x1, P0 ;  /* 0x000000050202ac11 */ /* 0x000fe400080f0eff */
[----:B------:R-:W-:Y:S02]  /*ea10*/  @!P3 LEA R58, P1, R3, c[0x0][0x200], 0x2 ;  /* 0x00008000033aba11 */ /* 0x000fe400078210ff */
[----:B------:R-:W-:-:S02]  /*ea20*/  @!P2 LEA R56, P0, R5, c[0x0][0x200], 0x2 ;  /* 0x000080000538aa11 */ /* 0x000fc400078010ff */
[----:B------:R-:W-:Y:S02]  /*ea30*/  @!P3 LEA.HI.X R59, R3, c[0x0][0x204], R0, 0x2, P1 ;  /* 0x00008100033bba11 */ /* 0x000fe400008f1400 */
[----:B------:R-:W-:-:S03]  /*ea40*/  @!P2 LEA.HI.X R57, R5, c[0x0][0x204], R2, 0x2, P0 ;  /* 0x000081000539aa11 */ /* 0x000fc600000f1402 */
[----:B------:R3:W-:Y:S04]  /*ea50*/  @!P3 STG.E [R58.64], R4 ;  /* 0x000000043a00b986 */ /* 0x0007e8000c101912 */
[----:B------:R3:W-:Y:S02]  /*ea60*/  @!P2 STG.E [R56.64], R6 ;  /* 0x000000063800a986 */ /* 0x0007e4000c101912 */
.L_x_256:
[----:B---3--:R-:W-:Y:S05]  /*ea70*/  BSYNC B0 ;  /* 0x0000000000007941 */ /* 0x008fea0003800000 */
.L_x_255:
[----:B------:R-:W3:Y:S01]  /*ea80*/  S2R R3, SR_TID.X ;  /* 0x0000000000037919 */ /* 0x000ee20000002100 */
[----:B------:R-:W-:Y:S01]  /*ea90*/  IADD3 R4, P0, R212, UR14, RZ ;  /* 0x0000000ed4047c10 */ /* 0x000fe2000ff1e0ff */
[----:B------:R-:W-:Y:S01]  /*eaa0*/  USHF.R.S32.HI UR6, URZ, 0x1f, UR12 ;  /* 0x0000001f3f067899 */ /* 0x000fe2000801140c */
[----:B------:R-:W-:Y:S01]  /*eab0*/  BSSY B0, `(.L_x_257) ;  /* 0x0000017000007945 */ /* 0x000fe20003800000 */
[----:B------:R-:W5:Y:S01]  /*eac0*/  S2R R0, SR_CTAID.Z ;  /* 0x0000000000007919 */ /* 0x000f620000002700 */
[----:B------:R-:W-:Y:S01]  /*ead0*/  IADD3.X R5, R213, UR7, RZ, P0, !PT ;  /* 0x00000007d5057c10 */ /* 0x000fe200087fe4ff */
[----:B------:R-:W-:-:S02]  /*eae0*/  ULDC.64 UR4, c[0x0][0x1f0] ;  /* 0x00007c0000047ab9 */ /* 0x000fc40000000a00 */
[----:B------:R-:W-:-:S04]  /*eaf0*/  UIMAD UR4, UR6, UR4, URZ ;  /* 0x00000004060472a4 */ /* 0x000fc8000f8e023f */
[----:B------:R-:W-:Y:S01]  /*eb00*/  UIMAD UR4, UR12, UR5, UR4 ;  /* 0x000000050c0472a4 */ /* 0x000fe2000f8e0204 */
[----:B---3--:R-:W-:-:S04]  /*eb10*/  SHF.R.S32.HI R2, RZ, 0x1f, R3 ;  /* 0x0000001fff027819 */ /* 0x008fc80000011403 */
[----:B------:R-:W-:Y:S01]  /*eb20*/  LEA.HI R2, R2, R3, RZ, 0x3 ;  /* 0x0000000302027211 */ /* 0x000fe200078f18ff */
[----:B-----5:R-:W-:-:S03]  /*eb30*/  IMAD.WIDE.U32 R4, R0, c[0x0][0x1f0], R4 ;  /* 0x00007c0000047a25 */ /* 0x020fc600078e0004 */
[----:B------:R-:W-:Y:S02]  /*eb40*/  SHF.R.S32.HI R2, RZ, 0x3, R2 ;  /* 0x00000003ff027819 */ /* 0x000fe40000011402 */
[----:B------:R-:W-:Y:S02]  /*eb50*/  IADD3 R7, R5, UR4, RZ ;  /* 0x0000000405077c10 */ /* 0x000fe4000fffe0ff */
[----:B------:R-:W-:-:S13]  /*eb60*/  ISETP.GE.AND P0, PT, R2, UR11, PT ;  /* 0x0000000b02007c0c */ /* 0x000fda000bf06270 */
        /* <DEDUP_REMOVED lines=8> */
[----:B-1----:R1:W-:Y:S04]  /*ebf0*/  STG.E.128 [R58.64], R48 ;  /* 0x000000303a007986 */ /* 0x0023e8000c101d12 */
[----:B------:R1:W-:Y:S04]  /*ec00*/  STG.E.128 [R58.64+0x80], R32 ;  /* 0x000080203a007986 */ /* 0x0003e8000c101d12 */
[----:B------:R1:W-:Y:S02]  /*ec10*/  STG.E.128 [R58.64+0x100], R16 ;  /* 0x000100103a007986 */ /* 0x0003e4000c101d12 */
.L_x_258:
[----:B------:R-:W-:Y:S05]  /*ec20*/  BSYNC B0 ;  /* 0x0000000000007941 */ /* 0x000fea0003800000 */
.L_x_257:
[----:B------:R-:W-:Y:S01]  /*ec30*/  IADD3 R0, R2, 0x20, RZ ;  /* 0x0000002002007810 */ /* 0x000fe20007ffe0ff */
[----:B------:R-:W-:Y:S03]  /*ec40*/  BSSY B0, `(.L_x_259) ;  /* 0x0000010000007945 */ /* 0x000fe60003800000 */
[----:B------:R-:W-:-:S13]  /*ec50*/  ISETP.GE.AND P0, PT, R0, UR11, PT ;  /* 0x0000000b00007c0c */ /* 0x000fda000bf06270 */
[----:B------:R-:W-:Y:S05]  /*ec60*/  @P0 BRA `(.L_x_260) ;  /* 0x000000d000000947 */ /* 0x000fea0003800000 */
[----:B------:R-:W-:Y:S01]  /*ec70*/  IADD3 R3, P0, R198, 0x20, RZ ;  /* 0x00000020c6037810 */ /* 0x000fe20007f1e0ff */
[----:B-1----:R-:W-:Y:S01]  /*ec80*/  IMAD.MOV.U32 R16, RZ, RZ, R4 ;  /* 0x000000ffff107224 */ /* 0x002fe200078e0004 */
[----:B--2---:R-:W-:-:S03]  /*ec90*/  MOV R17, R7 ;  /* 0x0000000700117202 */ /* 0x004fc60000000f00 */
[----:B------:R-:W-:Y:S02]  /*eca0*/  IMAD.X R0, RZ, RZ, R199, P0 ;  /* 0x000000ffff007224 */ /* 0x000fe400000e06c7 */
[----:B------:R-:W-:-:S04]  /*ecb0*/  IMAD.WIDE.U32 R16, R3, c[0x0][0x1e8], R16 ;  /* 0x00007a0003107a25 */ /* 0x000fc800078e0010 */
[----:B------:R-:W-:Y:S01]  /*ecc0*/  IMAD R0, R0, c[0x0][0x1e8], RZ ;  /* 0x00007a0000007a24 */ /* 0x000fe200078e02ff */
[----:B------:R-:W-:-:S03]  /*ecd0*/  LEA R18, P0, R16, c[0x0][0x1d0], 0x1 ;  /* 0x0000740010127a11 */ /* 0x000fc600078008ff */
[----:B------:R-:W-:-:S05]  /*ece0*/  IMAD R0, R3, c[0x0][0x1ec], R0 ;  /* 0x00007b0003007a24 */ /* 0x000fca00078e0200 */
[----:B------:R-:W-:-:S04]  /*ecf0*/  IADD3 R0, R0, R17, RZ ;  /* 0x0000001100007210 */ /* 0x000fc80007ffe0ff */
[----:B------:R-:W-:-:S05]  /*ed00*/  LEA.HI.X R19, R16, c[0x0][0x1d4], R0, 0x1, P0 ;  /* 0x0000750010137a11 */ /* 0x000fca00000f0c00 */
[----:B------:R1:W-:Y:S04]  /*ed10*/  STG.E.128 [R18.64], R44 ;  /* 0x0000002c12007986 */ /* 0x0003e8000c101d12 */
[----:B------:R1:W-:Y:S04]  /*ed20*/  STG.E.128 [R18.64+0x80], R28 ;  /* 0x0000801c12007986 */ /* 0x0003e8000c101d12 */
[----:B------:R1:W-:Y:S02]  /*ed30*/  STG.E.128 [R18.64+0x100], R12 ;  /* 0x0001000c12007986 */ /* 0x0003e4000c101d12 */
.L_x_260:
[----:B------:R-:W-:Y:S05]  /*ed40*/  BSYNC B0 ;  /* 0x0000000000007941 */ /* 0x000fea0003800000 */
.L_x_259:
        /* <DEDUP_REMOVED lines=14> */
[----:B----4-:R1:W-:Y:S04]  /*ee30*/  STG.E.128 [R2.64], R40 ;  /* 0x0000002802007986 */ /* 0x0103e8000c101d12 */
[----:B------:R1:W-:Y:S04]  /*ee40*/  STG.E.128 [R2.64+0x80], R24 ;  /* 0x0000801802007986 */ /* 0x0003e8000c101d12 */
[----:B------:R1:W-:Y:S02]  /*ee50*/  STG.E.128 [R2.64+0x100], R8 ;  /* 0x0001000802007986 */ /* 0x0003e4000c101d12 */
.L_x_262:
[----:B------:R-:W-:Y:S05]  /*ee60*/  BSYNC B0 ;  /* 0x0000000000007941 */ /* 0x000fea0003800000 */
.L_x_261:
[----:B------:R-:W-:-:S13]  /*ee70*/  ISETP.GE.AND P0, PT, R195, UR11, PT ;  /* 0x0000000bc3007c0c */ /* 0x000fda000bf06270 */
[----:B------:R-:W-:Y:S05]  /*ee80*/  @P0 EXIT ;  /* 0x000000000000094d */ /* 0x000fea0003800000 */
[----:B------:R-:W-:Y:S02]  /*ee90*/  IADD3 R0, P0, R198, 0x60, RZ ;  /* 0x00000060c6007810 */ /* 0x000fe40007f1e0ff */
[----:B------:R-:W-:Y:S02]  /*eea0*/  MOV R5, R7 ;  /* 0x0000000700057202 */ /* 0x000fe40000000f00 */
[----:B-1----:R-:W-:-:S03]  /*eeb0*/  IADD3.X R3, RZ, R199, RZ, P0, !PT ;  /* 0x000000c7ff037210 */ /* 0x002fc600007fe4ff */
[----:B------:R-:W-:-:S04]  /*eec0*/  IMAD.WIDE.U32 R4, R0, c[0x0][0x1e8], R4 ;  /* 0x00007a0000047a25 */ /* 0x000fc800078e0004 */
[----:B------:R-:W-:Y:S01]  /*eed0*/  IMAD R3, R3, c[0x0][0x1e8], RZ ;  /* 0x00007a0003037a24 */ /* 0x000fe200078e02ff */
        /* <DEDUP_REMOVED lines=8> */
.L_x_263:
        /* <DEDUP_REMOVED lines=10> */
.L_x_1280:


//--------------------- .text._ZN5flash16flash_fwd_kernelI23Flash_fwd_kernel_traitsILi192ELi128ELi64ELi8ELb0ELb0EN7cutlass6half_tE19Flash_kernel_traitsILi192ELi128ELi64ELi8ES3_EELb0ELb0ELb1ELb0ELb0ELb1ELb1ELb0EEEvNS_16Flash_fwd_paramsE --------------------------
	.section	.text._ZN5flash16flash_fwd_kernelI23Flash_fwd_kernel_traitsILi192ELi128ELi64ELi8ELb0ELb0EN7cutlass6half_tE19Flash_kernel_traitsILi192ELi128ELi64ELi8ES3_EELb0ELb0ELb1ELb0ELb0ELb1ELb1ELb0EEEvNS_16Flash_fwd_paramsE,"ax",@progbits
	.sectioninfo	@"SHI_REGISTERS=255"
	.align	128
        .global         _ZN5flash16flash_fwd_kernelI23Flash_fwd_kernel_traitsILi192ELi128ELi64ELi8ELb0ELb0EN7cutlass6half_tE19Flash_kernel_traitsILi192ELi128ELi64ELi8ES3_EELb0ELb0ELb1ELb0ELb0ELb1ELb1ELb0EEEvNS_16Flash_fwd_paramsE
        .type           _ZN5flash16flash_fwd_kernelI23Flash_fwd_kernel_traitsILi192ELi128ELi64ELi8ELb0ELb0EN7cutlass6half_tE19Flash_kernel_traitsILi192ELi128ELi64ELi8ES3_EELb0ELb0ELb1ELb0ELb0ELb1ELb1ELb0EEEvNS_16Flash_fwd_paramsE,@function
        .size           _ZN5flash16flash_fwd_kernelI23Flash_fwd_kernel_traitsILi192ELi128ELi64ELi8ELb0ELb0EN7cutlass6half_tE19Flash_kernel_traitsILi192ELi128ELi64ELi8ES3_EELb0ELb0ELb1ELb0ELb0ELb1ELb1ELb0EEEvNS_16Flash_fwd_paramsE,(.L_x_1281 - _ZN5flash16flash_fwd_kernelI23Flash_fwd_kernel_traitsILi192ELi128ELi64ELi8ELb0ELb0EN7cutlass6half_tE19Flash_kernel_traitsILi192ELi128ELi64ELi8ES3_EELb0ELb0ELb1ELb0ELb0ELb1ELb1ELb0EEEvNS_16Flash_fwd_paramsE)
        .other          _ZN5flash16flash_fwd_kernelI23Flash_fwd_kernel_traitsILi192ELi128ELi64ELi8ELb0ELb0EN7cutlass6half_tE19Flash_kernel_traitsILi192ELi128ELi64ELi8ES3_EELb0ELb0ELb1ELb0ELb0ELb1ELb1ELb0EEEvNS_16Flash_fwd_paramsE,@"STO_CUDA_ENTRY STV_DEFAULT"
_ZN5flash16flash_fwd_kernelI23Flash_fwd_kernel_traitsILi192ELi128ELi64ELi8ELb0ELb0EN7cutlass6half_tE19Flash_kernel_traitsILi192ELi128ELi64ELi8ES3_EELb0ELb0ELb1ELb0ELb0ELb1ELb1ELb0EEEvNS_16Flash_fwd_paramsE:
.text._ZN5flash16flash_fwd_kernelI23Flash_fwd_kernel_traitsILi192ELi128ELi64ELi8ELb0ELb0EN7cutlass6half_tE19Flash_kernel_traitsILi192ELi128ELi64ELi8ES3_EELb0ELb0ELb1ELb0ELb0ELb1ELb1ELb0EEEvNS_16Flash_fwd_paramsE:
        /* <DEDUP_REMOVED lines=26> */
[----:B------:R-:W-:Y:S01]  /*01a0*/  MOV R5, UR5 ;  /* 0x0000000500057c02 */ /* 0x000fe20008000f00 */
[----:B------:R-:W-:Y:S01]  /*01b0*/  IMAD.U32 R4, RZ, RZ, UR4 ;  /* 0x00000004ff047e24 */ /* 0x000fe2000f8e00ff */
[----:B------:R-:W-:-:S04]  /*01c0*/  PLOP3.LUT P1, PT, PT, PT, UP1, 0x80, 0x0 ;  /* 0x000000000000781c */ /* 0x000fc80003f2f018 */
[----:B------:R1:W4:Y:S01]  /*01d0*/  @P0 LDG.E R5, [R4.64] ;  /* 0x0000001204050981 */ /* 0x000322000c1e1900 */
[----:B------:R-:W-:-:S06]  /*01e0*/  UIMAD.WIDE UR8, UR11, UR7, UR8 ;  /* 0x000000070b0872a5 */ /* 0x000fcc000f8e0208 */
[----:B------:R-:W-:Y:S01]  /*01f0*/  IMAD.U32 R2, RZ, RZ, UR8 ;  /* 0x00000008ff027e24 */ /* 0x000fe2000f8e00ff */
[----:B------:R-:W-:-:S05]  /*0200*/  MOV R3, UR9 ;  /* 0x0000000900037c02 */ /* 0x000fca0008000f00 */
[----:B------:R-:W5:Y:S01]  /*0210*/  @!P1 LDG.E R6, [R2.64] ;  /* 0x0000001202069981 */ /* 0x000f62000c1e1900 */
[----:B------:R-:W-:Y:S02]  /*0220*/  UMOV UR10, 0xffffffff ;  /* 0xffffffff000a7882 */ /* 0x000fe40000000000 */
[----:B------:R-:W-:Y:S01]  /*0230*/  UMOV UR15, URZ ;  /* 0x0000003f000f7c82 */ /* 0x000fe20008000000 */
[----:B-1----:R-:W1:Y:S01]  /*0240*/  S2R R4, SR_TID.X ;  /* 0x0000000000047919 */ /* 0x002e620000002100 */
        /* <DEDUP_REMOVED lines=19> */
.L_x_264:
[----:B------:R-:W-:Y:S02]  /*0380*/  ULDC UR6, c[0x0][0x218] ;  /* 0x0000860000067ab9 */ /* 0x000fe40000000800 */
.L_x_265:
        /* <DEDUP_REMOVED lines=116> */
.L_x_268:
[----:B------:R-:W-:Y:S05]  /*0ad0*/  BSYNC B0 ;  /* 0x0000000000007941 */ /* 0x000fea0003800000 */
.L_x_267:
        /* <DEDUP_REMOVED lines=17> */
.L_x_270:
[----:B------:R-:W-:Y:S05]  /*0bf0*/  BSYNC B0 ;  /* 0x0000000000007941 */ /* 0x000fea0003800000 */
.L_x_269:
        /* <DEDUP_REMOVED lines=17> */
.L_x_272:
[----:B------:R-:W-:Y:S05]  /*0d10*/  BSYNC B0 ;  /* 0x0000000000007941 */ /* 0x000fea0003800000 */
.L_x_271:
        /* <DEDUP_REMOVED lines=16> */
.L_x_274:
[----:B------:R-:W-:Y:S05]  /*0e20*/  BSYNC B0 ;  /* 0x0000000000007941 */ /* 0x000fea0003800000 */
.L_x_273:
        /* <DEDUP_REMOVED lines=35> */
.L_x_266:
        /* <DEDUP_REMOVED lines=32> */
.L_x_275:
        /* <DEDUP_REMOVED lines=44> */
.L_x_276:
        /* <DEDUP_REMOVED lines=18> */
[C---:B------:R-:W-:Y:S01]  /*1640*/  IMAD.SHL.U32 R7, R8.reuse, 0x40, RZ ;  /* 0x0000004008077824 */ /* 0x040fe200078e00ff */
[----:B------:R-:W-:Y:S01]  /*1650*/  IADD3 R3, R8, 0x40, RZ ;  /* 0x0000004008037810 */ /* 0x000fe20007ffe0ff */
[----:B------:R-:W-:Y:S01]  /*1660*/  IMAD.SHL.U32 R220, R0, 0x8, RZ ;  /* 0x0000000800dc7824 */ /* 0x000fe200078e00ff */
[----:B------:R-:W-:Y:S01]  /*1670*/  ISETP.GE.AND P4, PT, R8, UR11, PT ;  /* 0x0000000b08007c0c */ /* 0x000fe2000bf86270 */
[----:B------:R-:W-:Y:S01]  /*1680*/  IMAD R219, R134, c[0x0][0x1b4], R219 ;  /* 0x00006d0086db7a24 */ /* 0x000fe200078e02db */
[----:B------:R-:W-:Y:S01]  /*1690*/  ISETP.GE.AND P2, PT, R3, UR11, PT ;  /* 0x0000000b03007c0c */ /* 0x000fe2000bf46270 */
[----:B------:R-:W-:Y:S01]  /*16a0*/  UMOV UR20, 0x5 ;  /* 0x0000000500147882 */ /* 0x000fe20000000000 */
[----:B------:R-:W-:Y:S01]  /*16b0*/  SHF.R.S32.HI R221, RZ, 0x1f, R220 ;  /* 0x0000001fffdd7819 */ /* 0x000fe200000114dc */
[----:B-1----:R-:W-:Y:S01]  /*16c0*/  IMAD.WIDE R206, R207, 0x80, R8 ;  /* 0x00000080cfce7825 */ /* 0x002fe200078e0208 */
[----:B------:R-:W-:Y:S01]  /*16d0*/  IADD3 R10, P0, R220, UR6, RZ ;  /* 0x00000006dc0a7c10 */ /* 0x000fe2000ff1e0ff */
[----:B------:R-:W-:Y:S01]  /*16e0*/  UMOV UR6, 0x6 ;  /* 0x0000000600067882 */ /* 0x000fe20000000000 */
[----:B------:R-:W-:Y:S01]  /*16f0*/  IADD3 R203, R8, 0x60, RZ ;  /* 0x0000006008cb7810 */ /* 0x000fe20007ffe0ff */
[----:B------:R-:W-:Y:S01]  /*1700*/  IMAD R215, R215, c[0x0][0x1b8], RZ ;  /* 0x00006e00d7d77a24 */ /* 0x000fe200078e02ff */
[----:B------:R-:W-:Y:S01]  /*1710*/  IADD3.X R11, R221, UR17, RZ, P0, !PT ;  /* 0x00000011dd0b7c10 */ /* 0x000fe200087fe4ff */
[----:B------:R-:W-:Y:S01]  /*1720*/  USHF.R.S32.HI UR17, URZ, 0x1f, UR15 ;  /* 0x0000001f3f117899 */ /* 0x000fe2000801140f */
[----:B------:R-:W-:Y:S01]  /*1730*/  @!P3 IADD3 R17, P0, R206, 0x20, RZ ;  /* 0x00000020ce11b810 */ /* 0x000fe20007f1e0ff */
[----:B------:R-:W-:Y:S01]  /*1740*/  @!P4 IMAD R5, R207, c[0x0][0x190], RZ ;  /* 0x00006400cf05ca24 */ /* 0x000fe200078e02ff */
[----:B------:R-:W-:Y:S01]  /*1750*/  ISETP.GE.AND P1, PT, R203, UR11, PT ;  /* 0x0000000bcb007c0c */ /* 0x000fe2000bf26270 */
[----:B--2---:R-:W-:Y:S01]  /*1760*/  IMAD.WIDE.U32 R14, R14, c[0x0][0x1a8], R10 ;  /* 0x00006a000e0e7a25 */ /* 0x004fe200078e000a */
[----:B------:R-:W-:Y:S01]  /*1770*/  LOP3.LUT R7, R7, 0x1c0, RZ, 0xc0, !PT ;  /* 0x000001c007077812 */ /* 0x000fe200078ec0ff */
        /* <DEDUP_REMOVED lines=12> */
[----:B------:R-:W-:-:S04]  /*1840*/  @!P4 IMAD.WIDE.U32 R22, R206, c[0x0][0x190], R22 ;  /* 0x00006400ce16ca25 */ /* 0x000fc800078e0016 */
        /* <DEDUP_REMOVED lines=16> */
[----:B------:R-:W-:Y:S01]  /*1950*/  @!P2 IMAD.IADD R3, R11, 0x1, R3 ;  /* 0x000000010b03a824 */ /* 0x000fe200078e0203 */
[----:B------:R-:W-:Y:S01]  /*1960*/  ISETP.GE.AND P0, PT, R2, UR12, PT ;  /* 0x0000000c02007c0c */ /* 0x000fe2000bf06270 */
[----:B------:R-:W-:Y:S01]  /*1970*/  @!P1 IMAD R5, R5, c[0x0][0x190], RZ ;  /* 0x0000640005059a24 */ /* 0x000fe200078e02ff */
[----:B------:R-:W-:Y:S01]  /*1980*/  LEA.HI R6, R97, R4, RZ, 0x6 ;  /* 0x0000000461067211 */ /* 0x000fe200078f30ff */
[----:B------:R-:W-:Y:S01]  /*1990*/  IMAD.WIDE.U32 R22, R8, c[0x0][0x198], R220 ;  /* 0x0000660008167a25 */ /* 0x000fe200078e00dc */
[----:B------:R-:W-:-:S02]  /*19a0*/  @!P2 LEA.HI.X R17, R10, c[0x0][0x164], R3, 0x1, P6 ;  /* 0x000059000a11aa11 */ /* 0x000fc400030f0c03 */
[----:B------:R-:W-:Y:S01]  /*19b0*/  SHF.R.U32.HI R3, RZ, 0x3, R7 ;  /* 0x00000003ff037819 */ /* 0x000fe20000011607 */
[C---:B------:R-:W-:Y:S01]  /*19c0*/  @!P1 IMAD R2, R20.reuse, c[0x0][0x194], R5 ;  /* 0x0000650014029a24 */ /* 0x040fe200078e0205 */
[----:B------:R-:W-:Y:S01]  /*19d0*/  LOP3.LUT R10, R7, 0x38, R220, 0xf8, !PT ;  /* 0x00000038070a7812 */ /* 0x000fe200078ef8dc */
[----:B------:R-:W-:Y:S01]  /*19e0*/  @!P1 IMAD.WIDE.U32 R20, R20, c[0x0][0x190], R14 ;  /* 0x0000640014149a25 */ /* 0x000fe200078e000e */
[----:B------:R-:W-:Y:S02]  /*19f0*/  LOP3.LUT R7, R201, 0xfffffff0, RZ, 0xc0, !PT ;  /* 0xfffffff0c9077812 */ /* 0x000fe400078ec0ff */
[----:B------:R-:W-:Y:S01]  /*1a00*/  LOP3.LUT R3, R10, R3, RZ, 0x3c, !PT ;  /* 0x000000030a037212 */ /* 0x000fe200078e3cff */
[----:B------:R-:W-:Y:S01]  /*1a10*/  @!P1 IMAD.IADD R2, R21, 0x1, R2 ;  /* 0x0000000115029824 */ /* 0x000fe200078e0202 */
[----:B------:R-:W-:Y:S01]  /*1a20*/  @!P1 LEA R14, P6, R20, c[0x0][0x160], 0x1 ;  /* 0x00005800140e9a11 */ /* 0x000fe200078c08ff */
[----:B------:R-:W-:Y:S01]  /*1a30*/  IMAD.SHL.U32 R6, R6, 0x8, RZ ;  /* 0x0000000806067824 */ /* 0x000fe200078e00ff */
[----:B------:R-:W-:Y:S01]  /*1a40*/  SHF.R.S32.HI R10, RZ, 0x4, R201 ;  /* 0x00000004ff0a7819 */ /* 0x000fe200000114c9 */
[----:B------:R-:W-:Y:S01]  /*1a50*/  IMAD R5, R9, c[0x0][0x198], RZ ;  /* 0x0000660009057a24 */ /* 0x000fe200078e02ff */
[----:B------:R-:W-:Y:S01]  /*1a60*/  @!P1 LEA.HI.X R15, R20, c[0x0][0x164], R2, 0x1, P6 ;  /* 0x00005900140f9a11 */ /* 0x000fe200030f0c02 */
[----:B------:R-:W-:Y:S01]  /*1a70*/  IMAD.IADD R7, R4, 0x1, -R7 ;  /* 0x0000000104077824 */ /* 0x000fe200078e0a07 */
[----:B------:R-:W-:Y:S01]  /*1a80*/  LOP3.LUT R3, R3, 0xfffffe00, R6, 0xf8, !PT ;  /* 0xfffffe0003037812 */ /* 0x000fe200078ef806 */
[----:B------:R-:W-:Y:S01]  /*1a90*/  IMAD R2, R8, c[0x0][0x19c], R5 ;  /* 0x0000670008027a24 */ /* 0x000fe200078e0205 */
[----:B------:R-:W-:Y:S01]  /*1aa0*/  IADD3 R208, P6, R22, UR22, RZ ;  /* 0x0000001616d07c10 */ /* 0x000fe2000ffde0ff */
[----:B------:R-:W-:Y:S01]  /*1ab0*/  IMAD R5, R9, c[0x0][0x1a0], RZ ;  /* 0x0000680009057a24 */ /* 0x000fe200078e02ff */
[----:B------:R-:W-:Y:S01]  /*1ac0*/  UIMAD UR22, UR6, UR15, URZ ;  /* 0x0000000f061672a4 */ /* 0x000fe2000f8e023f */
[----:B------:R-:W-:Y:S01]  /*1ad0*/  IMAD.SHL.U32 R204, R3, 0x2, RZ ;  /* 0x0000000203cc7824 */ /* 0x000fe200078e00ff */
[----:B------:R-:W-:Y:S01]  /*1ae0*/  IADD3.X R209, R23, UR7, R2, P6, !PT ;  /* 0x0000000717d17c10 */ /* 0x000fe2000b7fe402 */
[----:B------:R-:W-:Y:S01]  /*1af0*/  USHF.L.U32 UR7, UR4, 0x6, URZ ;  /* 0x0000000604077899 */ /* 0x000fe2000800063f */
[----:B------:R-:W-:Y:S01]  /*1b00*/  ISETP.GE.AND P6, PT, R8, UR12, PT ;  /* 0x0000000c08007c0c */ /* 0x000fe2000bfc6270 */
[----:B------:R-:W-:Y:S01]  /*1b10*/  IMAD.U32 R3, RZ, RZ, UR15 ;  /* 0x0000000fff037e24 */ /* 0x000fe2000f8e00ff */
[----:B------:R-:W-:Y:S01]  /*1b20*/  @!PT LDS RZ, [RZ] ;  /* 0x00000000fffff984 */ /* 0x000fe20000000800 */
[----:B------:R-:W-:Y:S01]  /*1b30*/  @!PT LDS RZ, [RZ] ;  /* 0x00000000fffff984 */ /* 0x000fe20000000800 */
[----:B------:R-:W-:Y:S01]  /*1b40*/  @!PT LDS RZ, [RZ] ;  /* 0x00000000fffff984 */ /* 0x000fe20000000800 */
[----:B------:R1:W-:Y:S01]  /*1b50*/  @!P4 LDGSTS.E.BYPASS.LTC128B.128 [R204], [R12.64] ;  /* 0x000000000ccccfae */ /* 0x0003e2000b901d52 */
[----:B------:R-:W-:Y:S01]  /*1b60*/  IMAD.WIDE.U32 R208, R134, c[0x0][0x1b0], R208 ;  /* 0x00006c0086d07a25 */ /* 0x000fe200078e00d0 */
[----:B------:R-:W-:Y:S01]  /*1b70*/  UIMAD UR22, UR17, UR7, UR22 ;  /* 0x00000007111672a4 */ /* 0x000fe2000f8e0216 */
[----:B------:R-:W-:Y:S01]  /*1b80*/  SHF.R.S32.HI R2, RZ, 0x1f, R7 ;  /* 0x0000001fff027819 */ /* 0x000fe20000011407 */
[----:B------:R1:W-:Y:S01]  /*1b90*/  @!P4 LDGSTS.E.BYPASS.LTC128B.128 [R204+0x4000], [R12.64+0x80] ;  /* 0x040000800ccccfae */ /* 0x0003e2000b901d52 */
[----:B------:R-:W-:Y:S01]  /*1ba0*/  IMAD.IADD R219, R209, 0x1, R219 ;  /* 0x00000001d1db7824 */ /* 0x000fe200078e02db */
[----:B------:R-:W-:Y:S01]  /*1bb0*/  LEA.HI R201, R201, R10, RZ, 0x1 ;  /* 0x0000000ac9c97211 */ /* 0x000fe200078f08ff */
[----:B------:R-:W-:Y:S01]  /*1bc0*/  IMAD.MOV.U32 R218, RZ, RZ, R208 ;  /* 0x000000ffffda7224 */ /* 0x000fe200078e00d0 */
[----:B------:R1:W-:Y:S01]  /*1bd0*/  @!P4 LDGSTS.E.BYPASS.LTC128B.128 [R204+0x8000], [R12.64+0x100] ;  /* 0x080001000ccccfae */ /* 0x0003e2000b901d52 */
[----:B------:R-:W-:Y:S01]  /*1be0*/  IMAD R5, R8, c[0x0][0x1a4], R5 ;  /* 0x0000690008057a24 */ /* 0x000fe200078e0205 */
[----:B------:R-:W-:Y:S01]  /*1bf0*/  LOP3.LUT R201, R201, 0xfffffffe, RZ, 0xc0, !PT ;  /* 0xfffffffec9c97812 */ /* 0x000fe200078ec0ff */
[----:B------:R-:W-:Y:S01]  /*1c00*/  IMAD.WIDE.U32 R22, R3, UR7, R218 ;  /* 0x0000000703167c25 */ /* 0x000fe2000f8e00da */
[----:B------:R2:W-:Y:S01]  /*1c10*/  @!P3 LDGSTS.E.BYPASS.LTC128B.128 [R204+0x1000], [R18.64] ;  /* 0x0100000012ccbfae */ /* 0x0005e2000b901d52 */
[----:B------:R-:W-:-:S02]  /*1c20*/  LEA.HI R3, R2, R7, RZ, 0x3 ;  /* 0x0000000702037211 */ /* 0x000fc400078f18ff */
[----:B------:R-:W-:Y:S01]  /*1c30*/  IMAD.IADD R201, R10, 0x1, -R201 ;  /* 0x000000010ac97824 */ /* 0x000fe200078e0ac9 */
[----:B------:R2:W-:Y:S01]  /*1c40*/  @!P3 LDGSTS.E.BYPASS.LTC128B.128 [R204+0x5000], [R18.64+0x80] ;  /* 0x0500008012ccbfae */ /* 0x0005e2000b901d52 */
[----:B------:R-:W-:Y:S01]  /*1c50*/  LOP3.LUT R2, R3, 0xfffffff8, RZ, 0xc0, !PT ;  /* 0xfffffff803027812 */ /* 0x000fe200078ec0ff */
[----:B------:R-:W-:Y:S01]  /*1c60*/  IMAD R215, R134, c[0x0][0x1bc], R215 ;  /* 0x00006f0086d77a24 */ /* 0x000fe200078e02d7 */
[----:B------:R-:W-:Y:S01]  /*1c70*/  LEA.HI R97, R97, R4, RZ, 0x5 ;  /* 0x0000000461617211 */ /* 0x000fe200078f28ff */
[----:B------:R2:W-:Y:S01]  /*1c80*/  @!P3 LDGSTS.E.BYPASS.LTC128B.128 [R204+0x9000], [R18.64+0x100] ;  /* 0x0900010012ccbfae */ /* 0x0005e2000b901d52 */
[----:B------:R-:W-:Y:S02]  /*1c90*/  IMAD.SHL.U32 R9, R201, 0x8, RZ ;  /* 0x00000008c9097824 */ /* 0x000fe400078e00ff */
[----:B------:R-:W-:Y:S01]  /*1ca0*/  IMAD.IADD R2, R7, 0x1, -R2 ;  /* 0x0000000107027824 */ /* 0x000fe200078e0a02 */
[----:B------:R3:W-:Y:S01]  /*1cb0*/  @!P2 LDGSTS.E.BYPASS.LTC128B.128 [R204+0x2000], [R16.64] ;  /* 0x0200000010ccafae */ /* 0x0007e2000b901d52 */
[----:B------:R-:W-:-:S02]  /*1cc0*/  IMAD.SHL.U32 R10, R0, 0x40, RZ ;  /* 0x00000040000a7824 */ /* 0x000fc400078e00ff */
[----:B------:R-:W-:Y:S01]  /*1cd0*/  IMAD.SHL.U32 R11, R8, 0x8, RZ ;  /* 0x00000008080b7824 */ /* 0x000fe200078e00ff */
[----:B------:R3:W-:Y:S01]  /*1ce0*/  @!P2 LDGSTS.E.BYPASS.LTC128B.128 [R204+0x6000], [R16.64+0x80] ;  /* 0x0600008010ccafae */ /* 0x0007e2000b901d52 */
[----:B------:R-:W-:Y:S01]  /*1cf0*/  IMAD.SHL.U32 R96, R3, 0x40, RZ ;  /* 0x0000004003607824 */ /* 0x000fe200078e00ff */
[----:B------:R-:W-:Y:S01]  /*1d00*/  LOP3.LUT R10, R10, 0x1c0, RZ, 0xc0, !PT ;  /* 0x000001c00a0a7812 */ /* 0x000fe200078ec0ff */
[----:B------:R-:W-:Y:S01]  /*1d10*/  IMAD.SHL.U32 R213, R4, 0x2, RZ ;  /* 0x0000000204d57824 */ /* 0x000fe200078e00ff */
[----:B------:R3:W-:Y:S01]  /*1d20*/  @!P2 LDGSTS.E.BYPASS.LTC128B.128 [R204+0xa000], [R16.64+0x100] ;  /* 0x0a00010010ccafae */ /* 0x0007e2000b901d52 */
[----:B------:R-:W-:Y:S01]  /*1d30*/  SHF.R.S32.HI R3, RZ, 0x5, R97 ;  /* 0x00000005ff037819 */ /* 0x000fe20000011461 */
[----:B-1----:R-:W-:Y:S02]  /*1d40*/  IMAD.WIDE.U32 R12, R8, c[0x0][0x1a0], R220 ;  /* 0x00006800080c7a25 */ /* 0x002fe400078e00dc */
[----:B------:R1:W-:Y:S01]  /*1d50*/  @!P1 LDGSTS.E.BYPASS.LTC128B.128 [R204+0x3000], [R14.64] ;  /* 0x030000000ecc9fae */ /* 0x0003e2000b901d52 */
[----:B------:R-:W-:-:S02]  /*1d60*/  LOP3.LUT R11, R10, 0x8, R11, 0xf8, !PT ;  /* 0x000000080a0b7812 */ /* 0x000fc400078ef80b */
[----:B------:R-:W-:Y:S01]  /*1d70*/  SHF.R.U32.HI R10, RZ, 0x3, R10 ;  /* 0x00000003ff0a7819 */ /* 0x000fe2000001160a */
[----:B------:R1:W-:Y:S01]  /*1d80*/  @!P1 LDGSTS.E.BYPASS.LTC128B.128 [R204+0x7000], [R14.64+0x80] ;  /* 0x070000800ecc9fae */ /* 0x0003e2000b901d52 */
[----:B------:R-:W-:Y:S02]  /*1d90*/  IADD3 R20, P4, R12, UR24, RZ ;  /* 0x000000180c147c10 */ /* 0x000fe4000ff9e0ff */
[----:B------:R-:W-:Y:S01]  /*1da0*/  LOP3.LUT R96, R96, 0xfffffe00, RZ, 0xc0, !PT ;  /* 0xfffffe0060607812 */ /* 0x000fe200078ec0ff */
[----:B------:R1:W-:Y:S01]  /*1db0*/  @!P1 LDGSTS.E.BYPASS.LTC128B.128 [R204+0xb000], [R14.64+0x100] ;  /* 0x0b0001000ecc9fae */ /* 0x0003e2000b901d52 */
[----:B------:R-:W-:Y:S01]  /*1dc0*/  IADD3.X R21, R13, UR21, R5, P4, !PT ;  /* 0x000000150d157c10 */ /* 0x000fe2000a7fe405 */
[----:B------:R-:W-:Y:S01]  /*1dd0*/  USHF.L.U32 UR21, UR4, 0x5, URZ ;  /* 0x0000000504157899 */ /* 0x000fe2000800063f */
[----:B------:R-:W-:Y:S02]  /*1de0*/  IADD3 R5, R23, UR22, RZ ;  /* 0x0000001617057c10 */ /* 0x000fe4000fffe0ff */
[----:B------:R-:W-:Y:S01]  /*1df0*/  @!P6 LEA R12, P4, R22, c[0x0][0x168], 0x1 ;  /* 0x00005a00160cea11 */ /* 0x000fe200078808ff */
[----:B------:R-:W-:Y:S01]  /*1e00*/  ULDC.64 UR4, c[0x0][0x1a0] ;  /* 0x0000680000047ab9 */ /* 0x000fe20000000a00 */
[----:B------:R-:W-:Y:S01]  /*1e10*/  IMAD.WIDE.U32 R134, R134, c[0x0][0x1b8], R20 ;  /* 0x00006e0086867a25 */ /* 0x000fe200078e0014 */
[----:B------:R-:W-:Y:S01]  /*1e20*/  UIMAD.WIDE.U32 UR22, UR15, UR4, URZ ;  /* 0x000000040f1672a5 */ /* 0x000fe2000f8e003f */
[C---:B------:R-:W-:Y:S01]  /*1e30*/  @!P6 LEA.HI.X R13, R22.reuse, c[0x0][0x16c], R5, 0x1, P4 ;  /* 0x00005b00160dea11 */ /* 0x040fe200020f0c05 */
[----:B------:R-:W-:Y:S01]  /*1e40*/  UIMAD UR4, UR17, UR4, URZ ;  /* 0x00000004110472a4 */ /* 0x000fe2000f8e023f */
[----:B------:R-:W-:Y:S01]  /*1e50*/  @!P5 IADD3 R6, P4, R22, UR21, RZ ;  /* 0x000000151606dc10 */ /* 0x000fe2000ff9e0ff */
[----:B------:R-:W-:Y:S01]  /*1e60*/  IMAD.IADD R215, R135, 0x1, R215 ;  /* 0x0000000187d77824 */ /* 0x000fe200078e02d7 */
[----:B------:R-:W-:Y:S01]  /*1e70*/  LOP3.LUT R10, R11, R10, RZ, 0x3c, !PT ;  /* 0x0000000a0b0a7212 */ /* 0x000fe200078e3cff */
[----:B------:R4:W-:Y:S01]  /*1e80*/  @!P6 LDGSTS.E.BYPASS.LTC128B.128 [R204+0xc000], [R12.64] ;  /* 0x0c0000000cccefae */ /* 0x0009e2000b901d52 */
[----:B------:R-:W-:Y:S01]  /*1e90*/  @!P5 IADD3.X R5, R5, UR20, RZ, P4, !PT ;  /* 0x000000140505dc10 */ /* 0x000fe2000a7fe4ff */
[----:B------:R-:W-:Y:S01]  /*1ea0*/  UIMAD UR4, UR15, UR5, UR4 ;  /* 0x000000050f0472a4 */ /* 0x000fe2000f8e0204 */
[C---:B------:R-:W-:Y:S01]  /*1eb0*/  @!P5 LEA R22, P4, R6.reuse, c[0x0][0x168], 0x1 ;  /* 0x00005a000616da11 */ /* 0x040fe200078808ff */
[----:B------:R4:W-:Y:S01]  /*1ec0*/  @!P6 LDGSTS.E.BYPASS.LTC128B.128 [R204+0xe000], [R12.64+0x80] ;  /* 0x0e0000800cccefae */ /* 0x0009e2000b901d52 */
[----:B---3--:R-:W-:Y:S01]  /*1ed0*/  IMAD.U32 R16, RZ, RZ, UR22 ;  /* 0x00000016ff107e24 */ /* 0x008fe2000f8e00ff */
[----:B------:R-:W-:Y:S01]  /*1ee0*/  UIADD3 UR4, UR23, UR4, URZ ;  /* 0x0000000417047290 */ /* 0x000fe2000fffe03f */
[----:B------:R-:W-:Y:S01]  /*1ef0*/  @!P5 LEA.HI.X R23, R6, c[0x0][0x16c], R5, 0x1, P4 ;  /* 0x00005b000617da11 */ /* 0x000fe200020f0c05 */
[----:B------:R4:W-:Y:S01]  /*1f00*/  @!P6 LDGSTS.E.BYPASS.LTC128B.128 [R204+0x10000], [R12.64+0x100] ;  /* 0x100001000cccefae */ /* 0x0009e2000b901d52 */
[----:B------:R-:W-:Y:S01]  /*1f10*/  IMAD.SHL.U32 R6, R2, 0x40, RZ ;  /* 0x0000004002067824 */ /* 0x000fe200078e00ff */
[----:B------:R-:W-:Y:S01]  /*1f20*/  ISETP.GE.AND P4, PT, R8, UR12, PT ;  /* 0x0000000c08007c0c */ /* 0x000fe2000bf86270 */
[----:B------:R-:W-:Y:S01]  /*1f30*/  IMAD.MOV.U32 R5, RZ, RZ, 0x20 ;  /* 0x00000020ff057424 */ /* 0x000fe200078e00ff */
[----:B------:R3:W-:Y:S01]  /*1f40*/  @!P5 LDGSTS.E.BYPASS.LTC128B.128 [R204+0xd000], [R22.64] ;  /* 0x0d00000016ccdfae */ /* 0x0007e2000b901d52 */
[----:B------:R-:W-:Y:S01]  /*1f50*/  IMAD.U32 R7, RZ, RZ, UR4 ;  /* 0x00000004ff077e24 */ /* 0x000fe2000f8e00ff */
[----:B------:R-:W-:Y:S01]  /*1f60*/  LOP3.LUT R6, R6, 0x1c0, RZ, 0xc0, !PT ;  /* 0x000001c006067812 */ /* 0x000fe200078ec0ff */
[----:B-1----:R-:W-:Y:S01]  /*1f70*/  IMAD.WIDE.U32 R14, R5, c[0x0][0x1a0], RZ ;  /* 0x00006800050e7a25 */ /* 0x002fe200078e00ff */
[----:B------:R3:W-:Y:S01]  /*1f80*/  @!P5 LDGSTS.E.BYPASS.LTC128B.128 [R204+0xf000], [R22.64+0x80] ;  /* 0x0f00008016ccdfae */ /* 0x0007e2000b901d52 */
[----:B------:R-:W-:Y:S01]  /*1f90*/  LEA R8, P1, R16, R134, 0x6 ;  /* 0x0000008610087211 */ /* 0x000fe200078230ff */
[----:B------:R-:W-:Y:S01]  /*1fa0*/  UIADD3 UR4, UR14, 0x1, -UR16 ;  /* 0x000000010e047890 */ /* 0x000fe2000fffe810 */
[----:B------:R-:W-:Y:S01]  /*1fb0*/  LOP3.LUT R9, R6, 0x8, R9, 0xf8, !PT ;  /* 0x0000000806097812 */ /* 0x000fe200078ef809 */
[----:B------:R3:W-:Y:S01]  /*1fc0*/  @!P5 LDGSTS.E.BYPASS.LTC128B.128 [R204+0x11000], [R22.64+0x100] ;  /* 0x1100010016ccdfae */ /* 0x0007e2000b901d52 */
[----:B------:R-:W-:Y:S01]  /*1fd0*/  SHF.R.U32.HI R6, RZ, 0x3, R6 ;  /* 0x00000003ff067819 */ /* 0x000fe20000011606 */
[----:B------:R-:W-:Y:S01]  /*1fe0*/  IMAD.U32 R17, RZ, RZ, UR23 ;  /* 0x00000017ff117e24 */ /* 0x000fe2000f8e00ff */
[----:B------:R-:W-:Y:S01]  /*1ff0*/  LEA.HI.X R7, R16, R215, R7, 0x6, P1 ;  /* 0x000000d710077211 */ /* 0x000fe200008f3407 */
[----:B------:R-:W0:Y:S01]  /*2000*/  LDGDEPBAR ;  /* 0x00000000000079af */ /* 0x000e220000000000 */
[----:B------:R-:W-:Y:S01]  /*2010*/  LOP3.LUT R6, R9, R6, RZ, 0x3c, !PT ;  /* 0x0000000609067212 */ /* 0x000fe200078e3cff */
[----:B------:R-:W-:Y:S01]  /*2020*/  IMAD R201, R201, 0x200, R10 ;  /* 0x00000200c9c97824 */ /* 0x000fe200078e020a */
[C---:B------:R-:W-:Y:S01]  /*2030*/  @!P0 IADD3 R9, P1, R8.reuse, R14, RZ ;  /* 0x0000000e08098210 */ /* 0x040fe20007f3e0ff */
[----:B------:R-:W-:Y:S01]  /*2040*/  ULDC UR5, c[0x0][0x2e4] ;  /* 0x0000b90000057ab9 */ /* 0x000fe20000000800 */
[----:B------:R-:W-:Y:S01]  /*2050*/  @!P4 LEA R14, P2, R8, c[0x0][0x170], 0x1 ;  /* 0x00005c00080eca11 */ /* 0x000fe200078408ff */
[----:B------:R-:W-:Y:S01]  /*2060*/  IMAD.SHL.U32 R201, R201, 0x2, RZ ;  /* 0x00000002c9c97824 */ /* 0x000fe200078e00ff */
[----:B------:R-:W-:Y:S01]  /*2070*/  @!P0 LEA R16, P3, R9, c[0x0][0x170], 0x1 ;  /* 0x00005c0009108a11 */ /* 0x000fe200078608ff */
[----:B------:R-:W-:Y:S01]  /*2080*/  ULDC UR12, c[0x0][0x2e8] ;  /* 0x0000ba00000c7ab9 */ /* 0x000fe20000000800 */
[----:B------:R-:W-:Y:S01]  /*2090*/  LOP3.LUT R97, R97, 0xffffffe0, RZ, 0xc0, !PT ;  /* 0xffffffe061617812 */ /* 0x000fe200078ec0ff */
[----:B------:R-:W-:Y:S01]  /*20a0*/  UIADD3 UR5, UR14, -UR5, -UR16 ;  /* 0x800000050e057290 */ /* 0x000fe2000fffe810 */
[----:B----4-:R-:W-:Y:S01]  /*20b0*/  IMAD R12, R5, c[0x0][0x1a4], RZ ;  /* 0x00006900050c7a24 */ /* 0x010fe200078e02ff */
[----:B------:R-:W-:Y:S01]  /*20c0*/  IADD3 R199, R201, 0xc020, RZ ;  /* 0x0000c020c9c77810 */ /* 0x000fe20007ffe0ff */
[----:B------:R-:W-:Y:S01]  /*20d0*/  UIADD3 UR4, UR4, UR12, URZ ;  /* 0x0000000c04047290 */ /* 0x000fe2000fffe03f */
[----:B------:R-:W-:Y:S01]  /*20e0*/  IMAD.IADD R216, R4, 0x1, -R97 ;  /* 0x0000000104d87824 */ /* 0x000fe200078e0a61 */
[----:B------:R-:W-:-:S02]  /*20f0*/  LEA R211, R3, UR13, 0x4 ;  /* 0x0000000d03d37c11 */ /* 0x000fc4000f8e20ff */
[----:B------:R-:W-:Y:S02]  /*2100*/  @!P0 IADD3.X R12, R7, R15, R12, P1, !PT ;  /* 0x0000000f070c8210 */ /* 0x000fe40000ffe40c */
[----:B------:R-:W-:Y:S01]  /*2110*/  @!P4 LEA.HI.X R15, R8, c[0x0][0x174], R7, 0x1, P2 ;  /* 0x00005d00080fca11 */ /* 0x000fe200010f0c07 */
[----:B------:R-:W-:Y:S01]  /*2120*/  IMAD R7, R3, 0x400, R96 ;  /* 0x0000040003077824 */ /* 0x000fe200078e0260 */
[----:B------:R-:W-:Y:S02]  /*2130*/  @!P0 LEA.HI.X R17, R9, c[0x0][0x174], R12, 0x1, P3 ;  /* 0x00005d0009118a11 */ /* 0x000fe400018f0c0c */
[----:B------:R-:W-:Y:S01]  /*2140*/  R2P PR, R2, 0x6 ;  /* 0x0000000602007804 */ /* 0x000fe20000000000 */
[----:B------:R-:W-:-:S04]  /*2150*/  DEPBAR.LE SB0, 0x0 ;  /* 0x000080000000791a */ /* 0x000fc80000000000 */
[----:B------:R-:W-:Y:S01]  /*2160*/  BAR.SYNC.DEFER_BLOCKING 0x0 ;  /* 0x0000000000007b1d */ /* 0x000fe20000010000 */
[----:B------:R-:W-:Y:S01]  /*2170*/  IMAD.IADD R202, R6, 0x1, R7 ;  /* 0x0000000106ca7824 */ /* 0x000fe200078e0207 */
[----:B------:R-:W-:Y:S01]  /*2180*/  SEL R5, R5, 0xffffffe0, !P2 ;  /* 0xffffffe005057807 */ /* 0x000fe20005000000 */
[----:B------:R-:W-:Y:S01]  /*2190*/  IMAD.MOV.U32 R7, RZ, RZ, 0x10 ;  /* 0x00000010ff077424 */ /* 0x000fe200078e00ff */
[----:B------:R-:W-:Y:S01]  /*21a0*/  LOP3.LUT R213, R213, 0x6, RZ, 0xc0, !PT ;  /* 0x00000006d5d57812 */ /* 0x000fe200078ec0ff */
[----:B------:R-:W-:Y:S02]  /*21b0*/  IMAD.SHL.U32 R202, R202, 0x2, RZ ;  /* 0x00000002caca7824 */ /* 0x000fe400078e00ff */
[----:B------:R-:W-:Y:S01]  /*21c0*/  IMAD.MOV.U32 R2, RZ, RZ, 0x40 ;  /* 0x00000040ff027424 */ /* 0x000fe200078e00ff */
[----:B------:R-:W-:Y:S01]  /*21d0*/  SEL R7, R7, 0xfffffff0, !P1 ;  /* 0xfffffff007077807 */ /* 0x000fe20004800000 */
[----:B------:R-:W-:Y:S01]  /*21e0*/  IMAD R198, R5, 0x2, R202 ;  /* 0x0000000205c67824 */ /* 0x000fe200078e02ca */
[----:B------:R-:W-:-:S02]  /*21f0*/  R2P PR, R0, 0x6 ;  /* 0x0000000600007804 */ /* 0x000fc40000000000 */
[----:B------:R-:W-:Y:S01]  /*2200*/  IADD3 R0, R201, 0xc000, RZ ;  /* 0x0000c000c9007810 */ /* 0x000fe20007ffe0ff */
[----:B------:R-:W-:-:S04]  /*2210*/  IMAD R200, R7, 0x2, R202 ;  /* 0x0000000207c87824 */ /* 0x000fc800078e02ca */
[----:B------:R-:W-:-:S06]  /*2220*/  IMAD R197, R5, 0x2, R200 ;  /* 0x0000000205c57824 */ /* 0x000fcc00078e02c8 */
[----:B------:R-:W-:Y:S01]  /*2230*/  @P1 IADD3 R199, R0, -0x20, RZ ;  /* 0xffffffe000c71810 */ /* 0x000fe20007ffe0ff */
[----:B------:R-:W-:Y:S01]  /*2240*/  @P4 STS.128 [R204+0x12000], RZ ;  /* 0x012000ffcc004388 */ /* 0x000fe20000000c00 */
[----:B------:R-:W-:Y:S02]  /*2250*/  SEL R0, R2, 0xffffffc0, !P2 ;  /* 0xffffffc002007807 */ /* 0x000fe40005000000 */
[C---:B------:R-:W-:Y:S01]  /*2260*/  IADD3 R191, R199.reuse, 0x800, RZ ;  /* 0x00000800c7bf7810 */ /* 0x040fe20007ffe0ff */
[----:B------:R-:W-:Y:S01]  /*2270*/  @P4 STS.128 [R204+0x14000], RZ ;  /* 0x014000ffcc004388 */ /* 0x000fe20000000c00 */
[----:B------:R-:W-:Y:S01]  /*2280*/  IADD3 R190, R199, 0x1000, RZ ;  /* 0x00001000c7be7810 */ /* 0x000fe20007ffe0ff */
[----:B------:R-:W-:Y:S01]  /*2290*/  IMAD.IADD R195, R201, 0x1, R0 ;  /* 0x00000001c9c37824 */ /* 0x000fe200078e0200 */
[C---:B------:R-:W-:Y:S01]  /*22a0*/  IADD3 R189, R199.reuse, 0x1800, RZ ;  /* 0x00001800c7bd7810 */ /* 0x040fe20007ffe0ff */
        /* <DEDUP_REMOVED lines=16> */
[----:B------:R-:W-:Y:S01]  /*23b0*/  @P0 STS.128 [R204+0x13000], RZ ;  /* 0x013000ffcc000388 */ /* 0x000fe20000000c00 */
[----:B------:R-:W-:-:S03]  /*23c0*/  IADD3 R180, R199, 0x5800, RZ ;  /* 0x00005800c7b47810 */ /* 0x000fc60007ffe0ff */
[----:B------:R-:W-:Y:S04]  /*23d0*/  @P0 STS.128 [R204+0x15000], RZ ;  /* 0x015000ffcc000388 */ /* 0x000fe80000000c00 */
[----:B------:R-:W-:Y:S04]  /*23e0*/  @P0 STS.128 [R204+0x17000], RZ ;  /* 0x017000ffcc000388 */ /* 0x000fe80000000c00 */
[----:B------:R-:W-:Y:S01]  /*23f0*/  @!PT LDS RZ, [RZ] ;  /* 0x00000000fffff984 */ /* 0x000fe20000000800 */
[----:B------:R-:W-:Y:S01]  /*2400*/  @!PT LDS RZ, [RZ] ;  /* 0x00000000fffff984 */ /* 0x000fe20000000800 */
[----:B------:R-:W-:Y:S01]  /*2410*/  @!PT LDS RZ, [RZ] ;  /* 0x00000000fffff984 */ /* 0x000fe20000000800 */
[----:B------:R2:W-:Y:S04]  /*2420*/  @!P0 LDGSTS.E.BYPASS.LTC128B.128 [R204+0x13000], [R16.64] ;  /* 0x1300000010cc8fae */ /* 0x0005e8000b901d52 */
[----:B------:R2:W-:Y:S04]  /*2430*/  @!P0 LDGSTS.E.BYPASS.LTC128B.128 [R204+0x15000], [R16.64+0x80] ;  /* 0x1500008010cc8fae */ /* 0x0005e8000b901d52 */
[----:B------:R2:W-:Y:S04]  /*2440*/  @!P0 LDGSTS.E.BYPASS.LTC128B.128 [R204+0x17000], [R16.64+0x100] ;  /* 0x1700010010cc8fae */ /* 0x0005e8000b901d52 */
[----:B------:R-:W-:Y:S04]  /*2450*/  LDSM.16.M88.4 R8, [R202] ;  /* 0x00000000ca08783b */ /* 0x000fe80000000200 */
[----:B------:R-:W3:Y:S04]  /*2460*/  LDSM.16.M88.4 R28, [R201+0xc000] ;  /* 0x00c00000c91c783b */ /* 0x000ee80000000200 */
[----:B------:R-:W-:Y:S04]  /*2470*/  LDSM.16.M88.4 R84, [R199] ;  /* 0x00000000c754783b */ /* 0x000fe80000000200 */
[----:B------:R-:W4:Y:S04]  /*2480*/  LDSM.16.M88.4 R52, [R201+0xc800] ;  /* 0x00c80000c934783b */ /* 0x000f280000000200 */
[----:B------:R-:W-:Y:S04]  /*2490*/  LDSM.16.M88.4 R44, [R201+0xd000] ;  /* 0x00d00000c92c783b */ /* 0x000fe80000000200 */
[----:B-1----:R-:W-:Y:S04]  /*24a0*/  LDSM.16.M88.4 R12, [R201+0xd800] ;  /* 0x00d80000c90c783b */ /* 0x002fe80000000200 */
[----:B--2---:R-:W1:Y:S04]  /*24b0*/  LDSM.16.M88.4 R16, [R200] ;  /* 0x00000000c810783b */ /* 0x004e680000000200 */
[----:B------:R-:W-:Y:S04]  /*24c0*/  LDSM.16.M88.4 R76, [R198] ;  /* 0x00000000c64c783b */ /* 0x000fe80000000200 */
[----:B------:R-:W2:Y:S04]  /*24d0*/  LDSM.16.M88.4 R72, [R195+0xc000] ;  /* 0x00c00000c348783b */ /* 0x000ea80000000200 */
[----:B------:R-:W5:Y:S04]  /*24e0*/  LDSM.16.M88.4 R64, [R199+0x800] ;  /* 0x00080000c740783b */ /* 0x000f680000000200 */
[----:B------:R-:W2:Y:S01]  /*24f0*/  LDSM.16.M88.4 R60, [R199+0x1000] ;  /* 0x00100000c73c783b */ /* 0x000ea20000000200 */
[C---:B---3--:R-:W-:Y:S03]  /*2500*/  HMMA.16816.F32 R20, R8.reuse, R28, RZ ;  /* 0x0000001c0814723c */ /* 0x048fe600000018ff */
[----:B------:R-:W3:Y:S04]  /*2510*/  LDSM.16.M88.4 R32, [R199+0x1800] ;  /* 0x00180000c720783b */ /* 0x000ee80000000200 */
[----:B------:R-:W-:Y:S01]  /*2520*/  LDSM.16.M88.4 R68, [R188] ;  /* 0x00000000bc44783b */ /* 0x000fe20000000200 */
[C---:B------:R-:W-:Y:S03]  /*2530*/  HMMA.16816.F32 R28, R8.reuse, R30, RZ ;  /* 0x0000001e081c723c */ /* 0x040fe600000018ff */
[----:B------:R-:W-:Y:S04]  /*2540*/  LDSM.16.M88.4 R40, [R195+0xc800] ;  /* 0x00c80000c328783b */ /* 0x000fe80000000200 */
[----:B------:R-:W-:Y:S01]  /*2550*/  LDSM.16.M88.4 R36, [R195+0xd000] ;  /* 0x00d00000c324783b */ /* 0x000fe20000000200 */
[----:B----4-:R-:W-:Y:S03]  /*2560*/  HMMA.16816.F32 R56, R8, R52, RZ ;  /* 0x000000340838723c */ /* 0x010fe600000018ff */
[----:B------:R-:W-:Y:S04]  /*2570*/  LDSM.16.M88.4 R24, [R195+0xd800] ;  /* 0x00d80000c318783b */ /* 0x000fe80000000200 */
[----:B------:R-:W-:Y:S01]  /*2580*/  LDSM.16.M88.4 R88, [R197+0x4000] ;  /* 0x00400000c558783b */ /* 0x000fe20000000200 */
[C---:B-1----:R-:W-:Y:S03]  /*2590*/  HMMA.16816.F32 R20, R16.reuse, R84, R20 ;  /* 0x000000541014723c */ /* 0x042fe60000001814 */
[----:B------:R-:W-:Y:S04]  /*25a0*/  LDSM.16.M88.4 R92, [R199+0x4000] ;  /* 0x00400000c75c783b */ /* 0x000fe80000000200 */
[----:B------:R-:W0:Y:S01]  /*25b0*/  LDGDEPBAR ;  /* 0x00000000000079af */ /* 0x000e220000000000 */
[----:B------:R-:W-:Y:S03]  /*25c0*/  HMMA.16816.F32 R28, R16, R86, R28 ;  /* 0x00000056101c723c */ /* 0x000fe6000000181c */
[----:B------:R-:W-:Y:S05]  /*25d0*/  LDSM.16.M88.4 R84, [R201+0xe000] ;  /* 0x00e00000c954783b */ /* 0x000fea0000000200 */
[C---:B------:R-:W-:Y:S08]  /*25e0*/  HMMA.16816.F32 R48, R8.reuse, R44, RZ ;  /* 0x0000002c0830723c */ /* 0x040ff000000018ff */
[C---:B------:R-:W-:Y:S08]  /*25f0*/  HMMA.16816.F32 R52, R8.reuse, R54, RZ ;  /* 0x000000360834723c */ /* 0x040ff000000018ff */
[C---:B------:R-:W-:Y:S08]  /*2600*/  HMMA.16816.F32 R44, R8.reuse, R46, RZ ;  /* 0x0000002e082c723c */ /* 0x040ff000000018ff */
[C---:B------:R-:W-:Y:S08]  /*2610*/  HMMA.16816.F32 R80, R8.reuse, R12, RZ ;  /* 0x0000000c0850723c */ /* 0x040ff000000018ff */
[----:B------:R-:W-:Y:S01]  /*2620*/  HMMA.16816.F32 R8, R8, R14, RZ ;  /* 0x0000000e0808723c */ /* 0x000fe200000018ff */
[----:B------:R-:W1:Y:S07]  /*2630*/  LDSM.16.M88.4 R12, [R197] ;  /* 0x00000000c50c783b */ /* 0x000e6e0000000200 */
[C---:B--2---:R-:W-:Y:S08]  /*2640*/  HMMA.16816.F32 R20, R76.reuse, R72, R20 ;  /* 0x000000484c14723c */ /* 0x044ff00000001814 */
[----:B------:R-:W-:Y:S01]  /*2650*/  HMMA.16816.F32 R28, R76, R74, R28 ;  /* 0x0000004a4c1c723c */ /* 0x000fe2000000181c */
[----:B------:R-:W-:Y:S07]  /*2660*/  LDSM.16.M88.4 R72, [R199+0x2000] ;  /* 0x00200000c748783b */ /* 0x000fee0000000200 */
[C---:B-----5:R-:W-:Y:S08]  /*2670*/  HMMA.16816.F32 R56, R16.reuse, R64, R56 ;  /* 0x000000401038723c */ /* 0x060ff00000001838 */
[C---:B------:R-:W-:Y:S01]  /*2680*/  HMMA.16816.F32 R52, R16.reuse, R66, R52 ;  /* 0x000000421034723c */ /* 0x040fe20000001834 */
[----:B------:R-:W-:Y:S07]  /*2690*/  LDSM.16.M88.4 R64, [R188+0x800] ;  /* 0x00080000bc40783b */ /* 0x000fee0000000200 */
[C---:B------:R-:W-:Y:S08]  /*26a0*/  HMMA.16816.F32 R48, R16.reuse, R60, R48 ;  /* 0x0000003c1030723c */ /* 0x040ff00000001830 */
[C---:B------:R-:W-:Y:S01]  /*26b0*/  HMMA.16816.F32 R44, R16.reuse, R62, R44 ;  /* 0x0000003e102c723c */ /* 0x040fe2000000182c */
[----:B------:R-:W-:Y:S07]  /*26c0*/  LDSM.16.M88.4 R60, [R188+0x1000] ;  /* 0x00100000bc3c783b */ /* 0x000fee0000000200 */
[C---:B---3--:R-:W-:Y:S08]  /*26d0*/  HMMA.16816.F32 R80, R16.reuse, R32, R80 ;  /* 0x000000201050723c */ /* 0x048ff00000001850 */
[----:B------:R-:W-:Y:S01]  /*26e0*/  HMMA.16816.F32 R16, R16, R34, R8 ;  /* 0x000000221010723c */ /* 0x000fe20000001808 */
[----:B------:R-:W2:Y:S04]  /*26f0*/  LDSM.16.M88.4 R8, [R202+0x4000] ;  /* 0x00400000ca08783b */ /* 0x000ea80000000200 */
[----:B------:R-:W3:Y:S03]  /*2700*/  LDSM.16.M88.4 R32, [R188+0x1800] ;  /* 0x00180000bc20783b */ /* 0x000ee60000000200 */
[C---:B-1----:R-:W-:Y:S08]  /*2710*/  HMMA.16816.F32 R20, R12.reuse, R68, R20 ;  /* 0x000000440c14723c */ /* 0x042ff00000001814 */
[----:B------:R-:W-:Y:S01]  /*2720*/  HMMA.16816.F32 R28, R12, R70, R28 ;  /* 0x000000460c1c723c */ /* 0x000fe2000000181c */
        /* <DEDUP_REMOVED lines=9> */
[----:B------:R-:W1:Y:S04]  /*27c0*/  LDSM.16.M88.4 R16, [R200+0x4000] ;  /* 0x00400000c810783b */ /* 0x000e680000000200 */
[----:B------:R-:W4:Y:S03]  /*27d0*/  LDSM.16.M88.4 R24, [R201+0xf800] ;  /* 0x00f80000c918783b */ /* 0x000f260000000200 */
[C---:B--2---:R-:W-:Y:S08]  /*27e0*/  HMMA.16816.F32 R20, R8.reuse, R84, R20 ;  /* 0x000000540814723c */ /* 0x044ff00000001814 */
        /* <DEDUP_REMOVED lines=31> */
[C---:B---3--:R-:W-:Y:S08]  /*29e0*/  HMMA.16816.F32 R48, R16.reuse, R12, R48 ;  /* 0x0000000c1030723c */ /* 0x048ff00000001830 */
[C---:B------:R-:W-:Y:S01]  /*29f0*/  HMMA.16816.F32 R44, R16.reuse, R14, R44 ;  /* 0x0000000e102c723c */ /* 0x040fe2000000182c */
[----:B------:R-:W-:Y:S07]  /*2a00*/  LDSM.16.M88.4 R12, [R188+0x2800] ;  /* 0x00280000bc0c783b */ /* 0x000fee0000000200 */
[C---:B------:R-:W-:Y:S08]  /*2a10*/  HMMA.16816.F32 R80, R16.reuse, R64, R80 ;  /* 0x000000401050723c */ /* 0x040ff00000001850 */
[----:B------:R-:W-:Y:S01]  /*2a20*/  HMMA.16816.F32 R76, R16, R66, R76 ;  /* 0x00000042104c723c */ /* 0x000fe2000000184c */
[----:B------:R-:W2:Y:S04]  /*2a30*/  LDSM.16.M88.4 R16, [R201+0x10000] ;  /* 0x01000000c910783b */ /* 0x000ea80000000200 */
[----:B------:R-:W-:Y:S03]  /*2a40*/  LDSM.16.M88.4 R64, [R201+0x11000] ;  /* 0x01100000c940783b */ /* 0x000fe60000000200 */
[C---:B-1----:R-:W-:Y:S08]  /*2a50*/  HMMA.16816.F32 R20, R88.reuse, R24, R20 ;  /* 0x000000185814723c */ /* 0x042ff00000001814 */
[----:B------:R-:W-:Y:S01]  /*2a60*/  HMMA.16816.F32 R28, R88, R26, R28 ;  /* 0x0000001a581c723c */ /* 0x000fe2000000181c */
[----:B------:R-:W-:Y:S07]  /*2a70*/  LDSM.16.M88.4 R24, [R195+0x10000] ;  /* 0x01000000c318783b */ /* 0x000fee0000000200 */
[C---:B------:R-:W-:Y:S08]  /*2a80*/  HMMA.16816.F32 R56, R32.reuse, R40, R56 ;  /* 0x000000282038723c */ /* 0x040ff00000001838 */
[C---:B------:R-:W-:Y:S01]  /*2a90*/  HMMA.16816.F32 R52, R32.reuse, R42, R52 ;  /* 0x0000002a2034723c */ /* 0x040fe20000001834 */
[----:B------:R-:W1:Y:S07]  /*2aa0*/  LDSM.16.M88.4 R40, [R200+0x8000] ;  /* 0x00800000c828783b */ /* 0x000e6e0000000200 */
[C---:B----4-:R-:W-:Y:S08]  /*2ab0*/  HMMA.16816.F32 R48, R32.reuse, R8, R48 ;  /* 0x000000082030723c */ /* 0x050ff00000001830 */
[----:B------:R-:W-:Y:S01]  /*2ac0*/  HMMA.16816.F32 R44, R32, R10, R44 ;  /* 0x0000000a202c723c */ /* 0x000fe2000000182c */
[----:B------:R-:W3:Y:S07]  /*2ad0*/  LDSM.16.M88.4 R8, [R188+0x3000] ;  /* 0x00300000bc08783b */ /* 0x000eee0000000200 */
[C---:B--2---:R-:W-:Y:S08]  /*2ae0*/  HMMA.16816.F32 R20, R72.reuse, R16, R20 ;  /* 0x000000104814723c */ /* 0x044ff00000001814 */
[----:B------:R-:W-:Y:S01]  /*2af0*/  HMMA.16816.F32 R28, R72, R18, R28 ;  /* 0x00000012481c723c */ /* 0x000fe2000000181c */
[----:B------:R-:W-:Y:S07]  /*2b00*/  LDSM.16.M88.4 R16, [R188+0x4000] ;  /* 0x00400000bc10783b */ /* 0x000fee0000000200 */
[C---:B------:R-:W-:Y:S08]  /*2b10*/  HMMA.16816.F32 R56, R88.reuse, R12, R56 ;  /* 0x0000000c5838723c */ /* 0x040ff00000001838 */
[----:B------:R-:W-:Y:S01]  /*2b20*/  HMMA.16816.F32 R52, R88, R14, R52 ;  /* 0x0000000e5834723c */ /* 0x000fe20000001834 */
[----:B------:R-:W2:Y:S07]  /*2b30*/  LDSM.16.M88.4 R12, [R198+0x8000] ;  /* 0x00800000c60c783b */ /* 0x000eae0000000200 */
[C---:B------:R-:W-:Y:S08]  /*2b40*/  HMMA.16816.F32 R80, R32.reuse, R36, R80 ;  /* 0x000000242050723c */ /* 0x040ff00000001850 */
[----:B------:R-:W-:Y:S01]  /*2b50*/  HMMA.16816.F32 R76, R32, R38, R76 ;  /* 0x00000026204c723c */ /* 0x000fe2000000184c */
[----:B------:R-:W-:Y:S04]  /*2b60*/  LDSM.16.M88.4 R36, [R199+0x4800] ;  /* 0x00480000c724783b */ /* 0x000fe80000000200 */
[----:B------:R-:W-:Y:S03]  /*2b70*/  LDSM.16.M88.4 R32, [R199+0x5000] ;  /* 0x00500000c720783b */ /* 0x000fe60000000200 */
[C---:B-1----:R-:W-:Y:S08]  /*2b80*/  HMMA.16816.F32 R20, R40.reuse, R92, R20 ;  /* 0x0000005c2814723c */ /* 0x042ff00000001814 */
[----:B------:R-:W-:Y:S08]  /*2b90*/  HMMA.16816.F32 R28, R40, R94, R28 ;  /* 0x0000005e281c723c */ /* 0x000ff0000000181c */
[C---:B---3--:R-:W-:Y:S08]  /*2ba0*/  HMMA.16816.F32 R48, R88.reuse, R8, R48 ;  /* 0x000000085830723c */ /* 0x048ff00000001830 */
[C---:B------:R-:W-:Y:S01]  /*2bb0*/  HMMA.16816.F32 R44, R88.reuse, R10, R44 ;  /* 0x0000000a582c723c */ /* 0x040fe2000000182c */
[----:B------:R-:W1:Y:S07]  /*2bc0*/  LDSM.16.M88.4 R8, [R197+0x8000] ;  /* 0x00800000c508783b */ /* 0x000e6e0000000200 */
[C---:B------:R-:W-:Y:S08]  /*2bd0*/  HMMA.16816.F32 R80, R88.reuse, R84, R80 ;  /* 0x000000545850723c */ /* 0x040ff00000001850 */
[----:B------:R-:W-:Y:S08]  /*2be0*/  HMMA.16816.F32 R76, R88, R86, R76 ;  /* 0x00000056584c723c */ /* 0x000ff0000000184c */
[C---:B------:R-:W-:Y:S08]  /*2bf0*/  HMMA.16816.F32 R56, R72.reuse, R68, R56 ;  /* 0x000000444838723c */ /* 0x040ff00000001838 */
[----:B------:R-:W-:Y:S01]  /*2c00*/  HMMA.16816.F32 R52, R72, R70, R52 ;  /* 0x000000464834723c */ /* 0x000fe20000001834 */
[----:B------:R-:W3:Y:S07]  /*2c10*/  LDSM.16.M88.4 R68, [R199+0x5800] ;  /* 0x00580000c744783b */ /* 0x000eee0000000200 */
[C---:B--2---:R-:W-:Y:S08]  /*2c20*/  HMMA.16816.F32 R20, R12.reuse, R24, R20 ;  /* 0x000000180c14723c */ /* 0x044ff00000001814 */
[----:B------:R-:W-:Y:S01]  /*2c30*/  HMMA.16816.F32 R28, R12, R26, R28 ;  /* 0x0000001a0c1c723c */ /* 0x000fe2000000181c */
[----:B------:R-:W-:Y:S07]  /*2c40*/  LDSM.16.M88.4 R24, [R195+0x11000] ;  /* 0x01100000c318783b */ /* 0x000fee0000000200 */
[C---:B------:R-:W-:Y:S08]  /*2c50*/  HMMA.16816.F32 R48, R72.reuse, R64, R48 ;  /* 0x000000404830723c */ /* 0x040ff00000001830 */
[C---:B------:R-:W-:Y:S01]  /*2c60*/  HMMA.16816.F32 R44, R72.reuse, R66, R44 ;  /* 0x00000042482c723c */ /* 0x040fe2000000182c */
[----:B------:R-:W2:Y:S07]  /*2c70*/  LDSM.16.M88.4 R64, [R195+0x10800] ;  /* 0x01080000c340783b */ /* 0x000eae0000000200 */
[C---:B------:R-:W-:Y:S08]  /*2c80*/  HMMA.16816.F32 R80, R72.reuse, R60, R80 ;  /* 0x0000003c4850723c */ /* 0x040ff00000001850 */
[----:B------:R-:W-:Y:S08]  /*2c90*/  HMMA.16816.F32 R76, R72, R62, R76 ;  /* 0x0000003e484c723c */ /* 0x000ff0000000184c */
[C---:B-1----:R-:W-:Y:S08]  /*2ca0*/  HMMA.16816.F32 R20, R8.reuse, R16, R20 ;  /* 0x000000100814723c */ /* 0x042ff00000001814 */
[----:B------:R-:W-:Y:S01]  /*2cb0*/  HMMA.16816.F32 R28, R8, R18, R28 ;  /* 0x00000012081c723c */ /* 0x000fe2000000181c */
[----:B------:R-:W1:Y:S07]  /*2cc0*/  LDSM.16.M88.4 R16, [R195+0x11800] ;  /* 0x01180000c310783b */ /* 0x000e6e0000000200 */
[C---:B------:R-:W-:Y:S08]  /*2cd0*/  HMMA.16816.F32 R56, R40.reuse, R36, R56 ;  /* 0x000000242838723c */ /* 0x040ff00000001838 */
[----:B------:R-:W-:Y:S01]  /*2ce0*/  HMMA.16816.F32 R52, R40, R38, R52 ;  /* 0x000000262834723c */ /* 0x000fe20000001834 */
[----:B------:R-:W-:-:S02]  /*2cf0*/  FMUL.FTZ R36, R20, c[0x0][0x2ec] ;  /* 0x0000bb0014247a20 */ /* 0x000fc40000410000 */
[----:B------:R-:W-:-:S04]  /*2d00*/  FMUL.FTZ R37, R21, c[0x0][0x2ec] ;  /* 0x0000bb0015257a20 */ /* 0x000fc80000410000 */
[----:B------:R-:W-:Y:S01]  /*2d10*/  FMUL.FTZ R38, R22, c[0x0][0x2ec] ;  /* 0x0000bb0016267a20 */ /* 0x000fe20000410000 */
[C---:B------:R-:W-:Y:S01]  /*2d20*/  HMMA.16816.F32 R48, R40.reuse, R32, R48 ;  /* 0x000000202830723c */ /* 0x040fe20000001830 */
[----:B------:R-:W-:Y:S01]  /*2d30*/  FMUL.FTZ R39, R23, c[0x0][0x2ec] ;  /* 0x0000bb0017277a20 */ /* 0x000fe20000410000 */
[----:B------:R-:W-:Y:S01]  /*2d40*/  MUFU.TANH R36, R36 ;  /* 0x0000002400247308 */ /* 0x000fe20000002400 */
[----:B------:R-:W-:Y:S05]  /*2d50*/  LDSM.16.M88.4 R20, [R188+0x5000] ;  /* 0x00500000bc14783b */ /* 0x000fea0000000200 */
[C---:B------:R-:W-:Y:S01]  /*2d60*/  HMMA.16816.F32 R44, R40.reuse, R34, R44 ;  /* 0x00000022282c723c */ /* 0x040fe2000000182c */
[----:B------:R-:W4:Y:S01]  /*2d70*/  LDSM.16.M88.4 R32, [R188+0x4800] ;  /* 0x00480000bc20783b */ /* 0x000f220000000200 */
[----:B------:R-:W5:Y:S06]  /*2d80*/  MUFU.TANH R38, R38 ;  /* 0x0000002600267308 */ /* 0x000f6c0000002400 */
[C---:B---3--:R-:W-:Y:S02]  /*2d90*/  HMMA.16816.F32 R80, R40.reuse, R68, R80 ;  /* 0x000000442850723c */ /* 0x048fe40000001850 */
[----:B------:R-:W3:Y:S06]  /*2da0*/  MUFU.TANH R37, R37 ;  /* 0x0000002500257308 */ /* 0x000eec0000002400 */
[----:B------:R-:W-:Y:S02]  /*2db0*/  HMMA.16816.F32 R76, R40, R70, R76 ;  /* 0x00000046284c723c */ /* 0x000fe4000000184c */
[----:B------:R-:W-:Y:S06]  /*2dc0*/  MUFU.TANH R39, R39 ;  /* 0x0000002700277308 */ /* 0x000fec0000002400 */
[C---:B--2---:R-:W-:Y:S08]  /*2dd0*/  HMMA.16816.F32 R56, R12.reuse, R64, R56 ;  /* 0x000000400c38723c */ /* 0x044ff00000001838 */
[C---:B------:R-:W-:Y:S08]  /*2de0*/  HMMA.16816.F32 R52, R12.reuse, R66, R52 ;  /* 0x000000420c34723c */ /* 0x040ff00000001834 */
[C---:B------:R-:W-:Y:S07]  /*2df0*/  HMMA.16816.F32 R48, R12.reuse, R24, R48 ;  /* 0x000000180c30723c */ /* 0x040fee0000001830 */
[----:B------:R-:W-:Y:S01]  /*2e00*/  FMUL.FTZ R24, R28, c[0x0][0x2ec] ;  /* 0x0000bb001c187a20 */ /* 0x000fe20000410000 */
[----:B------:R-:W-:Y:S01]  /*2e10*/  HMMA.16816.F32 R44, R12, R26, R44 ;  /* 0x0000001a0c2c723c */ /* 0x000fe2000000182c */
[----:B------:R-:W-:-:S04]  /*2e20*/  FMUL.FTZ R25, R29, c[0x0][0x2ec] ;  /* 0x0000bb001d197a20 */ /* 0x000fc80000410000 */
[----:B------:R-:W-:Y:S02]  /*2e30*/  MUFU.TANH R24, R24 ;  /* 0x0000001800187308 */ /* 0x000fe40000002400 */
[----:B------:R-:W-:Y:S01]  /*2e40*/  SHF.R.S32.HI R27, RZ, 0x1f, R216 ;  /* 0x0000001fff1b7819 */ /* 0x000fe200000114d8 */
[C---:B-1----:R-:W-:Y:S01]  /*2e50*/  HMMA.16816.F32 R80, R12.reuse, R16, R80 ;  /* 0x000000100c50723c */ /* 0x042fe20000001850 */
[----:B------:R-:W-:Y:S02]  /*2e60*/  FMUL.FTZ R26, R30, c[0x0][0x2ec] ;  /* 0x0000bb001e1a7a20 */ /* 0x000fe40000410000 */
[----:B------:R-:W-:Y:S02]  /*2e70*/  LEA.HI R216, R27, R216, RZ, 0x2 ;  /* 0x000000d81bd87211 */ /* 0x000fe400078f10ff */
[----:B------:R-:W-:Y:S02]  /*2e80*/  MUFU.TANH R25, R25 ;  /* 0x0000001900197308 */ /* 0x000fe40000002400 */
[----:B------:R-:W-:Y:S01]  /*2e90*/  SHF.R.S32.HI R216, RZ, 0x2, R216 ;  /* 0x00000002ffd87819 */ /* 0x000fe200000114d8 */
[----:B------:R-:W-:Y:S01]  /*2ea0*/  HMMA.16816.F32 R76, R12, R18, R76 ;  /* 0x000000120c4c723c */ /* 0x000fe2000000184c */
[----:B------:R-:W1:Y:S01]  /*2eb0*/  LDSM.16.M88.4 R12, [R188+0x5800] ;  /* 0x00580000bc0c783b */ /* 0x000e620000000200 */
[----:B------:R-:W-:Y:S01]  /*2ec0*/  FMUL.FTZ R16, R31, c[0x0][0x2ec] ;  /* 0x0000bb001f107a20 */ /* 0x000fe20000410000 */
[----:B------:R-:W-:-:S04]  /*2ed0*/  DEPBAR.LE SB0, 0x0 ;  /* 0x000080000000791a */ /* 0x000fc80000000000 */
[----:B------:R-:W-:Y:S01]  /*2ee0*/  IMAD.IADD R211, R216, 0x1, R211 ;  /* 0x00000001d8d37824 */ /* 0x000fe200078e02d3 */
[C---:B----4-:R-:W-:Y:S01]  /*2ef0*/  HMMA.16816.F32 R56, R8.reuse, R32, R56 ;  /* 0x000000200838723c */ /* 0x050fe20000001838 */
[----:B------:R-:W2:Y:S03]  /*2f00*/  MUFU.TANH R26, R26 ;  /* 0x0000001a001a7308 */ /* 0x000ea60000002400 */
[C---:B------:R-:W-:Y:S02]  /*2f10*/  IADD3 R205, R211.reuse, 0x8, RZ ;  /* 0x00000008d3cd7810 */ /* 0x040fe40007ffe0ff */
[----:B------:R-:W-:Y:S02]  /*2f20*/  IADD3 R212, R211, UR5, RZ ;  /* 0x00000005d3d47c10 */ /* 0x000fe4000fffe0ff */
[----:B------:R-:W-:Y:S01]  /*2f30*/  HMMA.16816.F32 R48, R8, R20, R48 ;  /* 0x000000140830723c */ /* 0x000fe20000001830 */
[C---:B------:R-:W-:Y:S01]  /*2f40*/  IADD3 R210, R205.reuse, UR5, RZ ;  /* 0x00000005cdd27c10 */ /* 0x040fe2000fffe0ff */
[----:B------:R-:W4:Y:S01]  /*2f50*/  MUFU.TANH R16, R16 ;  /* 0x0000001000107308 */ /* 0x000f220000002400 */
[----:B------:R-:W-:-:S02]  /*2f60*/  IADD3 R205, R205, UR4, RZ ;  /* 0x00000004cdcd7c10 */ /* 0x000fc4000fffe0ff */
[----:B------:R-:W-:Y:S02]  /*2f70*/  IADD3 R211, R211, UR4, RZ ;  /* 0x00000004d3d37c10 */ /* 0x000fe4000fffe0ff */
[----:B------:R-:W-:Y:S01]  /*2f80*/  IMAD.U32 R20, RZ, RZ, UR15 ;  /* 0x0000000fff147e24 */ /* 0x000fe2000f8e00ff */
[C---:B------:R-:W-:Y:S01]  /*2f90*/  HMMA.16816.F32 R52, R8.reuse, R34, R52 ;  /* 0x000000220834723c */ /* 0x040fe20000001834 */
[----:B------:R-:W-:Y:S02]  /*2fa0*/  IMNMX R205, R205, UR14, PT ;  /* 0x0000000ecdcd7c17 */ /* 0x000fe4000b800200 */
[----:B------:R-:W-:Y:S01]  /*2fb0*/  IMAD R20, R20, 0x40, R213 ;  /* 0x0000004014147824 */ /* 0x000fe200078e02d5 */
[----:B------:R-:W-:Y:S02]  /*2fc0*/  IMNMX R211, R211, UR14, PT ;  /* 0x0000000ed3d37c17 */ /* 0x000fe4000b800200 */
[----:B------:R-:W-:Y:S02]  /*2fd0*/  IMNMX R210, RZ, R210, !PT ;  /* 0x000000d2ffd27217 */ /* 0x000fe40007800200 */
[C---:B------:R-:W-:Y:S01]  /*2fe0*/  IADD3 R4, R20.reuse, 0x1, RZ ;  /* 0x0000000114047810 */ /* 0x040fe20007ffe0ff */
[----:B------:R-:W-:Y:S01]  /*2ff0*/  FMUL.FTZ R29, R59, c[0x0][0x2ec] ;  /* 0x0000bb003b1d7a20 */ /* 0x000fe20000410000 */
[C---:B------:R-:W-:Y:S01]  /*3000*/  IADD3 R3, R20.reuse, 0x8, RZ ;  /* 0x0000000814037810 */ /* 0x040fe20007ffe0ff */
[C---:B------:R-:W-:Y:S01]  /*3010*/  HMMA.16816.F32 R44, R8.reuse, R22, R44 ;  /* 0x00000016082c723c */ /* 0x040fe2000000182c */
[----:B------:R-:W-:Y:S01]  /*3020*/  ISETP.GE.AND P5, PT, R20, R205, PT ;  /* 0x000000cd1400720c */ /* 0x000fe20003fa6270 */
[----:B------:R-:W-:Y:S01]  /*3030*/  FMUL.FTZ R17, R56, c[0x0][0x2ec] ;  /* 0x0000bb0038117a20 */ /* 0x000fe20000410000 */
[----:B------:R-:W-:Y:S01]  /*3040*/  IMNMX R212, RZ, R212, !PT ;  /* 0x000000d4ffd47217 */ /* 0x000fe20007800200 */
[----:B------:R-:W-:Y:S01]  /*3050*/  FMUL.FTZ R30, R57, c[0x0][0x2ec] ;  /* 0x0000bb00391e7a20 */ /* 0x000fe20000410000 */
[----:B------:R-:W-:Y:S01]  /*3060*/  ISETP.GE.AND P2, PT, R4, R211, PT ;  /* 0x000000d30400720c */ /* 0x000fe20003f46270 */
[----:B------:R-:W-:Y:S01]  /*3070*/  FMUL.FTZ R31, R58, c[0x0][0x2ec] ;  /* 0x0000bb003a1f7a20 */ /* 0x000fe20000410000 */
[----:B------:R-:W-:Y:S01]  /*3080*/  ISETP.GE.AND P4, PT, R4, R205, PT ;  /* 0x000000cd0400720c */ /* 0x000fe20003f86270 */
[C---:B-1----:R-:W-:Y:S01]  /*3090*/  HMMA.16816.F32 R80, R8.reuse, R12, R80 ;  /* 0x0000000c0850723c */ /* 0x042fe20000001850 */
[CC--:B------:R-:W-:Y:S01]  /*30a0*/  ISETP.GE.AND P1, PT, R20.reuse, R211.reuse, PT ;  /* 0x000000d31400720c */ /* 0x0c0fe20003f26270 */
[----:B------:R-:W1:Y:S01]  /*30b0*/  MUFU.TANH R29, R29 ;  /* 0x0000001d001d7308 */ /* 0x000e620000002400 */
[----:B------:R-:W-:Y:S01]  /*30c0*/  ISETP.GE.AND P3, PT, R3, R211, PT ;  /* 0x000000d30300720c */ /* 0x000fe20003f66270 */
[----:B------:R-:W-:Y:S01]  /*30d0*/  FMUL.FTZ R49, R49, c[0x0][0x2ec] ;  /* 0x0000bb0031317a20 */ /* 0x000fe20000410000 */
[----:B------:R-:W-:Y:S01]  /*30e0*/  ISETP.GE.AND P0, PT, R3, R205, PT ;  /* 0x000000cd0300720c */ /* 0x000fe20003f06270 */
[----:B------:R-:W-:Y:S01]  /*30f0*/  FMUL.FTZ R32, R55, c[0x0][0x2ec] ;  /* 0x0000bb0037207a20 */ /* 0x000fe20000410000 */
[----:B------:R-:W-:Y:S01]  /*3100*/  ISETP.LT.OR P5, PT, R20, R210, P5 ;  /* 0x000000d21400720c */ /* 0x000fe20002fa1670 */
[----:B------:R-:W-:Y:S01]  /*3110*/  HMMA.16816.F32 R76, R8, R14, R76 ;  /* 0x0000000e084c723c */ /* 0x000fe2000000184c */
[C---:B------:R-:W-:Y:S01]  /*3120*/  ISETP.LT.OR P2, PT, R4.reuse, R212, P2 ;  /* 0x000000d40400720c */ /* 0x040fe20001741670 */
[----:B------:R-:W1:Y:S01]  /*3130*/  MUFU.TANH R17, R17 ;  /* 0x0000001100117308 */ /* 0x000e620000002400 */
[----:B------:R-:W-:Y:S01]  /*3140*/  ISETP.LT.OR P4, PT, R4, R210, P4 ;  /* 0x000000d20400720c */ /* 0x000fe20002781670 */
[----:B------:R-:W-:Y:S01]  /*3150*/  FMUL.FTZ R28, R52, c[0x0][0x2ec] ;  /* 0x0000bb00341c7a20 */ /* 0x000fe20000410000 */
[C---:B------:R-:W-:Y:S01]  /*3160*/  IADD3 R6, R20.reuse, 0x9, RZ ;  /* 0x0000000914067810 */ /* 0x040fe20007ffe0ff */
[----:B------:R-:W-:Y:S01]  /*3170*/  FMUL.FTZ R27, R53, c[0x0][0x2ec] ;  /* 0x0000bb00351b7a20 */ /* 0x000fe20000410000 */
[-C--:B------:R-:W-:Y:S01]  /*3180*/  ISETP.LT.OR P1, PT, R20, R212.reuse, P1 ;  /* 0x000000d41400720c */ /* 0x080fe20000f21670 */
[----:B------:R-:W-:Y:S01]  /*3190*/  FMUL.FTZ R33, R54, c[0x0][0x2ec] ;  /* 0x0000bb0036217a20 */ /* 0x000fe20000410000 */
[----:B------:R-:W-:Y:S01]  /*31a0*/  IADD3 R4, R20, 0x10, RZ ;  /* 0x0000001014047810 */ /* 0x000fe20007ffe0ff */
[----:B------:R-:W-:Y:S01]  /*31b0*/  MUFU.TANH R30, R30 ;  /* 0x0000001e001e7308 */ /* 0x000fe20000002400 */
[C---:B------:R-:W-:Y:S01]  /*31c0*/  ISETP.LT.OR P3, PT, R3.reuse, R212, P3 ;  /* 0x000000d40300720c */ /* 0x040fe20001f61670 */
[----:B------:R-:W-:Y:S01]  /*31d0*/  FMUL.FTZ R48, R48, c[0x0][0x2ec] ;  /* 0x0000bb0030307a20 */ /* 0x000fe20000410000 */
[----:B------:R-:W-:Y:S01]  /*31e0*/  ISETP.LT.OR P0, PT, R3, R210, P0 ;  /* 0x000000d20300720c */ /* 0x000fe20000701670 */
[----:B------:R-:W-:Y:S01]  /*31f0*/  FMUL.FTZ R50, R50, c[0x0][0x2ec] ;  /* 0x0000bb0032327a20 */ /* 0x000fe20000410000 */
[----:B-----5:R-:W-:Y:S01]  /*3200*/  FSEL R38, R38, -INF , !P5 ;  /* 0xff80000026267808 */ /* 0x020fe20006800000 */
[----:B------:R-:W-:Y:S01]  /*3210*/  FMUL.FTZ R82, R82, c[0x0][0x2ec] ;  /* 0x0000bb0052527a20 */ /* 0x000fe20000410000 */
[----:B------:R-:W-:Y:S01]  /*3220*/  ISETP.GE.AND P6, PT, R6, R211, PT ;  /* 0x000000d30600720c */ /* 0x000fe20003fc6270 */
[----:B------:R-:W5:Y:S01]  /*3230*/  MUFU.TANH R31, R31 ;  /* 0x0000001f001f7308 */ /* 0x000f620000002400 */
[----:B------:R-:W-:Y:S01]  /*3240*/  FSEL R3, R36, -INF , !P1 ;  /* 0xff80000024037808 */ /* 0x000fe20004800000 */
[----:B------:R-:W-:Y:S01]  /*3250*/  FMUL.FTZ R51, R51, c[0x0][0x2ec] ;  /* 0x0000bb0033337a20 */ /* 0x000fe20000410000 */
[----:B------:R-:W-:Y:S01]  /*3260*/  ISETP.GE.AND P5, PT, R6, R205, PT ;  /* 0x000000cd0600720c */ /* 0x000fe20003fa6270 */
[----:B------:R-:W-:Y:S01]  /*3270*/  FMUL.FTZ R44, R44, c[0x0][0x2ec] ;  /* 0x0000bb002c2c7a20 */ /* 0x000fe20000410000 */
[----:B---3--:R-:W-:Y:S01]  /*3280*/  FSEL R37, R37, -INF , !P2 ;  /* 0xff80000025257808 */ /* 0x008fe20005000000 */
[----:B------:R-:W-:Y:S01]  /*3290*/  FMUL.FTZ R45, R45, c[0x0][0x2ec] ;  /* 0x0000bb002d2d7a20 */ /* 0x000fe20000410000 */
[C---:B------:R-:W-:Y:S01]  /*32a0*/  ISETP.GE.AND P1, PT, R4.reuse, R211, PT ;  /* 0x000000d30400720c */ /* 0x040fe20003f26270 */
[----:B------:R-:W3:Y:S01]  /*32b0*/  MUFU.TANH R161, R49 ;  /* 0x0000003100a17308 */ /* 0x000ee20000002400 */
[-C--:B------:R-:W-:Y:S01]  /*32c0*/  ISETP.GE.AND P2, PT, R4, R205.reuse, PT ;  /* 0x000000cd0400720c */ /* 0x080fe20003f46270 */
[----:B------:R-:W-:Y:S01]  /*32d0*/  FMUL.FTZ R46, R46, c[0x0][0x2ec] ;  /* 0x0000bb002e2e7a20 */ /* 0x000fe20000410000 */
[----:B------:R-:W-:Y:S01]  /*32e0*/  IADD3 R18, R20, 0x11, RZ ;  /* 0x0000001114127810 */ /* 0x000fe20007ffe0ff */
[----:B------:R-:W-:Y:S01]  /*32f0*/  FMUL.FTZ R47, R47, c[0x0][0x2ec] ;  /* 0x0000bb002f2f7a20 */ /* 0x000fe20000410000 */
[----:B------:R-:W-:Y:S01]  /*3300*/  ISETP.LT.OR P6, PT, R6, R212, P6 ;  /* 0x000000d40600720c */ /* 0x000fe200037c1670 */
[----:B------:R-:W-:Y:S01]  /*3310*/  FMUL.FTZ R80, R80, c[0x0][0x2ec] ;  /* 0x0000bb0050507a20 */ /* 0x000fe20000410000 */
[----:B------:R-:W-:Y:S01]  /*3320*/  ISETP.LT.OR P5, PT, R6, R210, P5 ;  /* 0x000000d20600720c */ /* 0x000fe20002fa1670 */
[----:B------:R-:W1:Y:S01]  /*3330*/  MUFU.TANH R32, R32 ;  /* 0x0000002000207308 */ /* 0x000e620000002400 */
[C---:B------:R-:W-:Y:S01]  /*3340*/  ISETP.LT.OR P1, PT, R4.reuse, R212, P1 ;  /* 0x000000d40400720c */ /* 0x040fe20000f21670 */
[----:B------:R-:W-:Y:S01]  /*3350*/  FMUL.FTZ R81, R81, c[0x0][0x2ec] ;  /* 0x0000bb0051517a20 */ /* 0x000fe20000410000 */
[----:B------:R-:W-:Y:S01]  /*3360*/  ISETP.LT.OR P2, PT, R4, R210, P2 ;  /* 0x000000d20400720c */ /* 0x000fe20001741670 */
[----:B------:R-:W-:Y:S01]  /*3370*/  FMUL.FTZ R83, R83, c[0x0][0x2ec] ;  /* 0x0000bb0053537a20 */ /* 0x000fe20000410000 */
[----:B------:R-:W-:Y:S01]  /*3380*/  IADD3 R6, R20, 0x18, RZ ;  /* 0x0000001814067810 */ /* 0x000fe20007ffe0ff */
[----:B------:R-:W-:Y:S01]  /*3390*/  FMUL.FTZ R76, R76, c[0x0][0x2ec] ;  /* 0x0000bb004c4c7a20 */ /* 0x000fe20000410000 */
[----:B--2---:R-:W-:Y:S01]  /*33a0*/  FSEL R4, R26, -INF , !P0 ;  /* 0xff8000001a047808 */ /* 0x004fe20004000000 */
[----:B------:R-:W2:Y:S01]  /*33b0*/  MUFU.TANH R167, R48 ;  /* 0x0000003000a77308 */ /* 0x000ea20000002400 */
[----:B------:R-:W-:Y:S01]  /*33c0*/  ISETP.GE.AND P0, PT, R18, R205, PT ;  /* 0x000000cd1200720c */ /* 0x000fe20003f06270 */
[----:B------:R-:W-:Y:S01]  /*33d0*/  FMUL.FTZ R77, R77, c[0x0][0x2ec] ;  /* 0x0000bb004d4d7a20 */ /* 0x000fe20000410000 */
[----:B------:R-:W-:Y:S01]  /*33e0*/  FSEL R23, R24, -INF , !P3 ;  /* 0xff80000018177808 */ /* 0x000fe20005800000 */
[----:B------:R-:W-:Y:S01]  /*33f0*/  FMUL.FTZ R78, R78, c[0x0][0x2ec] ;  /* 0x0000bb004e4e7a20 */ /* 0x000fe20000410000 */
[----:B------:R-:W-:Y:S01]  /*3400*/  FSEL R25, R25, -INF , !P6 ;  /* 0xff80000019197808 */ /* 0x000fe20007000000 */
[----:B------:R-:W-:Y:S01]  /*3410*/  FMUL.FTZ R79, R79, c[0x0][0x2ec] ;  /* 0x0000bb004f4f7a20 */ /* 0x000fe20000410000 */
[C---:B------:R-:W-:Y:S01]  /*3420*/  ISETP.GE.AND P3, PT, R6.reuse, R211, PT ;  /* 0x000000d30600720c */ /* 0x040fe20003f66270 */
[----:B------:R-:W1:Y:S01]  /*3430*/  MUFU.TANH R164, R50 ;  /* 0x0000003200a47308 */ /* 0x000e620000002400 */
[----:B------:R-:W-:-:S02]  /*3440*/  ISETP.GE.AND P6, PT, R6, R205, PT ;  /* 0x000000cd0600720c */ /* 0x000fc40003fc6270 */
[----:B------:R-:W-:Y:S02]  /*3450*/  ISETP.LT.OR P0, PT, R18, R210, P0 ;  /* 0x000000d21200720c */ /* 0x000fe40000701670 */
[----:B------:R-:W-:Y:S02]  /*3460*/  FSEL R39, R39, -INF , !P4 ;  /* 0xff80000027277808 */ /* 0x000fe40006000000 */
[----:B------:R-:W-:Y:S01]  /*3470*/  IADD3 R22, R20, 0x21, RZ ;  /* 0x0000002114167810 */ /* 0x000fe20007ffe0ff */
[----:B------:R-:W2:Y:S01]  /*3480*/  MUFU.TANH R28, R28 ;  /* 0x0000001c001c7308 */ /* 0x000ea20000002400 */
[----:B------:R-:W-:Y:S02]  /*3490*/  ISETP.GE.AND P4, PT, R18, R211, PT ;  /* 0x000000d31200720c */ /* 0x000fe40003f86270 */
[C---:B------:R-:W-:Y:S02]  /*34a0*/  ISETP.LT.OR P3, PT, R6.reuse, R212, P3 ;  /* 0x000000d40600720c */ /* 0x040fe40001f61670 */
[----:B------:R-:W-:-:S02]  /*34b0*/  ISETP.LT.OR P6, PT, R6, R210, P6 ;  /* 0x000000d20600720c */ /* 0x000fc400037c1670 */
[----:B----4-:R-:W-:Y:S01]  /*34c0*/  FSEL R6, R16, -INF , !P5 ;  /* 0xff80000010067808 */ /* 0x010fe20006800000 */
[----:B------:R-:W-:Y:S01]  /*34d0*/  MUFU.TANH R27, R27 ;  /* 0x0000001b001b7308 */ /* 0x000fe20000002400 */
[----:B-1----:R-:W-:Y:S02]  /*34e0*/  FSEL R16, R29, -INF , !P0 ;  /* 0xff8000001d107808 */ /* 0x002fe40004000000 */
[----:B------:R-:W-:Y:S02]  /*34f0*/  ISETP.GE.AND P0, PT, R22, R211, PT ;  /* 0x000000d31600720c */ /* 0x000fe40003f06270 */
[----:B------:R-:W-:Y:S02]  /*3500*/  ISETP.LT.OR P4, PT, R18, R212, P4 ;  /* 0x000000d41200720c */ /* 0x000fe40002781670 */
[C---:B------:R-:W-:Y:S01]  /*3510*/  IADD3 R13, R20.reuse, 0x19, RZ ;  /* 0x00000019140d7810 */ /* 0x040fe20007ffe0ff */
[----:B------:R-:W1:Y:S01]  /*3520*/  MUFU.TANH R33, R33 ;  /* 0x0000002100217308 */ /* 0x000e620000002400 */
[----:B------:R-:W-:-:S02]  /*3530*/  IADD3 R12, R20, 0x20, RZ ;  /* 0x00000020140c7810 */ /* 0x000fc40007ffe0ff */
[----:B------:R-:W-:Y:S02]  /*3540*/  ISETP.LT.OR P0, PT, R22, R212, P0 ;  /* 0x000000d41600720c */ /* 0x000fe40000701670 */
[----:B------:R-:W-:Y:S02]  /*3550*/  FSEL R21, R17, -INF , !P1 ;  /* 0xff80000011157808 */ /* 0x000fe40004800000 */
[----:B-----5:R-:W-:Y:S01]  /*3560*/  FSEL R18, R31, -INF , !P2 ;  /* 0xff8000001f127808 */ /* 0x020fe20005000000 */
[----:B------:R-:W4:Y:S01]  /*3570*/  MUFU.TANH R166, R82 ;  /* 0x0000005200a67308 */ /* 0x000f220000002400 */
[----:B------:R-:W-:Y:S02]  /*3580*/  FSEL R19, R30, -INF , !P4 ;  /* 0xff8000001e137808 */ /* 0x000fe40006000000 */
[----:B------:R-:W-:Y:S02]  /*3590*/  IADD3 R9, R20, 0x30, RZ ;  /* 0x0000003014097810 */ /* 0x000fe40007ffe0ff */
[----:B------:R-:W-:-:S02]  /*35a0*/  ISETP.GE.AND P1, PT, R12, R211, PT ;  /* 0x000000d30c00720c */ /* 0x000fc40003f26270 */
[CC--:B------:R-:W-:Y:S01]  /*35b0*/  ISETP.GE.AND P2, PT, R13.reuse, R205.reuse, PT ;  /* 0x000000cd0d00720c */ /* 0x0c0fe20003f46270 */
[----:B------:R-:W5:Y:S01]  /*35c0*/  MUFU.TANH R174, R51 ;  /* 0x0000003300ae7308 */ /* 0x000f620000002400 */
[----:B------:R-:W-:Y:S02]  /*35d0*/  ISETP.GE.AND P4, PT, R12, R205, PT ;  /* 0x000000cd0c00720c */ /* 0x000fe40003f86270 */
[----:B------:R-:W-:Y:S02]  /*35e0*/  ISETP.GE.AND P5, PT, R13, R211, PT ;  /* 0x000000d30d00720c */ /* 0x000fe40003fa6270 */
[----:B---3--:R-:W-:Y:S02]  /*35f0*/  FSEL R161, R161, -INF , !P0 ;  /* 0xff800000a1a17808 */ /* 0x008fe40004000000 */
[----:B------:R-:W-:Y:S01]  /*3600*/  ISETP.GE.AND P0, PT, R9, R205, PT ;  /* 0x000000cd0900720c */ /* 0x000fe20003f06270 */
[----:B------:R-:W3:Y:S01]  /*3610*/  MUFU.TANH R159, R44 ;  /* 0x0000002c009f7308 */ /* 0x000ee20000002400 */
[----:B------:R-:W-:-:S02]  /*3620*/  ISETP.LT.OR P2, PT, R13, R210, P2 ;  /* 0x000000d20d00720c */ /* 0x000fc40001741670 */
[C---:B------:R-:W-:Y:S02]  /*3630*/  ISETP.LT.OR P1, PT, R12.reuse, R212, P1 ;  /* 0x000000d40c00720c */ /* 0x040fe40000f21670 */
[----:B------:R-:W-:Y:S02]  /*3640*/  ISETP.LT.OR P4, PT, R12, R210, P4 ;  /* 0x000000d20c00720c */ /* 0x000fe40002781670 */
[----:B------:R-:W-:Y:S01]  /*3650*/  ISETP.LT.OR P5, PT, R13, R212, P5 ;  /* 0x000000d40d00720c */ /* 0x000fe20002fa1670 */
[----:B------:R-:W-:Y:S01]  /*3660*/  MUFU.TANH R165, R45 ;  /* 0x0000002d00a57308 */ /* 0x000fe20000002400 */
[C---:B------:R-:W-:Y:S02]  /*3670*/  IADD3 R10, R20.reuse, 0x29, RZ ;  /* 0x00000029140a7810 */ /* 0x040fe40007ffe0ff */
[----:B------:R-:W-:Y:S02]  /*3680*/  IADD3 R24, R20, 0x28, RZ ;  /* 0x0000002814187810 */ /* 0x000fe40007ffe0ff */
[----:B------:R-:W-:-:S02]  /*3690*/  ISETP.LT.OR P0, PT, R9, R210, P0 ;  /* 0x000000d20900720c */ /* 0x000fc40000701670 */
[----:B------:R-:W-:Y:S01]  /*36a0*/  FSEL R8, R32, -INF , !P2 ;  /* 0xff80000020087808 */ /* 0x000fe20005000000 */
[----:B------:R-:W3:Y:S01]  /*36b0*/  MUFU.TANH R172, R46 ;  /* 0x0000002e00ac7308 */ /* 0x000ee20000002400 */
[----:B--2---:R-:W-:Y:S02]  /*36c0*/  FSEL R167, R167, -INF , !P1 ;  /* 0xff800000a7a77808 */ /* 0x004fe40004800000 */
[----:B------:R-:W-:Y:S02]  /*36d0*/  FSEL R164, R164, -INF , !P4 ;  /* 0xff800000a4a47808 */ /* 0x000fe40006000000 */
[----:B------:R-:W-:Y:S02]  /*36e0*/  FSEL R17, R28, -INF , !P3 ;  /* 0xff8000001c117808 */ /* 0x000fe40005800000 */
[----:B-1----:R-:W-:Y:S01]  /*36f0*/  FSEL R12, R33, -INF , !P6 ;  /* 0xff800000210c7808 */ /* 0x002fe20007000000 */
[----:B------:R-:W1:Y:S01]  /*3700*/  MUFU.TANH R168, R47 ;  /* 0x0000002f00a87308 */ /* 0x000e620000002400 */
[----:B------:R-:W-:-:S02]  /*3710*/  FSEL R13, R27, -INF , !P5 ;  /* 0xff8000001b0d7808 */ /* 0x000fc40006800000 */
[CC--:B------:R-:W-:Y:S02]  /*3720*/  ISETP.GE.AND P2, PT, R10.reuse, R211.reuse, PT ;  /* 0x000000d30a00720c */ /* 0x0c0fe40003f46270 */
[----:B------:R-:W-:Y:S02]  /*3730*/  ISETP.GE.AND P1, PT, R9, R211, PT ;  /* 0x000000d30900720c */ /* 0x000fe40003f26270 */
[----:B------:R-:W-:Y:S01]  /*3740*/  ISETP.GE.AND P4, PT, R10, R205, PT ;  /* 0x000000cd0a00720c */ /* 0x000fe20003f86270 */
[----:B------:R-:W2:Y:S01]  /*3750*/  MUFU.TANH R171, R80 ;  /* 0x0000005000ab7308 */ /* 0x000ea20000002400 */
[----:B------:R-:W-:Y:S02]  /*3760*/  ISETP.GE.AND P3, PT, R24, R211, PT ;  /* 0x000000d31800720c */ /* 0x000fe40003f66270 */
[-C--:B------:R-:W-:Y:S02]  /*3770*/  ISETP.GE.AND P6, PT, R22, R205.reuse, PT ;  /* 0x000000cd1600720c */ /* 0x080fe40003fc6270 */
[----:B------:R-:W-:-:S02]  /*3780*/  ISETP.GE.AND P5, PT, R24, R205, PT ;  /* 0x000000cd1800720c */ /* 0x000fc40003fa6270 */
[----:B----4-:R-:W-:Y:S01]  /*3790*/  FSEL R166, R166, -INF , !P0 ;  /* 0xff800000a6a67808 */ /* 0x010fe20004000000 */
[----:B------:R-:W4:Y:S01]  /*37a0*/  MUFU.TANH R169, R81 ;  /* 0x0000005100a97308 */ /* 0x000f220000002400 */
[----:B------:R-:W-:Y:S02]  /*37b0*/  PLOP3.LUT P0, PT, PT, PT, UP0, 0x80, 0x0 ;  /* 0x000000000000781c */ /* 0x000fe40003f0f008 */
[C---:B------:R-:W-:Y:S02]  /*37c0*/  ISETP.LT.OR P2, PT, R10.reuse, R212, P2 ;  /* 0x000000d40a00720c */ /* 0x040fe40001741670 */
[----:B------:R-:W-:Y:S02]  /*37d0*/  ISETP.LT.OR P4, PT, R10, R210, P4 ;  /* 0x000000d20a00720c */ /* 0x000fe40002781670 */
[----:B------:R-:W-:Y:S01]  /*37e0*/  ISETP.LT.OR P1, PT, R9, R212, P1 ;  /* 0x000000d40900720c */ /* 0x000fe20000f21670 */
[----:B------:R-:W1:Y:S01]  /*37f0*/  MUFU.TANH R142, R83 ;  /* 0x00000053008e7308 */ /* 0x000e620000002400 */
[----:B------:R-:W-:-:S02]  /*3800*/  ISETP.LT.OR P6, PT, R22, R210, P6 ;  /* 0x000000d21600720c */ /* 0x000fc400037c1670 */
[C---:B------:R-:W-:Y:S02]  /*3810*/  ISETP.LT.OR P3, PT, R24.reuse, R212, P3 ;  /* 0x000000d41800720c */ /* 0x040fe40001f61670 */
[----:B------:R-:W-:Y:S02]  /*3820*/  ISETP.LT.OR P5, PT, R24, R210, P5 ;  /* 0x000000d21800720c */ /* 0x000fe40002fa1670 */
[C---:B------:R-:W-:Y:S01]  /*3830*/  IADD3 R10, R20.reuse, 0x31, RZ ;  /* 0x00000031140a7810 */ /* 0x040fe20007ffe0ff */
[----:B------:R-:W4:Y:S01]  /*3840*/  MUFU.TANH R143, R76 ;  /* 0x0000004c008f7308 */ /* 0x000f220000002400 */
[C---:B------:R-:W-:Y:S02]  /*3850*/  IADD3 R9, R20.reuse, 0x38, RZ ;  /* 0x0000003814097810 */ /* 0x040fe40007ffe0ff */
[----:B------:R-:W-:Y:S02]  /*3860*/  IADD3 R20, R20, 0x39, RZ ;  /* 0x0000003914147810 */ /* 0x000fe40007ffe0ff */
[----:B-----5:R-:W-:-:S02]  /*3870*/  FSEL R174, R174, -INF , !P6 ;  /* 0xff800000aeae7808 */ /* 0x020fc40007000000 */
[----:B---3--:R-:W-:Y:S01]  /*3880*/  FSEL R159, R159, -INF , !P3 ;  /* 0xff8000009f9f7808 */ /* 0x008fe20005800000 */
[----:B------:R-:W-:Y:S01]  /*3890*/  MUFU.TANH R141, R77 ;  /* 0x0000004d008d7308 */ /* 0x000fe20000002400 */
[----:B------:R-:W-:Y:S02]  /*38a0*/  FSEL R172, R172, -INF , !P5 ;  /* 0xff800000acac7808 */ /* 0x000fe40006800000 */
[----:B------:R-:W-:Y:S02]  /*38b0*/  FSEL R165, R165, -INF , !P2 ;  /* 0xff800000a5a57808 */ /* 0x000fe40005000000 */
[----:B-1----:R-:W-:Y:S02]  /*38c0*/  FSEL R168, R168, -INF , !P4 ;  /* 0xff800000a8a87808 */ /* 0x002fe40006000000 */
[----:B--2---:R-:W-:Y:S01]  /*38d0*/  FSEL R171, R171, -INF , !P1 ;  /* 0xff800000abab7808 */ /* 0x004fe20004800000 */
[----:B------:R-:W1:Y:S01]  /*38e0*/  MUFU.TANH R140, R78 ;  /* 0x0000004e008c7308 */ /* 0x000e620000002400 */
[----:B------:R-:W-:Y:S01]  /*38f0*/  BAR.SYNC.DEFER_BLOCKING 0x0 ;  /* 0x0000000000007b1d */ /* 0x000fe20000010000 */
[----:B------:R-:W-:-:S02]  /*3900*/  ISETP.GE.AND P6, PT, R10, R211, PT ;  /* 0x000000d30a00720c */ /* 0x000fc40003fc6270 */
[----:B------:R-:W-:Y:S02]  /*3910*/  ISETP.GE.AND P3, PT, R10, R205, PT ;  /* 0x000000cd0a00720c */ /* 0x000fe40003f66270 */
[C---:B------:R-:W-:Y:S02]  /*3920*/  ISETP.GE.AND P5, PT, R9.reuse, R211, PT ;  /* 0x000000d30900720c */ /* 0x040fe40003fa6270 */
[----:B------:R-:W2:Y:S01]  /*3930*/  MUFU.TANH R162, R79 ;  /* 0x0000004f00a27308 */ /* 0x000ea20000002400 */
[----:B------:R-:W-:Y:S02]  /*3940*/  ISETP.GE.AND P2, PT, R9, R205, PT ;  /* 0x000000cd0900720c */ /* 0x000fe40003f46270 */
[C---:B------:R-:W-:Y:S02]  /*3950*/  ISETP.GE.AND P4, PT, R20.reuse, R211, PT ;  /* 0x000000d31400720c */ /* 0x040fe40003f86270 */
[----:B------:R-:W-:Y:S02]  /*3960*/  ISETP.GE.AND P1, PT, R20, R205, PT ;  /* 0x000000cd1400720c */ /* 0x000fe40003f26270 */
[----:B------:R-:W-:-:S02]  /*3970*/  ISETP.LT.OR P6, PT, R10, R212, P6 ;  /* 0x000000d40a00720c */ /* 0x000fc400037c1670 */
[----:B------:R-:W-:Y:S02]  /*3980*/  ISETP.LT.OR P3, PT, R10, R210, P3 ;  /* 0x000000d20a00720c */ /* 0x000fe40001f61670 */
[C---:B------:R-:W-:Y:S02]  /*3990*/  ISETP.LT.OR P5, PT, R9.reuse, R212, P5 ;  /* 0x000000d40900720c */ /* 0x040fe40002fa1670 */
[----:B------:R-:W-:Y:S02]  /*39a0*/  ISETP.LT.OR P2, PT, R9, R210, P2 ;  /* 0x000000d20900720c */ /* 0x000fe40001741670 */
[C---:B------:R-:W-:Y:S02]  /*39b0*/  ISETP.LT.OR P4, PT, R20.reuse, R212, P4 ;  /* 0x000000d41400720c */ /* 0x040fe40002781670 */
[----:B------:R-:W-:Y:S02]  /*39c0*/  ISETP.LT.OR P1, PT, R20, R210, P1 ;  /* 0x000000d21400720c */ /* 0x000fe40000f21670 */
[----:B----4-:R-:W-:-:S02]  /*39d0*/  FSEL R169, R169, -INF , !P6 ;  /* 0xff800000a9a97808 */ /* 0x010fc40007000000 */
[----:B------:R-:W-:Y:S02]  /*39e0*/  FSEL R142, R142, -INF , !P3 ;  /* 0xff8000008e8e7808 */ /* 0x000fe40005800000 */
[----:B------:R-:W-:Y:S02]  /*39f0*/  FSEL R143, R143, -INF , !P5 ;  /* 0xff8000008f8f7808 */ /* 0x000fe40006800000 */
[----:B-1----:R-:W-:Y:S02]  /*3a00*/  FSEL R140, R140, -INF , !P2 ;  /* 0xff8000008c8c7808 */ /* 0x002fe40005000000 */
[----:B------:R-:W-:Y:S02]  /*3a10*/  FSEL R141, R141, -INF , !P4 ;  /* 0xff8000008d8d7808 */ /* 0x000fe40006000000 */
[----:B--2---:R-:W-:Y:S01]  /*3a20*/  FSEL R162, R162, -INF , !P1 ;  /* 0xff800000a2a27808 */ /* 0x004fe20004800000 */
        /* <DEDUP_REMOVED lines=24> */
.L_x_277:
[----:B-1----:R-:W-:Y:S02]  /*3bb0*/  FMNMX.FTZ R14, R3, R37, !PT ;  /* 0x00000025030e7209 */ /* 0x002fe40007810000 */
        /* <DEDUP_REMOVED lines=70> */
[----:B------:R-:W2:Y:S01]  /*4020*/  MUFU.EX2 R153, R153 ;  /* 0x0000009900997308 */ /* 0x000ea20000000800 */
[--C-:B------:R-:W-:Y:S01]  /*4030*/  FFMA.FTZ R155, R38, c[0x0][0x23c], -R163.reuse ;  /* 0x00008f00269b7a23 */ /* 0x100fe200000108a3 */
[----:B------:R-:W-:Y:S01]  /*4040*/  LDSM.16.MT88.4 R20, [R196+0x12800] ;  /* 0x01280000c414783b */ /* 0x000fe20000004200 */
[----:B------:R-:W-:-:S02]  /*4050*/  FFMA.FTZ R156, R39, c[0x0][0x23c], -R163 ;  /* 0x00008f00279c7a23 */ /* 0x000fc400000108a3 */
[--C-:B------:R-:W-:Y:S02]  /*4060*/  FFMA.FTZ R157, R4, c[0x0][0x23c], -R163.reuse ;  /* 0x00008f00049d7a23 */ /* 0x100fe400000108a3 */
[--C-:B------:R-:W-:Y:S01]  /*4070*/  FFMA.FTZ R148, R6, c[0x0][0x23c], -R163.reuse ;  /* 0x00008f0006947a23 */ /* 0x100fe200000108a3 */
[----:B------:R-:W-:Y:S01]  /*4080*/  MUFU.EX2 R152, R152 ;  /* 0x0000009800987308 */ /* 0x000fe20000000800 */
[----:B------:R-:W1:Y:S01]  /*4090*/  LDSM.16.MT88.4 R4, [R192+0x16000] ;  /* 0x01600000c004783b */ /* 0x000e620000004200 */
[--C-:B------:R-:W-:Y:S02]  /*40a0*/  FFMA.FTZ R151, R18, c[0x0][0x23c], -R163.reuse ;  /* 0x00008f0012977a23 */ /* 0x100fe400000108a3 */
[--C-:B------:R-:W-:Y:S02]  /*40b0*/  FFMA.FTZ R144, R16, c[0x0][0x23c], -R163.reuse ;  /* 0x00008f0010907a23 */ /* 0x100fe400000108a3 */
[--C-:B------:R-:W-:Y:S01]  /*40c0*/  FFMA.FTZ R0, R8, c[0x0][0x23c], -R163.reuse ;  /* 0x00008f0008007a23 */ /* 0x100fe200000108a3 */
[----:B------:R-:W-:Y:S01]  /*40d0*/  LDSM.16.MT88.4 R16, [R193+0x14800] ;  /* 0x01480000c110783b */ /* 0x000fe20000004200 */
[----:B------:R-:W3:Y:S01]  /*40e0*/  MUFU.EX2 R147, R147 ;  /* 0x0000009300937308 */ /* 0x000ee20000000800 */
[----:B--2---:R-:W-:Y:S01]  /*40f0*/  F2FP.PACK_AB R96, R153, R154 ;  /* 0x0000009a9960723e */ /* 0x004fe200000000ff */
[----:B------:R-:W-:Y:S01]  /*4100*/  FFMA.FTZ R133, R13, c[0x0][0x23c], -R170 ;  /* 0x00008f000d857a23 */ /* 0x000fe200000108aa */
[----:B------:R-:W2:Y:S01]  /*4110*/  LDSM.16.MT88.4 R8, [R196+0x14800] ;  /* 0x01480000c408783b */ /* 0x000ea20000004200 */
[----:B------:R-:W-:-:S02]  /*4120*/  FFMA.FTZ R149, R12, c[0x0][0x23c], -R163 ;  /* 0x00008f000c957a23 */ /* 0x000fc400000108a3 */
[--C-:B------:R-:W-:Y:S01]  /*4130*/  FFMA.FTZ R158, R167, c[0x0][0x23c], -R170.reuse ;  /* 0x00008f00a79e7a23 */ /* 0x100fe200000108aa */
[----:B------:R-:W1:Y:S01]  /*4140*/  LDSM.16.MT88.4 R12, [R192+0x14800] ;  /* 0x01480000c00c783b */ /* 0x000e620000004200 */
[----:B------:R-:W-:Y:S01]  /*4150*/  MUFU.EX2 R155, R155 ;  /* 0x0000009b009b7308 */ /* 0x000fe20000000800 */
[--C-:B------:R-:W-:Y:S02]  /*4160*/  FFMA.FTZ R160, R165, c[0x0][0x23c], -R170.reuse ;  /* 0x00008f00a5a07a23 */ /* 0x100fe400000108aa */
[--C-:B------:R-:W-:Y:S02]  /*4170*/  FFMA.FTZ R161, R161, c[0x0][0x23c], -R170.reuse ;  /* 0x00008f00a1a17a23 */ /* 0x100fe400000108aa */
[----:B------:R-:W-:Y:S02]  /*4180*/  FFMA.FTZ R159, R159, c[0x0][0x23c], -R170 ;  /* 0x00008f009f9f7a23 */ /* 0x000fe400000108aa */
[--C-:B------:R-:W-:Y:S01]  /*4190*/  FFMA.FTZ R164, R164, c[0x0][0x23c], -R163.reuse ;  /* 0x00008f00a4a47a23 */ /* 0x100fe200000108a3 */
[----:B------:R-:W4:Y:S01]  /*41a0*/  MUFU.EX2 R156, R156 ;  /* 0x0000009c009c7308 */ /* 0x000f220000000800 */
        /* <DEDUP_REMOVED lines=21> */
[----:B------:R-:W3:Y:S01]  /*4300*/  MUFU.EX2 R145, R145 ;  /* 0x0000009100917308 */ /* 0x000ee20000000800 */
        /* <DEDUP_REMOVED lines=25> */
[C---:B-1----:R-:W-:Y:S02]  /*44a0*/  HMMA.16816.F32 R76, R96.reuse, R80, RZ ;  /* 0x00000050604c723c */ /* 0x042fe400000018ff */
[----:B------:R-:W1:Y:S06]  /*44b0*/  MUFU.EX2 R165, R165 ;  /* 0x000000a500a57308 */ /* 0x000e6c0000000800 */
        /* <DEDUP_REMOVED lines=33> */
[----:B--2---:R-:W-:Y:S01]  /*46d0*/  HMMA.16816.F32 R36, R4, R8, R36 ;  /* 0x000000080424723c */ /* 0x004fe20000001824 */
[----:B------:R-:W-:-:S07]  /*46e0*/  FADD.FTZ R149, R0, R149 ;  /* 0x0000009500957221 */ /* 0x000fce0000010000 */
[C---:B------:R-:W-:Y:S01]  /*46f0*/  HMMA.16816.F32 R40, R4.reuse, R10, R40 ;  /* 0x0000000a0428723c */ /* 0x040fe20000001828 */
[----:B------:R-:W2:Y:S07]  /*4700*/  LDSM.16.MT88.4 R8, [R194+0x16800] ;  /* 0x01680000c208783b */ /* 0x000eae0000004200 */
        /* <DEDUP_REMOVED lines=30> */
[C---:B-1----:R-:W-:Y:S08]  /*48f0*/  HMMA.16816.F32 R92, R4.reuse, R12, R92 ;  /* 0x0000000c045c723c */ /* 0x042ff0000000185c */
[----:B------:R-:W-:Y:S01]  /*4900*/  HMMA.16816.F32 R96, R4, R14, R96 ;  /* 0x0000000e0460723c */ /* 0x000fe20000001860 */
[----:B------:R-:W1:Y:S06]  /*4910*/  LDSM.16.MT88.4 R12, [R196+0x15000] ;  /* 0x01500000c40c783b */ /* 0x000e6c0000004200 */
        /* <DEDUP_REMOVED lines=21> */
[C---:B------:R-:W-:Y:S08]  /*4a70*/  HMMA.16816.F32 R68, R4.reuse, R20, R68 ;  /* 0x000000140444723c */ /* 0x040ff00000001844 */
        /* <DEDUP_REMOVED lines=9> */
[C---:B------:R-:W-:Y:S01]  /*4b10*/  HMMA.16816.F32 R72, R4.reuse, R22, R72 ;  /* 0x000000160448723c */ /* 0x040fe20000001848 */
[----:B------:R-:W-:Y:S07]  /*4b20*/  LDSM.16.MT88.4 R20, [R192+0x15800] ;  /* 0x01580000c014783b */ /* 0x000fee0000004200 */
        /* <DEDUP_REMOVED lines=74> */
[----:B------:R-:W-:-:S04]  /*4fd0*/  LEA.HI.X R9, R0, c[0x0][0x174], R5, 0x1, P1 ;  /* 0x00005d0000097a11 */ /* 0x000fc800008f0c05 */
[----:B------:R-:W-:Y:S01]  /*4fe0*/  IADD3.X R11, R9, R7, R2, P0, !PT ;  /* 0x00000007090b7210 */ /* 0x000fe200007fe402 */
        /* <DEDUP_REMOVED lines=13> */
[----:B------:R-:W5:Y:S04]  /*50c0*/  LDSM.16.M88.4 R20, [R201+0xd800] ;  /* 0x00d80000c914783b */ /* 0x000f680000000200 */
[----:B------:R-:W-:Y:S04]  /*50d0*/  LDSM.16.M88.4 R32, [R200] ;  /* 0x00000000c820783b */ /* 0x000fe80000000200 */
[----:B------:R-:W4:Y:S04]  /*50e0*/  LDSM.16.M88.4 R4, [R199] ;  /* 0x00000000c704783b */ /* 0x000f280000000200 */
[----:B------:R-:W4:Y:S04]  /*50f0*/  LDSM.16.M88.4 R160, [R190] ;  /* 0x00000000bea0783b */ /* 0x000f280000000200 */
[----:B------:R-:W5:Y:S04]  /*5100*/  LDSM.16.M88.4 R156, [R189] ;  /* 0x00000000bd9c783b */ /* 0x000f680000000200 */
[----:B------:R-:W5:Y:S04]  /*5110*/  LDSM.16.M88.4 R176, [R191] ;  /* 0x00000000bfb0783b */ /* 0x000f680000000200 */
[----:B------:R-:W-:Y:S01]  /*5120*/  LDSM.16.M88.4 R16, [R198] ;  /* 0x00000000c610783b */ /* 0x000fe20000000200 */
[C---:B--2---:R-:W-:Y:S03]  /*5130*/  HMMA.16816.F32 R12, R164.reuse, R28, RZ ;  /* 0x0000001ca40c723c */ /* 0x044fe600000018ff */
[----:B-1----:R-:W1:Y:S04]  /*5140*/  LDSM.16.M88.4 R8, [R195+0xc000] ;  /* 0x00c00000c308783b */ /* 0x002e680000000200 */
[----:B------:R-:W2:Y:S01]  /*5150*/  LDSM.16.M88.4 R136, [R195+0xd000] ;  /* 0x00d00000c388783b */ /* 0x000ea20000000200 */
[C---:B------:R-:W-:Y:S03]  /*5160*/  HMMA.16816.F32 R28, R164.reuse, R30, RZ ;  /* 0x0000001ea41c723c */ /* 0x040fe600000018ff */
[----:B------:R-:W-:Y:S04]  /*5170*/  LDSM.16.M88.4 R152, [R195+0xc800] ;  /* 0x00c80000c398783b */ /* 0x000fe80000000200 */
[----:B------:R-:W-:Y:S01]  /*5180*/  LDSM.16.M88.4 R172, [R197] ;  /* 0x00000000c5ac783b */ /* 0x000fe20000000200 */
[C---:B---3--:R-:W-:Y:S03]  /*5190*/  HMMA.16816.F32 R24, R164.reuse, R148, RZ ;  /* 0x00000094a418723c */ /* 0x048fe600000018ff */
[----:B------:R-:W-:Y:S04]  /*51a0*/  LDSM.16.M88.4 R228, [R183] ;  /* 0x00000000b7e4783b */ /* 0x000fe80000000200 */
[----:B------:R-:W-:Y:S01]  /*51b0*/  LDSM.16.M88.4 R224, [R201+0x10800] ;  /* 0x01080000c9e0783b */ /* 0x000fe20000000200 */
[C---:B----4-:R-:W-:Y:S03]  /*51c0*/  HMMA.16816.F32 R144, R164.reuse, R140, RZ ;  /* 0x0000008ca490723c */ /* 0x050fe600000018ff */
[----:B------:R-:W0:Y:S05]  /*51d0*/  LDGDEPBAR ;  /* 0x00000000000079af */ /* 0x000e2a0000000000 */
[C---:B------:R-:W-:Y:S08]  /*51e0*/  HMMA.16816.F32 R148, R164.reuse, R150, RZ ;  /* 0x00000096a494723c */ /* 0x040ff000000018ff */
[C---:B------:R-:W-:Y:S08]  /*51f0*/  HMMA.16816.F32 R140, R164.reuse, R142, RZ ;  /* 0x0000008ea48c723c */ /* 0x040ff000000018ff */
[C---:B-----5:R-:W-:Y:S08]  /*5200*/  HMMA.16816.F32 R168, R164.reuse, R20, RZ ;  /* 0x00000014a4a8723c */ /* 0x060ff000000018ff */
[----:B------:R-:W-:Y:S01]  /*5210*/  HMMA.16816.F32 R164, R164, R22, RZ ;  /* 0x00000016a4a4723c */ /* 0x000fe200000018ff */
[----:B------:R-:W3:Y:S07]  /*5220*/  LDSM.16.M88.4 R20, [R195+0xd800] ;  /* 0x00d80000c314783b */ /* 0x000eee0000000200 */
[C---:B------:R-:W-:Y:S08]  /*5230*/  HMMA.16816.F32 R12, R32.reuse, R4, R12 ;  /* 0x00000004200c723c */ /* 0x040ff0000000180c */
[C---:B------:R-:W-:Y:S01]  /*5240*/  HMMA.16816.F32 R28, R32.reuse, R6, R28 ;  /* 0x00000006201c723c */ /* 0x040fe2000000181c */
[----:B------:R-:W4:Y:S07]  /*5250*/  LDSM.16.M88.4 R4, [R188] ;  /* 0x00000000bc04783b */ /* 0x000f2e0000000200 */
        /* <DEDUP_REMOVED lines=8> */
[----:B------:R-:W-:Y:S04]  /*52e0*/  LDSM.16.M88.4 R32, [R188+0x800] ;  /* 0x00080000bc20783b */ /* 0x000fe80000000200 */
[----:B------:R-:W-:Y:S03]  /*52f0*/  LDSM.16.M88.4 R176, [R188+0x1800] ;  /* 0x00180000bcb0783b */ /* 0x000fe60000000200 */
[C---:B-1----:R-:W-:Y:S08]  /*5300*/  HMMA.16816.F32 R12, R16.reuse, R8, R12 ;  /* 0x00000008100c723c */ /* 0x042ff0000000180c */
[C---:B------:R-:W-:Y:S01]  /*5310*/  HMMA.16816.F32 R28, R16.reuse, R10, R28 ;  /* 0x0000000a101c723c */ /* 0x040fe2000000181c */
[----:B------:R-:W1:Y:S07]  /*5320*/  LDSM.16.M88.4 R8, [R188+0x1000] ;  /* 0x00100000bc08783b */ /* 0x000e6e0000000200 */
[C---:B--2---:R-:W-:Y:S08]  /*5330*/  HMMA.16816.F32 R144, R16.reuse, R136, R144 ;  /* 0x000000881090723c */ /* 0x044ff00000001890 */
[C---:B------:R-:W-:Y:S01]  /*5340*/  HMMA.16816.F32 R140, R16.reuse, R138, R140 ;  /* 0x0000008a108c723c */ /* 0x040fe2000000188c */
[----:B------:R-:W-:Y:S07]  /*5350*/  LDSM.16.M88.4 R136, [R186] ;  /* 0x00000000ba88783b */ /* 0x000fee0000000200 */
[C---:B---3--:R-:W-:Y:S08]  /*5360*/  HMMA.16816.F32 R168, R16.reuse, R20, R168 ;  /* 0x0000001410a8723c */ /* 0x048ff000000018a8 */
[C---:B------:R-:W-:Y:S01]  /*5370*/  HMMA.16816.F32 R164, R16.reuse, R22, R164 ;  /* 0x0000001610a4723c */ /* 0x040fe200000018a4 */
[----:B------:R-:W2:Y:S07]  /*5380*/  LDSM.16.M88.4 R20, [R201+0xe000] ;  /* 0x00e00000c914783b */ /* 0x000eae0000000200 */
[C---:B------:R-:W-:Y:S08]  /*5390*/  HMMA.16816.F32 R24, R16.reuse, R152, R24 ;  /* 0x000000981018723c */ /* 0x040ff00000001818 */
[----:B------:R-:W-:Y:S01]  /*53a0*/  HMMA.16816.F32 R148, R16, R154, R148 ;  /* 0x0000009a1094723c */ /* 0x000fe20000001894 */
[----:B------:R-:W-:Y:S04]  /*53b0*/  LDSM.16.M88.4 R16, [R201+0xe800] ;  /* 0x00e80000c910783b */ /* 0x000fe80000000200 */
[----:B------:R-:W-:Y:S03]  /*53c0*/  LDSM.16.M88.4 R152, [R187] ;  /* 0x00000000bb98783b */ /* 0x000fe60000000200 */
[C---:B----4-:R-:W-:Y:S08]  /*53d0*/  HMMA.16816.F32 R12, R172.reuse, R4, R12 ;  /* 0x00000004ac0c723c */ /* 0x050ff0000000180c */
[C---:B------:R-:W-:Y:S01]  /*53e0*/  HMMA.16816.F32 R28, R172.reuse, R6, R28 ;  /* 0x00000006ac1c723c */ /* 0x040fe2000000181c */
[----:B------:R-:W3:Y:S07]  /*53f0*/  LDSM.16.M88.4 R4, [R201+0xf000] ;  /* 0x00f00000c904783b */ /* 0x000eee0000000200 */
[C---:B-1----:R-:W-:Y:S08]  /*5400*/  HMMA.16816.F32 R144, R172.reuse, R8, R144 ;  /* 0x00000008ac90723c */ /* 0x042ff00000001890 */
[C---:B------:R-:W-:Y:S01]  /*5410*/  HMMA.16816.F32 R140, R172.reuse, R10, R140 ;  /* 0x0000000aac8c723c */ /* 0x040fe2000000188c */
[----:B------:R-:W1:Y:S07]  /*5420*/  LDSM.16.M88.4 R8, [R200+0x4000] ;  /* 0x00400000c808783b */ /* 0x000e6e0000000200 */
[C---:B------:R-:W-:Y:S08]  /*5430*/  HMMA.16816.F32 R24, R172.reuse, R32, R24 ;  /* 0x00000020ac18723c */ /* 0x040ff00000001818 */
[----:B------:R-:W-:Y:S01]  /*5440*/  HMMA.16816.F32 R148, R172, R34, R148 ;  /* 0x00000022ac94723c */ /* 0x000fe20000001894 */
[----:B------:R-:W-:Y:S07]  /*5450*/  LDSM.16.M88.4 R32, [R185] ;  /* 0x00000000b920783b */ /* 0x000fee0000000200 */
[C---:B--2---:R-:W-:Y:S08]  /*5460*/  HMMA.16816.F32 R12, R156.reuse, R20, R12 ;  /* 0x000000149c0c723c */ /* 0x044ff0000000180c */
[C---:B------:R-:W-:Y:S01]  /*5470*/  HMMA.16816.F32 R28, R156.reuse, R22, R28 ;  /* 0x000000169c1c723c */ /* 0x040fe2000000181c */
[----:B------:R-:W-:Y:S07]  /*5480*/  LDSM.16.M88.4 R20, [R198+0x4000] ;  /* 0x00400000c614783b */ /* 0x000fee0000000200 */
[C---:B---3--:R-:W-:Y:S08]  /*5490*/  HMMA.16816.F32 R144, R156.reuse, R4, R144 ;  /* 0x000000049c90723c */ /* 0x048ff00000001890 */
[----:B------:R-:W-:Y:S01]  /*54a0*/  HMMA.16816.F32 R140, R156, R6, R140 ;  /* 0x000000069c8c723c */ /* 0x000fe2000000188c */
[----:B------:R-:W2:Y:S07]  /*54b0*/  LDSM.16.M88.4 R4, [R195+0xe000] ;  /* 0x00e00000c304783b */ /* 0x000eae0000000200 */
[C---:B------:R-:W-:Y:S08]  /*54c0*/  HMMA.16816.F32 R168, R172.reuse, R176, R168 ;  /* 0x000000b0aca8723c */ /* 0x040ff000000018a8 */
[----:B------:R-:W-:Y:S01]  /*54d0*/  HMMA.16816.F32 R164, R172, R178, R164 ;  /* 0x000000b2aca4723c */ /* 0x000fe200000018a4 */
[----:B------:R-:W-:Y:S04]  /*54e0*/  LDSM.16.M88.4 R176, [R197+0x4000] ;  /* 0x00400000c5b0783b */ /* 0x000fe80000000200 */
[----:B------:R-:W-:Y:S03]  /*54f0*/  LDSM.16.M88.4 R172, [R188+0x3800] ;  /* 0x00380000bcac783b */ /* 0x000fe60000000200 */
[C---:B------:R-:W-:Y:S08]  /*5500*/  HMMA.16816.F32 R24, R156.reuse, R16, R24 ;  /* 0x000000109c18723c */ /* 0x040ff00000001818 */
[----:B------:R-:W-:Y:S01]  /*5510*/  HMMA.16816.F32 R148, R156, R18, R148 ;  /* 0x000000129c94723c */ /* 0x000fe20000001894 */
[----:B------:R-:W3:Y:S07]  /*5520*/  LDSM.16.M88.4 R16, [R184] ;  /* 0x00000000b810783b */ /* 0x000eee0000000200 */
[C---:B-1----:R-:W-:Y:S08]  /*5530*/  HMMA.16816.F32 R12, R8.reuse, R152, R12 ;  /* 0x00000098080c723c */ /* 0x042ff0000000180c */
[----:B------:R-:W-:Y:S01]  /*5540*/  HMMA.16816.F32 R28, R8, R154, R28 ;  /* 0x0000009a081c723c */ /* 0x000fe2000000181c */
[----:B------:R-:W1:Y:S07]  /*5550*/  LDSM.16.M88.4 R152, [R188+0x2000] ;  /* 0x00200000bc98783b */ /* 0x000e6e0000000200 */
[C---:B------:R-:W-:Y:S08]  /*5560*/  HMMA.16816.F32 R168, R156.reuse, R160, R168 ;  /* 0x000000a09ca8723c */ /* 0x040ff000000018a8 */
[----:B------:R-:W-:Y:S01]  /*5570*/  HMMA.16816.F32 R164, R156, R162, R164 ;  /* 0x000000a29ca4723c */ /* 0x000fe200000018a4 */
[----:B------:R-:W-:Y:S04]  /*5580*/  LDSM.16.M88.4 R160, [R202+0x8000] ;  /* 0x00800000caa0783b */ /* 0x000fe80000000200 */
[----:B------:R-:W-:Y:S03]  /*5590*/  LDSM.16.M88.4 R156, [R195+0xf000] ;  /* 0x00f00000c39c783b */ /* 0x000fe60000000200 */
[C---:B------:R-:W-:Y:S08]  /*55a0*/  HMMA.16816.F32 R24, R8.reuse, R136, R24 ;  /* 0x000000880818723c */ /* 0x040ff00000001818 */
[----:B------:R-:W-:Y:S01]  /*55b0*/  HMMA.16816.F32 R148, R8, R138, R148 ;  /* 0x0000008a0894723c */ /* 0x000fe20000001894 */
[----:B------:R-:W4:Y:S07]  /*55c0*/  LDSM.16.M88.4 R136, [R195+0xe800] ;  /* 0x00e80000c388783b */ /* 0x000f2e0000000200 */
[C---:B--2---:R-:W-:Y:S08]  /*55d0*/  HMMA.16816.F32 R12, R20.reuse, R4, R12 ;  /* 0x00000004140c723c */ /* 0x044ff0000000180c */
[----:B------:R-:W-:Y:S01]  /*55e0*/  HMMA.16816.F32 R28, R20, R6, R28 ;  /* 0x00000006141c723c */ /* 0x000fe2000000181c */
[----:B------:R-:W2:Y:S07]  /*55f0*/  LDSM.16.M88.4 R4, [R201+0x10000] ;  /* 0x01000000c904783b */ /* 0x000eae0000000200 */
[C---:B------:R-:W-:Y:S08]  /*5600*/  HMMA.16816.F32 R144, R8.reuse, R32, R144 ;  /* 0x000000200890723c */ /* 0x040ff00000001890 */
[C---:B------:R-:W-:Y:S01]  /*5610*/  HMMA.16816.F32 R140, R8.reuse, R34, R140 ;  /* 0x00000022088c723c */ /* 0x040fe2000000188c */
[----:B------:R-:W5:Y:S07]  /*5620*/  LDSM.16.M88.4 R32, [R195+0xf800] ;  /* 0x00f80000c320783b */ /* 0x000f6e0000000200 */
[C---:B---3--:R-:W-:Y:S08]  /*5630*/  HMMA.16816.F32 R168, R8.reuse, R16, R168 ;  /* 0x0000001008a8723c */ /* 0x048ff000000018a8 */
[----:B------:R-:W-:Y:S01]  /*5640*/  HMMA.16816.F32 R164, R8, R18, R164 ;  /* 0x0000001208a4723c */ /* 0x000fe200000018a4 */
[----:B------:R-:W3:Y:S04]  /*5650*/  LDSM.16.M88.4 R16, [R188+0x2800] ;  /* 0x00280000bc10783b */ /* 0x000ee80000000200 */
[----:B------:R-:W-:Y:S03]  /*5660*/  LDSM.16.M88.4 R8, [R188+0x3000] ;  /* 0x00300000bc08783b */ /* 0x000fe60000000200 */
[----:B-1----:R-:W-:Y:S08]  /*5670*/  HMMA.16816.F32 R12, R176, R152, R12 ;  /* 0x00000098b00c723c */ /* 0x002ff0000000180c */
[C---:B----4-:R-:W-:Y:S08]  /*5680*/  HMMA.16816.F32 R24, R20.reuse, R136, R24 ;  /* 0x000000881418723c */ /* 0x050ff00000001818 */
[----:B------:R-:W-:Y:S01]  /*5690*/  HMMA.16816.F32 R148, R20, R138, R148 ;  /* 0x0000008a1494723c */ /* 0x000fe20000001894 */
[----:B------:R-:W1:Y:S07]  /*56a0*/  LDSM.16.M88.4 R136, [R200+0x8000] ;  /* 0x00800000c888783b */ /* 0x000e6e0000000200 */
[----:B--2---:R-:W-:Y:S08]  /*56b0*/  HMMA.16816.F32 R12, R160, R4, R12 ;  /* 0x00000004a00c723c */ /* 0x004ff0000000180c */
[----:B------:R-:W-:Y:S01]  /*56c0*/  HMMA.16816.F32 R28, R176, R154, R28 ;  /* 0x0000009ab01c723c */ /* 0x000fe2000000181c */
[----:B------:R-:W-:Y:S07]  /*56d0*/  LDSM.16.M88.4 R152, [R201+0x11800] ;  /* 0x01180000c998783b */ /* 0x000fee0000000200 */
[C---:B------:R-:W-:Y:S08]  /*56e0*/  HMMA.16816.F32 R144, R20.reuse, R156, R144 ;  /* 0x0000009c1490723c */ /* 0x040ff00000001890 */
[C---:B------:R-:W-:Y:S01]  /*56f0*/  HMMA.16816.F32 R140, R20.reuse, R158, R140 ;  /* 0x0000009e148c723c */ /* 0x040fe2000000188c */
[----:B------:R-:W-:Y:S07]  /*5700*/  LDSM.16.M88.4 R156, [R201+0x11000] ;  /* 0x01100000c99c783b */ /* 0x000fee0000000200 */
[C---:B-----5:R-:W-:Y:S08]  /*5710*/  HMMA.16816.F32 R168, R20.reuse, R32, R168 ;  /* 0x0000002014a8723c */ /* 0x060ff000000018a8 */
[----:B------:R-:W-:Y:S01]  /*5720*/  HMMA.16816.F32 R164, R20, R34, R164 ;  /* 0x0000002214a4723c */ /* 0x000fe200000018a4 */
[----:B------:R-:W-:Y:S04]  /*5730*/  LDSM.16.M88.4 R20, [R198+0x8000] ;  /* 0x00800000c614783b */ /* 0x000fe80000000200 */
[----:B------:R-:W-:Y:S03]  /*5740*/  LDSM.16.M88.4 R32, [R182] ;  /* 0x00000000b620783b */ /* 0x000fe60000000200 */
[C---:B---3--:R-:W-:Y:S08]  /*5750*/  HMMA.16816.F32 R24, R176.reuse, R16, R24 ;  /* 0x00000010b018723c */ /* 0x048ff00000001818 */
[----:B------:R-:W-:Y:S01]  /*5760*/  HMMA.16816.F32 R148, R176, R18, R148 ;  /* 0x00000012b094723c */ /* 0x000fe20000001894 */
[----:B------:R-:W2:Y:S07]  /*5770*/  LDSM.16.M88.4 R16, [R195+0x10000] ;  /* 0x01000000c310783b */ /* 0x000eae0000000200 */
[----:B-1----:R-:W-:Y:S08]  /*5780*/  HMMA.16816.F32 R12, R136, R228, R12 ;  /* 0x000000e4880c723c */ /* 0x002ff0000000180c */
[----:B------:R-:W-:Y:S01]  /*5790*/  HMMA.16816.F32 R28, R160, R6, R28 ;  /* 0x00000006a01c723c */ /* 0x000fe2000000181c */
[----:B------:R-:W-:Y:S07]  /*57a0*/  LDSM.16.M88.4 R4, [R188+0x4000] ;  /* 0x00400000bc04783b */ /* 0x000fee0000000200 */
[C---:B------:R-:W-:Y:S08]  /*57b0*/  HMMA.16816.F32 R144, R176.reuse, R8, R144 ;  /* 0x00000008b090723c */ /* 0x040ff00000001890 */
[----:B------:R-:W-:Y:S01]  /*57c0*/  HMMA.16816.F32 R140, R176, R10, R140 ;  /* 0x0000000ab08c723c */ /* 0x000fe2000000188c */
[----:B------:R-:W1:Y:S07]  /*57d0*/  LDSM.16.M88.4 R8, [R197+0x8000] ;  /* 0x00800000c508783b */ /* 0x000e6e0000000200 */
[----:B------:R-:W-:Y:S08]  /*57e0*/  HMMA.16816.F32 R24, R160, R224, R24 ;  /* 0x000000e0a018723c */ /* 0x000ff00000001818 */
[----:B--2---:R-:W-:Y:S08]  /*57f0*/  HMMA.16816.F32 R12, R20, R16, R12 ;  /* 0x00000010140c723c */ /* 0x004ff0000000180c */
[----:B------:R-:W-:Y:S08]  /*5800*/  HMMA.16816.F32 R148, R160, R226, R148 ;  /* 0x000000e2a094723c */ /* 0x000ff00000001894 */
[----:B------:R-:W-:Y:S01]  /*5810*/  HMMA.16816.F32 R28, R136, R230, R28 ;  /* 0x000000e6881c723c */ /* 0x000fe2000000181c */
[----:B------:R-:W2:Y:S07]  /*5820*/  LDSM.16.M88.4 R228, [R195+0x10800] ;  /* 0x01080000c3e4783b */ /* 0x000eae0000000200 */
[----:B------:R-:W-:Y:S08]  /*5830*/  HMMA.16816.F32 R168, R176, R172, R168 ;  /* 0x000000acb0a8723c */ /* 0x000ff000000018a8 */
[----:B------:R-:W-:Y:S08]  /*5840*/  HMMA.16816.F32 R24, R136, R32, R24 ;  /* 0x000000208818723c */ /* 0x000ff00000001818 */
[----:B-1----:R-:W-:Y:S08]  /*5850*/  HMMA.16816.F32 R12, R8, R4, R12 ;  /* 0x00000004080c723c */ /* 0x002ff0000000180c */
[----:B------:R-:W-:Y:S01]  /*5860*/  HMMA.16816.F32 R148, R136, R34, R148 ;  /* 0x000000228894723c */ /* 0x000fe20000001894 */
[----:B------:R-:W1:Y:S07]  /*5870*/  LDSM.16.M88.4 R32, [R181] ;  /* 0x00000000b520783b */ /* 0x000e6e0000000200 */
[----:B------:R-:W-:Y:S01]  /*5880*/  HMMA.16816.F32 R28, R20, R18, R28 ;  /* 0x00000012141c723c */ /* 0x000fe2000000181c */
[----:B------:R-:W3:Y:S07]  /*5890*/  LDSM.16.M88.4 R16, [R188+0x4800] ;  /* 0x00480000bc10783b */ /* 0x000eee0000000200 */
[----:B------:R-:W-:Y:S01]  /*58a0*/  HMMA.16816.F32 R144, R160, R156, R144 ;  /* 0x0000009ca090723c */ /* 0x000fe20000001890 */
[----:B------:R-:W-:-:S02]  /*58b0*/  FMUL.FTZ R0, R12, c[0x0][0x2ec] ;  /* 0x0000bb000c007a20 */ /* 0x000fc40000410000 */
[----:B------:R-:W-:Y:S02]  /*58c0*/  FMUL.FTZ R2, R13, c[0x0][0x2ec] ;  /* 0x0000bb000d027a20 */ /* 0x000fe40000410000 */
[----:B------:R-:W-:Y:S02]  /*58d0*/  FMUL.FTZ R133, R14, c[0x0][0x2ec] ;  /* 0x0000bb000e857a20 */ /* 0x000fe40000410000 */
[----:B------:R-:W4:Y:S01]  /*58e0*/  MUFU.TANH R0, R0 ;  /* 0x0000000000007308 */ /* 0x000f220000002400 */
[C---:B------:R-:W-:Y:S07]  /*58f0*/  HMMA.16816.F32 R168, R160.reuse, R152, R168 ;  /* 0x00000098a0a8723c */ /* 0x040fee00000018a8 */
[----:B------:R-:W-:Y:S01]  /*5900*/  FMUL.FTZ R152, R15, c[0x0][0x2ec] ;  /* 0x0000bb000f987a20 */ /* 0x000fe20000410000 */
[----:B------:R-:W-:Y:S01]  /*5910*/  HMMA.16816.F32 R140, R160, R158, R140 ;  /* 0x0000009ea08c723c */ /* 0x000fe2000000188c */
[----:B------:R-:W5:Y:S01]  /*5920*/  LDSM.16.M88.4 R12, [R180] ;  /* 0x00000000b40c783b */ /* 0x000f620000000200 */
[----:B------:R-:W-:Y:S06]  /*5930*/  MUFU.TANH R2, R2 ;  /* 0x0000000200027308 */ /* 0x000fec0000002400 */
[C---:B--2---:R-:W-:Y:S02]  /*5940*/  HMMA.16816.F32 R24, R20.reuse, R228, R24 ;  /* 0x000000e41418723c */ /* 0x044fe40000001818 */
[----:B------:R-:W2:Y:S06]  /*5950*/  MUFU.TANH R152, R152 ;  /* 0x0000009800987308 */ /* 0x000eac0000002400 */
[----:B------:R-:W-:Y:S02]  /*5960*/  HMMA.16816.F32 R148, R20, R230, R148 ;  /* 0x000000e61494723c */ /* 0x000fe40000001894 */
[----:B------:R-:W-:Y:S06]  /*5970*/  MUFU.TANH R133, R133 ;  /* 0x0000008500857308 */ /* 0x000fec0000002400 */
[----:B------:R-:W-:Y:S01]  /*5980*/  HMMA.16816.F32 R28, R8, R6, R28 ;  /* 0x00000006081c723c */ /* 0x000fe2000000181c */
[----:B------:R-:W2:Y:S07]  /*5990*/  LDSM.16.M88.4 R4, [R195+0x11000] ;  /* 0x01100000c304783b */ /* 0x000eae0000000200 */
[----:B------:R-:W-:Y:S08]  /*59a0*/  HMMA.16816.F32 R164, R176, R174, R164 ;  /* 0x000000aeb0a4723c */ /* 0x000ff000000018a4 */
[----:B-1----:R-:W-:Y:S08]  /*59b0*/  HMMA.16816.F32 R144, R136, R32, R144 ;  /* 0x000000208890723c */ /* 0x002ff00000001890 */
[----:B---3--:R-:W-:Y:S01]  /*59c0*/  HMMA.16816.F32 R24, R8, R16, R24 ;  /* 0x000000100818723c */ /* 0x008fe20000001818 */
[----:B------:R-:W-:-:S02]  /*59d0*/  FMUL.FTZ R28, R28, c[0x0][0x2ec] ;  /* 0x0000bb001c1c7a20 */ /* 0x000fc40000410000 */
[----:B------:R-:W-:Y:S02]  /*59e0*/  FMUL.FTZ R29, R29, c[0x0][0x2ec] ;  /* 0x0000bb001d1d7a20 */ /* 0x000fe40000410000 */
[----:B------:R-:W-:Y:S02]  /*59f0*/  FMUL.FTZ R30, R30, c[0x0][0x2ec] ;  /* 0x0000bb001e1e7a20 */ /* 0x000fe40000410000 */
[----:B------:R-:W1:Y:S01]  /*5a00*/  MUFU.TANH R28, R28 ;  /* 0x0000001c001c7308 */ /* 0x000e620000002400 */
[----:B------:R-:W-:Y:S01]  /*5a10*/  HMMA.16816.F32 R140, R136, R34, R140 ;  /* 0x00000022888c723c */ /* 0x000fe2000000188c */
[----:B------:R-:W-:Y:S01]  /*5a20*/  LDSM.16.M88.4 R32, [R188+0x5000] ;  /* 0x00500000bc20783b */ /* 0x000fe20000000200 */
[----:B------:R-:W-:-:S05]  /*5a30*/  FMUL.FTZ R31, R31, c[0x0][0x2ec] ;  /* 0x0000bb001f1f7a20 */ /* 0x000fca0000410000 */
[----:B------:R-:W-:Y:S01]  /*5a40*/  MUFU.TANH R29, R29 ;  /* 0x0000001d001d7308 */ /* 0x000fe20000002400 */
[----:B------:R-:W-:Y:S01]  /*5a50*/  HMMA.16816.F32 R148, R8, R18, R148 ;  /* 0x000000120894723c */ /* 0x000fe20000001894 */
[----:B------:R-:W3:Y:S06]  /*5a60*/  LDSM.16.M88.4 R16, [R195+0x11800] ;  /* 0x01180000c310783b */ /* 0x000eec0000000200 */
[----:B------:R-:W1:Y:S01]  /*5a70*/  MUFU.TANH R30, R30 ;  /* 0x0000001e001e7308 */ /* 0x000e620000002400 */
[----:B------:R-:W-:Y:S01]  /*5a80*/  HMMA.16816.F32 R164, R160, R154, R164 ;  /* 0x0000009aa0a4723c */ /* 0x000fe200000018a4 */
[----:B------:R-:W-:-:S02]  /*5a90*/  FMUL.FTZ R24, R24, c[0x0][0x2ec] ;  /* 0x0000bb0018187a20 */ /* 0x000fc40000410000 */
[----:B------:R-:W-:-:S04]  /*5aa0*/  FMUL.FTZ R25, R25, c[0x0][0x2ec] ;  /* 0x0000bb0019197a20 */ /* 0x000fc80000410000 */
[----:B------:R-:W1:Y:S01]  /*5ab0*/  MUFU.TANH R31, R31 ;  /* 0x0000001f001f7308 */ /* 0x000e620000002400 */
[----:B-----5:R-:W-:Y:S07]  /*5ac0*/  HMMA.16816.F32 R168, R136, R12, R168 ;  /* 0x0000000c88a8723c */ /* 0x020fee00000018a8 */
[----:B------:R-:W-:Y:S01]  /*5ad0*/  FMUL.FTZ R12, R26, c[0x0][0x2ec] ;  /* 0x0000bb001a0c7a20 */ /* 0x000fe20000410000 */
[----:B--2---:R-:W-:Y:S01]  /*5ae0*/  HMMA.16816.F32 R144, R20, R4, R144 ;  /* 0x000000041490723c */ /* 0x004fe20000001890 */
[----:B------:R-:W2:Y:S01]  /*5af0*/  MUFU.TANH R24, R24 ;  /* 0x0000001800187308 */ /* 0x000ea20000002400 */
[----:B------:R-:W-:-:S05]  /*5b00*/  FMUL.FTZ R151, R151, c[0x0][0x2ec] ;  /* 0x0000bb0097977a20 */ /* 0x000fca0000410000 */
[----:B------:R-:W-:Y:S01]  /*5b10*/  IMAD.U32 R4, RZ, RZ, UR15 ;  /* 0x0000000fff047e24 */ /* 0x000fe2000f8e00ff */
[----:B------:R-:W-:Y:S01]  /*5b20*/  HMMA.16816.F32 R140, R20, R6, R140 ;  /* 0x00000006148c723c */ /* 0x000fe2000000188c */
[----:B------:R-:W5:Y:S02]  /*5b30*/  MUFU.TANH R12, R12 ;  /* 0x0000000c000c7308 */ /* 0x000f640000002400 */
[----:B------:R-:W-:Y:S02]  /*5b40*/  IMAD R13, R4, 0x40, R213 ;  /* 0x00000040040d7824 */ /* 0x000fe400078e02d5 */
[----:B------:R-:W1:Y:S01]  /*5b50*/  LDSM.16.M88.4 R4, [R188+0x5800] ;  /* 0x00580000bc04783b */ /* 0x000e620000000200 */
[----:B------:R-:W-:-:S04]  /*5b60*/  DEPBAR.LE SB0, 0x0 ;  /* 0x000080000000791a */ /* 0x000fc80000000000 */
[----:B------:R-:W-:Y:S01]  /*5b70*/  HMMA.16816.F32 R164, R136, R14, R164 ;  /* 0x0000000e88a4723c */ /* 0x000fe200000018a4 */
[C---:B------:R-:W-:Y:S01]  /*5b80*/  ISETP.GE.AND P2, PT, R13.reuse, R211, PT ;  /* 0x000000d30d00720c */ /* 0x040fe20003f46270 */
[----:B------:R-:W1:Y:S01]  /*5b90*/  MUFU.TANH R25, R25 ;  /* 0x0000001900197308 */ /* 0x000e620000002400 */
[----:B------:R-:W-:Y:S02]  /*5ba0*/  BAR.SYNC.DEFER_BLOCKING 0x0 ;  /* 0x0000000000007b1d */ /* 0x000fe40000010000 */
[----:B------:R-:W-:Y:S02]  /*5bb0*/  ISETP.LT.OR P2, PT, R13, R212, P2 ;  /* 0x000000d40d00720c */ /* 0x000fe40001741670 */
[----:B------:R-:W-:Y:S01]  /*5bc0*/  FMUL.FTZ R14, R27, c[0x0][0x2ec] ;  /* 0x0000bb001b0e7a20 */ /* 0x000fe20000410000 */
[----:B---3--:R-:W-:Y:S01]  /*5bd0*/  HMMA.16816.F32 R168, R20, R16, R168 ;  /* 0x0000001014a8723c */ /* 0x008fe200000018a8 */
[----:B----4-:R-:W-:Y:S01]  /*5be0*/  FSEL R0, R0, -INF , !P2 ;  /* 0xff80000000007808 */ /* 0x010fe20005000000 */
[----:B------:R-:W-:Y:S01]  /*5bf0*/  FMUL.FTZ R15, R148, c[0x0][0x2ec] ;  /* 0x0000bb00940f7a20 */ /* 0x000fe20000410000 */
[----:B------:R-:W-:-:S02]  /*5c00*/  ISETP.GE.AND P2, PT, R13, R205, PT ;  /* 0x000000cd0d00720c */ /* 0x000fc40003f46270 */
[----:B------:R-:W3:Y:S02]  /*5c10*/  MUFU.TANH R14, R14 ;  /* 0x0000000e000e7308 */ /* 0x000ee40000002400 */
[C---:B------:R-:W-:Y:S01]  /*5c20*/  IADD3 R17, R13.reuse, 0x8, RZ ;  /* 0x000000080d117810 */ /* 0x040fe20007ffe0ff */
[----:B------:R-:W-:Y:S01]  /*5c30*/  HMMA.16816.F32 R144, R8, R32, R144 ;  /* 0x000000200890723c */ /* 0x000fe20000001890 */
[----:B------:R-:W-:Y:S02]  /*5c40*/  IADD3 R16, R13, 0x1, RZ ;  /* 0x000000010d107810 */ /* 0x000fe40007ffe0ff */
[C---:B------:R-:W-:Y:S02]  /*5c50*/  ISETP.GE.AND P0, PT, R17.reuse, R211, PT ;  /* 0x000000d31100720c */ /* 0x040fe40003f06270 */
[CC--:B------:R-:W-:Y:S01]  /*5c60*/  ISETP.GE.AND P6, PT, R17.reuse, R205.reuse, PT ;  /* 0x000000cd1100720c */ /* 0x0c0fe20003fc6270 */
[----:B------:R-:W-:Y:S01]  /*5c70*/  MUFU.TANH R15, R15 ;  /* 0x0000000f000f7308 */ /* 0x000fe20000002400 */
[C---:B------:R-:W-:Y:S01]  /*5c80*/  ISETP.LT.OR P0, PT, R17.reuse, R212, P0 ;  /* 0x000000d41100720c */ /* 0x040fe20000701670 */
[----:B------:R-:W-:Y:S01]  /*5c90*/  HMMA.16816.F32 R164, R20, R18, R164 ;  /* 0x0000001214a4723c */ /* 0x000fe200000018a4 */
[----:B------:R-:W-:Y:S01]  /*5ca0*/  ISETP.LT.OR P6, PT, R17, R210, P6 ;  /* 0x000000d21100720c */ /* 0x000fe200037c1670 */
[----:B------:R-:W-:Y:S01]  /*5cb0*/  FMUL.FTZ R32, R149, c[0x0][0x2ec] ;  /* 0x0000bb0095207a20 */ /* 0x000fe20000410000 */
[----:B------:R-:W-:Y:S01]  /*5cc0*/  IADD3 R17, R13, 0x9, RZ ;  /* 0x000000090d117810 */ /* 0x000fe20007ffe0ff */
[----:B------:R-:W-:Y:S01]  /*5cd0*/  FMUL.FTZ R33, R150, c[0x0][0x2ec] ;  /* 0x0000bb0096217a20 */ /* 0x000fe20000410000 */
[----:B------:R-:W-:-:S02]  /*5ce0*/  ISETP.GE.AND P1, PT, R16, R205, PT ;  /* 0x000000cd1000720c */ /* 0x000fc40003f26270 */
[C---:B------:R-:W-:Y:S01]  /*5cf0*/  ISETP.GE.AND P3, PT, R17.reuse, R211, PT ;  /* 0x000000d31100720c */ /* 0x040fe20003f66270 */
[C---:B------:R-:W-:Y:S01]  /*5d00*/  HMMA.16816.F32 R140, R8.reuse, R34, R140 ;  /* 0x00000022088c723c */ /* 0x040fe2000000188c */
[----:B------:R-:W-:Y:S01]  /*5d10*/  ISETP.GE.AND P5, PT, R17, R205, PT ;  /* 0x000000cd1100720c */ /* 0x000fe20003fa6270 */
[----:B------:R-:W-:Y:S01]  /*5d20*/  MUFU.TANH R32, R32 ;  /* 0x0000002000207308 */ /* 0x000fe20000002400 */
[----:B------:R-:W-:Y:S02]  /*5d30*/  ISETP.LT.OR P1, PT, R16, R210, P1 ;  /* 0x000000d21000720c */ /* 0x000fe40000f21670 */
[----:B------:R-:W-:Y:S02]  /*5d40*/  IADD3 R21, R13, 0x11, RZ ;  /* 0x000000110d157810 */ /* 0x000fe40007ffe0ff */
[C---:B------:R-:W-:Y:S01]  /*5d50*/  ISETP.LT.OR P3, PT, R17.reuse, R212, P3 ;  /* 0x000000d41100720c */ /* 0x040fe20001f61670 */
[C---:B-1----:R-:W-:Y:S01]  /*5d60*/  HMMA.16816.F32 R168, R8.reuse, R4, R168 ;  /* 0x0000000408a8723c */ /* 0x042fe200000018a8 */
[----:B------:R-:W-:Y:S01]  /*5d70*/  ISETP.LT.OR P5, PT, R17, R210, P5 ;  /* 0x000000d21100720c */ /* 0x000fe20002fa1670 */
[----:B------:R-:W-:Y:S01]  /*5d80*/  FMUL.FTZ R144, R144, c[0x0][0x2ec] ;  /* 0x0000bb0090907a20 */ /* 0x000fe20000410000 */
[----:B------:R-:W-:Y:S01]  /*5d90*/  FSEL R17, R152, -INF , !P1 ;  /* 0xff80000098117808 */ /* 0x000fe20004800000 */
[----:B------:R-:W-:Y:S01]  /*5da0*/  FMUL.FTZ R145, R145, c[0x0][0x2ec] ;  /* 0x0000bb0091917a20 */ /* 0x000fe20000410000 */
[----:B------:R-:W-:Y:S01]  /*5db0*/  FSEL R28, R28, -INF , !P0 ;  /* 0xff8000001c1c7808 */ /* 0x000fe20004000000 */
[----:B------:R-:W-:Y:S01]  /*5dc0*/  MUFU.TANH R172, R144 ;  /* 0x0000009000ac7308 */ /* 0x000fe20000002400 */
[-C--:B------:R-:W-:Y:S01]  /*5dd0*/  ISETP.GE.AND P4, PT, R16, R211.reuse, PT ;  /* 0x000000d31000720c */ /* 0x080fe20003f86270 */
[----:B------:R-:W-:Y:S01]  /*5de0*/  HMMA.16816.F32 R164, R8, R6, R164 ;  /* 0x0000000608a4723c */ /* 0x000fe200000018a4 */
[C---:B------:R-:W-:Y:S01]  /*5df0*/  ISETP.GE.AND P1, PT, R21.reuse, R211, PT ;  /* 0x000000d31500720c */ /* 0x040fe20003f26270 */
[----:B------:R-:W-:Y:S01]  /*5e00*/  FMUL.FTZ R19, R146, c[0x0][0x2ec] ;  /* 0x0000bb0092137a20 */ /* 0x000fe20000410000 */
[----:B------:R-:W-:Y:S01]  /*5e10*/  ISETP.GE.AND P0, PT, R21, R205, PT ;  /* 0x000000cd1500720c */ /* 0x000fe20003f06270 */
[----:B------:R-:W-:Y:S01]  /*5e20*/  FMUL.FTZ R147, R147, c[0x0][0x2ec] ;  /* 0x0000bb0093937a20 */ /* 0x000fe20000410000 */
[----:B------:R-:W-:Y:S01]  /*5e30*/  ISETP.LT.OR P4, PT, R16, R212, P4 ;  /* 0x000000d41000720c */ /* 0x000fe20002781670 */
[----:B------:R-:W-:Y:S01]  /*5e40*/  MUFU.TANH R174, R145 ;  /* 0x0000009100ae7308 */ /* 0x000fe20000002400 */
[----:B------:R-:W-:Y:S01]  /*5e50*/  ISETP.LT.OR P2, PT, R13, R210, P2 ;  /* 0x000000d20d00720c */ /* 0x000fe20001741670 */
[----:B------:R-:W-:Y:S01]  /*5e60*/  FMUL.FTZ R34, R140, c[0x0][0x2ec] ;  /* 0x0000bb008c227a20 */ /* 0x000fe20000410000 */
[----:B------:R-:W-:Y:S01]  /*5e70*/  ISETP.LT.OR P1, PT, R21, R212, P1 ;  /* 0x000000d41500720c */ /* 0x000fe20000f21670 */
[----:B------:R-:W-:Y:S01]  /*5e80*/  FMUL.FTZ R141, R141, c[0x0][0x2ec] ;  /* 0x0000bb008d8d7a20 */ /* 0x000fe20000410000 */
[----:B------:R-:W-:Y:S01]  /*5e90*/  ISETP.LT.OR P0, PT, R21, R210, P0 ;  /* 0x000000d21500720c */ /* 0x000fe20000701670 */
[----:B------:R-:W-:Y:S01]  /*5ea0*/  FMUL.FTZ R143, R143, c[0x0][0x2ec] ;  /* 0x0000bb008f8f7a20 */ /* 0x000fe20000410000 */
[C---:B------:R-:W-:Y:S01]  /*5eb0*/  IADD3 R20, R13.reuse, 0x10, RZ ;  /* 0x000000100d147810 */ /* 0x040fe20007ffe0ff */
[----:B------:R1:W4:Y:S01]  /*5ec0*/  MUFU.TANH R16, R151 ;  /* 0x0000009700107308 */ /* 0x0003220000002400 */
[----:B------:R-:W-:Y:S01]  /*5ed0*/  IADD3 R21, R13, 0x18, RZ ;  /* 0x000000180d157810 */ /* 0x000fe20007ffe0ff */
[----:B------:R-:W-:Y:S01]  /*5ee0*/  FMUL.FTZ R153, R170, c[0x0][0x2ec] ;  /* 0x0000bb00aa997a20 */ /* 0x000fe20000410000 */
[----:B------:R-:W-:Y:S01]  /*5ef0*/  FSEL R133, R133, -INF , !P2 ;  /* 0xff80000085857808 */ /* 0x000fe20005000000 */
[----:B------:R-:W-:Y:S01]  /*5f00*/  FMUL.FTZ R158, R168, c[0x0][0x2ec] ;  /* 0x0000bb00a89e7a20 */ /* 0x000fe20000410000 */
[----:B------:R-:W-:Y:S01]  /*5f10*/  FSEL R18, R2, -INF , !P4 ;  /* 0xff80000002127808 */ /* 0x000fe20006000000 */
[----:B------:R-:W-:Y:S01]  /*5f20*/  FMUL.FTZ R156, R169, c[0x0][0x2ec] ;  /* 0x0000bb00a99c7a20 */ /* 0x000fe20000410000 */
[----:B------:R-:W-:Y:S01]  /*5f30*/  FSEL R5, R30, -INF , !P6 ;  /* 0xff8000001e057808 */ /* 0x000fe20007000000 */
[----:B------:R-:W2:Y:S01]  /*5f40*/  MUFU.TANH R33, R33 ;  /* 0x0000002100217308 */ /* 0x000ea20000002400 */
[----:B------:R-:W-:Y:S01]  /*5f50*/  FSEL R4, R29, -INF , !P3 ;  /* 0xff8000001d047808 */ /* 0x000fe20005800000 */
[----:B------:R-:W-:Y:S01]  /*5f60*/  FMUL.FTZ R30, R142, c[0x0][0x2ec] ;  /* 0x0000bb008e1e7a20 */ /* 0x000fe20000410000 */
[----:B------:R-:W-:Y:S01]  /*5f70*/  ISETP.GE.AND P2, PT, R20, R211, PT ;  /* 0x000000d31400720c */ /* 0x000fe20003f46270 */
[----:B------:R-:W-:Y:S01]  /*5f80*/  FMUL.FTZ R142, R164, c[0x0][0x2ec] ;  /* 0x0000bb00a48e7a20 */ /* 0x000fe20000410000 */
[C---:B------:R-:W-:Y:S01]  /*5f90*/  ISETP.GE.AND P4, PT, R20.reuse, R205, PT ;  /* 0x000000cd1400720c */ /* 0x040fe20003f86270 */
[----:B------:R-:W-:Y:S01]  /*5fa0*/  FMUL.FTZ R140, R165, c[0x0][0x2ec] ;  /* 0x0000bb00a58c7a20 */ /* 0x000fe20000410000 */
[C---:B------:R-:W-:Y:S01]  /*5fb0*/  ISETP.GE.AND P6, PT, R21.reuse, R211, PT ;  /* 0x000000d31500720c */ /* 0x040fe20003fc6270 */
[----:B------:R-:W2:Y:S01]  /*5fc0*/  MUFU.TANH R19, R19 ;  /* 0x0000001300137308 */ /* 0x000ea20000002400 */
[----:B------:R-:W-:Y:S01]  /*5fd0*/  ISETP.GE.AND P3, PT, R21, R205, PT ;  /* 0x000000cd1500720c */ /* 0x000fe20003f66270 */
[----:B-1----:R-:W-:Y:S01]  /*5fe0*/  FMUL.FTZ R151, R167, c[0x0][0x2ec] ;  /* 0x0000bb00a7977a20 */ /* 0x002fe20000410000 */
[----:B------:R-:W-:-:S02]  /*5ff0*/  ISETP.LT.OR P2, PT, R20, R212, P2 ;  /* 0x000000d41400720c */ /* 0x000fc40001741670 */
[----:B------:R-:W-:Y:S02]  /*6000*/  ISETP.LT.OR P4, PT, R20, R210, P4 ;  /* 0x000000d21400720c */ /* 0x000fe40002781670 */
[C---:B------:R-:W-:Y:S01]  /*6010*/  ISETP.LT.OR P6, PT, R21.reuse, R212, P6 ;  /* 0x000000d41500720c */ /* 0x040fe200037c1670 */
[----:B------:R-:W1:Y:S01]  /*6020*/  MUFU.TANH R153, R153 ;  /* 0x0000009900997308 */ /* 0x000e620000002400 */
[----:B------:R-:W-:Y:S02]  /*6030*/  ISETP.LT.OR P3, PT, R21, R210, P3 ;  /* 0x000000d21500720c */ /* 0x000fe40001f61670 */
[C---:B------:R-:W-:Y:S02]  /*6040*/  IADD3 R20, R13.reuse, 0x19, RZ ;  /* 0x000000190d147810 */ /* 0x040fe40007ffe0ff */
[----:B------:R-:W-:Y:S02]  /*6050*/  IADD3 R21, R13, 0x20, RZ ;  /* 0x000000200d157810 */ /* 0x000fe40007ffe0ff */
[----:B------:R-:W-:Y:S01]  /*6060*/  FSEL R31, R31, -INF , !P5 ;  /* 0xff8000001f1f7808 */ /* 0x000fe20006800000 */
[----:B------:R-:W1:Y:S01]  /*6070*/  MUFU.TANH R2, R147 ;  /* 0x0000009300027308 */ /* 0x000e620000002400 */
[----:B--2---:R-:W-:-:S02]  /*6080*/  FSEL R26, R24, -INF , !P2 ;  /* 0xff800000181a7808 */ /* 0x004fc40005000000 */
[----:B-----5:R-:W-:Y:S02]  /*6090*/  FSEL R27, R12, -INF , !P4 ;  /* 0xff8000000c1b7808 */ /* 0x020fe40006000000 */
[C---:B------:R-:W-:Y:S02]  /*60a0*/  ISETP.GE.AND P5, PT, R20.reuse, R211, PT ;  /* 0x000000d31400720c */ /* 0x040fe40003fa6270 */
[----:B------:R-:W-:Y:S01]  /*60b0*/  ISETP.GE.AND P2, PT, R20, R205, PT ;  /* 0x000000cd1400720c */ /* 0x000fe20003f46270 */
[----:B------:R-:W2:Y:S01]  /*60c0*/  MUFU.TANH R34, R34 ;  /* 0x0000002200227308 */ /* 0x000ea20000002400 */
[----:B------:R-:W-:Y:S02]  /*60d0*/  ISETP.GE.AND P4, PT, R21, R211, PT ;  /* 0x000000d31500720c */ /* 0x000fe40003f86270 */
[----:B------:R-:W-:Y:S02]  /*60e0*/  FSEL R24, R25, -INF , !P1 ;  /* 0xff80000019187808 */ /* 0x000fe40004800000 */
[----:B------:R-:W-:-:S02]  /*60f0*/  ISETP.GE.AND P1, PT, R21, R205, PT ;  /* 0x000000cd1500720c */ /* 0x000fc40003f26270 */
[C---:B------:R-:W-:Y:S01]  /*6100*/  ISETP.LT.OR P5, PT, R20.reuse, R212, P5 ;  /* 0x000000d41400720c */ /* 0x040fe20002fa1670 */
[----:B------:R5:W-:Y:S01]  /*6110*/  MUFU.TANH R29, R141 ;  /* 0x0000008d001d7308 */ /* 0x000be20000002400 */
[----:B------:R-:W-:Y:S02]  /*6120*/  ISETP.LT.OR P2, PT, R20, R210, P2 ;  /* 0x000000d21400720c */ /* 0x000fe40001741670 */
[----:B------:R-:W-:Y:S02]  /*6130*/  ISETP.LT.OR P4, PT, R21, R212, P4 ;  /* 0x000000d41500720c */ /* 0x000fe40002781670 */
[C---:B------:R-:W-:Y:S02]  /*6140*/  IADD3 R20, R13.reuse, 0x21, RZ ;  /* 0x000000210d147810 */ /* 0x040fe40007ffe0ff */
[----:B------:R-:W-:Y:S01]  /*6150*/  IADD3 R7, R13, 0x29, RZ ;  /* 0x000000290d077810 */ /* 0x000fe20007ffe0ff */
[----:B------:R-:W1:Y:S01]  /*6160*/  MUFU.TANH R30, R30 ;  /* 0x0000001e001e7308 */ /* 0x000e620000002400 */
[----:B------:R-:W-:-:S02]  /*6170*/  ISETP.LT.OR P1, PT, R21, R210, P1 ;  /* 0x000000d21500720c */ /* 0x000fc40000f21670 */
[----:B---3--:R-:W-:Y:S02]  /*6180*/  FSEL R25, R14, -INF , !P0 ;  /* 0xff8000000e197808 */ /* 0x008fe40004000000 */
[----:B----4-:R-:W-:Y:S02]  /*6190*/  FSEL R21, R16, -INF , !P2 ;  /* 0xff80000010157808 */ /* 0x010fe40005000000 */
[----:B------:R-:W-:Y:S01]  /*61a0*/  FSEL R172, R172, -INF , !P4 ;  /* 0xff800000acac7808 */ /* 0x000fe20006000000 */
[----:B------:R3:W4:Y:S01]  /*61b0*/  MUFU.TANH R163, R143 ;  /* 0x0000008f00a37308 */ /* 0x0007220000002400 */
[-C--:B------:R-:W-:Y:S01]  /*61c0*/  ISETP.GE.AND P0, PT, R20, R211.reuse, PT ;  /* 0x000000d31400720c */ /* 0x080fe20003f06270 */
[----:B-----5:R-:W-:Y:S01]  /*61d0*/  FMUL.FTZ R141, R166, c[0x0][0x2ec] ;  /* 0x0000bb00a68d7a20 */ /* 0x020fe20000410000 */
[C---:B------:R-:W-:Y:S02]  /*61e0*/  ISETP.GE.AND P2, PT, R7.reuse, R211, PT ;  /* 0x000000d30700720c */ /* 0x040fe40003f46270 */
[----:B------:R-:W-:-:S02]  /*61f0*/  ISETP.GE.AND P4, PT, R7, R205, PT ;  /* 0x000000cd0700720c */ /* 0x000fc40003f86270 */
[-C--:B------:R-:W-:Y:S01]  /*6200*/  ISETP.LT.OR P0, PT, R20, R212.reuse, P0 ;  /* 0x000000d41400720c */ /* 0x080fe20000701670 */
[----:B------:R-:W5:Y:S01]  /*6210*/  MUFU.TANH R158, R158 ;  /* 0x0000009e009e7308 */ /* 0x000f620000002400 */
[C---:B------:R-:W-:Y:S02]  /*6220*/  ISETP.LT.OR P2, PT, R7.reuse, R212, P2 ;  /* 0x000000d40700720c */ /* 0x040fe40001741670 */
[----:B------:R-:W-:Y:S02]  /*6230*/  ISETP.LT.OR P4, PT, R7, R210, P4 ;  /* 0x000000d20700720c */ /* 0x000fe40002781670 */
[----:B------:R-:W-:Y:S02]  /*6240*/  IADD3 R7, R13, 0x30, RZ ;  /* 0x000000300d077810 */ /* 0x000fe40007ffe0ff */
[----:B------:R-:W-:Y:S01]  /*6250*/  FSEL R22, R15, -INF , !P6 ;  /* 0xff8000000f167808 */ /* 0x000fe20007000000 */
[----:B---3--:R-:W-:Y:S01]  /*6260*/  FMUL.FTZ R143, R171, c[0x0][0x2ec] ;  /* 0x0000bb00ab8f7a20 */ /* 0x008fe20000410000 */
[----:B------:R-:W-:Y:S01]  /*6270*/  FSEL R174, R174, -INF , !P0 ;  /* 0xff800000aeae7808 */ /* 0x000fe20004000000 */
[----:B------:R-:W3:Y:S01]  /*6280*/  MUFU.TANH R156, R156 ;  /* 0x0000009c009c7308 */ /* 0x000ee20000002400 */
[----:B------:R-:W-:-:S02]  /*6290*/  ISETP.GE.AND P6, PT, R20, R205, PT ;  /* 0x000000cd1400720c */ /* 0x000fc40003fc6270 */
[----:B------:R-:W-:Y:S02]  /*62a0*/  ISETP.GE.AND P0, PT, R7, R205, PT ;  /* 0x000000cd0700720c */ /* 0x000fe40003f06270 */
[----:B------:R-:W-:Y:S02]  /*62b0*/  IADD3 R6, R13, 0x28, RZ ;  /* 0x000000280d067810 */ /* 0x000fe40007ffe0ff */
[-C--:B------:R-:W-:Y:S01]  /*62c0*/  ISETP.LT.OR P6, PT, R20, R210.reuse, P6 ;  /* 0x000000d21400720c */ /* 0x080fe200037c1670 */
[----:B------:R-:W2:Y:S01]  /*62d0*/  MUFU.TANH R143, R143 ;  /* 0x0000008f008f7308 */ /* 0x000ea20000002400 */
[----:B------:R-:W-:Y:S02]  /*62e0*/  ISETP.LT.OR P0, PT, R7, R210, P0 ;  /* 0x000000d20700720c */ /* 0x000fe40000701670 */
[----:B------:R-:W-:Y:S02]  /*62f0*/  FSEL R23, R33, -INF , !P3 ;  /* 0xff80000021177808 */ /* 0x000fe40005800000 */
[----:B------:R-:W-:-:S02]  /*6300*/  FSEL R20, R32, -INF , !P5 ;  /* 0xff80000020147808 */ /* 0x000fc40006800000 */
[C---:B------:R-:W-:Y:S01]  /*6310*/  ISETP.GE.AND P3, PT, R6.reuse, R211, PT ;  /* 0x000000d30600720c */ /* 0x040fe20003f66270 */
[----:B------:R-:W2:Y:S01]  /*6320*/  MUFU.TANH R142, R142 ;  /* 0x0000008e008e7308 */ /* 0x000ea20000002400 */
[----:B------:R-:W-:Y:S02]  /*6330*/  ISETP.GE.AND P5, PT, R6, R205, PT ;  /* 0x000000cd0600720c */ /* 0x000fe40003fa6270 */
[----:B------:R-:W-:Y:S02]  /*6340*/  FSEL R171, R19, -INF , !P1 ;  /* 0xff80000013ab7808 */ /* 0x000fe40004800000 */
[----:B------:R-:W-:Y:S02]  /*6350*/  ISETP.GE.AND P1, PT, R7, R211, PT ;  /* 0x000000d30700720c */ /* 0x000fe40003f26270 */
[----:B-1----:R-:W-:Y:S01]  /*6360*/  FSEL R153, R153, -INF , !P0 ;  /* 0xff80000099997808 */ /* 0x002fe20004000000 */
[----:B------:R-:W-:Y:S01]  /*6370*/  MUFU.TANH R140, R140 ;  /* 0x0000008c008c7308 */ /* 0x000fe20000002400 */
[----:B------:R-:W-:-:S02]  /*6380*/  PLOP3.LUT P0, PT, PT, PT, UP0, 0x80, 0x0 ;  /* 0x000000000000781c */ /* 0x000fc40003f0f008 */
[C---:B------:R-:W-:Y:S02]  /*6390*/  ISETP.LT.OR P3, PT, R6.reuse, R212, P3 ;  /* 0x000000d40600720c */ /* 0x040fe40001f61670 */
[----:B------:R-:W-:Y:S02]  /*63a0*/  ISETP.LT.OR P5, PT, R6, R210, P5 ;  /* 0x000000d20600720c */ /* 0x000fe40002fa1670 */
[----:B------:R-:W-:Y:S01]  /*63b0*/  FSEL R169, R2, -INF , !P6 ;  /* 0xff80000002a97808 */ /* 0x000fe20007000000 */
[----:B------:R-:W1:Y:S01]  /*63c0*/  MUFU.TANH R141, R141 ;  /* 0x0000008d008d7308 */ /* 0x000e620000002400 */
[----:B------:R-:W-:Y:S02]  /*63d0*/  IADD3 R6, R13, 0x31, RZ ;  /* 0x000000310d067810 */ /* 0x000fe40007ffe0ff */
[----:B------:R-:W-:Y:S02]  /*63e0*/  ISETP.LT.OR P1, PT, R7, R212, P1 ;  /* 0x000000d40700720c */ /* 0x000fe40000f21670 */
[----:B------:R-:W-:-:S02]  /*63f0*/  IADD3 R2, R13, 0x38, RZ ;  /* 0x000000380d027810 */ /* 0x000fc40007ffe0ff */
[----:B------:R-:W-:Y:S01]  /*6400*/  IADD3 R13, R13, 0x39, RZ ;  /* 0x000000390d0d7810 */ /* 0x000fe20007ffe0ff */
[----:B------:R-:W1:Y:S01]  /*6410*/  MUFU.TANH R151, R151 ;  /* 0x0000009700977308 */ /* 0x000e620000002400 */
[----:B--2---:R-:W-:Y:S02]  /*6420*/  FSEL R170, R34, -INF , !P3 ;  /* 0xff80000022aa7808 */ /* 0x004fe40005800000 */
[----:B------:R-:W-:Y:S02]  /*6430*/  FSEL R165, R30, -INF , !P5 ;  /* 0xff8000001ea57808 */ /* 0x000fe40006800000 */
[----:B------:R-:W-:Y:S02]  /*6440*/  FSEL R168, R29, -INF , !P2 ;  /* 0xff8000001da87808 */ /* 0x000fe40005000000 */
[----:B----4-:R-:W-:Y:S02]  /*6450*/  FSEL R163, R163, -INF , !P4 ;  /* 0xff800000a3a37808 */ /* 0x010fe40006000000 */
[----:B-----5:R-:W-:-:S02]  /*6460*/  FSEL R158, R158, -INF , !P1 ;  /* 0xff8000009e9e7808 */ /* 0x020fc40004800000 */
[C---:B------:R-:W-:Y:S02]  /*6470*/  ISETP.GE.AND P6, PT, R6.reuse, R211, PT ;  /* 0x000000d30600720c */ /* 0x040fe40003fc6270 */
[----:B------:R-:W-:Y:S02]  /*6480*/  ISETP.GE.AND P3, PT, R6, R205, PT ;  /* 0x000000cd0600720c */ /* 0x000fe40003f66270 */
[C---:B------:R-:W-:Y:S02]  /*6490*/  ISETP.GE.AND P5, PT, R2.reuse, R211, PT ;  /* 0x000000d30200720c */ /* 0x040fe40003fa6270 */
[----:B------:R-:W-:Y:S02]  /*64a0*/  ISETP.GE.AND P2, PT, R2, R205, PT ;  /* 0x000000cd0200720c */ /* 0x000fe40003f46270 */
[C---:B------:R-:W-:Y:S02]  /*64b0*/  ISETP.GE.AND P4, PT, R13.reuse, R211, PT ;  /* 0x000000d30d00720c */ /* 0x040fe40003f86270 */
[----:B------:R-:W-:-:S02]  /*64c0*/  ISETP.GE.AND P1, PT, R13, R205, PT ;  /* 0x000000cd0d00720c */ /* 0x000fc40003f26270 */
[C---:B------:R-:W-:Y:S02]  /*64d0*/  ISETP.LT.OR P6, PT, R6.reuse, R212, P6 ;  /* 0x000000d40600720c */ /* 0x040fe400037c1670 */
[----:B------:R-:W-:Y:S02]  /*64e0*/  ISETP.LT.OR P3, PT, R6, R210, P3 ;  /* 0x000000d20600720c */ /* 0x000fe40001f61670 */
[C---:B------:R-:W-:Y:S02]  /*64f0*/  ISETP.LT.OR P5, PT, R2.reuse, R212, P5 ;  /* 0x000000d40200720c */ /* 0x040fe40002fa1670 */
[----:B------:R-:W-:Y:S02]  /*6500*/  ISETP.LT.OR P2, PT, R2, R210, P2 ;  /* 0x000000d20200720c */ /* 0x000fe40001741670 */
[C---:B------:R-:W-:Y:S02]  /*6510*/  ISETP.LT.OR P4, PT, R13.reuse, R212, P4 ;  /* 0x000000d40d00720c */ /* 0x040fe40002781670 */
[----:B------:R-:W-:-:S02]  /*6520*/  ISETP.LT.OR P1, PT, R13, R210, P1 ;  /* 0x000000d20d00720c */ /* 0x000fc40000f21670 */
[----:B---3--:R-:W-:Y:S02]  /*6530*/  FSEL R156, R156, -INF , !P6 ;  /* 0xff8000009c9c7808 */ /* 0x008fe40007000000 */
[----:B------:R-:W-:Y:S02]  /*6540*/  FSEL R143, R143, -INF , !P3 ;  /* 0xff8000008f8f7808 */ /* 0x000fe40005800000 */
[----:B------:R-:W-:Y:S02]  /*6550*/  FSEL R142, R142, -INF , !P5 ;  /* 0xff8000008e8e7808 */ /* 0x000fe40006800000 */
[----:B-1----:R-:W-:Y:S02]  /*6560*/  FSEL R141, R141, -INF , !P2 ;  /* 0xff8000008d8d7808 */ /* 0x002fe40005000000 */
        /* <DEDUP_REMOVED lines=29> */
.L_x_279:
[----:B------:R-:W-:Y:S01]  /*6740*/  FMNMX.FTZ R7, R132, R0, !PT ;  /* 0x0000000084077209 */ /* 0x000fe20007810000 */
[----:B------:R-:W-:Y:S01]  /*6750*/  LDSM.16.MT88.4 R12, [R194+0x12000] ;  /* 0x01200000c20c783b */ /* 0x000fe20000004200 */
[----:B-1----:R-:W-:-:S02]  /*6760*/  FMNMX.FTZ R8, R3, R133, !PT ;  /* 0x0000008503087209 */ /* 0x002fc40007810000 */
[----:B------:R-:W-:Y:S01]  /*6770*/  FMNMX.FTZ R7, R18, R7, !PT ;  /* 0x0000000712077209 */ /* 0x000fe20007810000 */
[----:B------:R-:W-:Y:S01]  /*6780*/  LDSM.16.MT88.4 R136, [R194+0x12800] ;  /* 0x01280000c288783b */ /* 0x000fe20000004200 */
[----:B------:R-:W-:Y:S02]  /*6790*/  FMNMX.FTZ R8, R17, R8, !PT ;  /* 0x0000000811087209 */ /* 0x000fe40007810000 */
[----:B------:R-:W-:Y:S01]  /*67a0*/  FMNMX.FTZ R7, R28, R7, !PT ;  /* 0x000000071c077209 */ /* 0x000fe20007810000 */
[----:B------:R-:W-:Y:S01]  /*67b0*/  LDSM.16.MT88.4 R32, [R193+0x12800] ;  /* 0x01280000c120783b */ /* 0x000fe20000004200 */
        /* <DEDUP_REMOVED lines=33> */
[----:B-1----:R-:W-:-:S03]  /*69d0*/  FMNMX.FTZ R2, R9, R2, !PT ;  /* 0x0000000209027209 */ /* 0x002fc60007810000 */
[----:B------:R-:W-:Y:S01]  /*69e0*/  LDSM.16.MT88.4 R8, [R193+0x12000] ;  /* 0x01200000c108783b */ /* 0x000fe20000004200 */
[C---:B------:R-:W-:Y:S01]  /*69f0*/  FSETP.NEU.FTZ.AND P2, PT, R2.reuse, -INF , PT ;  /* 0xff8000000200780b */ /* 0x040fe20003f5d000 */
[----:B------:R-:W-:-:S05]  /*6a00*/  FMUL.FTZ R155, R2, c[0x0][0x23c] ;  /* 0x00008f00029b7a20 */ /* 0x000fca0000410000 */
[----:B------:R-:W-:-:S05]  /*6a10*/  FSEL R155, R155, RZ, P2 ;  /* 0x000000ff9b9b7208 */ /* 0x000fca0001000000 */
[--C-:B------:R-:W-:Y:S01]  /*6a20*/  FFMA.FTZ R149, R0, c[0x0][0x23c], -R155.reuse ;  /* 0x00008f0000957a23 */ /* 0x100fe2000001089b */
[----:B--2---:R-:W-:Y:S01]  /*6a30*/  FMNMX.FTZ R0, R7, R6, !PT ;  /* 0x0000000607007209 */ /* 0x004fe20007810000 */
[--C-:B------:R-:W-:Y:S02]  /*6a40*/  FFMA.FTZ R146, R4, c[0x0][0x23c], -R155.reuse ;  /* 0x00008f0004927a23 */ /* 0x100fe4000001089b */
[--C-:B------:R-:W-:Y:S01]  /*6a50*/  FFMA.FTZ R148, R18, c[0x0][0x23c], -R155.reuse ;  /* 0x00008f0012947a23 */ /* 0x100fe2000001089b */
[C---:B------:R-:W-:Y:S01]  /*6a60*/  FSETP.NEU.FTZ.AND P1, PT, R0.reuse, -INF , PT ;  /* 0xff8000000000780b */ /* 0x040fe20003f3d000 */
[----:B------:R-:W-:Y:S01]  /*6a70*/  FMUL.FTZ R154, R0, c[0x0][0x23c] ;  /* 0x00008f00009a7a20 */ /* 0x000fe20000410000 */
[----:B------:R-:W-:Y:S01]  /*6a80*/  MUFU.EX2 R149, R149 ;  /* 0x0000009500957308 */ /* 0x000fe20000000800 */
[--C-:B------:R-:W-:Y:S01]  /*6a90*/  FFMA.FTZ R147, R28, c[0x0][0x23c], -R155.reuse ;  /* 0x00008f001c937a23 */ /* 0x100fe2000001089b */
[----:B------:R-:W-:Y:S01]  /*6aa0*/  FSEL R6, R0, RZ, P1 ;  /* 0x000000ff00067208 */ /* 0x000fe20000800000 */
[--C-:B------:R-:W-:Y:S01]  /*6ab0*/  FFMA.FTZ R160, R24, c[0x0][0x23c], -R155.reuse ;  /* 0x00008f0018a07a23 */ /* 0x100fe2000001089b */
[----:B------:R-:W-:Y:S01]  /*6ac0*/  FSEL R154, R154, RZ, P1 ;  /* 0x000000ff9a9a7208 */ /* 0x000fe20000800000 */
[----:B------:R-:W-:-:S02]  /*6ad0*/  FFMA.FTZ R157, R22, c[0x0][0x23c], -R155 ;  /* 0x00008f00169d7a23 */ /* 0x000fc4000001089b */
[----:B------:R-:W-:Y:S01]  /*6ae0*/  FADD.FTZ R6, R3, -R6 ;  /* 0x8000000603067221 */ /* 0x000fe20000010000 */
[----:B------:R-:W1:Y:S01]  /*6af0*/  MUFU.EX2 R148, R148 ;  /* 0x0000009400947308 */ /* 0x000e620000000800 */
[--C-:B------:R-:W-:Y:S02]  /*6b00*/  FFMA.FTZ R145, R133, c[0x0][0x23c], -R154.reuse ;  /* 0x00008f0085917a23 */ /* 0x100fe4000001089a */
[--C-:B------:R-:W-:Y:S01]  /*6b10*/  FFMA.FTZ R133, R5, c[0x0][0x23c], -R154.reuse ;  /* 0x00008f0005857a23 */ /* 0x100fe2000001089a */
[----:B------:R-:W-:Y:S01]  /*6b20*/  FSEL R5, R2, RZ, P2 ;  /* 0x000000ff02057208 */ /* 0x000fe20001000000 */
[--C-:B------:R-:W-:Y:S02]  /*6b30*/  FFMA.FTZ R144, R17, c[0x0][0x23c], -R154.reuse ;  /* 0x00008f0011907a23 */ /* 0x100fe4000001089a */
[----:B------:R-:W-:Y:S01]  /*6b40*/  FMUL.FTZ R150, R6, c[0x0][0x23c] ;  /* 0x00008f0006967a20 */ /* 0x000fe20000410000 */
[----:B------:R-:W-:Y:S01]  /*6b50*/  MUFU.EX2 R147, R147 ;  /* 0x0000009300937308 */ /* 0x000fe20000000800 */
[----:B------:R-:W-:Y:S01]  /*6b60*/  FADD.FTZ R4, R132, -R5 ;  /* 0x8000000584047221 */ /* 0x000fe20000010000 */
[----:B------:R-:W2:Y:S01]  /*6b70*/  LDSM.16.MT88.4 R16, [R196+0x12000] ;  /* 0x01200000c410783b */ /* 0x000ea20000004200 */
[----:B------:R-:W-:-:S02]  /*6b80*/  FFMA.FTZ R132, R31, c[0x0][0x23c], -R154 ;  /* 0x00008f001f847a23 */ /* 0x000fc4000001089a */
[----:B------:R-:W-:Y:S01]  /*6b90*/  FMUL.FTZ R152, R4, c[0x0][0x23c] ;  /* 0x00008f0004987a20 */ /* 0x000fe20000410000 */
[----:B------:R-:W-:Y:S01]  /*6ba0*/  LDSM.16.MT88.4 R28, [R192+0x12800] ;  /* 0x01280000c01c783b */ /* 0x000fe20000004200 */
[--C-:B------:R-:W-:Y:S01]  /*6bb0*/  FFMA.FTZ R3, R26, c[0x0][0x23c], -R155.reuse ;  /* 0x00008f001a037a23 */ /* 0x100fe2000001089b */
[----:B------:R-:W3:Y:S01]  /*6bc0*/  MUFU.EX2 R146, R146 ;  /* 0x0000009200927308 */ /* 0x000ee20000000800 */
[----:B-1----:R-:W-:Y:S01]  /*6bd0*/  F2FP.PACK_AB R4, R148, R149 ;  /* 0x000000959404723e */ /* 0x002fe200000000ff */
[----:B------:R-:W-:Y:S02]  /*6be0*/  FFMA.FTZ R162, R20, c[0x0][0x23c], -R155 ;  /* 0x00008f0014a27a23 */ /* 0x000fe4000001089b */
[--C-:B------:R-:W-:Y:S02]  /*6bf0*/  FFMA.FTZ R159, R27, c[0x0][0x23c], -R154.reuse ;  /* 0x00008f001b9f7a23 */ /* 0x100fe4000001089a */
[--C-:B------:R-:W-:Y:S02]  /*6c00*/  FFMA.FTZ R164, R25, c[0x0][0x23c], -R154.reuse ;  /* 0x00008f0019a47a23 */ /* 0x100fe4000001089a */
        /* <DEDUP_REMOVED lines=8> */
[----:B---3--:R-:W-:Y:S01]  /*6c90*/  F2FP.PACK_AB R6, R146, R147 ;  /* 0x000000939206723e */ /* 0x008fe200000000ff */
[--C-:B------:R-:W-:Y:S02]  /*6ca0*/  FFMA.FTZ R173, R168, c[0x0][0x23c], -R155.reuse ;  /* 0x00008f00a8ad7a23 */ /* 0x100fe4000001089b */
[----:B------:R-:W-:Y:S02]  /*6cb0*/  FFMA.FTZ R170, R170, c[0x0][0x23c], -R155 ;  /* 0x00008f00aaaa7a23 */ /* 0x000fe4000001089b */
[--C-:B------:R-:W-:Y:S02]  /*6cc0*/  FFMA.FTZ R168, R171, c[0x0][0x23c], -R154.reuse ;  /* 0x00008f00aba87a23 */ /* 0x100fe4000001089a */
[----:B------:R-:W-:Y:S01]  /*6cd0*/  MUFU.EX2 R133, R133 ;  /* 0x0000008500857308 */ /* 0x000fe20000000800 */
[----:B------:R-:W-:-:S02]  /*6ce0*/  FFMA.FTZ R169, R169, c[0x0][0x23c], -R154 ;  /* 0x00008f00a9a97a23 */ /* 0x000fc4000001089a */
[--C-:B------:R-:W-:Y:S02]  /*6cf0*/  FFMA.FTZ R165, R165, c[0x0][0x23c], -R154.reuse ;  /* 0x00008f00a5a57a23 */ /* 0x100fe4000001089a */
[--C-:B------:R-:W-:Y:S02]  /*6d00*/  FFMA.FTZ R174, R163, c[0x0][0x23c], -R154.reuse ;  /* 0x00008f00a3ae7a23 */ /* 0x100fe4000001089a */
[--C-:B------:R-:W-:Y:S01]  /*6d10*/  FFMA.FTZ R163, R156, c[0x0][0x23c], -R155.reuse ;  /* 0x00008f009ca37a23 */ /* 0x100fe2000001089b */
[----:B------:R-:W3:Y:S01]  /*6d20*/  MUFU.EX2 R132, R132 ;  /* 0x0000008400847308 */ /* 0x000ee20000000800 */
[----:B-1----:R-:W-:Y:S01]  /*6d30*/  F2FP.PACK_AB R5, R144, R145 ;  /* 0x000000919005723e */ /* 0x002fe200000000ff */
[--C-:B------:R-:W-:Y:S02]  /*6d40*/  FFMA.FTZ R158, R158, c[0x0][0x23c], -R155.reuse ;  /* 0x00008f009e9e7a23 */ /* 0x100fe4000001089b */
[----:B------:R-:W-:Y:S02]  /*6d50*/  FFMA.FTZ R156, R142, c[0x0][0x23c], -R155 ;  /* 0x00008f008e9c7a23 */ /* 0x000fe4000001089b */
[----:B------:R-:W-:-:S02]  /*6d60*/  FFMA.FTZ R153, R153, c[0x0][0x23c], -R154 ;  /* 0x00008f0099997a23 */ /* 0x000fc4000001089a */
[----:B------:R-:W1:Y:S01]  /*6d70*/  MUFU.EX2 R152, R152 ;  /* 0x0000009800987308 */ /* 0x000e620000000800 */
[--C-:B------:R-:W-:Y:S02]  /*6d80*/  FFMA.FTZ R176, R143, c[0x0][0x23c], -R154.reuse ;  /* 0x00008f008fb07a23 */ /* 0x100fe4000001089a */
[--C-:B------:R-:W-:Y:S02]  /*6d90*/  FFMA.FTZ R171, R141, c[0x0][0x23c], -R154.reuse ;  /* 0x00008f008dab7a23 */ /* 0x100fe4000001089a */
[----:B------:R-:W-:Y:S02]  /*6da0*/  FFMA.FTZ R155, R140, c[0x0][0x23c], -R155 ;  /* 0x00008f008c9b7a23 */ /* 0x000fe4000001089b */
[----:B------:R-:W-:Y:S01]  /*6db0*/  FFMA.FTZ R154, R151, c[0x0][0x23c], -R154 ;  /* 0x00008f00979a7a23 */ /* 0x000fe2000001089a */
[----:B------:R-:W4:Y:S01]  /*6dc0*/  MUFU.EX2 R150, R150 ;  /* 0x0000009600967308 */ /* 0x000f220000000800 */
[----:B---3--:R-:W-:Y:S01]  /*6dd0*/  F2FP.PACK_AB R7, R132, R133 ;  /* 0x000000858407723e */ /* 0x008fe200000000ff */
[----:B------:R-:W-:Y:S01]  /*6de0*/  LDSM.16.MT88.4 R140, [R194+0x13800] ;  /* 0x01380000c28c783b */ /* 0x000fe20000004200 */
[----:B-1----:R-:W-:-:S05]  /*6df0*/  FMUL.FTZ R120, R120, R152 ;  /* 0x0000009878787220 */ /* 0x002fca0000410000 */
[----:B------:R-:W-:Y:S01]  /*6e00*/  MUFU.EX2 R3, R3 ;  /* 0x0000000300037308 */ /* 0x000fe20000000800 */
[-C--:B------:R-:W-:Y:S02]  /*6e10*/  FMUL.FTZ R121, R121, R152.reuse ;  /* 0x0000009879797220 */ /* 0x080fe40000410000 */
[-C--:B------:R-:W-:Y:S02]  /*6e20*/  FMUL.FTZ R116, R116, R152.reuse ;  /* 0x0000009874747220 */ /* 0x080fe40000410000 */
[----:B------:R-:W-:Y:S02]  /*6e30*/  FMUL.FTZ R117, R117, R152 ;  /* 0x0000009875757220 */ /* 0x000fe40000410000 */
[-C--:B----4-:R-:W-:Y:S01]  /*6e40*/  FMUL.FTZ R122, R122, R150.reuse ;  /* 0x000000967a7a7220 */ /* 0x090fe20000410000 */
[----:B------:R-:W1:Y:S01]  /*6e50*/  MUFU.EX2 R160, R160 ;  /* 0x000000a000a07308 */ /* 0x000e620000000800 */
[-C--:B------:R-:W-:Y:S02]  /*6e60*/  FMUL.FTZ R123, R123, R150.reuse ;  /* 0x000000967b7b7220 */ /* 0x080fe40000410000 */
        /* <DEDUP_REMOVED lines=10> */
[----:B------:R-:W3:Y:S01]  /*6f10*/  LDSM.16.MT88.4 R12, [R196+0x14000] ;  /* 0x01400000c40c783b */ /* 0x000ee20000004200 */
[----:B------:R-:W-:Y:S01]  /*6f20*/  FMUL.FTZ R125, R125, R152 ;  /* 0x000000987d7d7220 */ /* 0x000fe20000410000 */
[----:B------:R-:W-:Y:S01]  /*6f30*/  MUFU.EX2 R162, R162 ;  /* 0x000000a200a27308 */ /* 0x000fe20000000800 */
        /* <DEDUP_REMOVED lines=10> */
[----:B------:R-:W-:Y:S01]  /*6fe0*/  FMUL.FTZ R109, R109, R152 ;  /* 0x000000986d6d7220 */ /* 0x000fe20000410000 */
[----:B------:R-:W2:Y:S01]  /*6ff0*/  LDSM.16.MT88.4 R16, [R192+0x12000] ;  /* 0x01200000c010783b */ /* 0x000ea20000004200 */
[-C--:B------:R-:W-:Y:S01]  /*7000*/  FMUL.FTZ R110, R110, R150.reuse ;  /* 0x000000966e6e7220 */ /* 0x080fe20000410000 */
[----:B------:R-:W4:Y:S01]  /*7010*/  MUFU.EX2 R164, R164 ;  /* 0x000000a400a47308 */ /* 0x000f220000000800 */
[----:B------:R-:W-:-:S02]  /*7020*/  FMUL.FTZ R111, R111, R150 ;  /* 0x000000966f6f7220 */ /* 0x000fc40000410000 */
[-C--:B------:R-:W-:Y:S01]  /*7030*/  FMUL.FTZ R36, R36, R152.reuse ;  /* 0x0000009824247220 */ /* 0x080fe20000410000 */
[C---:B------:R-:W-:Y:S01]  /*7040*/  HMMA.16816.F32 R112, R4.reuse, R8, R112 ;  /* 0x000000080470723c */ /* 0x040fe20000001870 */
[----:B------:R-:W-:Y:S02]  /*7050*/  FMUL.FTZ R37, R37, R152 ;  /* 0x0000009825257220 */ /* 0x000fe40000410000 */
        /* <DEDUP_REMOVED lines=9> */
[----:B------:R-:W-:Y:S02]  /*70f0*/  FMUL.FTZ R43, R43, R150 ;  /* 0x000000962b2b7220 */ /* 0x000fe40000410000 */
[C---:B---3--:R-:W-:Y:S01]  /*7100*/  HMMA.16816.F32 R36, R4.reuse, R12, R36 ;  /* 0x0000000c0424723c */ /* 0x048fe20000001824 */
[-C--:B------:R-:W-:Y:S02]  /*7110*/  FMUL.FTZ R104, R104, R152.reuse ;  /* 0x0000009868687220 */ /* 0x080fe40000410000 */
[----:B------:R-:W-:Y:S02]  /*7120*/  FMUL.FTZ R105, R105, R152 ;  /* 0x0000009869697220 */ /* 0x000fe40000410000 */
[-C--:B------:R-:W-:Y:S01]  /*7130*/  FMUL.FTZ R106, R106, R150.reuse ;  /* 0x000000966a6a7220 */ /* 0x080fe20000410000 */
[----:B------:R-:W-:Y:S01]  /*7140*/  MUFU.EX2 R167, R167 ;  /* 0x000000a700a77308 */ /* 0x000fe20000000800 */
[----:B------:R-:W-:Y:S01]  /*7150*/  FMUL.FTZ R107, R107, R150 ;  /* 0x000000966b6b7220 */ /* 0x000fe20000410000 */
[----:B------:R-:W-:Y:S01]  /*7160*/  HMMA.16816.F32 R40, R4, R14, R40 ;  /* 0x0000000e0428723c */ /* 0x000fe20000001828 */
[----:B------:R-:W3:Y:S01]  /*7170*/  LDSM.16.MT88.4 R12, [R192+0x14000] ;  /* 0x01400000c00c783b */ /* 0x000ee20000004200 */
[----:B------:R-:W-:-:S02]  /*7180*/  FMUL.FTZ R100, R100, R152 ;  /* 0x0000009864647220 */ /* 0x000fc40000410000 */
[----:B------:R-:W-:Y:S02]  /*7190*/  FMUL.FTZ R101, R101, R152 ;  /* 0x0000009865657220 */ /* 0x000fe40000410000 */
[-C--:B------:R-:W-:Y:S01]  /*71a0*/  FMUL.FTZ R102, R102, R150.reuse ;  /* 0x0000009666667220 */ /* 0x080fe20000410000 */
[----:B------:R-:W1:Y:S01]  /*71b0*/  MUFU.EX2 R172, R172 ;  /* 0x000000ac00ac7308 */ /* 0x000e620000000800 */
[----:B------:R-:W-:Y:S02]  /*71c0*/  FMUL.FTZ R103, R103, R150 ;  /* 0x0000009667677220 */ /* 0x000fe40000410000 */
[-C--:B------:R-:W-:Y:S01]  /*71d0*/  FMUL.FTZ R44, R44, R152.reuse ;  /* 0x000000982c2c7220 */ /* 0x080fe20000410000 */
[----:B--2---:R-:W-:Y:S01]  /*71e0*/  HMMA.16816.F32 R104, R4, R16, R104 ;  /* 0x000000100468723c */ /* 0x004fe20000001868 */
[----:B------:R-:W-:Y:S02]  /*71f0*/  FMUL.FTZ R45, R45, R152 ;  /* 0x000000982d2d7220 */ /* 0x000fe40000410000 */
[-C--:B------:R-:W-:Y:S01]  /*7200*/  FMUL.FTZ R46, R46, R150.reuse ;  /* 0x000000962e2e7220 */ /* 0x080fe20000410000 */
[----:B------:R-:W-:Y:S01]  /*7210*/  MUFU.EX2 R170, R170 ;  /* 0x000000aa00aa7308 */ /* 0x000fe20000000800 */
[----:B------:R-:W-:-:S02]  /*7220*/  FMUL.FTZ R47, R47, R150 ;  /* 0x000000962f2f7220 */ /* 0x000fc40000410000 */
[-C--:B------:R-:W-:Y:S01]  /*7230*/  FMUL.FTZ R48, R48, R152.reuse ;  /* 0x0000009830307220 */ /* 0x080fe20000410000 */
[C---:B------:R-:W-:Y:S01]  /*7240*/  HMMA.16816.F32 R100, R4.reuse, R18, R100 ;  /* 0x000000120464723c */ /* 0x040fe20000001864 */
[----:B------:R-:W-:Y:S01]  /*7250*/  FMUL.FTZ R49, R49, R152 ;  /* 0x0000009831317220 */ /* 0x000fe20000410000 */
[----:B------:R-:W2:Y:S01]  /*7260*/  LDSM.16.MT88.4 R16, [R193+0x14000] ;  /* 0x01400000c110783b */ /* 0x000ea20000004200 */
        /* <DEDUP_REMOVED lines=8> */
[----:B------:R-:W-:Y:S02]  /*72f0*/  FMUL.FTZ R63, R63, R150 ;  /* 0x000000963f3f7220 */ /* 0x000fe40000410000 */
[-C--:B------:R-:W-:Y:S01]  /*7300*/  FMUL.FTZ R64, R64, R152.reuse ;  /* 0x0000009840407220 */ /* 0x080fe20000410000 */
[----:B------:R-:W-:Y:S01]  /*7310*/  HMMA.16816.F32 R48, R4, R10, R48 ;  /* 0x0000000a0430723c */ /* 0x000fe20000001830 */
[----:B------:R-:W5:Y:S01]  /*7320*/  LDSM.16.MT88.4 R8, [R196+0x16000] ;  /* 0x01600000c408783b */ /* 0x000f620000004200 */
[----:B------:R-:W-:Y:S02]  /*7330*/  FMUL.FTZ R65, R65, R152 ;  /* 0x0000009841417220 */ /* 0x000fe40000410000 */
[-C--:B------:R-:W-:Y:S01]  /*7340*/  FMUL.FTZ R66, R66, R150.reuse ;  /* 0x0000009642427220 */ /* 0x080fe20000410000 */
[----:B------:R-:W1:Y:S01]  /*7350*/  MUFU.EX2 R169, R169 ;  /* 0x000000a900a97308 */ /* 0x000e620000000800 */
[----:B------:R-:W-:-:S02]  /*7360*/  FMUL.FTZ R67, R67, R150 ;  /* 0x0000009643437220 */ /* 0x000fc40000410000 */
        /* <DEDUP_REMOVED lines=37> */
[----:B------:R-:W-:Y:S01]  /*75c0*/  MUFU.EX2 R155, R155 ;  /* 0x0000009b009b7308 */ /* 0x000fe20000000800 */
        /* <DEDUP_REMOVED lines=27> */
[----:B------:R-:W-:Y:S01]  /*7780*/  FFMA.FTZ R149, R223, R152, R149 ;  /* 0x00000098df957223 */ /* 0x000fe20000010095 */
[----:B-----5:R-:W-:Y:S01]  /*7790*/  HMMA.16816.F32 R92, R4, R8, R92 ;  /* 0x00000008045c723c */ /* 0x020fe2000000185c */
        /* <DEDUP_REMOVED lines=9> */
[----:B-1----:R-:W-:Y:S01]  /*7830*/  F2FP.PACK_AB R4, R160, R3 ;  /* 0x00000003a004723e */ /* 0x002fe200000000ff */
[----:B------:R-:W-:Y:S01]  /*7840*/  FADD.FTZ R3, R3, R146 ;  /* 0x0000009203037221 */ /* 0x000fe20000010000 */
[----:B----4-:R-:W-:Y:S01]  /*7850*/  F2FP.PACK_AB R5, R164, R159 ;  /* 0x0000009fa405723e */ /* 0x010fe200000000ff */
[----:B------:R-:W-:Y:S01]  /*7860*/  FADD.FTZ R159, R159, R132 ;  /* 0x000000849f9f7221 */ /* 0x000fe20000010000 */
[----:B------:R-:W-:Y:S01]  /*7870*/  F2FP.PACK_AB R6, R162, R157 ;  /* 0x0000009da206723e */ /* 0x000fe200000000ff */
[----:B------:R-:W-:Y:S01]  /*7880*/  FADD.FTZ R160, R160, R3 ;  /* 0x00000003a0a07221 */ /* 0x000fe20000010000 */
[----:B------:R-:W-:Y:S01]  /*7890*/  F2FP.PACK_AB R7, R166, R161 ;  /* 0x000000a1a607723e */ /* 0x000fe200000000ff */
[----:B------:R-:W-:Y:S01]  /*78a0*/  FADD.FTZ R164, R164, R159 ;  /* 0x0000009fa4a47221 */ /* 0x000fe20000010000 */
[----:B------:R-:W-:Y:S01]  /*78b0*/  MOV R132, R2 ;  /* 0x0000000200847202 */ /* 0x000fe20000000f00 */
[----:B------:R-:W-:-:S02]  /*78c0*/  FADD.FTZ R157, R157, R160 ;  /* 0x000000a09d9d7221 */ /* 0x000fc40000010000 */
[----:B------:R-:W-:Y:S02]  /*78d0*/  FADD.FTZ R3, R161, R164 ;  /* 0x000000a4a1037221 */ /* 0x000fe40000010000 */
[----:B---3--:R-:W-:Y:S01]  /*78e0*/  HMMA.16816.F32 R128, R4, R12, R128 ;  /* 0x0000000c0480723c */ /* 0x008fe20000001880 */
[----:B------:R-:W-:Y:S02]  /*78f0*/  FADD.FTZ R162, R162, R157 ;  /* 0x0000009da2a27221 */ /* 0x000fe40000010000 */
[----:B------:R-:W-:-:S05]  /*7900*/  FADD.FTZ R3, R166, R3 ;  /* 0x00000003a6037221 */ /* 0x000fca0000010000 */
        /* <DEDUP_REMOVED lines=37> */
[----:B------:R-:W-:-:S02]  /*7b60*/  F2FP.PACK_AB R5, R169, R168 ;  /* 0x000000a8a905723e */ /* 0x000fc400000000ff */
        /* <DEDUP_REMOVED lines=8> */
[C---:B---3--:R-:W-:Y:S08]  /*7bf0*/  HMMA.16816.F32 R36, R4.reuse, R24, R36 ;  /* 0x000000180424723c */ /* 0x048ff00000001824 */
[C---:B------:R-:W-:Y:S01]  /*7c00*/  HMMA.16816.F32 R40, R4.reuse, R26, R40 ;  /* 0x0000001a0428723c */ /* 0x040fe20000001828 */
[----:B------:R-:W3:Y:S07]  /*7c10*/  LDSM.16.MT88.4 R24, [R194+0x17000] ;  /* 0x01700000c218783b */ /* 0x000eee0000004200 */
[C---:B--2---:R-:W-:Y:S08]  /*7c20*/  HMMA.16816.F32 R52, R4.reuse, R16, R52 ;  /* 0x000000100434723c */ /* 0x044ff00000001834 */
[C---:B-1----:R-:W-:Y:S08]  /*7c30*/  HMMA.16816.F32 R60, R4.reuse, R12, R60 ;  /* 0x0000000c043c723c */ /* 0x042ff0000000183c */
[C---:B------:R-:W-:Y:S01]  /*7c40*/  HMMA.16816.F32 R64, R4.reuse, R14, R64 ;  /* 0x0000000e0440723c */ /* 0x040fe20000001840 */
[----:B------:R-:W1:Y:S07]  /*7c50*/  LDSM.16.MT88.4 R12, [R192+0x17000] ;  /* 0x01700000c00c783b */ /* 0x000e6e0000004200 */
[C---:B------:R-:W-:Y:S01]  /*7c60*/  HMMA.16816.F32 R56, R4.reuse, R18, R56 ;  /* 0x000000120438723c */ /* 0x040fe20000001838 */
[----:B------:R-:W2:Y:S07]  /*7c70*/  LDSM.16.MT88.4 R16, [R193+0x17000] ;  /* 0x01700000c110783b */ /* 0x000eae0000004200 */
[C---:B----4-:R-:W-:Y:S08]  /*7c80*/  HMMA.16816.F32 R68, R4.reuse, R8, R68 ;  /* 0x000000080444723c */ /* 0x050ff00000001844 */
        /* <DEDUP_REMOVED lines=18> */
[----:B------:R-:W-:Y:S01]  /*7db0*/  HMMA.16816.F32 R88, R4, R18, R88 ;  /* 0x000000120458723c */ /* 0x000fe20000001858 */
[----:B------:R-:W-:Y:S06]  /*7dc0*/  LDSM.16.MT88.4 R16, [R192+0x15800] ;  /* 0x01580000c010783b */ /* 0x000fec0000004200 */
[----:B------:R-:W-:-:S02]  /*7dd0*/  F2FP.PACK_AB R4, R163, R158 ;  /* 0x0000009ea304723e */ /* 0x000fc400000000ff */
[----:B------:R-:W-:Y:S02]  /*7de0*/  F2FP.PACK_AB R5, R176, R153 ;  /* 0x00000099b005723e */ /* 0x000fe400000000ff */
[----:B------:R-:W-:Y:S02]  /*7df0*/  F2FP.PACK_AB R6, R155, R156 ;  /* 0x0000009c9b06723e */ /* 0x000fe400000000ff */
[----:B------:R-:W-:-:S07]  /*7e00*/  F2FP.PACK_AB R7, R154, R171 ;  /* 0x000000ab9a07723e */ /* 0x000fce00000000ff */
[C---:B----4-:R-:W-:Y:S08]  /*7e10*/  HMMA.16816.F32 R128, R4.reuse, R8, R128 ;  /* 0x000000080480723c */ /* 0x050ff00000001880 */
        /* <DEDUP_REMOVED lines=9> */
[C---:B--2---:R-:W-:Y:S07]  /*7eb0*/  HMMA.16816.F32 R76, R4.reuse, R8, R76 ;  /* 0x00000008044c723c */ /* 0x044fee000000184c */
[----:B------:R-:W-:Y:S01]  /*7ec0*/  FADD.FTZ R8, R168, R3 ;  /* 0x00000003a8087221 */ /* 0x000fe20000010000 */
[----:B------:R-:W-:Y:S01]  /*7ed0*/  HMMA.16816.F32 R116, R4, R142, R116 ;  /* 0x0000008e0474723c */ /* 0x000fe20000001874 */
[----:B------:R-:W-:-:S02]  /*7ee0*/  FADD.FTZ R3, R172, R167 ;  /* 0x000000a7ac037221 */ /* 0x000fc40000010000 */
[----:B------:R-:W-:Y:S02]  /*7ef0*/  FADD.FTZ R8, R169, R8 ;  /* 0x00000008a9087221 */ /* 0x000fe40000010000 */
[----:B------:R-:W-:Y:S01]  /*7f00*/  FADD.FTZ R170, R170, R3 ;  /* 0x00000003aaaa7221 */ /* 0x000fe20000010000 */
[----:B------:R-:W-:Y:S01]  /*7f10*/  MOV R3, R0 ;  /* 0x0000000000037202 */ /* 0x000fe20000000f00 */
[----:B------:R-:W-:Y:S01]  /*7f20*/  FADD.FTZ R165, R165, R8 ;  /* 0x00000008a5a57221 */ /* 0x000fe20000010000 */
[----:B------:R-:W-:Y:S01]  /*7f30*/  HMMA.16816.F32 R112, R4, R136, R112 ;  /* 0x000000880470723c */ /* 0x000fe20000001870 */
[----:B------:R-:W-:Y:S02]  /*7f40*/  FADD.FTZ R173, R173, R170 ;  /* 0x000000aaadad7221 */ /* 0x000fe40000010000 */
[----:B------:R-:W-:Y:S02]  /*7f50*/  FADD.FTZ R174, R174, R165 ;  /* 0x000000a5aeae7221 */ /* 0x000fe40000010000 */
[----:B------:R-:W-:-:S02]  /*7f60*/  FADD.FTZ R158, R158, R173 ;  /* 0x000000ad9e9e7221 */ /* 0x000fc40000010000 */
        /* <DEDUP_REMOVED lines=8> */
[----:B------:R-:W-:-:S05]  /*7ff0*/  FADD.FTZ R217, R154, R171 ;  /* 0x000000ab9ad97221 */ /* 0x000fca0000010000 */
        /* <DEDUP_REMOVED lines=11> */
[----:B------:R-:W-:Y:S01]  /*80b0*/  HMMA.16816.F32 R96, R4, R14, R96 ;  /* 0x0000000e0460723c */ /* 0x000fe20000001860 */
[----:B------:R-:W-:Y:S07]  /*80c0*/  @!P0 BRA `(.L_x_278) ;  /* 0x0000320000008947 */ /* 0x000fee0003800000 */
[----:B------:R-:W-:Y:S01]  /*80d0*/  UIADD3 UR15, UR8, -0x3, URZ ;  /* 0xfffffffd080f7890 */ /* 0x000fe2000fffe03f */
[----:B------:R-:W-:-:S04]  /*80e0*/  DEPBAR.LE SB0, 0x0 ;  /* 0x000080000000791a */ /* 0x000fc80000000000 */
[----:B------:R-:W-:Y:S01]  /*80f0*/  USHF.R.S32.HI UR12, URZ, 0x1f, UR15 ;  /* 0x0000001f3f0c7899 */ /* 0x000fe2000801140f */
[----:B------:R-:W-:Y:S01]  /*8100*/  MOV R4, c[0x0][0x1a0] ;  /* 0x0000680000047a02 */ /* 0x000fe20000000f00 */
[----:B------:R-:W-:Y:S01]  /*8110*/  ULDC.64 UR4, c[0x0][0x1a0] ;  /* 0x0000680000047ab9 */ /* 0x000fe20000000a00 */
[----:B------:R-:W-:Y:S01]  /*8120*/  MOV R3, c[0x0][0x1a4] ;  /* 0x0000690000037a02 */ /* 0x000fe20000000f00 */
[----:B------:R-:W-:Y:S02]  /*8130*/  UIMAD UR12, UR12, UR4, URZ ;  /* 0x000000040c0c72a4 */ /* 0x000fe4000f8e023f */
[----:B------:R-:W-:Y:S02]  /*8140*/  UIMAD.WIDE.U32 UR20, UR15, UR4, URZ ;  /* 0x000000040f1472a5 */ /* 0x000fe4000f8e003f */
[----:B------:R-:W-:Y:S02]  /*8150*/  UIMAD UR5, UR15, UR5, UR12 ;  /* 0x000000050f0572a4 */ /* 0x000fe4000f8e020c */
[----:B------:R-:W-:-:S02]  /*8160*/  UISETP.GT.AND UP0, UPT, UR15, UR9, UPT ;  /* 0x000000090f00728c */ /* 0x000fc4000bf04270 */
[----:B------:R-:W-:Y:S01]  /*8170*/  UIADD3 UR5, UR21, UR5, URZ ;  /* 0x0000000515057290 */ /* 0x000fe2000fffe03f */
[----:B------:R-:W-:Y:S02]  /*8180*/  MOV R10, UR20 ;  /* 0x00000014000a7c02 */ /* 0x000fe40008000f00 */
[----:B------:R-:W-:Y:S01]  /*8190*/  MOV R11, UR21 ;  /* 0x00000015000b7c02 */ /* 0x000fe20008000f00 */
[----:B------:R-:W-:Y:S01]  /*81a0*/  BAR.SYNC.DEFER_BLOCKING 0x0 ;  /* 0x0000000000007b1d */ /* 0x000fe20000010000 */
[----:B------:R-:W-:Y:S02]  /*81b0*/  LEA R6, P0, R10, R134, 0x6 ;  /* 0x000000860a067211 */ /* 0x000fe400078030ff */
[----:B------:R-:W-:Y:S02]  /*81c0*/  MOV R5, UR5 ;  /* 0x0000000500057c02 */ /* 0x000fe40008000f00 */
[----:B------:R-:W-:Y:S02]  /*81d0*/  LEA R8, P1, R6, c[0x0][0x170], 0x1 ;  /* 0x00005c0006087a11 */ /* 0x000fe400078208ff */
[----:B------:R-:W-:-:S02]  /*81e0*/  LEA.HI.X R5, R10, R215, R5, 0x6, P0 ;  /* 0x000000d70a057211 */ /* 0x000fc400000f3405 */
        /* <DEDUP_REMOVED lines=14> */
[----:B------:R-:W1:Y:S04]  /*82d0*/  LDSM.16.M88.4 R4, [R201+0xc000] ;  /* 0x00c00000c904783b */ /* 0x000e680000000200 */
[----:B------:R-:W3:Y:S04]  /*82e0*/  LDSM.16.M88.4 R32, [R201+0xc800] ;  /* 0x00c80000c920783b */ /* 0x000ee80000000200 */
[----:B------:R-:W-:Y:S04]  /*82f0*/  LDSM.16.M88.4 R164, [R200] ;  /* 0x00000000c8a4783b */ /* 0x000fe80000000200 */
[----:B------:R-:W4:Y:S04]  /*8300*/  LDSM.16.M88.4 R136, [R199] ;  /* 0x00000000c788783b */ /* 0x000f280000000200 */
[----:B------:R-:W5:Y:S04]  /*8310*/  LDSM.16.M88.4 R148, [R201+0xd000] ;  /* 0x00d00000c994783b */ /* 0x000f680000000200 */
[----:B------:R-:W4:Y:S04]  /*8320*/  LDSM.16.M88.4 R140, [R201+0xd800] ;  /* 0x00d80000c98c783b */ /* 0x000f280000000200 */
[----:B------:R-:W4:Y:S04]  /*8330*/  LDSM.16.M88.4 R28, [R191] ;  /* 0x00000000bf1c783b */ /* 0x000f280000000200 */
[----:B------:R-:W-:Y:S04]  /*8340*/  LDSM.16.M88.4 R160, [R198] ;  /* 0x00000000c6a0783b */ /* 0x000fe80000000200 */
[----:B------:R-:W4:Y:S04]  /*8350*/  LDSM.16.M88.4 R16, [R195+0xc000] ;  /* 0x00c00000c310783b */ /* 0x000f280000000200 */
[----:B------:R-:W5:Y:S01]  /*8360*/  LDSM.16.M88.4 R24, [R190] ;  /* 0x00000000be18783b */ /* 0x000f620000000200 */
[C---:B-1----:R-:W-:Y:S03]  /*8370*/  HMMA.16816.F32 R8, R168.reuse, R4, RZ ;  /* 0x00000004a808723c */ /* 0x042fe600000018ff */
[----:B------:R-:W1:Y:S04]  /*8380*/  LDSM.16.M88.4 R172, [R189] ;  /* 0x00000000bdac783b */ /* 0x000e680000000200 */
[----:B--2---:R-:W2:Y:S01]  /*8390*/  LDSM.16.M88.4 R12, [R195+0xc800] ;  /* 0x00c80000c30c783b */ /* 0x004ea20000000200 */
[C---:B------:R-:W-:Y:S03]  /*83a0*/  HMMA.16816.F32 R4, R168.reuse, R6, RZ ;  /* 0x00000006a804723c */ /* 0x040fe600000018ff */
[----:B------:R-:W-:Y:S04]  /*83b0*/  LDSM.16.M88.4 R156, [R195+0xd000] ;  /* 0x00d00000c39c783b */ /* 0x000fe80000000200 */
[----:B------:R-:W-:Y:S01]  /*83c0*/  LDSM.16.M88.4 R176, [R195+0xd800] ;  /* 0x00d80000c3b0783b */ /* 0x000fe20000000200 */
[C---:B---3--:R-:W-:Y:S03]  /*83d0*/  HMMA.16816.F32 R20, R168.reuse, R32, RZ ;  /* 0x00000020a814723c */ /* 0x048fe600000018ff */
[----:B------:R-:W-:Y:S04]  /*83e0*/  LDSM.16.M88.4 R224, [R188+0x3800] ;  /* 0x00380000bce0783b */ /* 0x000fe80000000200 */
[----:B------:R-:W0:Y:S01]  /*83f0*/  LDGDEPBAR ;  /* 0x00000000000079af */ /* 0x000e220000000000 */
[----:B------:R-:W-:Y:S08]  /*8400*/  HMMA.16816.F32 R32, R168, R34, RZ ;  /* 0x00000022a820723c */ /* 0x000ff000000018ff */
[----:B----4-:R-:W-:Y:S08]  /*8410*/  HMMA.16816.F32 R8, R164, R136, R8 ;  /* 0x00000088a408723c */ /* 0x010ff00000001808 */
[C---:B-----5:R-:W-:Y:S08]  /*8420*/  HMMA.16816.F32 R152, R168.reuse, R148, RZ ;  /* 0x00000094a898723c */ /* 0x060ff000000018ff */
[C---:B------:R-:W-:Y:S08]  /*8430*/  HMMA.16816.F32 R148, R168.reuse, R150, RZ ;  /* 0x00000096a894723c */ /* 0x040ff000000018ff */
[----:B------:R-:W-:Y:S08]  /*8440*/  HMMA.16816.F32 R144, R168, R140, RZ ;  /* 0x0000008ca890723c */ /* 0x000ff000000018ff */
[----:B------:R-:W-:Y:S01]  /*8450*/  HMMA.16816.F32 R4, R164, R138, R4 ;  /* 0x0000008aa404723c */ /* 0x000fe20000001804 */
[----:B------:R-:W-:Y:S07]  /*8460*/  LDSM.16.M88.4 R136, [R197] ;  /* 0x00000000c588783b */ /* 0x000fee0000000200 */
[----:B------:R-:W-:Y:S01]  /*8470*/  HMMA.16816.F32 R168, R168, R142, RZ ;  /* 0x0000008ea8a8723c */ /* 0x000fe200000018ff */
[----:B------:R-:W3:Y:S07]  /*8480*/  LDSM.16.M88.4 R140, [R188] ;  /* 0x00000000bc8c783b */ /* 0x000eee0000000200 */
[C---:B------:R-:W-:Y:S08]  /*8490*/  HMMA.16816.F32 R20, R164.reuse, R28, R20 ;  /* 0x0000001ca414723c */ /* 0x040ff00000001814 */
[----:B------:R-:W-:Y:S01]  /*84a0*/  HMMA.16816.F32 R32, R164, R30, R32 ;  /* 0x0000001ea420723c */ /* 0x000fe20000001820 */
[----:B------:R-:W4:Y:S07]  /*84b0*/  LDSM.16.M88.4 R28, [R188+0x800] ;  /* 0x00080000bc1c783b */ /* 0x000f2e0000000200 */
[C---:B------:R-:W-:Y:S08]  /*84c0*/  HMMA.16816.F32 R8, R160.reuse, R16, R8 ;  /* 0x00000010a008723c */ /* 0x040ff00000001808 */
[----:B------:R-:W-:Y:S01]  /*84d0*/  HMMA.16816.F32 R4, R160, R18, R4 ;  /* 0x00000012a004723c */ /* 0x000fe20000001804 */
[----:B------:R-:W-:Y:S07]  /*84e0*/  LDSM.16.M88.4 R16, [R201+0xe000] ;  /* 0x00e00000c910783b */ /* 0x000fee0000000200 */
[C---:B------:R-:W-:Y:S08]  /*84f0*/  HMMA.16816.F32 R152, R164.reuse, R24, R152 ;  /* 0x00000018a498723c */ /* 0x040ff00000001898 */
[C---:B------:R-:W-:Y:S01]  /*8500*/  HMMA.16816.F32 R148, R164.reuse, R26, R148 ;  /* 0x0000001aa494723c */ /* 0x040fe20000001894 */
[----:B------:R-:W-:Y:S07]  /*8510*/  LDSM.16.M88.4 R24, [R188+0x1000] ;  /* 0x00100000bc18783b */ /* 0x000fee0000000200 */
[C---:B-1----:R-:W-:Y:S08]  /*8520*/  HMMA.16816.F32 R144, R164.reuse, R172, R144 ;  /* 0x000000aca490723c */ /* 0x042ff00000001890 */
[----:B------:R-:W-:Y:S01]  /*8530*/  HMMA.16816.F32 R168, R164, R174, R168 ;  /* 0x000000aea4a8723c */ /* 0x000fe200000018a8 */
[----:B------:R-:W1:Y:S04]  /*8540*/  LDSM.16.M88.4 R172, [R202+0x4000] ;  /* 0x00400000caac783b */ /* 0x000e680000000200 */
[----:B------:R-:W5:Y:S03]  /*8550*/  LDSM.16.M88.4 R164, [R188+0x1800] ;  /* 0x00180000bca4783b */ /* 0x000f660000000200 */
[C---:B--2---:R-:W-:Y:S08]  /*8560*/  HMMA.16816.F32 R20, R160.reuse, R12, R20 ;  /* 0x0000000ca014723c */ /* 0x044ff00000001814 */
[----:B------:R-:W-:Y:S01]  /*8570*/  HMMA.16816.F32 R32, R160, R14, R32 ;  /* 0x0000000ea020723c */ /* 0x000fe20000001820 */
[----:B------:R-:W2:Y:S07]  /*8580*/  LDSM.16.M88.4 R12, [R201+0xe800] ;  /* 0x00e80000c90c783b */ /* 0x000eae0000000200 */
[C---:B---3--:R-:W-:Y:S08]  /*8590*/  HMMA.16816.F32 R8, R136.reuse, R140, R8 ;  /* 0x0000008c8808723c */ /* 0x048ff00000001808 */
[----:B------:R-:W-:Y:S01]  /*85a0*/  HMMA.16816.F32 R4, R136, R142, R4 ;  /* 0x0000008e8804723c */ /* 0x000fe20000001804 */
[----:B------:R-:W-:Y:S07]  /*85b0*/  LDSM.16.M88.4 R140, [R187] ;  /* 0x00000000bb8c783b */ /* 0x000fee0000000200 */
[C---:B------:R-:W-:Y:S08]  /*85c0*/  HMMA.16816.F32 R152, R160.reuse, R156, R152 ;  /* 0x0000009ca098723c */ /* 0x040ff00000001898 */
[C---:B------:R-:W-:Y:S01]  /*85d0*/  HMMA.16816.F32 R148, R160.reuse, R158, R148 ;  /* 0x0000009ea094723c */ /* 0x040fe20000001894 */
[----:B------:R-:W-:Y:S07]  /*85e0*/  LDSM.16.M88.4 R156, [R201+0xf000] ;  /* 0x00f00000c99c783b */ /* 0x000fee0000000200 */
[C---:B------:R-:W-:Y:S08]  /*85f0*/  HMMA.16816.F32 R144, R160.reuse, R176, R144 ;  /* 0x000000b0a090723c */ /* 0x040ff00000001890 */
[----:B------:R-:W-:Y:S01]  /*8600*/  HMMA.16816.F32 R168, R160, R178, R168 ;  /* 0x000000b2a0a8723c */ /* 0x000fe200000018a8 */
[----:B------:R-:W3:Y:S04]  /*8610*/  LDSM.16.M88.4 R160, [R200+0x4000] ;  /* 0x00400000c8a0783b */ /* 0x000ee80000000200 */
[----:B------:R-:W2:Y:S03]  /*8620*/  LDSM.16.M88.4 R176, [R201+0xf800] ;  /* 0x00f80000c9b0783b */ /* 0x000ea60000000200 */
[C---:B----4-:R-:W-:Y:S08]  /*8630*/  HMMA.16816.F32 R20, R136.reuse, R28, R20 ;  /* 0x0000001c8814723c */ /* 0x050ff00000001814 */
[----:B------:R-:W-:Y:S01]  /*8640*/  HMMA.16816.F32 R32, R136, R30, R32 ;  /* 0x0000001e8820723c */ /* 0x000fe20000001820 */
[----:B------:R-:W4:Y:S07]  /*8650*/  LDSM.16.M88.4 R28, [R186] ;  /* 0x00000000ba1c783b */ /* 0x000f2e0000000200 */
[C---:B-1----:R-:W-:Y:S08]  /*8660*/  HMMA.16816.F32 R8, R172.reuse, R16, R8 ;  /* 0x00000010ac08723c */ /* 0x042ff00000001808 */
[----:B------:R-:W-:Y:S01]  /*8670*/  HMMA.16816.F32 R4, R172, R18, R4 ;  /* 0x00000012ac04723c */ /* 0x000fe20000001804 */
[----:B------:R-:W-:Y:S07]  /*8680*/  LDSM.16.M88.4 R16, [R195+0xe000] ;  /* 0x00e00000c310783b */ /* 0x000fee0000000200 */
[C---:B------:R-:W-:Y:S08]  /*8690*/  HMMA.16816.F32 R152, R136.reuse, R24, R152 ;  /* 0x000000188898723c */ /* 0x040ff00000001898 */
[C---:B------:R-:W-:Y:S01]  /*86a0*/  HMMA.16816.F32 R148, R136.reuse, R26, R148 ;  /* 0x0000001a8894723c */ /* 0x040fe20000001894 */
[----:B------:R-:W-:Y:S07]  /*86b0*/  LDSM.16.M88.4 R24, [R185] ;  /* 0x00000000b918783b */ /* 0x000fee0000000200 */
[C---:B-----5:R-:W-:Y:S08]  /*86c0*/  HMMA.16816.F32 R144, R136.reuse, R164, R144 ;  /* 0x000000a48890723c */ /* 0x060ff00000001890 */
[----:B------:R-:W-:Y:S01]  /*86d0*/  HMMA.16816.F32 R168, R136, R166, R168 ;  /* 0x000000a688a8723c */ /* 0x000fe200000018a8 */
[----:B------:R-:W1:Y:S04]  /*86e0*/  LDSM.16.M88.4 R136, [R198+0x4000] ;  /* 0x00400000c688783b */ /* 0x000e680000000200 */
[----:B------:R-:W5:Y:S03]  /*86f0*/  LDSM.16.M88.4 R164, [R184] ;  /* 0x00000000b8a4783b */ /* 0x000f660000000200 */
[C---:B--2---:R-:W-:Y:S08]  /*8700*/  HMMA.16816.F32 R20, R172.reuse, R12, R20 ;  /* 0x0000000cac14723c */ /* 0x044ff00000001814 */
[----:B------:R-:W-:Y:S01]  /*8710*/  HMMA.16816.F32 R32, R172, R14, R32 ;  /* 0x0000000eac20723c */ /* 0x000fe20000001820 */
[----:B------:R-:W2:Y:S07]  /*8720*/  LDSM.16.M88.4 R12, [R195+0xe800] ;  /* 0x00e80000c30c783b */ /* 0x000eae0000000200 */
[C---:B---3--:R-:W-:Y:S08]  /*8730*/  HMMA.16816.F32 R8, R160.reuse, R140, R8 ;  /* 0x0000008ca008723c */ /* 0x048ff00000001808 */
[----:B------:R-:W-:Y:S01]  /*8740*/  HMMA.16816.F32 R4, R160, R142, R4 ;  /* 0x0000008ea004723c */ /* 0x000fe20000001804 */
[----:B------:R-:W-:Y:S07]  /*8750*/  LDSM.16.M88.4 R140, [R195+0xf800] ;  /* 0x00f80000c38c783b */ /* 0x000fee0000000200 */
[C---:B------:R-:W-:Y:S08]  /*8760*/  HMMA.16816.F32 R152, R172.reuse, R156, R152 ;  /* 0x0000009cac98723c */ /* 0x040ff00000001898 */
[C---:B------:R-:W-:Y:S01]  /*8770*/  HMMA.16816.F32 R148, R172.reuse, R158, R148 ;  /* 0x0000009eac94723c */ /* 0x040fe20000001894 */
[----:B------:R-:W-:Y:S07]  /*8780*/  LDSM.16.M88.4 R156, [R195+0xf000] ;  /* 0x00f00000c39c783b */ /* 0x000fee0000000200 */
[C---:B------:R-:W-:Y:S08]  /*8790*/  HMMA.16816.F32 R144, R172.reuse, R176, R144 ;  /* 0x000000b0ac90723c */ /* 0x040ff00000001890 */
[----:B------:R-:W-:Y:S01]  /*87a0*/  HMMA.16816.F32 R168, R172, R178, R168 ;  /* 0x000000b2aca8723c */ /* 0x000fe200000018a8 */
[----:B------:R-:W-:Y:S04]  /*87b0*/  LDSM.16.M88.4 R172, [R197+0x4000] ;  /* 0x00400000c5ac783b */ /* 0x000fe80000000200 */
[----:B------:R-:W-:Y:S03]  /*87c0*/  LDSM.16.M88.4 R176, [R182] ;  /* 0x00000000b6b0783b */ /* 0x000fe60000000200 */
[C---:B----4-:R-:W-:Y:S08]  /*87d0*/  HMMA.16816.F32 R20, R160.reuse, R28, R20 ;  /* 0x0000001ca014723c */ /* 0x050ff00000001814 */
[----:B------:R-:W-:Y:S01]  /*87e0*/  HMMA.16816.F32 R32, R160, R30, R32 ;  /* 0x0000001ea020723c */ /* 0x000fe20000001820 */
[----:B------:R-:W3:Y:S07]  /*87f0*/  LDSM.16.M88.4 R28, [R188+0x2000] ;  /* 0x00200000bc1c783b */ /* 0x000eee0000000200 */
[C---:B-1----:R-:W-:Y:S08]  /*8800*/  HMMA.16816.F32 R8, R136.reuse, R16, R8 ;  /* 0x000000108808723c */ /* 0x042ff00000001808 */
        /* <DEDUP_REMOVED lines=8> */
[----:B------:R-:W-:Y:S03]  /*8890*/  LDSM.16.M88.4 R160, [R201+0x11000] ;  /* 0x01100000c9a0783b */ /* 0x000fe60000000200 */
[C---:B--2---:R-:W-:Y:S08]  /*88a0*/  HMMA.16816.F32 R20, R136.reuse, R12, R20 ;  /* 0x0000000c8814723c */ /* 0x044ff00000001814 */
[----:B------:R-:W-:Y:S01]  /*88b0*/  HMMA.16816.F32 R32, R136, R14, R32 ;  /* 0x0000000e8820723c */ /* 0x000fe20000001820 */
[----:B------:R-:W1:Y:S07]  /*88c0*/  LDSM.16.M88.4 R12, [R201+0x10000] ;  /* 0x01000000c90c783b */ /* 0x000e6e0000000200 */
[C---:B---3--:R-:W-:Y:S08]  /*88d0*/  HMMA.16816.F32 R8, R172.reuse, R28, R8 ;  /* 0x0000001cac08723c */ /* 0x048ff00000001808 */
[----:B------:R-:W-:Y:S01]  /*88e0*/  HMMA.16816.F32 R4, R172, R30, R4 ;  /* 0x0000001eac04723c */ /* 0x000fe20000001804 */
[----:B------:R-:W-:Y:S07]  /*88f0*/  LDSM.16.M88.4 R28, [R198+0x8000] ;  /* 0x00800000c61c783b */ /* 0x000fee0000000200 */
[C---:B------:R-:W-:Y:S08]  /*8900*/  HMMA.16816.F32 R152, R136.reuse, R156, R152 ;  /* 0x0000009c8898723c */ /* 0x040ff00000001898 */
[C---:B------:R-:W-:Y:S01]  /*8910*/  HMMA.16816.F32 R148, R136.reuse, R158, R148 ;  /* 0x0000009e8894723c */ /* 0x040fe20000001894 */
[----:B------:R-:W-:Y:S07]  /*8920*/  LDSM.16.M88.4 R156, [R183] ;  /* 0x00000000b79c783b */ /* 0x000fee0000000200 */
[C---:B------:R-:W-:Y:S08]  /*8930*/  HMMA.16816.F32 R144, R136.reuse, R140, R144 ;  /* 0x0000008c8890723c */ /* 0x040ff00000001890 */
[----:B------:R-:W-:Y:S01]  /*8940*/  HMMA.16816.F32 R168, R136, R142, R168 ;  /* 0x0000008e88a8723c */ /* 0x000fe200000018a8 */
[----:B------:R-:W2:Y:S04]  /*8950*/  LDSM.16.M88.4 R140, [R200+0x8000] ;  /* 0x00800000c88c783b */ /* 0x000ea80000000200 */
[----:B------:R-:W-:Y:S03]  /*8960*/  LDSM.16.M88.4 R136, [R195+0x10000] ;  /* 0x01000000c388783b */ /* 0x000fe60000000200 */
[----:B-1----:R-:W-:Y:S08]  /*8970*/  HMMA.16816.F32 R8, R164, R12, R8 ;  /* 0x0000000ca408723c */ /* 0x002ff00000001808 */
[C---:B------:R-:W-:Y:S08]  /*8980*/  HMMA.16816.F32 R20, R172.reuse, R24, R20 ;  /* 0x00000018ac14723c */ /* 0x040ff00000001814 */
[----:B------:R-:W-:Y:S01]  /*8990*/  HMMA.16816.F32 R32, R172, R26, R32 ;  /* 0x0000001aac20723c */ /* 0x000fe20000001820 */
[----:B------:R-:W1:Y:S07]  /*89a0*/  LDSM.16.M88.4 R24, [R201+0x10800] ;  /* 0x01080000c918783b */ /* 0x000e6e0000000200 */
[----:B------:R-:W-:Y:S01]  /*89b0*/  HMMA.16816.F32 R4, R164, R14, R4 ;  /* 0x0000000ea404723c */ /* 0x000fe20000001804 */
[----:B------:R-:W-:Y:S07]  /*89c0*/  LDSM.16.M88.4 R12, [R188+0x4000] ;  /* 0x00400000bc0c783b */ /* 0x000fee0000000200 */
[----:B------:R-:W-:Y:S08]  /*89d0*/  HMMA.16816.F32 R152, R172, R16, R152 ;  /* 0x00000010ac98723c */ /* 0x000ff00000001898 */
[C---:B--2---:R-:W-:Y:S08]  /*89e0*/  HMMA.16816.F32 R8, R140.reuse, R156, R8 ;  /* 0x0000009c8c08723c */ /* 0x044ff00000001808 */
[----:B------:R-:W-:Y:S01]  /*89f0*/  HMMA.16816.F32 R4, R140, R158, R4 ;  /* 0x0000009e8c04723c */ /* 0x000fe20000001804 */
[----:B------:R-:W-:Y:S07]  /*8a00*/  LDSM.16.M88.4 R156, [R201+0x11800] ;  /* 0x01180000c99c783b */ /* 0x000fee0000000200 */
[----:B------:R-:W-:Y:S01]  /*8a10*/  HMMA.16816.F32 R148, R172, R18, R148 ;  /* 0x00000012ac94723c */ /* 0x000fe20000001894 */
[----:B------:R-:W2:Y:S07]  /*8a20*/  LDSM.16.M88.4 R16, [R197+0x8000] ;  /* 0x00800000c510783b */ /* 0x000eae0000000200 */
[----:B-1----:R-:W-:Y:S08]  /*8a30*/  HMMA.16816.F32 R20, R164, R24, R20 ;  /* 0x00000018a414723c */ /* 0x002ff00000001814 */
[----:B------:R-:W-:Y:S08]  /*8a40*/  HMMA.16816.F32 R8, R28, R136, R8 ;  /* 0x000000881c08723c */ /* 0x000ff00000001808 */
[----:B------:R-:W-:Y:S01]  /*8a50*/  HMMA.16816.F32 R32, R164, R26, R32 ;  /* 0x0000001aa420723c */ /* 0x000fe20000001820 */
[----:B------:R-:W1:Y:S07]  /*8a60*/  LDSM.16.M88.4 R24, [R195+0x10800] ;  /* 0x01080000c318783b */ /* 0x000e6e0000000200 */
[----:B------:R-:W-:Y:S01]  /*8a70*/  HMMA.16816.F32 R4, R28, R138, R4 ;  /* 0x0000008a1c04723c */ /* 0x000fe20000001804 */
[----:B------:R-:W3:Y:S07]  /*8a80*/  LDSM.16.M88.4 R136, [R181] ;  /* 0x00000000b588783b */ /* 0x000eee0000000200 */
[----:B------:R-:W-:Y:S08]  /*8a90*/  HMMA.16816.F32 R20, R140, R176, R20 ;  /* 0x000000b08c14723c */ /* 0x000ff00000001814 */
[----:B------:R-:W-:Y:S08]  /*8aa0*/  HMMA.16816.F32 R152, R164, R160, R152 ;  /* 0x000000a0a498723c */ /* 0x000ff00000001898 */
[----:B--2---:R-:W-:Y:S08]  /*8ab0*/  HMMA.16816.F32 R8, R16, R12, R8 ;  /* 0x0000000c1008723c */ /* 0x004ff00000001808 */
[----:B------:R-:W-:Y:S01]  /*8ac0*/  HMMA.16816.F32 R160, R164, R162, R148 ;  /* 0x000000a2a4a0723c */ /* 0x000fe20000001894 */
[----:B------:R-:W2:Y:S07]  /*8ad0*/  LDSM.16.M88.4 R148, [R188+0x4800] ;  /* 0x00480000bc94783b */ /* 0x000eae0000000200 */
[C---:B------:R-:W-:Y:S08]  /*8ae0*/  HMMA.16816.F32 R144, R172.reuse, R224, R144 ;  /* 0x000000e0ac90723c */ /* 0x040ff00000001890 */
[----:B------:R-:W-:Y:S01]  /*8af0*/  HMMA.16816.F32 R168, R172, R226, R168 ;  /* 0x000000e2aca8723c */ /* 0x000fe200000018a8 */
[----:B------:R-:W-:-:S02]  /*8b00*/  FMUL.FTZ R3, R8, c[0x0][0x2ec] ;  /* 0x0000bb0008037a20 */ /* 0x000fc40000410000 */
[----:B------:R-:W-:Y:S02]  /*8b10*/  FMUL.FTZ R132, R9, c[0x0][0x2ec] ;  /* 0x0000bb0009847a20 */ /* 0x000fe40000410000 */
[----:B------:R-:W-:Y:S02]  /*8b20*/  FMUL.FTZ R133, R10, c[0x0][0x2ec] ;  /* 0x0000bb000a857a20 */ /* 0x000fe40000410000 */
[----:B------:R-:W4:Y:S01]  /*8b30*/  MUFU.TANH R3, R3 ;  /* 0x0000000300037308 */ /* 0x000f220000002400 */
[----:B------:R-:W-:Y:S01]  /*8b40*/  HMMA.16816.F32 R4, R16, R14, R4 ;  /* 0x0000000e1004723c */ /* 0x000fe20000001804 */
[----:B------:R-:W-:Y:S06]  /*8b50*/  LDSM.16.M88.4 R12, [R195+0x11000] ;  /* 0x01100000c30c783b */ /* 0x000fec0000000200 */
[----:B------:R-:W2:Y:S01]  /*8b60*/  MUFU.TANH R132, R132 ;  /* 0x0000008400847308 */ /* 0x000ea20000002400 */
[----:B-1----:R-:W-:Y:S07]  /*8b70*/  HMMA.16816.F32 R20, R28, R24, R20 ;  /* 0x000000181c14723c */ /* 0x002fee0000001814 */
[----:B------:R-:W1:Y:S01]  /*8b80*/  MUFU.TANH R133, R133 ;  /* 0x0000008500857308 */ /* 0x000e620000002400 */
[----:B---3--:R-:W-:Y:S07]  /*8b90*/  HMMA.16816.F32 R152, R140, R136, R152 ;  /* 0x000000888c98723c */ /* 0x008fee0000001898 */
[----:B------:R-:W-:Y:S01]  /*8ba0*/  FMUL.FTZ R136, R11, c[0x0][0x2ec] ;  /* 0x0000bb000b887a20 */ /* 0x000fe20000410000 */
[----:B------:R-:W-:Y:S01]  /*8bb0*/  HMMA.16816.F32 R144, R164, R156, R144 ;  /* 0x0000009ca490723c */ /* 0x000fe20000001890 */
[----:B------:R-:W3:Y:S01]  /*8bc0*/  LDSM.16.M88.4 R8, [R180] ;  /* 0x00000000b408783b */ /* 0x000ee20000000200 */
[----:B------:R-:W-:-:S03]  /*8bd0*/  FMUL.FTZ R4, R4, c[0x0][0x2ec] ;  /* 0x0000bb0004047a20 */ /* 0x000fc60000410000 */
[----:B------:R-:W1:Y:S03]  /*8be0*/  MUFU.TANH R136, R136 ;  /* 0x0000008800887308 */ /* 0x000e660000002400 */
[----:B------:R-:W-:Y:S05]  /*8bf0*/  HMMA.16816.F32 R168, R164, R158, R168 ;  /* 0x0000009ea4a8723c */ /* 0x000fea00000018a8 */
[----:B------:R5:W1:Y:S03]  /*8c00*/  MUFU.TANH R137, R4 ;  /* 0x0000000400897308 */ /* 0x000a660000002400 */
[----:B------:R-:W-:Y:S08]  /*8c10*/  HMMA.16816.F32 R32, R140, R178, R32 ;  /* 0x000000b28c20723c */ /* 0x000ff00000001820 */
[----:B--2---:R-:W-:Y:S07]  /*8c20*/  HMMA.16816.F32 R20, R16, R148, R20 ;  /* 0x000000941014723c */ /* 0x004fee0000001814 */
[----:B------:R-:W-:Y:S01]  /*8c30*/  FMUL.FTZ R149, R5, c[0x0][0x2ec] ;  /* 0x0000bb0005957a20 */ /* 0x000fe20000410000 */
[----:B------:R-:W-:Y:S01]  /*8c40*/  HMMA.16816.F32 R160, R140, R138, R160 ;  /* 0x0000008a8ca0723c */ /* 0x000fe200000018a0 */
[----:B------:R-:W-:-:S02]  /*8c50*/  FMUL.FTZ R148, R7, c[0x0][0x2ec] ;  /* 0x0000bb0007947a20 */ /* 0x000fc40000410000 */
[----:B------:R-:W2:Y:S04]  /*8c60*/  MUFU.TANH R138, R149 ;  /* 0x00000095008a7308 */ /* 0x000ea80000002400 */
[----:B------:R-:W-:Y:S01]  /*8c70*/  FMUL.FTZ R139, R6, c[0x0][0x2ec] ;  /* 0x0000bb00068b7a20 */ /* 0x000fe20000410000 */
[----:B------:R-:W-:Y:S01]  /*8c80*/  HMMA.16816.F32 R32, R28, R26, R32 ;  /* 0x0000001a1c20723c */ /* 0x000fe20000001820 */
[----:B-----5:R-:W5:Y:S02]  /*8c90*/  LDSM.16.M88.4 R4, [R195+0x11800] ;  /* 0x01180000c304783b */ /* 0x020f640000000200 */
[----:B------:R-:W1:Y:S02]  /*8ca0*/  MUFU.TANH R148, R148 ;  /* 0x0000009400947308 */ /* 0x000e640000002400 */
[----:B------:R-:W1:Y:S03]  /*8cb0*/  LDSM.16.M88.4 R24, [R188+0x5000] ;  /* 0x00500000bc18783b */ /* 0x000e660000000200 */
[----:B---3--:R-:W-:Y:S01]  /*8cc0*/  HMMA.16816.F32 R144, R140, R8, R144 ;  /* 0x000000088c90723c */ /* 0x008fe20000001890 */
[----:B------:R-:W-:-:S02]  /*8cd0*/  FMUL.FTZ R20, R20, c[0x0][0x2ec] ;  /* 0x0000bb0014147a20 */ /* 0x000fc40000410000 */
[----:B------:R-:W-:Y:S01]  /*8ce0*/  FMUL.FTZ R21, R21, c[0x0][0x2ec] ;  /* 0x0000bb0015157a20 */ /* 0x000fe20000410000 */
[----:B------:R-:W3:Y:S03]  /*8cf0*/  MUFU.TANH R139, R139 ;  /* 0x0000008b008b7308 */ /* 0x000ee60000002400 */
[----:B------:R-:W-:Y:S01]  /*8d00*/  FMUL.FTZ R8, R22, c[0x0][0x2ec] ;  /* 0x0000bb0016087a20 */ /* 0x000fe20000410000 */
[----:B------:R-:W-:Y:S01]  /*8d10*/  HMMA.16816.F32 R168, R140, R10, R168 ;  /* 0x0000000a8ca8723c */ /* 0x000fe200000018a8 */
[----:B------:R-:W-:-:S03]  /*8d20*/  FMUL.FTZ R9, R23, c[0x0][0x2ec] ;  /* 0x0000bb0017097a20 */ /* 0x000fc60000410000 */
[----:B------:R-:W1:Y:S04]  /*8d30*/  MUFU.TANH R20, R20 ;  /* 0x0000001400147308 */ /* 0x000e680000002400 */
[C---:B------:R-:W-:Y:S04]  /*8d40*/  HMMA.16816.F32 R152, R28.reuse, R12, R152 ;  /* 0x0000000c1c98723c */ /* 0x040fe80000001898 */
[----:B------:R-:W1:Y:S04]  /*8d50*/  MUFU.TANH R21, R21 ;  /* 0x0000001500157308 */ /* 0x000e680000002400 */
[----:B------:R-:W-:Y:S01]  /*8d60*/  HMMA.16816.F32 R160, R28, R14, R160 ;  /* 0x0000000e1ca0723c */ /* 0x000fe200000018a0 */
[----:B------:R-:W2:Y:S01]  /*8d70*/  LDSM.16.M88.4 R12, [R188+0x5800] ;  /* 0x00580000bc0c783b */ /* 0x000ea20000000200 */
[----:B------:R-:W-:-:S04]  /*8d80*/  DEPBAR.LE SB0, 0x0 ;  /* 0x000080000000791a */ /* 0x000fc80000000000 */
[----:B------:R-:W1:Y:S02]  /*8d90*/  MUFU.TANH R8, R8 ;  /* 0x0000000800087308 */ /* 0x000e640000002400 */
[----:B------:R-:W-:Y:S06]  /*8da0*/  HMMA.16816.F32 R32, R16, R150, R32 ;  /* 0x000000961020723c */ /* 0x000fec0000001820 */
[----:B------:R-:W1:Y:S02]  /*8db0*/  MUFU.TANH R9, R9 ;  /* 0x0000000900097308 */ /* 0x000e640000002400 */
[C---:B-----5:R-:W-:Y:S08]  /*8dc0*/  HMMA.16816.F32 R144, R28.reuse, R4, R144 ;  /* 0x000000041c90723c */ /* 0x060ff00000001890 */
[----:B------:R-:W-:Y:S08]  /*8dd0*/  HMMA.16816.F32 R168, R28, R6, R168 ;  /* 0x000000061ca8723c */ /* 0x000ff000000018a8 */
[----:B-1----:R-:W-:Y:S01]  /*8de0*/  HMMA.16816.F32 R152, R16, R24, R152 ;  /* 0x000000181098723c */ /* 0x002fe20000001898 */
[----:B------:R-:W-:-:S02]  /*8df0*/  FMUL.FTZ R22, R32, c[0x0][0x2ec] ;  /* 0x0000bb0020167a20 */ /* 0x000fc40000410000 */
[----:B------:R-:W-:Y:S02]  /*8e00*/  FMUL.FTZ R23, R33, c[0x0][0x2ec] ;  /* 0x0000bb0021177a20 */ /* 0x000fe40000410000 */
[----:B------:R-:W-:Y:S02]  /*8e10*/  FMUL.FTZ R10, R34, c[0x0][0x2ec] ;  /* 0x0000bb00220a7a20 */ /* 0x000fe40000410000 */
[----:B------:R-:W-:Y:S01]  /*8e20*/  FMUL.FTZ R4, R35, c[0x0][0x2ec] ;  /* 0x0000bb0023047a20 */ /* 0x000fe20000410000 */
[C---:B------:R-:W-:Y:S01]  /*8e30*/  HMMA.16816.F32 R160, R16.reuse, R26, R160 ;  /* 0x0000001a10a0723c */ /* 0x040fe200000018a0 */
[----:B------:R-:W1:Y:S07]  /*8e40*/  MUFU.TANH R22, R22 ;  /* 0x0000001600167308 */ /* 0x000e6e0000002400 */
[C---:B--2---:R-:W-:Y:S01]  /*8e50*/  HMMA.16816.F32 R144, R16.reuse, R12, R144 ;  /* 0x0000000c1090723c */ /* 0x044fe20000001890 */
[----:B------:R-:W2:Y:S07]  /*8e60*/  MUFU.TANH R23, R23 ;  /* 0x0000001700177308 */ /* 0x000eae0000002400 */
[----:B------:R-:W-:Y:S01]  /*8e70*/  HMMA.16816.F32 R168, R16, R14, R168 ;  /* 0x0000000e10a8723c */ /* 0x000fe200000018a8 */
[----:B------:R-:W-:Y:S01]  /*8e80*/  FMUL.FTZ R152, R152, c[0x0][0x2ec] ;  /* 0x0000bb0098987a20 */ /* 0x000fe20000410000 */
[----:B------:R-:W1:Y:S01]  /*8e90*/  MUFU.TANH R10, R10 ;  /* 0x0000000a000a7308 */ /* 0x000e620000002400 */
[----:B------:R-:W-:-:S02]  /*8ea0*/  FMUL.FTZ R154, R154, c[0x0][0x2ec] ;  /* 0x0000bb009a9a7a20 */ /* 0x000fc40000410000 */
[----:B------:R-:W-:Y:S02]  /*8eb0*/  FMUL.FTZ R153, R153, c[0x0][0x2ec] ;  /* 0x0000bb0099997a20 */ /* 0x000fe40000410000 */
[----:B------:R-:W-:Y:S02]  /*8ec0*/  FMUL.FTZ R155, R155, c[0x0][0x2ec] ;  /* 0x0000bb009b9b7a20 */ /* 0x000fe40000410000 */
[----:B------:R-:W-:Y:S01]  /*8ed0*/  FMUL.FTZ R160, R160, c[0x0][0x2ec] ;  /* 0x0000bb00a0a07a20 */ /* 0x000fe20000410000 */
[----:B------:R5:W1:Y:S01]  /*8ee0*/  MUFU.TANH R228, R152 ;  /* 0x0000009800e47308 */ /* 0x000a620000002400 */
[----:B------:R-:W-:Y:S02]  /*8ef0*/  FMUL.FTZ R174, R162, c[0x0][0x2ec] ;  /* 0x0000bb00a2ae7a20 */ /* 0x000fe40000410000 */
[----:B------:R-:W-:Y:S02]  /*8f00*/  FMUL.FTZ R161, R161, c[0x0][0x2ec] ;  /* 0x0000bb00a1a17a20 */ /* 0x000fe40000410000 */
[----:B------:R-:W-:-:S02]  /*8f10*/  FMUL.FTZ R163, R163, c[0x0][0x2ec] ;  /* 0x0000bb00a3a37a20 */ /* 0x000fc40000410000 */
[----:B------:R-:W-:Y:S01]  /*8f20*/  FMUL.FTZ R142, R147, c[0x0][0x2ec] ;  /* 0x0000bb00938e7a20 */ /* 0x000fe20000410000 */
[----:B------:R1:W1:Y:S01]  /*8f30*/  MUFU.TANH R178, R154 ;  /* 0x0000009a00b27308 */ /* 0x0002620000002400 */
[----:B------:R-:W-:Y:S02]  /*8f40*/  FMUL.FTZ R144, R144, c[0x0][0x2ec] ;  /* 0x0000bb0090907a20 */ /* 0x000fe40000410000 */
[----:B------:R-:W-:Y:S02]  /*8f50*/  FMUL.FTZ R145, R145, c[0x0][0x2ec] ;  /* 0x0000bb0091917a20 */ /* 0x000fe40000410000 */
[----:B------:R-:W-:Y:S02]  /*8f60*/  FMUL.FTZ R146, R146, c[0x0][0x2ec] ;  /* 0x0000bb0092927a20 */ /* 0x000fe40000410000 */
[----:B------:R-:W-:Y:S01]  /*8f70*/  FMUL.FTZ R158, R168, c[0x0][0x2ec] ;  /* 0x0000bb00a89e7a20 */ /* 0x000fe20000410000 */
[----:B------:R1:W1:Y:S01]  /*8f80*/  MUFU.TANH R224, R160 ;  /* 0x000000a000e07308 */ /* 0x0002620000002400 */
[----:B------:R-:W-:-:S02]  /*8f90*/  FMUL.FTZ R156, R169, c[0x0][0x2ec] ;  /* 0x0000bb00a99c7a20 */ /* 0x000fc40000410000 */
[----:B------:R-:W-:Y:S02]  /*8fa0*/  FMUL.FTZ R140, R170, c[0x0][0x2ec] ;  /* 0x0000bb00aa8c7a20 */ /* 0x000fe40000410000 */
[----:B-----5:R-:W-:-:S03]  /*8fb0*/  FMUL.FTZ R152, R171, c[0x0][0x2ec] ;  /* 0x0000bb00ab987a20 */ /* 0x020fc60000410000 */
[----:B------:R-:W1:Y:S08]  /*8fc0*/  MUFU.TANH R4, R4 ;  /* 0x0000000400047308 */ /* 0x000e700000002400 */
[----:B------:R1:W1:Y:S08]  /*8fd0*/  MUFU.TANH R226, R153 ;  /* 0x0000009900e27308 */ /* 0x0002700000002400 */
[----:B------:R1:W1:Y:S08]  /*8fe0*/  MUFU.TANH R176, R155 ;  /* 0x0000009b00b07308 */ /* 0x0002700000002400 */
[----:B------:R1:W1:Y:S08]  /*8ff0*/  MUFU.TANH R222, R161 ;  /* 0x000000a100de7308 */ /* 0x0002700000002400 */
[----:B------:R-:W1:Y:S08]  /*9000*/  MUFU.TANH R174, R174 ;  /* 0x000000ae00ae7308 */ /* 0x000e700000002400 */
[----:B------:R1:W1:Y:S08]  /*9010*/  MUFU.TANH R172, R163 ;  /* 0x000000a300ac7308 */ /* 0x0002700000002400 */
[----:B------:R1:W1:Y:S08]  /*9020*/  MUFU.TANH R162, R144 ;  /* 0x0000009000a27308 */ /* 0x0002700000002400 */
[----:B------:R1:W1:Y:S08]  /*9030*/  MUFU.TANH R160, R145 ;  /* 0x0000009100a07308 */ /* 0x0002700000002400 */
[----:B------:R1:W1:Y:S08]  /*9040*/  MUFU.TANH R154, R146 ;  /* 0x00000092009a7308 */ /* 0x0002700000002400 */
[----:B------:R-:W1:Y:S08]  /*9050*/  MUFU.TANH R142, R142 ;  /* 0x0000008e008e7308 */ /* 0x000e700000002400 */
[----:B------:R-:W1:Y:S08]  /*9060*/  MUFU.TANH R158, R158 ;  /* 0x0000009e009e7308 */ /* 0x000e700000002400 */
[----:B------:R-:W1:Y:S08]  /*9070*/  MUFU.TANH R156, R156 ;  /* 0x0000009c009c7308 */ /* 0x000e700000002400 */
[----:B------:R-:W1:Y:S08]  /*9080*/  MUFU.TANH R140, R140 ;  /* 0x0000008c008c7308 */ /* 0x000e700000002400 */
[----:B------:R-:W1:Y:S01]  /*9090*/  MUFU.TANH R152, R152 ;  /* 0x0000009800987308 */ /* 0x000e620000002400 */
[----:B------:R-:W-:Y:S06]  /*90a0*/  BAR.SYNC.DEFER_BLOCKING 0x0 ;  /* 0x0000000000007b1d */ /* 0x000fec0000010000 */
[----:B------:R-:W-:Y:S05]  /*90b0*/  @!P0 BRA `(.L_x_280) ;  /* 0x000001a000008947 */ /* 0x000fea0003800000 */
[----:B--234-:R-:W-:Y:S02]  /*90c0*/  UIADD3 UR12, UR8, -0x4, URZ ;  /* 0xfffffffc080c7890 */ /* 0x01cfe4000fffe03f */
        /* <DEDUP_REMOVED lines=25> */
.L_x_280:
[----:B--234-:R-:W-:-:S04]  /*9260*/  IMAD.U32 R6, RZ, RZ, UR15 ;  /* 0x0000000fff067e24 */ /* 0x01cfc8000f8e00ff */
[----:B------:R-:W-:-:S05]  /*9270*/  IMAD R5, R6, 0x40, R213 ;  /* 0x0000004006057824 */ /* 0x000fca00078e02d5 */
[C---:B------:R-:W-:Y:S02]  /*9280*/  IADD3 R7, R5.reuse, 0x1, RZ ;  /* 0x0000000105077810 */ /* 0x040fe40007ffe0ff */
[-C--:B------:R-:W-:Y:S02]  /*9290*/  ISETP.GE.AND P3, PT, R5, R211.reuse, PT ;  /* 0x000000d30500720c */ /* 0x080fe40003f66270 */
[C---:B------:R-:W-:Y:S02]  /*92a0*/  ISETP.GE.AND P2, PT, R7.reuse, R211, PT ;  /* 0x000000d30700720c */ /* 0x040fe40003f46270 */
[C---:B------:R-:W-:Y:S02]  /*92b0*/  ISETP.GE.AND P5, PT, R7.reuse, R205, PT ;  /* 0x000000cd0700720c */ /* 0x040fe40003fa6270 */
[C---:B------:R-:W-:Y:S02]  /*92c0*/  ISETP.LT.OR P2, PT, R7.reuse, R212, P2 ;  /* 0x000000d40700720c */ /* 0x040fe40001741670 */
[----:B------:R-:W-:-:S02]  /*92d0*/  ISETP.LT.OR P5, PT, R7, R210, P5 ;  /* 0x000000d20700720c */ /* 0x000fc40002fa1670 */
[C---:B------:R-:W-:Y:S02]  /*92e0*/  ISETP.LT.OR P3, PT, R5.reuse, R212, P3 ;  /* 0x000000d40500720c */ /* 0x040fe40001f61670 */
[C---:B------:R-:W-:Y:S02]  /*92f0*/  IADD3 R6, R5.reuse, 0x8, RZ ;  /* 0x0000000805067810 */ /* 0x040fe40007ffe0ff */
[----:B------:R-:W-:Y:S02]  /*9300*/  IADD3 R7, R5, 0x9, RZ ;  /* 0x0000000905077810 */ /* 0x000fe40007ffe0ff */
[----:B------:R-:W-:Y:S02]  /*9310*/  FSEL R3, R3, -INF , !P3 ;  /* 0xff80000003037808 */ /* 0x000fe40005800000 */
[-C--:B------:R-:W-:Y:S02]  /*9320*/  ISETP.GE.AND P1, PT, R6, R211.reuse, PT ;  /* 0x000000d30600720c */ /* 0x080fe40003f26270 */
[----:B------:R-:W-:-:S02]  /*9330*/  ISETP.GE.AND P0, PT, R7, R211, PT ;  /* 0x000000d30700720c */ /* 0x000fc40003f06270 */
[CC--:B------:R-:W-:Y:S02]  /*9340*/  ISETP.GE.AND P3, PT, R7.reuse, R205.reuse, PT ;  /* 0x000000cd0700720c */ /* 0x0c0fe40003f66270 */
[CC--:B------:R-:W-:Y:S02]  /*9350*/  ISETP.LT.OR P1, PT, R6.reuse, R212.reuse, P1 ;  /* 0x000000d40600720c */ /* 0x0c0fe40000f21670 */
[C---:B------:R-:W-:Y:S02]  /*9360*/  ISETP.LT.OR P0, PT, R7.reuse, R212, P0 ;  /* 0x000000d40700720c */ /* 0x040fe40000701670 */
[----:B------:R-:W-:Y:S02]  /*9370*/  ISETP.LT.OR P3, PT, R7, R210, P3 ;  /* 0x000000d20700720c */ /* 0x000fe40001f61670 */
[-C--:B------:R-:W-:Y:S02]  /*9380*/  ISETP.GE.AND P4, PT, R6, R205.reuse, PT ;  /* 0x000000cd0600720c */ /* 0x080fe40003f86270 */
[----:B------:R-:W-:-:S02]  /*9390*/  ISETP.GE.AND P6, PT, R5, R205, PT ;  /* 0x000000cd0500720c */ /* 0x000fc40003fc6270 */
[----:B------:R-:W-:Y:S02]  /*93a0*/  IADD3 R7, R5, 0x11, RZ ;  /* 0x0000001105077810 */ /* 0x000fe40007ffe0ff */
[----:B------:R-:W-:Y:S02]  /*93b0*/  FSEL R16, R137, -INF , !P1 ;  /* 0xff80000089107808 */ /* 0x000fe40004800000 */
[-C--:B------:R-:W-:Y:S02]  /*93c0*/  ISETP.LT.OR P4, PT, R6, R210.reuse, P4 ;  /* 0x000000d20600720c */ /* 0x080fe40002781670 */
[----:B------:R-:W-:Y:S02]  /*93d0*/  ISETP.LT.OR P6, PT, R5, R210, P6 ;  /* 0x000000d20500720c */ /* 0x000fe400037c1670 */
[----:B------:R-:W-:Y:S02]  /*93e0*/  ISETP.GE.AND P1, PT, R7, R205, PT ;  /* 0x000000cd0700720c */ /* 0x000fe40003f26270 */
[----:B------:R-:W-:-:S02]  /*93f0*/  IADD3 R6, R5, 0x10, RZ ;  /* 0x0000001005067810 */ /* 0x000fc40007ffe0ff */
[----:B------:R-:W-:Y:S02]  /*9400*/  FSEL R133, R133, -INF , !P6 ;  /* 0xff80000085857808 */ /* 0x000fe40007000000 */
[----:B------:R-:W-:Y:S02]  /*9410*/  FSEL R14, R132, -INF , !P2 ;  /* 0xff800000840e7808 */ /* 0x000fe40005000000 */
[----:B------:R-:W-:Y:S02]  /*9420*/  ISETP.LT.OR P1, PT, R7, R210, P1 ;  /* 0x000000d20700720c */ /* 0x000fe40000f21670 */
[C---:B------:R-:W-:Y:S02]  /*9430*/  ISETP.GE.AND P6, PT, R6.reuse, R211, PT ;  /* 0x000000d30600720c */ /* 0x040fe40003fc6270 */
[----:B------:R-:W-:Y:S02]  /*9440*/  ISETP.GE.AND P2, PT, R6, R205, PT ;  /* 0x000000cd0600720c */ /* 0x000fe40003f46270 */
[----:B------:R-:W-:-:S02]  /*9450*/  FSEL R24, R9, -INF , !P1 ;  /* 0xff80000009187808 */ /* 0x000fc40004800000 */
[C---:B------:R-:W-:Y:S02]  /*9460*/  ISETP.LT.OR P6, PT, R6.reuse, R212, P6 ;  /* 0x000000d40600720c */ /* 0x040fe400037c1670 */
[----:B------:R-:W-:Y:S02]  /*9470*/  ISETP.LT.OR P2, PT, R6, R210, P2 ;  /* 0x000000d20600720c */ /* 0x000fe40001741670 */
[----:B------:R-:W-:Y:S02]  /*9480*/  FMNMX.FTZ R9, R2, R3, !PT ;  /* 0x0000000302097209 */ /* 0x000fe40007810000 */
[----:B------:R-:W-:Y:S02]  /*9490*/  IADD3 R6, R5, 0x18, RZ ;  /* 0x0000001805067810 */ /* 0x000fe40007ffe0ff */
[----:B------:R-:W-:Y:S02]  /*94a0*/  FSEL R136, R136, -INF , !P5 ;  /* 0xff80000088887808 */ /* 0x000fe40006800000 */
[----:B------:R-:W-:-:S02]  /*94b0*/  FSEL R12, R139, -INF , !P4 ;  /* 0xff8000008b0c7808 */ /* 0x000fc40006000000 */
[----:B------:R-:W-:Y:S02]  /*94c0*/  FSEL R138, R138, -INF , !P0 ;  /* 0xff8000008a8a7808 */ /* 0x000fe40004000000 */
[----:B------:R-:W-:Y:S02]  /*94d0*/  FMNMX.FTZ R9, R14, R9, !PT ;  /* 0x000000090e097209 */ /* 0x000fe40007810000 */
[-C--:B------:R-:W-:Y:S02]  /*94e0*/  ISETP.GE.AND P5, PT, R7, R211.reuse, PT ;  /* 0x000000d30700720c */ /* 0x080fe40003fa6270 */
[C---:B------:R-:W-:Y:S02]  /*94f0*/  ISETP.GE.AND P4, PT, R6.reuse, R211, PT ;  /* 0x000000d30600720c */ /* 0x040fe40003f86270 */
[----:B------:R-:W-:Y:S02]  /*9500*/  ISETP.GE.AND P0, PT, R6, R205, PT ;  /* 0x000000cd0600720c */ /* 0x000fe40003f06270 */
[----:B------:R-:W-:-:S02]  /*9510*/  IADD3 R11, R5, 0x19, RZ ;  /* 0x00000019050b7810 */ /* 0x000fc40007ffe0ff */
[----:B------:R-:W-:Y:S02]  /*9520*/  FMNMX.FTZ R9, R16, R9, !PT ;  /* 0x0000000910097209 */ /* 0x000fe40007810000 */
[-C--:B------:R-:W-:Y:S02]  /*9530*/  ISETP.LT.OR P5, PT, R7, R212.reuse, P5 ;  /* 0x000000d40700720c */ /* 0x080fe40002fa1670 */
[C---:B------:R-:W-:Y:S02]  /*9540*/  ISETP.LT.OR P4, PT, R6.reuse, R212, P4 ;  /* 0x000000d40600720c */ /* 0x040fe40002781670 */
[----:B------:R-:W-:Y:S02]  /*9550*/  ISETP.LT.OR P0, PT, R6, R210, P0 ;  /* 0x000000d20600720c */ /* 0x000fe40000701670 */
[----:B------:R-:W-:Y:S02]  /*9560*/  IADD3 R7, R5, 0x20, RZ ;  /* 0x0000002005077810 */ /* 0x000fe40007ffe0ff */
[----:B------:R-:W-:-:S02]  /*9570*/  FSEL R6, R148, -INF , !P3 ;  /* 0xff80000094067808 */ /* 0x000fc40005800000 */
[----:B------:R-:W-:Y:S02]  /*9580*/  FSEL R34, R20, -INF , !P6 ;  /* 0xff80000014227808 */ /* 0x000fe40007000000 */
[C---:B------:R-:W-:Y:S02]  /*9590*/  ISETP.GE.AND P3, PT, R11.reuse, R211, PT ;  /* 0x000000d30b00720c */ /* 0x040fe40003f66270 */
[----:B------:R-:W-:Y:S02]  /*95a0*/  ISETP.GE.AND P6, PT, R11, R205, PT ;  /* 0x000000cd0b00720c */ /* 0x000fe40003fc6270 */
[----:B------:R-:W-:Y:S02]  /*95b0*/  FMNMX.FTZ R9, R138, R9, !PT ;  /* 0x000000098a097209 */ /* 0x000fe40007810000 */
[----:B------:R-:W-:Y:S02]  /*95c0*/  FSEL R26, R8, -INF , !P2 ;  /* 0xff800000081a7808 */ /* 0x000fe40005000000 */
[----:B------:R-:W-:-:S02]  /*95d0*/  FSEL R32, R21, -INF , !P5 ;  /* 0xff80000015207808 */ /* 0x000fc40006800000 */
[C---:B------:R-:W-:Y:S02]  /*95e0*/  ISETP.GE.AND P2, PT, R7.reuse, R211, PT ;  /* 0x000000d30700720c */ /* 0x040fe40003f46270 */
[----:B------:R-:W-:Y:S02]  /*95f0*/  ISETP.GE.AND P5, PT, R7, R205, PT ;  /* 0x000000cd0700720c */ /* 0x000fe40003fa6270 */
[C---:B------:R-:W-:Y:S02]  /*9600*/  ISETP.LT.OR P3, PT, R11.reuse, R212, P3 ;  /* 0x000000d40b00720c */ /* 0x040fe40001f61670 */
[----:B------:R-:W-:Y:S02]  /*9610*/  ISETP.LT.OR P6, PT, R11, R210, P6 ;  /* 0x000000d20b00720c */ /* 0x000fe400037c1670 */
[----:B------:R-:W-:Y:S02]  /*9620*/  FMNMX.FTZ R11, R34, R9, !PT ;  /* 0x00000009220b7209 */ /* 0x000fe40007810000 */
[----:B------:R-:W-:-:S02]  /*9630*/  FMNMX.FTZ R9, R0, R133, !PT ;  /* 0x0000008500097209 */ /* 0x000fc40007810000 */
[C---:B------:R-:W-:Y:S02]  /*9640*/  ISETP.LT.OR P2, PT, R7.reuse, R212, P2 ;  /* 0x000000d40700720c */ /* 0x040fe40001741670 */
[----:B------:R-:W-:Y:S02]  /*9650*/  ISETP.LT.OR P5, PT, R7, R210, P5 ;  /* 0x000000d20700720c */ /* 0x000fe40002fa1670 */
[C---:B------:R-:W-:Y:S02]  /*9660*/  IADD3 R8, R5.reuse, 0x21, RZ ;  /* 0x0000002105087810 */ /* 0x040fe40007ffe0ff */
[----:B------:R-:W-:Y:S02]  /*9670*/  IADD3 R7, R5, 0x28, RZ ;  /* 0x0000002805077810 */ /* 0x000fe40007ffe0ff */
[----:B-1----:R-:W-:Y:S02]  /*9680*/  FSEL R30, R22, -INF , !P4 ;  /* 0xff800000161e7808 */ /* 0x002fe40006000000 */
[----:B------:R-:W-:-:S02]  /*9690*/  FMNMX.FTZ R11, R32, R11, !PT ;  /* 0x0000000b200b7209 */ /* 0x000fc40007810000 */
[----:B------:R-:W-:Y:S02]  /*96a0*/  FMNMX.FTZ R9, R136, R9, !PT ;  /* 0x0000000988097209 */ /* 0x000fe40007810000 */
        /* <DEDUP_REMOVED lines=25> */
[C---:B------:R-:W-:Y:S02]  /*9840*/  ISETP.LT.OR P5, PT, R7.reuse, R212, P5 ;  /* 0x000000d40700720c */ /* 0x040fe40002fa1670 */
[----:B------:R-:W-:Y:S02]  /*9850*/  ISETP.LT.OR P1, PT, R7, R210, P1 ;  /* 0x000000d20700720c */ /* 0x000fe40000f21670 */
[----:B------:R-:W-:Y:S02]  /*9860*/  ISETP.LT.OR P6, PT, R8, R212, P6 ;  /* 0x000000d40800720c */ /* 0x000fe400037c1670 */
[----:B------:R-:W-:-:S02]  /*9870*/  IADD3 R7, R5, 0x31, RZ ;  /* 0x0000003105077810 */ /* 0x000fc40007ffe0ff */
[----:B------:R-:W-:Y:S02]  /*9880*/  FSEL R224, R224, -INF , !P0 ;  /* 0xff800000e0e07808 */ /* 0x000fe40004000000 */
[----:B------:R-:W-:Y:S02]  /*9890*/  FMNMX.FTZ R11, R226, R11, !PT ;  /* 0x0000000be20b7209 */ /* 0x000fe40007810000 */
[----:B------:R-:W-:Y:S02]  /*98a0*/  FMNMX.FTZ R9, R24, R9, !PT ;  /* 0x0000000918097209 */ /* 0x000fe40007810000 */
[----:B------:R-:W-:Y:S02]  /*98b0*/  FSEL R176, R176, -INF , !P4 ;  /* 0xff800000b0b07808 */ /* 0x000fe40006000000 */
[----:B------:R-:W-:Y:S02]  /*98c0*/  IADD3 R4, R5, 0x38, RZ ;  /* 0x0000003805047810 */ /* 0x000fe40007ffe0ff */
[----:B------:R-:W-:-:S02]  /*98d0*/  ISETP.GE.AND P4, PT, R7, R211, PT ;  /* 0x000000d30700720c */ /* 0x000fc40003f86270 */
[----:B------:R-:W-:Y:S02]  /*98e0*/  FSEL R222, R222, -INF , !P6 ;  /* 0xff800000dede7808 */ /* 0x000fe40007000000 */
[----:B------:R-:W-:Y:S02]  /*98f0*/  FMNMX.FTZ R11, R224, R11, !PT ;  /* 0x0000000be00b7209 */ /* 0x000fe40007810000 */
[----:B------:R-:W-:Y:S02]  /*9900*/  FMNMX.FTZ R9, R22, R9, !PT ;  /* 0x0000000916097209 */ /* 0x000fe40007810000 */
[----:B------:R-:W-:Y:S02]  /*9910*/  IADD3 R5, R5, 0x39, RZ ;  /* 0x0000003905057810 */ /* 0x000fe40007ffe0ff */
[----:B------:R-:W-:Y:S02]  /*9920*/  ISETP.GE.AND P6, PT, R4, R211, PT ;  /* 0x000000d30400720c */ /* 0x000fe40003fc6270 */
[----:B------:R-:W-:-:S02]  /*9930*/  FSEL R162, R162, -INF , !P5 ;  /* 0xff800000a2a27808 */ /* 0x000fc40006800000 */
[-C--:B------:R-:W-:Y:S02]  /*9940*/  ISETP.LT.OR P4, PT, R7, R212.reuse, P4 ;  /* 0x000000d40700720c */ /* 0x080fe40002781670 */
[----:B------:R-:W-:Y:S02]  /*9950*/  FMNMX.FTZ R11, R222, R11, !PT ;  /* 0x0000000bde0b7209 */ /* 0x000fe40007810000 */
[----:B------:R-:W-:Y:S02]  /*9960*/  FMNMX.FTZ R9, R20, R9, !PT ;  /* 0x0000000914097209 */ /* 0x000fe40007810000 */
[----:B------:R-:W-:Y:S02]  /*9970*/  ISETP.GE.AND P2, PT, R8, R205, PT ;  /* 0x000000cd0800720c */ /* 0x000fe40003f46270 */
[----:B------:R-:W-:Y:S02]  /*9980*/  ISETP.GE.AND P5, PT, R5, R211, PT ;  /* 0x000000d30500720c */ /* 0x000fe40003fa6270 */
[----:B------:R-:W-:-:S02]  /*9990*/  ISETP.LT.OR P6, PT, R4, R212, P6 ;  /* 0x000000d40400720c */ /* 0x000fc400037c1670 */
[----:B------:R-:W-:Y:S02]  /*99a0*/  FSEL R160, R160, -INF , !P4 ;  /* 0xff800000a0a07808 */ /* 0x000fe40006000000 */
[----:B------:R-:W-:Y:S02]  /*99b0*/  FMNMX.FTZ R11, R162, R11, !PT ;  /* 0x0000000ba20b7209 */ /* 0x000fe40007810000 */
[----:B------:R-:W-:Y:S02]  /*99c0*/  FMNMX.FTZ R9, R178, R9, !PT ;  /* 0x00000009b2097209 */ /* 0x000fe40007810000 */
[----:B------:R-:W-:Y:S02]  /*99d0*/  ISETP.LT.OR P2, PT, R8, R210, P2 ;  /* 0x000000d20800720c */ /* 0x000fe40001741670 */
[----:B------:R-:W-:Y:S02]  /*99e0*/  ISETP.LT.OR P5, PT, R5, R212, P5 ;  /* 0x000000d40500720c */ /* 0x000fe40002fa1670 */
[----:B------:R-:W-:-:S02]  /*99f0*/  FSEL R158, R158, -INF , !P6 ;  /* 0xff8000009e9e7808 */ /* 0x000fc40007000000 */
[----:B------:R-:W-:Y:S02]  /*9a00*/  FMNMX.FTZ R11, R160, R11, !PT ;  /* 0x0000000ba00b7209 */ /* 0x000fe40007810000 */
[----:B------:R-:W-:Y:S02]  /*9a10*/  FSEL R174, R174, -INF , !P3 ;  /* 0xff800000aeae7808 */ /* 0x000fe40005800000 */
[----:B------:R-:W-:Y:S02]  /*9a20*/  FMNMX.FTZ R9, R176, R9, !PT ;  /* 0x00000009b0097209 */ /* 0x000fe40007810000 */
[----:B------:R-:W-:Y:S02]  /*9a30*/  ISETP.GE.AND P0, PT, R7, R205, PT ;  /* 0x000000cd0700720c */ /* 0x000fe40003f06270 */
[----:B------:R-:W-:Y:S02]  /*9a40*/  FSEL R156, R156, -INF , !P5 ;  /* 0xff8000009c9c7808 */ /* 0x000fe40006800000 */
[----:B------:R-:W-:-:S02]  /*9a50*/  FMNMX.FTZ R11, R158, R11, !PT ;  /* 0x0000000b9e0b7209 */ /* 0x000fc40007810000 */
[----:B------:R-:W-:Y:S02]  /*9a60*/  FSEL R172, R172, -INF , !P2 ;  /* 0xff800000acac7808 */ /* 0x000fe40005000000 */
[----:B------:R-:W-:Y:S02]  /*9a70*/  FMNMX.FTZ R9, R174, R9, !PT ;  /* 0x00000009ae097209 */ /* 0x000fe40007810000 */
[----:B------:R-:W-:Y:S02]  /*9a80*/  ISETP.GE.AND P3, PT, R4, R205, PT ;  /* 0x000000cd0400720c */ /* 0x000fe40003f66270 */
[----:B------:R-:W-:Y:S02]  /*9a90*/  FMNMX.FTZ R8, R156, R11, !PT ;  /* 0x0000000b9c087209 */ /* 0x000fe40007810000 */
[----:B------:R-:W-:Y:S02]  /*9aa0*/  ISETP.LT.OR P0, PT, R7, R210, P0 ;  /* 0x000000d20700720c */ /* 0x000fe40000701670 */
[----:B------:R-:W-:Y:S01]  /*9ab0*/  FSEL R154, R154, -INF , !P1 ;  /* 0xff8000009a9a7808 */ /* 0x000fe20004800000 */
[----:B------:R-:W1:Y:S01]  /*9ac0*/  SHFL.BFLY PT, R7, R8, 0x2, 0x1f ;  /* 0x0c401f0008077f89 */ /* 0x000e6200000e0000 */
[----:B------:R-:W-:-:S02]  /*9ad0*/  FMNMX.FTZ R9, R172, R9, !PT ;  /* 0x00000009ac097209 */ /* 0x000fc40007810000 */
[-C--:B------:R-:W-:Y:S02]  /*9ae0*/  ISETP.LT.OR P3, PT, R4, R210.reuse, P3 ;  /* 0x000000d20400720c */ /* 0x080fe40001f61670 */
[C---:B------:R-:W-:Y:S02]  /*9af0*/  ISETP.GE.AND P1, PT, R5.reuse, R205, PT ;  /* 0x000000cd0500720c */ /* 0x040fe40003f26270 */
[----:B------:R-:W-:Y:S02]  /*9b00*/  FSEL R142, R142, -INF , !P0 ;  /* 0xff8000008e8e7808 */ /* 0x000fe40004000000 */
[----:B------:R-:W-:Y:S02]  /*9b10*/  FMNMX.FTZ R9, R154, R9, !PT ;  /* 0x000000099a097209 */ /* 0x000fe40007810000 */
[----:B------:R-:W-:Y:S02]  /*9b20*/  ISETP.LT.OR P1, PT, R5, R210, P1 ;  /* 0x000000d20500720c */ /* 0x000fe40000f21670 */
[----:B------:R-:W-:-:S02]  /*9b30*/  FSEL R140, R140, -INF , !P3 ;  /* 0xff8000008c8c7808 */ /* 0x000fc40005800000 */
[----:B------:R-:W-:Y:S02]  /*9b40*/  FMNMX.FTZ R9, R142, R9, !PT ;  /* 0x000000098e097209 */ /* 0x000fe40007810000 */
[----:B------:R-:W-:Y:S02]  /*9b50*/  FSEL R152, R152, -INF , !P1 ;  /* 0xff80000098987808 */ /* 0x000fe40004800000 */
[----:B------:R-:W-:-:S04]  /*9b60*/  FMNMX.FTZ R9, R140, R9, !PT ;  /* 0x000000098c097209 */ /* 0x000fc80007810000 */
[----:B------:R-:W-:Y:S02]  /*9b70*/  FMNMX.FTZ R10, R152, R9, !PT ;  /* 0x00000009980a7209 */ /* 0x000fe40007810000 */
[----:B-1----:R-:W-:-:S03]  /*9b80*/  FMNMX.FTZ R7, R8, R7, !PT ;  /* 0x0000000708077209 */ /* 0x002fc60007810000 */
[----:B------:R-:W1:Y:S04]  /*9b90*/  SHFL.BFLY PT, R5, R10, 0x2, 0x1f ;  /* 0x0c401f000a057f89 */ /* 0x000e6800000e0000 */
[----:B------:R-:W2:Y:S01]  /*9ba0*/  SHFL.BFLY PT, R132, R7, 0x1, 0x1f ;  /* 0x0c201f0007847f89 */ /* 0x000ea200000e0000 */
[----:B-1----:R-:W-:-:S03]  /*9bb0*/  FMNMX.FTZ R5, R10, R5, !PT ;  /* 0x000000050a057209 */ /* 0x002fc60007810000 */
[----:B------:R-:W-:Y:S01]  /*9bc0*/  LDSM.16.MT88.4 R8, [R193+0x12000] ;  /* 0x01200000c108783b */ /* 0x000fe20000004200 */
[----:B--2---:R-:W-:-:S03]  /*9bd0*/  FMNMX.FTZ R132, R7, R132, !PT ;  /* 0x0000008407847209 */ /* 0x004fc60007810000 */
[----:B------:R-:W1:Y:S01]  /*9be0*/  SHFL.BFLY PT, R4, R5, 0x1, 0x1f ;  /* 0x0c201f0005047f89 */ /* 0x000e6200000e0000 */
[C---:B------:R-:W-:Y:S01]  /*9bf0*/  FSETP.NEU.FTZ.AND P1, PT, R132.reuse, -INF , PT ;  /* 0xff8000008400780b */ /* 0x040fe20003f3d000 */
[----:B------:R-:W-:-:S05]  /*9c00*/  FMUL.FTZ R141, R132, c[0x0][0x23c] ;  /* 0x00008f00848d7a20 */ /* 0x000fca0000410000 */
[----:B------:R-:W-:-:S05]  /*9c10*/  FSEL R141, R141, RZ, P1 ;  /* 0x000000ff8d8d7208 */ /* 0x000fca0000800000 */
[--C-:B------:R-:W-:Y:S02]  /*9c20*/  FFMA.FTZ R149, R3, c[0x0][0x23c], -R141.reuse ;  /* 0x00008f0003957a23 */ /* 0x100fe4000001088d */
[--C-:B------:R-:W-:Y:S02]  /*9c30*/  FFMA.FTZ R148, R14, c[0x0][0x23c], -R141.reuse ;  /* 0x00008f000e947a23 */ /* 0x100fe4000001088d */
[--C-:B------:R-:W-:Y:S02]  /*9c40*/  FFMA.FTZ R147, R16, c[0x0][0x23c], -R141.reuse ;  /* 0x00008f0010937a23 */ /* 0x100fe4000001088d */
[--C-:B------:R-:W-:Y:S01]  /*9c50*/  FFMA.FTZ R146, R138, c[0x0][0x23c], -R141.reuse ;  /* 0x00008f008a927a23 */ /* 0x100fe2000001088d */
[----:B------:R-:W-:Y:S01]  /*9c60*/  MUFU.EX2 R149, R149 ;  /* 0x0000009500957308 */ /* 0x000fe20000000800 */
[----:B------:R-:W-:Y:S01]  /*9c70*/  LDSM.16.MT88.4 R16, [R196+0x12000] ;  /* 0x01200000c410783b */ /* 0x000fe20000004200 */
[--C-:B------:R-:W-:Y:S01]  /*9c80*/  FFMA.FTZ R153, R34, c[0x0][0x23c], -R141.reuse ;  /* 0x00008f0022997a23 */ /* 0x100fe2000001088d */
[----:B-1----:R-:W-:Y:S01]  /*9c90*/  FMNMX.FTZ R3, R5, R4, !PT ;  /* 0x0000000405037209 */ /* 0x002fe20007810000 */
[--C-:B------:R-:W-:Y:S01]  /*9ca0*/  FFMA.FTZ R164, R32, c[0x0][0x23c], -R141.reuse ;  /* 0x00008f0020a47a23 */ /* 0x100fe2000001088d */
[----:B------:R-:W-:Y:S01]  /*9cb0*/  FSEL R5, R132, RZ, P1 ;  /* 0x000000ff84057208 */ /* 0x000fe20000800000 */
[----:B------:R-:W-:Y:S01]  /*9cc0*/  FFMA.FTZ R155, R30, c[0x0][0x23c], -R141 ;  /* 0x00008f001e9b7a23 */ /* 0x000fe2000001088d */
[C---:B------:R-:W-:Y:S01]  /*9cd0*/  FSETP.NEU.FTZ.AND P0, PT, R3.reuse, -INF , PT ;  /* 0xff8000000300780b */ /* 0x040fe20003f1d000 */
[C---:B------:R-:W-:Y:S01]  /*9ce0*/  FMUL.FTZ R151, R3.reuse, c[0x0][0x23c] ;  /* 0x00008f0003977a20 */ /* 0x040fe20000410000 */
[----:B------:R-:W1:Y:S01]  /*9cf0*/  MUFU.EX2 R148, R148 ;  /* 0x0000009400947308 */ /* 0x000e620000000800 */
[----:B------:R-:W-:Y:S01]  /*9d00*/  FADD.FTZ R4, R2, -R5 ;  /* 0x8000000502047221 */ /* 0x000fe20000010000 */
[----:B------:R-:W-:Y:S01]  /*9d10*/  FSEL R5, R3, RZ, P0 ;  /* 0x000000ff03057208 */ /* 0x000fe20000000000 */
[----:B------:R-:W-:Y:S01]  /*9d20*/  FFMA.FTZ R166, R28, c[0x0][0x23c], -R141 ;  /* 0x00008f001ca67a23 */ /* 0x000fe2000001088d */
[----:B------:R-:W-:Y:S01]  /*9d30*/  FSEL R151, R151, RZ, P0 ;  /* 0x000000ff97977208 */ /* 0x000fe20000000000 */
[----:B------:R-:W-:Y:S01]  /*9d40*/  FMUL.FTZ R150, R4, c[0x0][0x23c] ;  /* 0x00008f0004967a20 */ /* 0x000fe20000410000 */
[----:B------:R-:W-:Y:S01]  /*9d50*/  LDSM.16.MT88.4 R32, [R193+0x12800] ;  /* 0x01280000c120783b */ /* 0x000fe20000004200 */
[----:B------:R-:W-:Y:S01]  /*9d60*/  FADD.FTZ R5, R0, -R5 ;  /* 0x8000000500057221 */ /* 0x000fe20000010000 */
[----:B------:R-:W-:Y:S01]  /*9d70*/  MUFU.EX2 R147, R147 ;  /* 0x0000009300937308 */ /* 0x000fe20000000800 */
[--C-:B------:R-:W-:Y:S01]  /*9d80*/  FFMA.FTZ R145, R133, c[0x0][0x23c], -R151.reuse ;  /* 0x00008f0085917a23 */ /* 0x100fe20000010897 */
[----:B------:R-:W-:Y:S01]  /*9d90*/  LDSM.16.MT88.4 R28, [R192+0x12800] ;  /* 0x01280000c01c783b */ /* 0x000fe20000004200 */
[----:B------:R-:W-:-:S02]  /*9da0*/  FFMA.FTZ R133, R12, c[0x0][0x23c], -R151 ;  /* 0x00008f000c857a23 */ /* 0x000fc40000010897 */
[--C-:B------:R-:W-:Y:S01]  /*9db0*/  FFMA.FTZ R144, R136, c[0x0][0x23c], -R151.reuse ;  /* 0x00008f0088907a23 */ /* 0x100fe20000010897 */
[----:B------:R-:W2:Y:S01]  /*9dc0*/  LDSM.16.MT88.4 R12, [R194+0x12000] ;  /* 0x01200000c20c783b */ /* 0x000ea20000004200 */
[--C-:B------:R-:W-:Y:S01]  /*9dd0*/  FFMA.FTZ R2, R6, c[0x0][0x23c], -R151.reuse ;  /* 0x00008f0006027a23 */ /* 0x100fe20000010897 */
[----:B------:R-:W3:Y:S01]  /*9de0*/  MUFU.EX2 R146, R146 ;  /* 0x0000009200927308 */ /* 0x000ee20000000800 */
[----:B------:R-:W-:Y:S01]  /*9df0*/  FMUL.FTZ R0, R5, c[0x0][0x23c] ;  /* 0x00008f0005007a20 */ /* 0x000fe20000410000 */
[----:B-1----:R-:W-:Y:S01]  /*9e00*/  F2FP.PACK_AB R4, R148, R149 ;  /* 0x000000959404723e */ /* 0x002fe200000000ff */
[--C-:B------:R-:W-:Y:S01]  /*9e10*/  FFMA.FTZ R157, R26, c[0x0][0x23c], -R151.reuse ;  /* 0x00008f001a9d7a23 */ /* 0x100fe20000010897 */
[----:B------:R-:W-:Y:S01]  /*9e20*/  LDSM.16.MT88.4 R136, [R194+0x12800] ;  /* 0x01280000c288783b */ /* 0x000fe20000004200 */
[--C-:B------:R-:W-:Y:S02]  /*9e30*/  FFMA.FTZ R168, R24, c[0x0][0x23c], -R151.reuse ;  /* 0x00008f0018a87a23 */ /* 0x100fe40000010897 */
[--C-:B------:R-:W-:Y:S01]  /*9e40*/  FFMA.FTZ R159, R22, c[0x0][0x23c], -R151.reuse ;  /* 0x00008f00169f7a23 */ /* 0x100fe20000010897 */
[----:B------:R-:W-:Y:S01]  /*9e50*/  MUFU.EX2 R145, R145 ;  /* 0x0000009100917308 */ /* 0x000fe20000000800 */
[----:B------:R-:W-:Y:S01]  /*9e60*/  FFMA.FTZ R170, R20, c[0x0][0x23c], -R151 ;  /* 0x00008f0014aa7a23 */ /* 0x000fe20000010897 */
[----:B------:R-:W-:Y:S01]  /*9e70*/  LDSM.16.MT88.4 R24, [R196+0x14800] ;  /* 0x01480000c418783b */ /* 0x000fe20000004200 */
[----:B------:R-:W-:-:S02]  /*9e80*/  FFMA.FTZ R161, R228, c[0x0][0x23c], -R141 ;  /* 0x00008f00e4a17a23 */ /* 0x000fc4000001088d */
[--C-:B------:R-:W-:Y:S01]  /*9e90*/  FFMA.FTZ R226, R226, c[0x0][0x23c], -R141.reuse ;  /* 0x00008f00e2e27a23 */ /* 0x100fe2000001088d */
[----:B------:R-:W-:Y:S01]  /*9ea0*/  LDSM.16.MT88.4 R20, [R194+0x14800] ;  /* 0x01480000c214783b */ /* 0x000fe20000004200 */
[--C-:B------:R-:W-:Y:S01]  /*9eb0*/  FFMA.FTZ R163, R224, c[0x0][0x23c], -R141.reuse ;  /* 0x00008f00e0a37a23 */ /* 0x100fe2000001088d */
[----:B------:R-:W1:Y:S01]  /*9ec0*/  MUFU.EX2 R144, R144 ;  /* 0x0000009000907308 */ /* 0x000e620000000800 */
[----:B---3--:R-:W-:Y:S01]  /*9ed0*/  F2FP.PACK_AB R6, R146, R147 ;  /* 0x000000939206723e */ /* 0x008fe200000000ff */
[----:B------:R-:W-:Y:S02]  /*9ee0*/  FFMA.FTZ R222, R222, c[0x0][0x23c], -R141 ;  /* 0x00008f00dede7a23 */ /* 0x000fe4000001088d */
[--C-:B------:R-:W-:Y:S02]  /*9ef0*/  FFMA.FTZ R165, R178, c[0x0][0x23c], -R151.reuse ;  /* 0x00008f00b2a57a23 */ /* 0x100fe40000010897 */
[--C-:B------:R-:W-:Y:S02]  /*9f00*/  FFMA.FTZ R176, R176, c[0x0][0x23c], -R151.reuse ;  /* 0x00008f00b0b07a23 */ /* 0x100fe40000010897 */
[----:B------:R-:W-:Y:S01]  /*9f10*/  MUFU.EX2 R133, R133 ;  /* 0x0000008500857308 */ /* 0x000fe20000000800 */
[----:B------:R-:W-:-:S02]  /*9f20*/  FFMA.FTZ R167, R174, c[0x0][0x23c], -R151 ;  /* 0x00008f00aea77a23 */ /* 0x000fc40000010897 */
[----:B------:R-:W-:Y:S02]  /*9f30*/  FFMA.FTZ R172, R172, c[0x0][0x23c], -R151 ;  /* 0x00008f00acac7a23 */ /* 0x000fe40000010897 */
[----:B------:R-:W-:Y:S02]  /*9f40*/  FFMA.FTZ R171, R156, c[0x0][0x23c], -R141 ;  /* 0x00008f009cab7a23 */ /* 0x000fe4000001088d */
        /* <DEDUP_REMOVED lines=8> */
[----:B------:R-:W-:Y:S02]  /*9fd0*/  FFMA.FTZ R158, R158, c[0x0][0x23c], -R141 ;  /* 0x00008f009e9e7a23 */ /* 0x000fe4000001088d */
[----:B------:R-:W-:Y:S01]  /*9fe0*/  FFMA.FTZ R151, R152, c[0x0][0x23c], -R151 ;  /* 0x00008f0098977a23 */ /* 0x000fe20000010897 */
[----:B------:R-:W-:Y:S02]  /*9ff0*/  LDSM.16.MT88.4 R140, [R194+0x13800] ;  /* 0x01380000c28c783b */ /* 0x000fe40000004200 */
[----:B------:R-:W4:Y:S01]  /*a000*/  MUFU.EX2 R0, R0 ;  /* 0x0000000000007308 */ /* 0x000f220000000800 */
[----:B---3--:R-:W-:Y:S01]  /*a010*/  F2FP.PACK_AB R7, R2, R133 ;  /* 0x000000850207723e */ /* 0x008fe200000000ff */
[----:B-1----:R-:W-:-:S06]  /*a020*/  FMUL.FTZ R120, R120, R150 ;  /* 0x0000009678787220 */ /* 0x002fcc0000410000 */
        /* <DEDUP_REMOVED lines=19> */
[----:B------:R-:W3:Y:S01]  /*a160*/  MUFU.EX2 R166, R166 ;  /* 0x000000a600a67308 */ /* 0x000ee20000000800 */
        /* <DEDUP_REMOVED lines=11> */
[----:B------:R-:W4:Y:S01]  /*a220*/  LDSM.16.MT88.4 R16, [R192+0x12000] ;  /* 0x01200000c010783b */ /* 0x000f220000004200 */
[-C--:B------:R-:W-:Y:S01]  /*a230*/  FMUL.FTZ R110, R110, R0.reuse ;  /* 0x000000006e6e7220 */ /* 0x080fe20000410000 */
[----:B------:R-:W5:Y:S01]  /*a240*/  MUFU.EX2 R168, R168 ;  /* 0x000000a800a87308 */ /* 0x000f620000000800 */
        /* <DEDUP_REMOVED lines=28> */
[----:B----4-:R-:W-:Y:S01]  /*a410*/  HMMA.16816.F32 R104, R4, R16, R104 ;  /* 0x000000100468723c */ /* 0x010fe20000001868 */
[----:B------:R-:W-:Y:S02]  /*a420*/  FMUL.FTZ R45, R45, R150 ;  /* 0x000000962d2d7220 */ /* 0x000fe40000410000 */
[-C--:B------:R-:W-:Y:S01]  /*a430*/  FMUL.FTZ R46, R46, R0.reuse ;  /* 0x000000002e2e7220 */ /* 0x080fe20000410000 */
[----:B------:R-:W-:Y:S01]  /*a440*/  MUFU.EX2 R163, R163 ;  /* 0x000000a300a37308 */ /* 0x000fe20000000800 */
[----:B------:R-:W-:-:S02]  /*a450*/  FMUL.FTZ R47, R47, R0 ;  /* 0x000000002f2f7220 */ /* 0x000fc40000410000 */
[-C--:B------:R-:W-:Y:S01]  /*a460*/  FMUL.FTZ R48, R48, R150.reuse ;  /* 0x0000009630307220 */ /* 0x080fe20000410000 */
[C---:B------:R-:W-:Y:S01]  /*a470*/  HMMA.16816.F32 R100, R4.reuse, R18, R100 ;  /* 0x000000120464723c */ /* 0x040fe20000001864 */
[----:B------:R-:W-:Y:S01]  /*a480*/  FMUL.FTZ R49, R49, R150 ;  /* 0x0000009631317220 */ /* 0x000fe20000410000 */
[----:B------:R-:W4:Y:S01]  /*a490*/  LDSM.16.MT88.4 R16, [R193+0x14000] ;  /* 0x01400000c110783b */ /* 0x000f220000004200 */
        /* <DEDUP_REMOVED lines=92> */
[----:B------:R-:W-:Y:S01]  /*aa60*/  F2FP.PACK_AB R4, R164, R153 ;  /* 0x00000099a404723e */ /* 0x000fe200000000ff */
[----:B------:R-:W-:Y:S01]  /*aa70*/  FADD.FTZ R153, R153, R146 ;  /* 0x0000009299997221 */ /* 0x000fe20000010000 */
[----:B---3--:R-:W-:-:S02]  /*aa80*/  F2FP.PACK_AB R6, R166, R155 ;  /* 0x0000009ba606723e */ /* 0x008fc400000000ff */
[----:B-----5:R-:W-:Y:S01]  /*aa90*/  F2FP.PACK_AB R5, R168, R157 ;  /* 0x0000009da805723e */ /* 0x020fe200000000ff */
        /* <DEDUP_REMOVED lines=17> */
[C---:B----4-:R-:W-:Y:S08]  /*abb0*/  HMMA.16816.F32 R52, R4.reuse, R16, R52 ;  /* 0x000000100434723c */ /* 0x050ff00000001834 */
        /* <DEDUP_REMOVED lines=113> */
.L_x_278:
        /* <DEDUP_REMOVED lines=14> */
.L_x_284:
        /* <DEDUP_REMOVED lines=11> */
[----:B------:R-:W-:Y:S04]  /*b460*/  LEA R8, P1, R6, c[0x0][0x168], 0x1 ;  /* 0x00005a0006087a11 */ /* 0x000fe800078208ff */
        /* <DEDUP_REMOVED lines=15> */
.L_x_282:
[----:B------:R-:W-:Y:S04]  /*b560*/  DEPBAR.LE SB0, 0x0 ;  /* 0x000080000000791a */ /* 0x000fe80000000000 */
[----:B------:R-:W-:Y:S01]  /*b570*/  BAR.SYNC.DEFER_BLOCKING 0x0 ;  /* 0x0000000000007b1d */ /* 0x000fe20000010000 */
[----:B------:R-:W-:Y:S01]  /*b580*/  UIADD3 UR12, UR15, -0x1, URZ ;  /* 0xffffffff0f0c7890 */ /* 0x000fe2000fffe03f */
[----:B------:R-:W-:Y:S03]  /*b590*/  MOV R3, UR13 ;  /* 0x0000000d00037c02 */ /* 0x000fe60008000f00 */
        /* <DEDUP_REMOVED lines=14> */
[----:B------:R-:W-:Y:S06]  /*b680*/  PLOP3.LUT P0, PT, PT, PT, UP0, 0x80, 0x0 ;  /* 0x000000000000781c */ /* 0x000fec0003f0f008 */
        /* <DEDUP_REMOVED lines=160> */
[C---:B--2---:R-:W-:Y:S04]  /*c090*/  HMMA.16816.F32 R20, R172.reuse, R136, R20 ;  /* 0x00000088ac14723c */ /* 0x044fe80000001814 */
[----:B------:R-:W2:Y:S01]  /*c0a0*/  MUFU.TANH R222, R222 ;  /* 0x000000de00de7308 */ /* 0x000ea20000002400 */
[----:B------:R-:W-:Y:S01]  /*c0b0*/  BAR.SYNC.DEFER_BLOCKING 0x0 ;  /* 0x0000000000007b1d */ /* 0x000fe20000010000 */
[----:B------:R-:W-:Y:S02]  /*c0c0*/  FMUL.FTZ R224, R5, c[0x0][0x2ec] ;  /* 0x0000bb0005e07a20 */ /* 0x000fe40000410000 */
[C---:B------:R-:W-:Y:S04]  /*c0d0*/  HMMA.16816.F32 R24, R172.reuse, R138, R24 ;  /* 0x0000008aac18723c */ /* 0x040fe80000001818 */
[----:B------:R-:W-:Y:S02]  /*c0e0*/  FMUL.FTZ R225, R6, c[0x0][0x2ec] ;  /* 0x0000bb0006e17a20 */ /* 0x000fe40000410000 */
[----:B------:R-:W3:Y:S01]  /*c0f0*/  MUFU.TANH R224, R224 ;  /* 0x000000e000e07308 */ /* 0x000ee20000002400 */
[----:B------:R-:W-:Y:S02]  /*c100*/  FMUL.FTZ R3, R7, c[0x0][0x2ec] ;  /* 0x0000bb0007037a20 */ /* 0x000fe40000410000 */
[----:B------:R-:W-:Y:S03]  /*c110*/  FMUL.FTZ R226, R8, c[0x0][0x2ec] ;  /* 0x0000bb0008e27a20 */ /* 0x000fe60000410000 */
[----:B------:R-:W-:Y:S02]  /*c120*/  FMUL.FTZ R229, R9, c[0x0][0x2ec] ;  /* 0x0000bb0009e57a20 */ /* 0x000fe40000410000 */
[----:B------:R-:W-:Y:S02]  /*c130*/  FMUL.FTZ R228, R10, c[0x0][0x2ec] ;  /* 0x0000bb000ae47a20 */ /* 0x000fe40000410000 */
[----:B------:R-:W4:Y:S01]  /*c140*/  MUFU.TANH R225, R225 ;  /* 0x000000e100e17308 */ /* 0x000f220000002400 */
[----:B------:R-:W-:Y:S02]  /*c150*/  FMUL.FTZ R227, R11, c[0x0][0x2ec] ;  /* 0x0000bb000be37a20 */ /* 0x000fe40000410000 */
[----:B------:R-:W-:Y:S02]  /*c160*/  FMUL.FTZ R233, R12, c[0x0][0x2ec] ;  /* 0x0000bb000ce97a20 */ /* 0x000fe40000410000 */
[----:B------:R-:W-:Y:S02]  /*c170*/  FMUL.FTZ R232, R13, c[0x0][0x2ec] ;  /* 0x0000bb000de87a20 */ /* 0x000fe40000410000 */
[----:B------:R-:W-:Y:S01]  /*c180*/  FMUL.FTZ R231, R14, c[0x0][0x2ec] ;  /* 0x0000bb000ee77a20 */ /* 0x000fe20000410000 */
[C---:B-1----:R-:W-:Y:S02]  /*c190*/  HMMA.16816.F32 R28, R172.reuse, R132, R28 ;  /* 0x00000084ac1c723c */ /* 0x042fe4000000181c */
[----:B------:R-:W1:Y:S01]  /*c1a0*/  MUFU.TANH R3, R3 ;  /* 0x0000000300037308 */ /* 0x000e620000002400 */
[----:B------:R-:W-:Y:S02]  /*c1b0*/  FMUL.FTZ R230, R15, c[0x0][0x2ec] ;  /* 0x0000bb000fe67a20 */ /* 0x000fe40000410000 */
[----:B------:R-:W-:Y:S02]  /*c1c0*/  FMUL.FTZ R236, R16, c[0x0][0x2ec] ;  /* 0x0000bb0010ec7a20 */ /* 0x000fe40000410000 */
[----:B------:R-:W-:Y:S01]  /*c1d0*/  FMUL.FTZ R239, R17, c[0x0][0x2ec] ;  /* 0x0000bb0011ef7a20 */ /* 0x000fe20000410000 */
[----:B------:R-:W-:Y:S04]  /*c1e0*/  HMMA.16816.F32 R32, R172, R134, R32 ;  /* 0x00000086ac20723c */ /* 0x000fe80000001820 */
[----:B------:R-:W1:Y:S01]  /*c1f0*/  MUFU.TANH R226, R226 ;  /* 0x000000e200e27308 */ /* 0x000e620000002400 */
[----:B------:R-:W-:Y:S02]  /*c200*/  FMUL.FTZ R235, R18, c[0x0][0x2ec] ;  /* 0x0000bb0012eb7a20 */ /* 0x000fe40000410000 */
[----:B------:R-:W-:Y:S02]  /*c210*/  FMUL.FTZ R234, R19, c[0x0][0x2ec] ;  /* 0x0000bb0013ea7a20 */ /* 0x000fe40000410000 */
[----:B------:R-:W-:Y:S03]  /*c220*/  FMUL.FTZ R240, R20, c[0x0][0x2ec] ;  /* 0x0000bb0014f07a20 */ /* 0x000fe60000410000 */
[----:B------:R-:W-:Y:S02]  /*c230*/  FMUL.FTZ R243, R21, c[0x0][0x2ec] ;  /* 0x0000bb0015f37a20 */ /* 0x000fe40000410000 */
        /* <DEDUP_REMOVED lines=16> */
[----:B------:R-:W-:Y:S03]  /*c340*/  FMUL.FTZ R249, R35, c[0x0][0x2ec] ;  /* 0x0000bb0023f97a20 */ /* 0x000fe60000410000 */
        /* <DEDUP_REMOVED lines=23> */
[----:B------:R-:W1:Y:S02]  /*c4c0*/  MUFU.TANH R249, R249 ;  /* 0x000000f900f97308 */ /* 0x000e640000002400 */
[----:B-1234-:R-:W-:-:S05]  /*c4d0*/  @P0 BRA `(.L_x_284) ;  /* 0xffffeed000000947 */ /* 0x01efca000383ffff */
.L_x_283:
[----:B------:R-:W-:Y:S01]  /*c4e0*/  IMAD.U32 R4, RZ, RZ, UR12 ;  /* 0x0000000cff047e24 */ /* 0x000fe2000f8e00ff */
[----:B------:R-:W-:Y:S01]  /*c4f0*/  LDSM.16.MT88.4 R20, [R194+0x12000] ;  /* 0x01200000c214783b */ /* 0x000fe20000004200 */
[----:B------:R-:W-:Y:S02]  /*c500*/  UISETP.GT.AND UP0, UPT, UR12, UR9, UPT ;  /* 0x000000090c00728c */ /* 0x000fe4000bf04270 */
[----:B------:R-:W-:Y:S01]  /*c510*/  IMAD R4, R4, 0x40, R213 ;  /* 0x0000004004047824 */ /* 0x000fe200078e02d5 */
[----:B------:R-:W-:Y:S04]  /*c520*/  UMOV UR15, UR12 ;  /* 0x0000000c000f7c82 */ /* 0x000fe80008000000 */
[C---:B------:R-:W-:Y:S01]  /*c530*/  IADD3 R6, R4.reuse, 0x1, RZ ;  /* 0x0000000104067810 */ /* 0x040fe20007ffe0ff */
[----:B------:R-:W-:Y:S01]  /*c540*/  LDSM.16.MT88.4 R28, [R193+0x12000] ;  /* 0x01200000c11c783b */ /* 0x000fe20000004200 */
[----:B------:R-:W-:Y:S02]  /*c550*/  ISETP.GE.AND P2, PT, R4, R210, PT ;  /* 0x000000d20400720c */ /* 0x000fe40003f46270 */
[C---:B------:R-:W-:Y:S02]  /*c560*/  ISETP.GE.AND P1, PT, R6.reuse, R212, PT ;  /* 0x000000d40600720c */ /* 0x040fe40003f26270 */
[C---:B------:R-:W-:Y:S02]  /*c570*/  ISETP.GE.AND P6, PT, R6.reuse, R210, PT ;  /* 0x000000d20600720c */ /* 0x040fe40003fc6270 */
[----:B------:R-:W-:Y:S02]  /*c580*/  ISETP.GE.OR P1, PT, R6, R211, !P1 ;  /* 0x000000d30600720c */ /* 0x000fe40004f26670 */
[-C--:B------:R-:W-:Y:S02]  /*c590*/  ISETP.GE.OR P2, PT, R4, R205.reuse, !P2 ;  /* 0x000000cd0400720c */ /* 0x080fe40005746670 */
[----:B------:R-:W-:Y:S02]  /*c5a0*/  ISETP.GE.OR P6, PT, R6, R205, !P6 ;  /* 0x000000cd0600720c */ /* 0x000fe400077c6670 */
[----:B------:R-:W-:Y:S02]  /*c5b0*/  IADD3 R6, R4, 0x10, RZ ;  /* 0x0000001004067810 */ /* 0x000fe40007ffe0ff */
[----:B------:R-:W-:Y:S02]  /*c5c0*/  FSEL R225, R225, -INF , !P2 ;  /* 0xff800000e1e17808 */ /* 0x000fe40005000000 */
[----:B------:R-:W-:Y:S02]  /*c5d0*/  FSEL R224, R224, -INF , !P1 ;  /* 0xff800000e0e07808 */ /* 0x000fe40004800000 */
[C---:B------:R-:W-:Y:S02]  /*c5e0*/  ISETP.GE.AND P2, PT, R6.reuse, R212, PT ;  /* 0x000000d40600720c */ /* 0x040fe40003f46270 */
[C---:B------:R-:W-:Y:S02]  /*c5f0*/  ISETP.GE.AND P1, PT, R6.reuse, R210, PT ;  /* 0x000000d20600720c */ /* 0x040fe40003f26270 */
[C---:B------:R-:W-:Y:S02]  /*c600*/  ISETP.GE.OR P2, PT, R6.reuse, R211, !P2 ;  /* 0x000000d30600720c */ /* 0x040fe40005746670 */
[----:B------:R-:W-:Y:S02]  /*c610*/  ISETP.GE.OR P1, PT, R6, R205, !P1 ;  /* 0x000000cd0600720c */ /* 0x000fe40004f26670 */
[C---:B------:R-:W-:Y:S02]  /*c620*/  IADD3 R6, R4.reuse, 0x18, RZ ;  /* 0x0000001804067810 */ /* 0x040fe40007ffe0ff */
[----:B------:R-:W-:Y:S02]  /*c630*/  IADD3 R5, R4, 0x8, RZ ;  /* 0x0000000804057810 */ /* 0x000fe40007ffe0ff */
[----:B------:R-:W-:Y:S02]  /*c640*/  FSEL R164, R233, -INF , !P2 ;  /* 0xff800000e9a47808 */ /* 0x000fe40005000000 */
[-C--:B------:R-:W-:Y:S02]  /*c650*/  ISETP.GE.AND P2, PT, R6, R212.reuse, PT ;  /* 0x000000d40600720c */ /* 0x080fe40003f46270 */
[C---:B------:R-:W-:Y:S02]  /*c660*/  ISETP.GE.AND P5, PT, R5.reuse, R212, PT ;  /* 0x000000d40500720c */ /* 0x040fe40003fa6270 */
[C---:B------:R-:W-:Y:S02]  /*c670*/  ISETP.GE.AND P4, PT, R5.reuse, R210, PT ;  /* 0x000000d20500720c */ /* 0x040fe40003f86270 */
[-C--:B------:R-:W-:Y:S02]  /*c680*/  ISETP.GE.AND P3, PT, R4, R212.reuse, PT ;  /* 0x000000d40400720c */ /* 0x080fe40003f66270 */
[-C--:B------:R-:W-:Y:S02]  /*c690*/  ISETP.GE.OR P2, PT, R6, R211.reuse, !P2 ;  /* 0x000000d30600720c */ /* 0x080fe40005746670 */
[C---:B------:R-:W-:Y:S02]  /*c6a0*/  ISETP.GE.OR P5, PT, R5.reuse, R211, !P5 ;  /* 0x000000d30500720c */ /* 0x040fe40006fa6670 */
[----:B------:R-:W-:Y:S02]  /*c6b0*/  ISETP.GE.OR P4, PT, R5, R205, !P4 ;  /* 0x000000cd0500720c */ /* 0x000fe40006786670 */
[CC--:B------:R-:W-:Y:S02]  /*c6c0*/  ISETP.GE.OR P3, PT, R4.reuse, R211.reuse, !P3 ;  /* 0x000000d30400720c */ /* 0x0c0fe40005f66670 */
[C---:B-1----:R-:W-:Y:S02]  /*c6d0*/  IADD3 R9, R4.reuse, 0x20, RZ ;  /* 0x0000002004097810 */ /* 0x042fe40007ffe0ff */
[----:B------:R-:W-:Y:S02]  /*c6e0*/  IADD3 R5, R4, 0x9, RZ ;  /* 0x0000000904057810 */ /* 0x000fe40007ffe0ff */
[----:B------:R-:W-:Y:S02]  /*c6f0*/  FSEL R142, R236, -INF , !P2 ;  /* 0xff800000ec8e7808 */ /* 0x000fe40005000000 */
[----:B------:R-:W-:Y:S02]  /*c700*/  FSEL R222, R222, -INF , !P3 ;  /* 0xff800000dede7808 */ /* 0x000fe40005800000 */
[-C--:B------:R-:W-:Y:S02]  /*c710*/  ISETP.GE.AND P2, PT, R9, R212.reuse, PT ;  /* 0x000000d40900720c */ /* 0x080fe40003f46270 */
[C---:B------:R-:W-:Y:S02]  /*c720*/  ISETP.GE.AND P0, PT, R5.reuse, R212, PT ;  /* 0x000000d40500720c */ /* 0x040fe40003f06270 */
[----:B------:R-:W-:Y:S02]  /*c730*/  ISETP.GE.AND P3, PT, R5, R210, PT ;  /* 0x000000d20500720c */ /* 0x000fe40003f66270 */
[-C--:B------:R-:W-:Y:S02]  /*c740*/  ISETP.GE.OR P2, PT, R9, R211.reuse, !P2 ;  /* 0x000000d30900720c */ /* 0x080fe40005746670 */
[C---:B------:R-:W-:Y:S02]  /*c750*/  ISETP.GE.OR P0, PT, R5.reuse, R211, !P0 ;  /* 0x000000d30500720c */ /* 0x040fe40004706670 */
[----:B------:R-:W-:Y:S02]  /*c760*/  ISETP.GE.OR P3, PT, R5, R205, !P3 ;  /* 0x000000cd0500720c */ /* 0x000fe40005f66670 */
[C---:B------:R-:W-:Y:S02]  /*c770*/  IADD3 R5, R4.reuse, 0x11, RZ ;  /* 0x0000001104057810 */ /* 0x040fe40007ffe0ff */
[----:B------:R-:W-:Y:S02]  /*c780*/  IADD3 R8, R4, 0x21, RZ ;  /* 0x0000002104087810 */ /* 0x000fe40007ffe0ff */
[----:B------:R-:W-:Y:S02]  /*c790*/  FSEL R160, R240, -INF , !P2 ;  /* 0xff800000f0a07808 */ /* 0x000fe40005000000 */
[----:B------:R-:W-:Y:S02]  /*c7a0*/  FSEL R226, R226, -INF , !P5 ;  /* 0xff800000e2e27808 */ /* 0x000fe40006800000 */
[----:B------:R-:W-:Y:S02]  /*c7b0*/  FSEL R10, R229, -INF , !P0 ;  /* 0xff800000e50a7808 */ /* 0x000fe40004000000 */
[C---:B------:R-:W-:Y:S02]  /*c7c0*/  ISETP.GE.AND P5, PT, R5.reuse, R212, PT ;  /* 0x000000d40500720c */ /* 0x040fe40003fa6270 */
[C---:B------:R-:W-:Y:S02]  /*c7d0*/  ISETP.GE.AND P0, PT, R5.reuse, R210, PT ;  /* 0x000000d20500720c */ /* 0x040fe40003f06270 */
[C---:B------:R-:W-:Y:S02]  /*c7e0*/  ISETP.GE.AND P2, PT, R8.reuse, R212, PT ;  /* 0x000000d40800720c */ /* 0x040fe40003f46270 */
[C---:B------:R-:W-:Y:S02]  /*c7f0*/  ISETP.GE.OR P5, PT, R5.reuse, R211, !P5 ;  /* 0x000000d30500720c */ /* 0x040fe40006fa6670 */
[----:B------:R-:W-:Y:S02]  /*c800*/  ISETP.GE.OR P0, PT, R5, R205, !P0 ;  /* 0x000000cd0500720c */ /* 0x000fe40004706670 */
[----:B------:R-:W-:Y:S02]  /*c810*/  ISETP.GE.OR P2, PT, R8, R211, !P2 ;  /* 0x000000d30800720c */ /* 0x000fe40005746670 */
[----:B------:R-:W-:Y:S02]  /*c820*/  FMNMX.FTZ R12, R225, R0, !PT ;  /* 0x00000000e10c7209 */ /* 0x000fe40007810000 */
[----:B------:R-:W-:Y:S02]  /*c830*/  FSEL R5, R3, -INF , !P6 ;  /* 0xff80000003057808 */ /* 0x000fe40007000000 */
[----:B------:R-:W-:Y:S02]  /*c840*/  IADD3 R3, R4, 0x28, RZ ;  /* 0x0000002804037810 */ /* 0x000fe40007ffe0ff */
[----:B------:R-:W-:Y:S02]  /*c850*/  FSEL R7, R228, -INF , !P4 ;  /* 0xff800000e4077808 */ /* 0x000fe40006000000 */
[-C--:B------:R-:W-:Y:S02]  /*c860*/  ISETP.GE.AND P4, PT, R9, R210.reuse, PT ;  /* 0x000000d20900720c */ /* 0x080fe40003f86270 */
[----:B------:R-:W-:Y:S02]  /*c870*/  FSEL R158, R243, -INF , !P2 ;  /* 0xff800000f39e7808 */ /* 0x000fe40005000000 */
[----:B------:R-:W-:Y:S02]  /*c880*/  IADD3 R11, R4, 0x19, RZ ;  /* 0x00000019040b7810 */ /* 0x000fe40007ffe0ff */
[----:B------:R-:W-:Y:S02]  /*c890*/  ISETP.GE.AND P6, PT, R6, R210, PT ;  /* 0x000000d20600720c */ /* 0x000fe40003fc6270 */
[----:B------:R-:W-:Y:S02]  /*c8a0*/  ISETP.GE.AND P2, PT, R3, R212, PT ;  /* 0x000000d40300720c */ /* 0x000fe40003f46270 */
[----:B------:R-:W-:Y:S02]  /*c8b0*/  FMNMX.FTZ R12, R5, R12, !PT ;  /* 0x0000000c050c7209 */ /* 0x000fe40007810000 */
[-C--:B------:R-:W-:Y:S02]  /*c8c0*/  ISETP.GE.OR P4, PT, R9, R205.reuse, !P4 ;  /* 0x000000cd0900720c */ /* 0x080fe40006786670 */
[----:B------:R-:W-:Y:S02]  /*c8d0*/  FMNMX.FTZ R9, R222, R2, !PT ;  /* 0x00000002de097209 */ /* 0x000fe40007810000 */
[----:B------:R-:W-:Y:S02]  /*c8e0*/  FSEL R162, R232, -INF , !P5 ;  /* 0xff800000e8a27808 */ /* 0x000fe40006800000 */
[----:B------:R-:W-:Y:S02]  /*c8f0*/  ISETP.GE.AND P5, PT, R11, R212, PT ;  /* 0x000000d40b00720c */ /* 0x000fe40003fa6270 */
[----:B------:R-:W-:Y:S02]  /*c900*/  ISETP.GE.OR P6, PT, R6, R205, !P6 ;  /* 0x000000cd0600720c */ /* 0x000fe400077c6670 */
[----:B------:R-:W-:Y:S02]  /*c910*/  FSEL R227, R227, -INF , !P3 ;  /* 0xff800000e3e37808 */ /* 0x000fe40005800000 */
[----:B------:R-:W-:Y:S02]  /*c920*/  ISETP.GE.OR P2, PT, R3, R211, !P2 ;  /* 0x000000d30300720c */ /* 0x000fe40005746670 */
[----:B------:R-:W-:Y:S02]  /*c930*/  FMNMX.FTZ R12, R7, R12, !PT ;  /* 0x0000000c070c7209 */ /* 0x000fe40007810000 */
[----:B------:R-:W-:Y:S02]  /*c940*/  IADD3 R6, R4, 0x29, RZ ;  /* 0x0000002904067810 */ /* 0x000fe40007ffe0ff */
[----:B------:R-:W-:Y:S02]  /*c950*/  FMNMX.FTZ R9, R224, R9, !PT ;  /* 0x00000009e0097209 */ /* 0x000fe40007810000 */
[----:B------:R-:W-:Y:S02]  /*c960*/  FSEL R163, R231, -INF , !P1 ;  /* 0xff800000e7a37808 */ /* 0x000fe40004800000 */
[----:B------:R-:W-:Y:S02]  /*c970*/  FSEL R156, R246, -INF , !P2 ;  /* 0xff800000f69c7808 */ /* 0x000fe40005000000 */
[----:B------:R-:W-:Y:S02]  /*c980*/  ISETP.GE.OR P5, PT, R11, R211, !P5 ;  /* 0x000000d30b00720c */ /* 0x000fe40006fa6670 */
[----:B------:R-:W-:Y:S02]  /*c990*/  FMNMX.FTZ R12, R227, R12, !PT ;  /* 0x0000000ce30c7209 */ /* 0x000fe40007810000 */
[----:B------:R-:W-:Y:S02]  /*c9a0*/  ISETP.GE.AND P3, PT, R8, R210, PT ;  /* 0x000000d20800720c */ /* 0x000fe40003f66270 */
[----:B------:R-:W-:Y:S02]  /*c9b0*/  ISETP.GE.AND P2, PT, R6, R212, PT ;  /* 0x000000d40600720c */ /* 0x000fe40003f46270 */
[----:B------:R-:W-:Y:S02]  /*c9c0*/  FMNMX.FTZ R9, R226, R9, !PT ;  /* 0x00000009e2097209 */ /* 0x000fe40007810000 */
[----:B------:R-:W-:Y:S02]  /*c9d0*/  FSEL R140, R239, -INF , !P5 ;  /* 0xff800000ef8c7808 */ /* 0x000fe40006800000 */
[----:B------:R-:W-:Y:S02]  /*c9e0*/  FSEL R161, R230, -INF , !P0 ;  /* 0xff800000e6a17808 */ /* 0x000fe40004000000 */
[----:B------:R-:W-:Y:S02]  /*c9f0*/  FMNMX.FTZ R12, R163, R12, !PT ;  /* 0x0000000ca30c7209 */ /* 0x000fe40007810000 */
[----:B------:R-:W-:Y:S02]  /*ca00*/  ISETP.GE.AND P5, PT, R11, R210, PT ;  /* 0x000000d20b00720c */ /* 0x000fe40003fa6270 */
[----:B------:R-:W-:Y:S02]  /*ca10*/  ISETP.GE.OR P3, PT, R8, R205, !P3 ;  /* 0x000000cd0800720c */ /* 0x000fe40005f66670 */
[----:B------:R-:W-:Y:S02]  /*ca20*/  ISETP.GE.OR P2, PT, R6, R211, !P2 ;  /* 0x000000d30600720c */ /* 0x000fe40005746670 */
[----:B------:R-:W-:Y:S02]  /*ca30*/  IADD3 R8, R4, 0x30, RZ ;  /* 0x0000003004087810 */ /* 0x000fe40007ffe0ff */
[----:B------:R-:W-:Y:S02]  /*ca40*/  FMNMX.FTZ R9, R10, R9, !PT ;  /* 0x000000090a097209 */ /* 0x000fe40007810000 */
[----:B------:R-:W-:Y:S02]  /*ca50*/  FSEL R154, R244, -INF , !P2 ;  /* 0xff800000f49a7808 */ /* 0x000fe40005000000 */
[----:B------:R-:W-:Y:S02]  /*ca60*/  FSEL R143, R235, -INF , !P6 ;  /* 0xff800000eb8f7808 */ /* 0x000fe40007000000 */
[----:B------:R-:W-:Y:S02]  /*ca70*/  FMNMX.FTZ R12, R161, R12, !PT ;  /* 0x0000000ca10c7209 */ /* 0x000fe40007810000 */
[----:B------:R-:W-:Y:S02]  /*ca80*/  ISETP.GE.OR P5, PT, R11, R205, !P5 ;  /* 0x000000cd0b00720c */ /* 0x000fe40006fa6670 */
[----:B------:R-:W-:Y:S02]  /*ca90*/  ISETP.GE.AND P2, PT, R8, R212, PT ;  /* 0x000000d40800720c */ /* 0x000fe40003f46270 */
[----:B------:R-:W-:Y:S02]  /*caa0*/  ISETP.GE.AND P1, PT, R3, R210, PT ;  /* 0x000000d20300720c */ /* 0x000fe40003f26270 */
[----:B------:R-:W-:Y:S02]  /*cab0*/  FMNMX.FTZ R9, R164, R9, !PT ;  /* 0x00000009a4097209 */ /* 0x000fe40007810000 */
[----:B------:R-:W-:Y:S02]  /*cac0*/  FSEL R141, R234, -INF , !P5 ;  /* 0xff800000ea8d7808 */ /* 0x000fe40006800000 */
[----:B------:R-:W-:Y:S02]  /*cad0*/  FMNMX.FTZ R12, R143, R12, !PT ;  /* 0x0000000c8f0c7209 */ /* 0x000fe40007810000 */
[----:B------:R-:W-:Y:S02]  /*cae0*/  ISETP.GE.OR P1, PT, R3, R205, !P1 ;  /* 0x000000cd0300720c */ /* 0x000fe40004f26670 */
[----:B------:R-:W-:Y:S02]  /*caf0*/  ISETP.GE.OR P2, PT, R8, R211, !P2 ;  /* 0x000000d30800720c */ /* 0x000fe40005746670 */
[----:B------:R-:W-:Y:S02]  /*cb00*/  IADD3 R3, R4, 0x38, RZ ;  /* 0x0000003804037810 */ /* 0x000fe40007ffe0ff */
[----:B------:R-:W-:Y:S02]  /*cb10*/  FMNMX.FTZ R9, R162, R9, !PT ;  /* 0x00000009a2097209 */ /* 0x000fe40007810000 */
[----:B------:R-:W-:Y:S02]  /*cb20*/  FSEL R152, R245, -INF , !P2 ;  /* 0xff800000f5987808 */ /* 0x000fe40005000000 */
[----:B------:R-:W-:Y:S02]  /*cb30*/  FSEL R159, R238, -INF , !P4 ;  /* 0xff800000ee9f7808 */ /* 0x000fe40006000000 */
[----:B------:R-:W-:Y:S02]  /*cb40*/  FMNMX.FTZ R12, R141, R12, !PT ;  /* 0x0000000c8d0c7209 */ /* 0x000fe40007810000 */
[----:B------:R-:W-:Y:S02]  /*cb50*/  ISETP.GE.AND P2, PT, R3, R212, PT ;  /* 0x000000d40300720c */ /* 0x000fe40003f46270 */
[----:B------:R-:W-:Y:S02]  /*cb60*/  FMNMX.FTZ R9, R142, R9, !PT ;  /* 0x000000098e097209 */ /* 0x000fe40007810000 */
[----:B------:R-:W-:Y:S02]  /*cb70*/  FSEL R157, R237, -INF , !P3 ;  /* 0xff800000ed9d7808 */ /* 0x000fe40005800000 */
[----:B------:R-:W-:Y:S02]  /*cb80*/  FMNMX.FTZ R12, R159, R12, !PT ;  /* 0x0000000c9f0c7209 */ /* 0x000fe40007810000 */
[----:B------:R-:W-:Y:S02]  /*cb90*/  ISETP.GE.OR P2, PT, R3, R211, !P2 ;  /* 0x000000d30300720c */ /* 0x000fe40005746670 */
[----:B------:R-:W-:Y:S02]  /*cba0*/  ISETP.GE.AND P0, PT, R6, R210, PT ;  /* 0x000000d20600720c */ /* 0x000fe40003f06270 */
[----:B------:R-:W-:Y:S02]  /*cbb0*/  FMNMX.FTZ R9, R140, R9, !PT ;  /* 0x000000098c097209 */ /* 0x000fe40007810000 */
[----:B------:R-:W-:Y:S02]  /*cbc0*/  FSEL R148, R25, -INF , !P2 ;  /* 0xff80000019947808 */ /* 0x000fe40005000000 */
[----:B------:R-:W-:Y:S02]  /*cbd0*/  FSEL R155, R242, -INF , !P1 ;  /* 0xff800000f29b7808 */ /* 0x000fe40004800000 */
[----:B------:R-:W-:Y:S02]  /*cbe0*/  FMNMX.FTZ R12, R157, R12, !PT ;  /* 0x0000000c9d0c7209 */ /* 0x000fe40007810000 */
[----:B------:R-:W-:Y:S02]  /*cbf0*/  ISETP.GE.OR P0, PT, R6, R205, !P0 ;  /* 0x000000cd0600720c */ /* 0x000fe40004706670 */
[----:B------:R-:W-:Y:S02]  /*cc00*/  ISETP.GE.AND P2, PT, R8, R210, PT ;  /* 0x000000d20800720c */ /* 0x000fe40003f46270 */
[----:B------:R-:W-:Y:S02]  /*cc10*/  IADD3 R6, R4, 0x31, RZ ;  /* 0x0000003104067810 */ /* 0x000fe40007ffe0ff */
[----:B------:R-:W-:Y:S02]  /*cc20*/  FMNMX.FTZ R9, R160, R9, !PT ;  /* 0x00000009a0097209 */ /* 0x000fe40007810000 */
[----:B------:R-:W-:Y:S02]  /*cc30*/  FSEL R153, R241, -INF , !P0 ;  /* 0xff800000f1997808 */ /* 0x000fe40004000000 */
[----:B------:R-:W-:Y:S02]  /*cc40*/  ISETP.GE.OR P2, PT, R8, R205, !P2 ;  /* 0x000000cd0800720c */ /* 0x000fe40005746670 */
[----:B------:R-:W-:Y:S02]  /*cc50*/  FMNMX.FTZ R8, R155, R12, !PT ;  /* 0x0000000c9b087209 */ /* 0x000fe40007810000 */
[----:B------:R-:W-:Y:S02]  /*cc60*/  ISETP.GE.AND P1, PT, R6, R210, PT ;  /* 0x000000d20600720c */ /* 0x000fe40003f26270 */
[----:B------:R-:W-:Y:S02]  /*cc70*/  FMNMX.FTZ R9, R158, R9, !PT ;  /* 0x000000099e097209 */ /* 0x000fe40007810000 */
[----:B------:R-:W-:Y:S02]  /*cc80*/  FSEL R149, R248, -INF , !P2 ;  /* 0xff800000f8957808 */ /* 0x000fe40005000000 */
[----:B------:R-:W-:Y:S02]  /*cc90*/  FMNMX.FTZ R8, R153, R8, !PT ;  /* 0x0000000899087209 */ /* 0x000fe40007810000 */
[----:B------:R-:W-:Y:S02]  /*cca0*/  ISETP.GE.OR P1, PT, R6, R205, !P1 ;  /* 0x000000cd0600720c */ /* 0x000fe40004f26670 */
[----:B------:R-:W-:Y:S02]  /*ccb0*/  IADD3 R4, R4, 0x39, RZ ;  /* 0x0000003904047810 */ /* 0x000fe40007ffe0ff */
[----:B------:R-:W-:Y:S02]  /*ccc0*/  ISETP.GE.AND P0, PT, R3, R210, PT ;  /* 0x000000d20300720c */ /* 0x000fe40003f06270 */
[----:B------:R-:W-:Y:S02]  /*ccd0*/  FMNMX.FTZ R9, R156, R9, !PT ;  /* 0x000000099c097209 */ /* 0x000fe40007810000 */
[----:B------:R-:W-:Y:S02]  /*cce0*/  ISETP.GE.AND P6, PT, R6, R212, PT ;  /* 0x000000d40600720c */ /* 0x000fe40003fc6270 */
[----:B------:R-:W-:Y:S02]  /*ccf0*/  FSEL R147, R247, -INF , !P1 ;  /* 0xff800000f7937808 */ /* 0x000fe40004800000 */
[----:B------:R-:W-:Y:S02]  /*cd00*/  FMNMX.FTZ R8, R149, R8, !PT ;  /* 0x0000000895087209 */ /* 0x000fe40007810000 */
[----:B------:R-:W-:Y:S02]  /*cd10*/  ISETP.GE.OR P2, PT, R3, R205, !P0 ;  /* 0x000000cd0300720c */ /* 0x000fe40004746670 */
[----:B------:R-:W-:Y:S02]  /*cd20*/  ISETP.GE.AND P0, PT, R4, R210, PT ;  /* 0x000000d20400720c */ /* 0x000fe40003f06270 */
[----:B------:R-:W-:Y:S02]  /*cd30*/  FMNMX.FTZ R9, R154, R9, !PT ;  /* 0x000000099a097209 */ /* 0x000fe40007810000 */
[----:B------:R-:W-:Y:S02]  /*cd40*/  ISETP.GE.OR P6, PT, R6, R211, !P6 ;  /* 0x000000d30600720c */ /* 0x000fe400077c6670 */
[----:B------:R-:W-:Y:S02]  /*cd50*/  FSEL R145, R250, -INF , !P2 ;  /* 0xff800000fa917808 */ /* 0x000fe40005000000 */
[----:B------:R-:W-:Y:S02]  /*cd60*/  FMNMX.FTZ R8, R147, R8, !PT ;  /* 0x0000000893087209 */ /* 0x000fe40007810000 */
[----:B------:R-:W-:Y:S02]  /*cd70*/  ISETP.GE.OR P0, PT, R4, R205, !P0 ;  /* 0x000000cd0400720c */ /* 0x000fe40004706670 */
[----:B------:R-:W-:Y:S02]  /*cd80*/  FSEL R150, R252, -INF , !P6 ;  /* 0xff800000fc967808 */ /* 0x000fe40007000000 */
[----:B------:R-:W-:Y:S02]  /*cd90*/  FMNMX.FTZ R9, R152, R9, !PT ;  /* 0x0000000998097209 */ /* 0x000fe40007810000 */
[----:B------:R-:W-:Y:S02]  /*cda0*/  ISETP.GE.AND P5, PT, R4, R212, PT ;  /* 0x000000d40400720c */ /* 0x000fe40003fa6270 */
[----:B------:R-:W-:Y:S02]  /*cdb0*/  FMNMX.FTZ R8, R145, R8, !PT ;  /* 0x0000000891087209 */ /* 0x000fe40007810000 */
[----:B------:R-:W-:Y:S02]  /*cdc0*/  FSEL R133, R249, -INF , !P0 ;  /* 0xff800000f9857808 */ /* 0x000fe40004000000 */
[----:B------:R-:W-:Y:S02]  /*cdd0*/  FMNMX.FTZ R9, R150, R9, !PT ;  /* 0x0000000996097209 */ /* 0x000fe40007810000 */
[----:B------:R-:W-:Y:S02]  /*cde0*/  ISETP.GE.OR P5, PT, R4, R211, !P5 ;  /* 0x000000d30400720c */ /* 0x000fe40006fa6670 */
[----:B------:R-:W-:Y:S02]  /*cdf0*/  FMNMX.FTZ R6, R133, R8, !PT ;  /* 0x0000000885067209 */ /* 0x000fe40007810000 */
[----:B------:R-:W-:Y:S02]  /*ce00*/  FSEL R146, R251, -INF , !P5 ;  /* 0xff800000fb927808 */ /* 0x000fe40006800000 */
[----:B------:R-:W-:Y:S01]  /*ce10*/  FMNMX.FTZ R11, R148, R9, !PT ;  /* 0x00000009940b7209 */ /* 0x000fe20007810000 */
[----:B------:R-:W-:Y:S03]  /*ce20*/  SHFL.BFLY PT, R3, R6, 0x2, 0x1f ;  /* 0x0c401f0006037f89 */ /* 0x000fe600000e0000 */
[----:B------:R-:W-:Y:S05]  /*ce30*/  FMNMX.FTZ R9, R146, R11, !PT ;  /* 0x0000000b92097209 */ /* 0x000fea0007810000 */
[----:B------:R-:W1:Y:S02]  /*ce40*/  SHFL.BFLY PT, R12, R9, 0x2, 0x1f ;  /* 0x0c401f00090c7f89 */ /* 0x000e6400000e0000 */
[----:B-1----:R-:W-:Y:S02]  /*ce50*/  FMNMX.FTZ R9, R9, R12, !PT ;  /* 0x0000000c09097209 */ /* 0x002fe40007810000 */
[----:B------:R-:W-:Y:S04]  /*ce60*/  FMNMX.FTZ R4, R6, R3, !PT ;  /* 0x0000000306047209 */ /* 0x000fe80007810000 */
[----:B------:R-:W-:Y:S08]  /*ce70*/  LDSM.16.MT88.4 R12, [R196+0x12000] ;  /* 0x01200000c40c783b */ /* 0x000ff00000004200 */
[----:B------:R-:W1:Y:S08]  /*ce80*/  SHFL.BFLY PT, R3, R4, 0x1, 0x1f ;  /* 0x0c201f0004037f89 */ /* 0x000e7000000e0000 */
[----:B------:R-:W2:Y:S01]  /*ce90*/  SHFL.BFLY PT, R132, R9, 0x1, 0x1f ;  /* 0x0c201f0009847f89 */ /* 0x000ea200000e0000 */
[----:B-1----:R-:W-:Y:S04]  /*cea0*/  FMNMX.FTZ R3, R4, R3, !PT ;  /* 0x0000000304037209 */ /* 0x002fe80007810000 */
[C---:B------:R-:W-:Y:S01]  /*ceb0*/  FSETP.NEU.FTZ.AND P0, PT, R3.reuse, -INF , PT ;  /* 0xff8000000300780b */ /* 0x040fe20003f1d000 */
[----:B------:R-:W-:Y:S01]  /*cec0*/  FMUL.FTZ R144, R3, c[0x0][0x23c] ;  /* 0x00008f0003907a20 */ /* 0x000fe20000410000 */
[----:B--2---:R-:W-:Y:S04]  /*ced0*/  FMNMX.FTZ R132, R9, R132, !PT ;  /* 0x0000008409847209 */ /* 0x004fe80007810000 */
[----:B------:R-:W-:Y:S02]  /*cee0*/  FSEL R144, R144, RZ, P0 ;  /* 0x000000ff90907208 */ /* 0x000fe40000000000 */
[C---:B------:R-:W-:Y:S01]  /*cef0*/  FSETP.NEU.FTZ.AND P1, PT, R132.reuse, -INF , PT ;  /* 0xff8000008400780b */ /* 0x040fe20003f3d000 */
[C---:B------:R-:W-:Y:S02]  /*cf00*/  FMUL.FTZ R151, R132.reuse, c[0x0][0x23c] ;  /* 0x00008f0084977a20 */ /* 0x040fe40000410000 */
[--C-:B------:R-:W-:Y:S01]  /*cf10*/  FFMA.FTZ R169, R5, c[0x0][0x23c], -R144.reuse ;  /* 0x00008f0005a97a23 */ /* 0x100fe20000010890 */
[----:B------:R-:W-:Y:S01]  /*cf20*/  FSEL R5, R132, RZ, P1 ;  /* 0x000000ff84057208 */ /* 0x000fe20000800000 */
[--C-:B------:R-:W-:Y:S01]  /*cf30*/  FFMA.FTZ R170, R225, c[0x0][0x23c], -R144.reuse ;  /* 0x00008f00e1aa7a23 */ /* 0x100fe20000010890 */
[----:B------:R-:W-:Y:S01]  /*cf40*/  FSEL R151, R151, RZ, P1 ;  /* 0x000000ff97977208 */ /* 0x000fe20000800000 */
[----:B------:R-:W-:Y:S02]  /*cf50*/  FFMA.FTZ R168, R7, c[0x0][0x23c], -R144 ;  /* 0x00008f0007a87a23 */ /* 0x000fe40000010890 */
[----:B------:R-:W-:Y:S01]  /*cf60*/  FADD.FTZ R4, -R5, R2 ;  /* 0x0000000205047221 */ /* 0x000fe20000010100 */
[----:B------:R-:W-:Y:S01]  /*cf70*/  FSEL R5, R3, RZ, P0 ;  /* 0x000000ff03057208 */ /* 0x000fe20000000000 */
[--C-:B------:R-:W-:Y:S01]  /*cf80*/  FFMA.FTZ R173, R222, c[0x0][0x23c], -R151.reuse ;  /* 0x00008f00dead7a23 */ /* 0x100fe20000010897 */
[----:B------:R-:W-:Y:S01]  /*cf90*/  MUFU.EX2 R170, R170 ;  /* 0x000000aa00aa7308 */ /* 0x000fe20000000800 */
[--C-:B------:R-:W-:Y:S01]  /*cfa0*/  FFMA.FTZ R134, R224, c[0x0][0x23c], -R151.reuse ;  /* 0x00008f00e0867a23 */ /* 0x100fe20000010897 */
[----:B------:R-:W-:Y:S01]  /*cfb0*/  PLOP3.LUT P0, PT, PT, PT, UP0, 0x80, 0x0 ;  /* 0x000000000000781c */ /* 0x000fe20003f0f008 */
[----:B------:R-:W-:Y:S02]  /*cfc0*/  FADD.FTZ R5, -R5, R0 ;  /* 0x0000000005057221 */ /* 0x000fe40000010100 */
[--C-:B------:R-:W-:Y:S02]  /*cfd0*/  FFMA.FTZ R172, R226, c[0x0][0x23c], -R151.reuse ;  /* 0x00008f00e2ac7a23 */ /* 0x100fe40000010897 */
[--C-:B------:R-:W-:Y:S02]  /*cfe0*/  FFMA.FTZ R171, R10, c[0x0][0x23c], -R151.reuse ;  /* 0x00008f000aab7a23 */ /* 0x100fe40000010897 */
[--C-:B------:R-:W-:Y:S01]  /*cff0*/  FFMA.FTZ R135, R227, c[0x0][0x23c], -R144.reuse ;  /* 0x00008f00e3877a23 */ /* 0x100fe20000010890 */
[----:B------:R-:W-:Y:S01]  /*d000*/  MUFU.EX2 R173, R173 ;  /* 0x000000ad00ad7308 */ /* 0x000fe20000000800 */
[----:B------:R-:W-:Y:S02]  /*d010*/  FMUL.FTZ R2, R4, c[0x0][0x23c] ;  /* 0x00008f0004027a20 */ /* 0x000fe40000410000 */
[----:B------:R-:W-:Y:S02]  /*d020*/  FMUL.FTZ R0, R5, c[0x0][0x23c] ;  /* 0x00008f0005007a20 */ /* 0x000fe40000410000 */
[--C-:B------:R-:W-:Y:S02]  /*d030*/  FFMA.FTZ R174, R164, c[0x0][0x23c], -R151.reuse ;  /* 0x00008f00a4ae7a23 */ /* 0x100fe40000010897 */
[----:B------:R-:W-:Y:S01]  /*d040*/  LDSM.16.MT88.4 R164, [R196+0x17800] ;  /* 0x01780000c4a4783b */ /* 0x000fe20000004200 */
[--C-:B------:R-:W-:Y:S02]  /*d050*/  FFMA.FTZ R175, R162, c[0x0][0x23c], -R151.reuse ;  /* 0x00008f00a2af7a23 */ /* 0x100fe40000010897 */
        /* <DEDUP_REMOVED lines=8> */
[----:B------:R-:W-:Y:S01]  /*d0e0*/  LDSM.16.MT88.4 R140, [R193+0x14800] ;  /* 0x01480000c18c783b */ /* 0x000fe20000004200 */
[--C-:B------:R-:W-:Y:S02]  /*d0f0*/  FFMA.FTZ R224, R160, c[0x0][0x23c], -R151.reuse ;  /* 0x00008f00a0e07a23 */ /* 0x100fe40000010897 */
[--C-:B------:R-:W-:Y:S02]  /*d100*/  FFMA.FTZ R227, R158, c[0x0][0x23c], -R151.reuse ;  /* 0x00008f009ee37a23 */ /* 0x100fe40000010897 */
[--C-:B------:R-:W-:Y:S02]  /*d110*/  FFMA.FTZ R226, R156, c[0x0][0x23c], -R151.reuse ;  /* 0x00008f009ce27a23 */ /* 0x100fe40000010897 */
[----:B------:R-:W2:Y:S01]  /*d120*/  MUFU.EX2 R171, R171 ;  /* 0x000000ab00ab7308 */ /* 0x000ea20000000800 */
[----:B------:R-:W-:Y:S01]  /*d130*/  LDSM.16.MT88.4 R160, [R192+0x15800] ;  /* 0x01580000c0a0783b */ /* 0x000fe20000004200 */
[--C-:B------:R-:W-:Y:S01]  /*d140*/  FFMA.FTZ R229, R154, c[0x0][0x23c], -R151.reuse ;  /* 0x00008f009ae57a23 */ /* 0x100fe20000010897 */
[----:B-1----:R-:W-:Y:S01]  /*d150*/  F2FP.PACK_AB R136, R134, R173 ;  /* 0x000000ad8688723e */ /* 0x002fe200000000ff */
[--C-:B------:R-:W-:Y:S02]  /*d160*/  FFMA.FTZ R228, R159, c[0x0][0x23c], -R144.reuse ;  /* 0x00008f009fe47a23 */ /* 0x100fe40000010890 */
[--C-:B------:R-:W-:Y:S03]  /*d170*/  FFMA.FTZ R231, R157, c[0x0][0x23c], -R144.reuse ;  /* 0x00008f009de77a23 */ /* 0x100fe60000010890 */
[----:B------:R-:W-:Y:S01]  /*d180*/  LDSM.16.MT88.4 R156, [R193+0x15800] ;  /* 0x01580000c19c783b */ /* 0x000fe20000004200 */
[----:B------:R-:W1:Y:S01]  /*d190*/  MUFU.EX2 R169, R169 ;  /* 0x000000a900a97308 */ /* 0x000e620000000800 */
[--C-:B------:R-:W-:Y:S02]  /*d1a0*/  FFMA.FTZ R230, R155, c[0x0][0x23c], -R144.reuse ;  /* 0x00008f009be67a23 */ /* 0x100fe40000010890 */
[--C-:B------:R-:W-:Y:S02]  /*d1b0*/  FFMA.FTZ R233, R153, c[0x0][0x23c], -R144.reuse ;  /* 0x00008f0099e97a23 */ /* 0x100fe40000010890 */
[--C-:B------:R-:W-:Y:S02]  /*d1c0*/  FFMA.FTZ R232, R152, c[0x0][0x23c], -R151.reuse ;  /* 0x00008f0098e87a23 */ /* 0x100fe40000010897 */
[----:B------:R-:W-:Y:S01]  /*d1d0*/  LDSM.16.MT88.4 R152, [R194+0x15800] ;  /* 0x01580000c298783b */ /* 0x000fe20000004200 */
[--C-:B------:R-:W-:Y:S02]  /*d1e0*/  FFMA.FTZ R235, R150, c[0x0][0x23c], -R151.reuse ;  /* 0x00008f0096eb7a23 */ /* 0x100fe40000010897 */
[----:B------:R-:W-:Y:S01]  /*d1f0*/  MUFU.EX2 R168, R168 ;  /* 0x000000a800a87308 */ /* 0x000fe20000000800 */
[--C-:B------:R-:W-:Y:S02]  /*d200*/  FFMA.FTZ R234, R148, c[0x0][0x23c], -R151.reuse ;  /* 0x00008f0094ea7a23 */ /* 0x100fe40000010897 */
[--C-:B------:R-:W-:Y:S01]  /*d210*/  FFMA.FTZ R236, R149, c[0x0][0x23c], -R144.reuse ;  /* 0x00008f0095ec7a23 */ /* 0x100fe20000010890 */
[----:B--2---:R-:W-:Y:S01]  /*d220*/  F2FP.PACK_AB R138, R171, R172 ;  /* 0x000000acab8a723e */ /* 0x004fe200000000ff */
[--C-:B------:R-:W-:Y:S02]  /*d230*/  FFMA.FTZ R239, R147, c[0x0][0x23c], -R144.reuse ;  /* 0x00008f0093ef7a23 */ /* 0x100fe40000010890 */
[--C-:B------:R-:W-:Y:S02]  /*d240*/  FFMA.FTZ R238, R145, c[0x0][0x23c], -R144.reuse ;  /* 0x00008f0091ee7a23 */ /* 0x100fe40000010890 */
[----:B------:R-:W-:Y:S01]  /*d250*/  FFMA.FTZ R151, R146, c[0x0][0x23c], -R151 ;  /* 0x00008f0092977a23 */ /* 0x000fe20000010897 */
[----:B------:R-:W2:Y:S01]  /*d260*/  MUFU.EX2 R135, R135 ;  /* 0x0000008700877308 */ /* 0x000ea20000000800 */
[----:B------:R-:W-:Y:S01]  /*d270*/  FFMA.FTZ R144, R133, c[0x0][0x23c], -R144 ;  /* 0x00008f0085907a23 */ /* 0x000fe20000010890 */
[----:B-1----:R-:W-:Y:S08]  /*d280*/  F2FP.PACK_AB R137, R169, R170 ;  /* 0x000000aaa989723e */ /* 0x002ff000000000ff */
        /* <DEDUP_REMOVED lines=306> */
.L_x_281:
        /* <DEDUP_REMOVED lines=330> */
.L_x_286:
[----:B---3--:R-:W-:Y:S05]  /*fa50*/  BSYNC B0 ;  /* 0x0000000000007941 */ /* 0x008fea0003800000 */
.L_x_285:
        /* <DEDUP_REMOVED lines=26> */
.L_x_288:
[----:B------:R-:W-:Y:S05]  /*fc00*/  BSYNC B0 ;  /* 0x0000000000007941 */ /* 0x000fea0003800000 */
.L_x_287:
        /* <DEDUP_REMOVED lines=17> */
.L_x_290:
[----:B------:R-:W-:Y:S05]  /*fd20*/  BSYNC B0 ;  /* 0x0000000000007941 */ /* 0x000fea0003800000 */
.L_x_289:
        /* <DEDUP_REMOVED lines=17> */
.L_x_292:
[----:B------:R-:W-:Y:S05]  /*fe40*/  BSYNC B0 ;  /* 0x0000000000007941 */ /* 0x000fea0003800000 */
.L_x_291:
        /* <DEDUP_REMOVED lines=15> */
.L_x_293:
        /* <DEDUP_REMOVED lines=12> */
.L_x_1281:


//--------------------- .text._ZN5flash16flash_fwd_kernelI23Flash_fwd_kernel_traitsILi192ELi128ELi64ELi8ELb0ELb0EN7cutlass6half_tE19Flash_kernel_traitsILi192ELi128ELi64ELi8ES3_EELb0ELb0ELb1ELb0ELb0ELb0ELb0ELb0EEEvNS_16Flash_fwd_paramsE --------------------------
	.section	.text._ZN5flash16flash_fwd_kernelI23Flash_fwd_kernel_traitsILi192ELi128ELi64ELi8ELb0ELb0EN7cutlass6half_tE19Flash_kernel_traitsILi192ELi128ELi64ELi8ES3_EELb0ELb0ELb1ELb0ELb0ELb0ELb0ELb0EEEvNS_16Flash_fwd_paramsE,"ax",@progbits
	.sectioninfo	@"SHI_REGISTERS=248"
	.align	128
        .global         _ZN5flash16flash_fwd_kernelI23Flash_fwd_kernel_traitsILi192ELi128ELi64ELi8ELb0ELb0EN7cutlass6half_tE19Flash_kernel_traitsILi192ELi128ELi64ELi8ES3_EELb0ELb0ELb1ELb0ELb0ELb0ELb0ELb0EEEvNS_16Flash_fwd_paramsE
        .type           _ZN5flash16flash_fwd_kernelI23Flash_fwd_kernel_traitsILi192ELi128ELi64ELi8ELb0ELb0EN7cutlass6half_tE19Flash_kernel_traitsILi192ELi128ELi64ELi8ES3_EELb0ELb0ELb1ELb0ELb0ELb0ELb0ELb0EEEvNS_16Flash_fwd_paramsE,@function
        .size           _ZN5flash16flash_fwd_kernelI23Flash_fwd_kernel_traitsILi192ELi128ELi64ELi8ELb0ELb0EN7cutlass6half_tE19Flash_kernel_traitsILi192ELi128ELi64ELi8ES3_EELb0ELb0ELb1ELb0ELb0ELb0ELb0ELb0EEEvNS_16Flash_fwd_paramsE,(.L_x_1282 - _ZN5flash16flash_fwd_kernelI23Flash_fwd_kernel_traitsILi192ELi128ELi64ELi8ELb0ELb0EN7cutlass6half_tE19Flash_kernel_traitsILi192ELi128ELi64ELi8ES3_EELb0ELb0ELb1ELb0ELb0ELb0ELb0ELb0EEEvNS_16Flash_fwd_paramsE)
        .other          _ZN5flash16flash_fwd_kernelI23Flash_fwd_kernel_traitsILi192ELi128ELi64ELi8ELb0ELb0EN7cutlass6half_tE19Flash_kernel_traitsILi192ELi128ELi64ELi8ES3_EELb0ELb0ELb1ELb0ELb0ELb0ELb0ELb0EEEvNS_16Flash_fwd_paramsE,@"STO_CUDA_ENTRY STV_DEFAULT"
_ZN5flash16flash_fwd_kernelI23Flash_fwd_kernel_traitsILi192ELi128ELi64ELi8ELb0ELb0EN7cutlass6half_tE19Flash_kernel_traitsILi192ELi128ELi64ELi8ES3_EELb0ELb0ELb1ELb0ELb0ELb0ELb0ELb0EEEvNS_16Flash_fwd_paramsE:
.text._ZN5flash16flash_fwd_kernelI23Flash_fwd_kernel_traitsILi192ELi128ELi64ELi8ELb0ELb0EN7cutlass6half_tE19Flash_kernel_traitsILi192ELi128ELi64ELi8ES3_EELb0ELb0ELb1ELb0ELb0ELb0ELb0ELb0EEEvNS_16Flash_fwd_paramsE:
        /* <DEDUP_REMOVED lines=24> */
[----:B------:R-:W4:Y:S01]  /*0180*/  S2R R14, SR_CTAID.Z ;  /* 0x00000000000e7919 */ /* 0x000f220000002700 */
[----:B------:R-:W-:Y:S01]  /*0190*/  ISETP.NE.AND.EX P0, PT, RZ, c[0x0][0x24c], PT, P0 ;  /* 0x00009300ff007a0c */ /* 0x000fe20003f05300 */
[----:B--2---:R-:W-:Y:S02]  /*01a0*/  @P2 IMAD.IADD R203, R4, 0x1, -R199 ;  /* 0x0000000104cb2824 */ /* 0x004fe400078e0ac7 */
[----:B------:R-:W-:-:S10]  /*01b0*/  @!P2 IMAD.MOV.U32 R203, RZ, RZ, c[0x0][0x214] ;  /* 0x00008500ffcba624 */ /* 0x000fd400078e00ff */
[----:B------:R-:W-:Y:S05]  /*01c0*/  @!P0 BRA `(.L_x_294) ;  /* 0x0000004000008947 */ /* 0x000fea0003800000 */
[----:B-1-34-:R-:W2:Y:S02]  /*01d0*/  @P3 LDG.E R4, [R6.64+0x4] ;  /* 0x0000040c06043981 */ /* 0x01aea4000c1e1900 */
[----:B--2--5:R-:W-:-:S06]  /*01e0*/  @P3 IADD3 R5, R4, -R9, RZ ;  /* 0x8000000904053210 */ /* 0x024fcc0007ffe0ff */
[----:B------:R1:W5:Y:S01]  /*01f0*/  @!P3 LDG.E R5, [R6.64] ;  /* 0x0000000c0605b981 */ /* 0x000362000c1e1900 */
[----:B------:R-:W-:Y:S05]  /*0200*/  BRA `(.L_x_295) ;  /* 0x0000001000007947 */ /* 0x000fea0003800000 */
.L_x_294:
[----:B-1-34-:R-:W-:Y:S02]  /*0210*/  MOV R5, c[0x0][0x218] ;  /* 0x0000860000057a02 */ /* 0x01afe40000000f00 */
.L_x_295:
[----:B------:R-:W-:-:S04]  /*0220*/  ISETP.NE.U32.AND P2, PT, RZ, c[0x0][0x258], PT ;  /* 0x00009600ff007a0c */ /* 0x000fc80003f45070 */
[----:B------:R-:W-:-:S13]  /*0230*/  ISETP.NE.AND.EX P2, PT, RZ, c[0x0][0x25c], PT, P2 ;  /* 0x00009700ff007a0c */ /* 0x000fda0003f45320 */
[----:B------:R-:W-:-:S05]  /*0240*/  @P2 IMAD.WIDE R10, R0, R3, c[0x0][0x258] ;  /* 0x00009600000a2625 */ /* 0x000fca00078e0203 */
[----:B-1----:R-:W2:Y:S01]  /*0250*/  @P2 LDG.E R7, [R10.64] ;  /* 0x0000000c0a072981 */ /* 0x002ea2000c1e1900 */
        /* <DEDUP_REMOVED lines=8> */
[----:B------:R-:W-:Y:S02]  /*02e0*/  IADD3 R3, -R203, 0xbf, R6 ;  /* 0x000000bfcb037810 */ /* 0x000fe40007ffe106 */
[C---:B------:R-:W-:Y:S02]  /*02f0*/  IADD3 R10, R4.reuse, R6, -R203 ;  /* 0x00000006040a7210 */ /* 0x040fe40007ffe8cb */
[----:B------:R-:W-:Y:S02]  /*0300*/  IADD3 R12, R4, 0x3f, RZ ;  /* 0x0000003f040c7810 */ /* 0x000fe40007ffe0ff */
[----:B------:R-:W-:Y:S02]  /*0310*/  IADD3 R8, R3, c[0x0][0x2e8], R4 ;  /* 0x0000ba0003087a10 */ /* 0x000fe40007ffe004 */
[----:B------:R-:W-:Y:S02]  /*0320*/  IADD3 R10, R10, -c[0x0][0x2e4], RZ ;  /* 0x8000b9000a0a7a10 */ /* 0x000fe40007ffe0ff */
[----:B------:R-:W-:-:S02]  /*0330*/  SHF.R.S32.HI R5, RZ, 0x1f, R12 ;  /* 0x0000001fff057819 */ /* 0x000fc4000001140c */
[----:B------:R-:W-:Y:S02]  /*0340*/  SHF.R.S32.HI R3, RZ, 0x1f, R8 ;  /* 0x0000001fff037819 */ /* 0x000fe40000011408 */
[----:B------:R-:W-:Y:S02]  /*0350*/  SHF.R.S32.HI R7, RZ, 0x1f, R10 ;  /* 0x0000001fff077819 */ /* 0x000fe4000001140a */
[----:B------:R-:W-:Y:S02]  /*0360*/  LEA.HI R5, R5, R12, RZ, 0x6 ;  /* 0x0000000c05057211 */ /* 0x000fe400078f30ff */
[----:B------:R-:W-:Y:S02]  /*0370*/  LEA.HI R8, R3, R8, RZ, 0x6 ;  /* 0x0000000803087211 */ /* 0x000fe400078f30ff */
[----:B------:R-:W-:Y:S01]  /*0380*/  LEA.HI R7, R7, R10, RZ, 0x6 ;  /* 0x0000000a07077211 */ /* 0x000fe200078f30ff */
[----:B------:R-:W1:Y:S01]  /*0390*/  S2R R3, SR_TID.X ;  /* 0x0000000000037919 */ /* 0x000e620000002100 */
[----:B------:R-:W-:-:S02]  /*03a0*/  SHF.R.S32.HI R5, RZ, 0x6, R5 ;  /* 0x00000006ff057819 */ /* 0x000fc40000011405 */
[----:B------:R-:W-:Y:S02]  /*03b0*/  SHF.R.S32.HI R8, RZ, 0x6, R8 ;  /* 0x00000006ff087819 */ /* 0x000fe40000011408 */
[----:B------:R-:W-:Y:S02]  /*03c0*/  SHF.R.S32.HI R7, RZ, 0x6, R7 ;  /* 0x00000006ff077819 */ /* 0x000fe40000011407 */
[----:B------:R-:W-:Y:S02]  /*03d0*/  IMNMX R133, R5, R8, PT ;  /* 0x0000000805857217 */ /* 0x000fe40003800200 */
[----:B------:R-:W-:-:S04]  /*03e0*/  IMNMX R198, RZ, R7, !PT ;  /* 0x00000007ffc67217 */ /* 0x000fc80007800200 */
[----:B------:R-:W-:-:S13]  /*03f0*/  ISETP.GT.AND P0, PT, R133, R198, PT ;  /* 0x000000c68500720c */ /* 0x000fda0003f04270 */
[----:B------:R-:W-:Y:S05]  /*0400*/  @P0 BRA `(.L_x_296) ;  /* 0x00000a7000000947 */ /* 0x000fea0003800000 */
[----:B-1----:R-:W1:Y:S01]  /*0410*/  LDC.U8 R4, c[0x0][0x329] ;  /* 0x0000ca40ff047b82 */ /* 0x002e620000000000 */
[----:B------:R-:W-:Y:S01]  /*0420*/  ISETP.NE.AND P0, PT, R199, -0x1, PT ;  /* 0xffffffffc700780c */ /* 0x000fe20003f05270 */
[----:B------:R-:W-:Y:S01]  /*0430*/  BSSY B0, `(.L_x_297) ;  /* 0x0000043000007945 */ /* 0x000fe20003800000 */
[----:B------:R-:W-:Y:S02]  /*0440*/  SHF.R.S32.HI R8, RZ, 0x1f, R3 ;  /* 0x0000001fff087819 */ /* 0x000fe40000011403 */
[----:B------:R-:W-:Y:S02]  /*0450*/  IADD3 R203, -R6, R203, RZ ;  /* 0x000000cb06cb7210 */ /* 0x000fe40007ffe1ff */
[----:B------:R-:W-:Y:S01]  /*0460*/  LEA.HI R8, R8, R3, RZ, 0x3 ;  /* 0x0000000308087211 */ /* 0x000fe200078f18ff */
[----:B------:R-:W2:Y:S01]  /*0470*/  LDC.U8 R2, c[0x0][0x328] ;  /* 0x0000ca00ff027b82 */ /* 0x000ea20000000000 */
[----:B------:R-:W-:Y:S02]  /*0480*/  SHF.R.S32.HI R19, RZ, 0x1f, R14 ;  /* 0x0000001fff137819 */ /* 0x000fe4000001140e */
[----:B------:R-:W-:-:S02]  /*0490*/  LOP3.LUT R12, R8, 0xfffffff8, RZ, 0xc0, !PT ;  /* 0xfffffff8080c7812 */ /* 0x000fc400078ec0ff */
[----:B------:R-:W-:Y:S01]  /*04a0*/  SHF.R.S32.HI R8, RZ, 0x3, R8 ;  /* 0x00000003ff087819 */ /* 0x000fe20000011408 */
[----:B------:R-:W-:Y:S01]  /*04b0*/  @P0 IMAD.WIDE.U32 R16, R199, c[0x0][0x1e8], RZ ;  /* 0x00007a00c7100a25 */ /* 0x000fe200078e00ff */
[----:B------:R-:W-:-:S03]  /*04c0*/  @!P0 SHF.R.S32.HI R9, RZ, 0x1f, R0 ;  /* 0x0000001fff098819 */ /* 0x000fc60000011400 */
[----:B------:R-:W-:Y:S02]  /*04d0*/  IMAD.IADD R3, R3, 0x1, -R12 ;  /* 0x0000000103037824 */ /* 0x000fe400078e0a0c */
[----:B------:R-:W-:Y:S02]  /*04e0*/  @!P0 IMAD R9, R9, c[0x0][0x1e0], RZ ;  /* 0x0000780009098a24 */ /* 0x000fe400078e02ff */
[----:B------:R-:W-:Y:S01]  /*04f0*/  @P0 IMAD R7, R199, c[0x0][0x1ec], R17 ;  /* 0x00007b00c7070a24 */ /* 0x000fe200078e0211 */
[----:B-1----:R-:W-:Y:S01]  /*0500*/  ISETP.NE.AND P1, PT, R4, RZ, PT ;  /* 0x000000ff0400720c */ /* 0x002fe20003f25270 */
[----:B------:R-:W-:-:S04]  /*0510*/  IMAD R19, R19, c[0x0][0x1f0], RZ ;  /* 0x00007c0013137a24 */ /* 0x000fc800078e02ff */
[----:B------:R-:W-:Y:S01]  /*0520*/  IMAD R19, R14, c[0x0][0x1f4], R19 ;  /* 0x00007d000e137a24 */ /* 0x000fe200078e0213 */
[----:B--2---:R-:W-:-:S04]  /*0530*/  ISETP.NE.AND P2, PT, R2, RZ, PT ;  /* 0x000000ff0200720c */ /* 0x004fc80003f45270 */
[----:B------:R-:W-:-:S03]  /*0540*/  ISETP.NE.OR P3, PT, R4, RZ, !P2 ;  /* 0x000000ff0400720c */ /* 0x000fc60005765670 */
[----:B------:R-:W-:Y:S02]  /*0550*/  @P1 IMAD.MOV.U32 R5, RZ, RZ, c[0x0][0x210] ;  /* 0x00008400ff051624 */ /* 0x000fe400078e00ff */
[----:B------:R-:W-:Y:S02]  /*0560*/  @!P1 IMAD.MOV.U32 R2, RZ, RZ, c[0x0][0x214] ;  /* 0x00008500ff029624 */ /* 0x000fe400078e00ff */
[----:B------:R-:W-:Y:S02]  /*0570*/  @P1 IMAD R5, R5, c[0x0][0x214], RZ ;  /* 0x0000850005051a24 */ /* 0x000fe400078e02ff */
[----:B------:R-:W-:Y:S01]  /*0580*/  @P1 IMAD.MOV.U32 R11, RZ, RZ, 0x1 ;  /* 0x00000001ff0b1424 */ /* 0x000fe200078e00ff */
[----:B------:R-:W-:Y:S01]  /*0590*/  @!P1 SEL R5, R2, c[0x0][0x234], !P2 ;  /* 0x00008d0002059a07 */ /* 0x000fe20005000000 */
[----:B------:R-:W-:Y:S01]  /*05a0*/  @!P0 IMAD R2, R0, c[0x0][0x1e4], R9 ;  /* 0x0000790000028a24 */ /* 0x000fe200078e0209 */
[----:B------:R-:W-:Y:S02]  /*05b0*/  ISETP.GE.AND P2, PT, R8, R203, PT ;  /* 0x000000cb0800720c */ /* 0x000fe40003f46270 */
[----:B------:R-:W-:Y:S01]  /*05c0*/  SHF.R.S32.HI R9, RZ, 0x1f, R8 ;  /* 0x0000001fff097819 */ /* 0x000fe20000011408 */
[----:B------:R-:W-:-:S04]  /*05d0*/  @!P1 IMAD R11, R5, c[0x0][0x1c0], RZ ;  /* 0x00007000050b9a24 */ /* 0x000fc800078e02ff */
[C---:B------:R-:W-:Y:S02]  /*05e0*/  IMAD R4, R0.reuse, R11, RZ ;  /* 0x0000000b00047224 */ /* 0x040fe400078e02ff */
[----:B------:R-:W-:-:S03]  /*05f0*/  @!P0 IMAD.WIDE.U32 R10, R0, c[0x0][0x1e0], RZ ;  /* 0x00007800000a8a25 */ /* 0x000fc600078e00ff */
[----:B------:R-:W-:Y:S01]  /*0600*/  SEL R4, R4, RZ, P3 ;  /* 0x000000ff04047207 */ /* 0x000fe20001800000 */
[----:B------:R-:W-:Y:S01]  /*0610*/  @!P3 IMAD R0, R0, c[0x0][0x214], RZ ;  /* 0x000085000000ba24 */ /* 0x000fe200078e02ff */
[----:B------:R-:W-:Y:S01]  /*0620*/  @!P0 MOV R16, R10 ;  /* 0x0000000a00108202 */ /* 0x000fe20000000f00 */
[----:B------:R-:W-:Y:S02]  /*0630*/  @!P0 IMAD.IADD R7, R11, 0x1, R2 ;  /* 0x000000010b078824 */ /* 0x000fe400078e0202 */
[----:B------:R-:W-:Y:S01]  /*0640*/  IMAD R4, R14, R5, R4 ;  /* 0x000000050e047224 */ /* 0x000fe200078e0204 */
[----:B------:R-:W-:Y:S01]  /*0650*/  @!P3 SEL R199, R0, R199, !P0 ;  /* 0x000000c700c7b207 */ /* 0x000fe20004000000 */
[----:B------:R-:W-:Y:S01]  /*0660*/  IMAD.SHL.U32 R0, R3, 0x8, RZ ;  /* 0x0000000803007824 */ /* 0x000fe200078e00ff */
[----:B------:R-:W-:Y:S01]  /*0670*/  CS2R R10, SRZ ;  /* 0x00000000000a7805 */ /* 0x000fe2000001ff00 */
[----:B------:R-:W-:Y:S01]  /*0680*/  @P1 IMAD.MOV.U32 R5, RZ, RZ, c[0x0][0x210] ;  /* 0x00008400ff051624 */ /* 0x000fe200078e00ff */
[----:B------:R-:W-:Y:S01]  /*0690*/  @!P3 MOV R10, R199 ;  /* 0x000000c7000ab202 */ /* 0x000fe20000000f00 */
[----:B------:R-:W-:Y:S01]  /*06a0*/  @!P1 IMAD.MOV.U32 R5, RZ, RZ, 0x1 ;  /* 0x00000001ff059424 */ /* 0x000fe200078e00ff */
[----:B------:R-:W-:Y:S01]  /*06b0*/  IADD3 R16, P0, R0, R16, RZ ;  /* 0x0000001000107210 */ /* 0x000fe20007f1e0ff */
[----:B------:R-:W-:Y:S01]  /*06c0*/  IMAD.WIDE R200, R200, 0x80, R8 ;  /* 0x00000080c8c87825 */ /* 0x000fe200078e0208 */
[----:B------:R-:W-:-:S02]  /*06d0*/  @!P3 SHF.R.S32.HI R11, RZ, 0x1f, R199 ;  /* 0x0000001fff0bb819 */ /* 0x000fc400000114c7 */
[----:B------:R-:W-:Y:S01]  /*06e0*/  LEA.HI.X.SX32 R17, R0, R7, 0x1, P0 ;  /* 0x0000000700117211 */ /* 0x000fe200000f0eff */
[----:B------:R-:W-:Y:S01]  /*06f0*/  IMAD R7, R6, R5, RZ ;  /* 0x0000000506077224 */ /* 0x000fe200078e02ff */
[----:B------:R-:W-:-:S03]  /*0700*/  IADD3 R13, R0, 0x40, RZ ;  /* 0x00000040000d7810 */ /* 0x000fc60007ffe0ff */
[----:B------:R-:W-:Y:S01]  /*0710*/  IMAD.WIDE.U32 R16, R14, c[0x0][0x1f0], R16 ;  /* 0x00007c000e107a25 */ /* 0x000fe200078e0010 */
[----:B------:R-:W-:Y:S02]  /*0720*/  SHF.R.S32.HI R6, RZ, 0x1f, R7 ;  /* 0x0000001fff067819 */ /* 0x000fe40000011407 */
[--C-:B------:R-:W-:Y:S01]  /*0730*/  IADD3 R2, P1, P0, R7, R10, R4.reuse ;  /* 0x0000000a07027210 */ /* 0x100fe2000783e004 */
[----:B------:R-:W-:Y:S01]  /*0740*/  IMAD.IADD R19, R17, 0x1, R19 ;  /* 0x0000000111137824 */ /* 0x000fe200078e0213 */
[----:B------:R-:W-:-:S04]  /*0750*/  SHF.R.S32.HI R7, RZ, 0x1f, R4 ;  /* 0x0000001fff077819 */ /* 0x000fc80000011404 */
        /* <DEDUP_REMOVED lines=16> */
.L_x_298:
[----:B------:R-:W-:Y:S05]  /*0860*/  BSYNC B0 ;  /* 0x0000000000007941 */ /* 0x000fea0003800000 */
.L_x_297:
        /* <DEDUP_REMOVED lines=20> */
.L_x_300:
[----:B------:R-:W-:Y:S05]  /*09b0*/  BSYNC B0 ;  /* 0x0000000000007941 */ /* 0x000fea0003800000 */
.L_x_299:
        /* <DEDUP_REMOVED lines=20> */
.L_x_302:
[----:B------:R-:W-:Y:S05]  /*0b00*/  BSYNC B0 ;  /* 0x0000000000007941 */ /* 0x000fea0003800000 */
.L_x_301:
[----:B------:R-:W-:Y:S01]  /*0b10*/  IADD3 R10, R8, 0x60, RZ ;  /* 0x00000060080a7810 */ /* 0x000fe20007ffe0ff */
        /* <DEDUP_REMOVED lines=18> */
.L_x_304:
[----:B------:R-:W-:Y:S05]  /*0c40*/  BSYNC B0 ;  /* 0x0000000000007941 */ /* 0x000fea0003800000 */
.L_x_303:
        /* <DEDUP_REMOVED lines=8> */
[-C--:B------:R-:W-:Y:S02]  /*0cd0*/  @!P5 IADD3 R6, P0, R11, R2.reuse, RZ ;  /* 0x000000020b06d210 */ /* 0x080fe40007f1e0ff */
[----:B------:R-:W-:Y:S02]  /*0ce0*/  @!P4 IADD3 R3, P1, R13, R2, RZ ;  /* 0x000000020d03c210 */ /* 0x000fe40007f3e0ff */
[----:B------:R-:W-:Y:S02]  /*0cf0*/  @!P5 LEA.HI.X.SX32 R11, R11, R4, 0x1, P0 ;  /* 0x000000040b0bd211 */ /* 0x000fe400000f0eff */
[----:B------:R-:W-:-:S02]  /*0d00*/  @!P5 LEA R14, P2, R6, c[0x0][0x200], 0x2 ;  /* 0x00008000060eda11 */ /* 0x000fc400078410ff */
[----:B------:R-:W-:Y:S02]  /*0d10*/  @!P3 IADD3 R7, P0, R9, R2, RZ ;  /* 0x000000020907b210 */ /* 0x000fe40007f1e0ff */
[-C--:B------:R-:W-:Y:S02]  /*0d20*/  @!P4 LEA.HI.X.SX32 R0, R13, R4.reuse, 0x1, P1 ;  /* 0x000000040d00c211 */ /* 0x080fe400008f0eff */
[----:B------:R-:W-:Y:S02]  /*0d30*/  @!P5 LEA.HI.X R15, R6, c[0x0][0x204], R11, 0x2, P2 ;  /* 0x00008100060fda11 */ /* 0x000fe400010f140b */
[----:B------:R-:W-:Y:S02]  /*0d40*/  @!P4 LEA R12, P1, R3, c[0x0][0x200], 0x2 ;  /* 0x00008000030cca11 */ /* 0x000fe400078210ff */
[----:B------:R-:W-:Y:S02]  /*0d50*/  @!P3 LEA.HI.X.SX32 R6, R9, R4, 0x1, P0 ;  /* 0x000000040906b211 */ /* 0x000fe400000f0eff */
        /* <DEDUP_REMOVED lines=10> */
[----:B------:R-:W-:Y:S02]  /*0e00*/  IMAD R5, R10, R5, RZ ;  /* 0x000000050a057224 */ /* 0x000fe400078e02ff */
[----:B---3--:R-:W-:-:S03]  /*0e10*/  IMAD.MOV.U32 R3, RZ, RZ, 0x7f800000 ;  /* 0x7f800000ff037424 */ /* 0x008fc600078e00ff */
[----:B------:R-:W-:-:S04]  /*0e20*/  IADD3 R2, P0, R5, R2, RZ ;  /* 0x0000000205027210 */ /* 0x000fc80007f1e0ff */
[----:B------:R-:W-:Y:S02]  /*0e30*/  LEA.HI.X.SX32 R5, R5, R4, 0x1, P0 ;  /* 0x0000000405057211 */ /* 0x000fe400000f0eff */
[----:B------:R-:W-:-:S04]  /*0e40*/  LEA R4, P0, R2, c[0x0][0x200], 0x2 ;  /* 0x0000800002047a11 */ /* 0x000fc800078010ff */
[----:B------:R-:W-:-:S05]  /*0e50*/  LEA.HI.X R5, R2, c[0x0][0x204], R5, 0x2, P0 ;  /* 0x0000810002057a11 */ /* 0x000fca00000f1405 */
[----:B------:R-:W-:Y:S01]  /*0e60*/  STG.E [R4.64], R3 ;  /* 0x0000000304007986 */ /* 0x000fe2000c10190c */
[----:B------:R-:W-:Y:S05]  /*0e70*/  EXIT ;  /* 0x000000000000794d */ /* 0x000fea0003800000 */
.L_x_296:
[----:B-1----:R-:W-:Y:S02]  /*0e80*/  ISETP.NE.AND P1, PT, R199, -0x1, PT ;  /* 0xffffffffc700780c */ /* 0x002fe40003f25270 */
        /* <DEDUP_REMOVED lines=23> */
.L_x_305:
[----:B------:R-:W-:Y:S01]  /*1000*/  IABS R8, c[0x0][0x1c8] ;  /* 0x0000720000087a13 */ /* 0x000fe20000000000 */
[----:B------:R-:W-:Y:S01]  /*1010*/  IMAD.MOV.U32 R12, RZ, RZ, RZ ;  /* 0x000000ffff0c7224 */ /* 0x000fe200078e00ff */
[----:B------:R-:W-:Y:S01]  /*1020*/  SHF.R.S32.HI R17, RZ, 0x1f, R14 ;  /* 0x0000001fff117819 */ /* 0x000fe2000001140e */
[----:B------:R-:W-:Y:S01]  /*1030*/  @P0 IMAD.IADD R9, R2, 0x1, R9 ;  /* 0x0000000102090824 */ /* 0x000fe200078e0209 */
        /* <DEDUP_REMOVED lines=10> */
[----:B------:R-:W-:Y:S02]  /*10e0*/  IMAD.MOV R5, RZ, RZ, -R134 ;  /* 0x000000ffff057224 */ /* 0x000fe400078e0a86 */
[----:B------:R-:W-:-:S04]  /*10f0*/  @P0 IMAD.WIDE.U32 R12, R9, c[0x0][0x1a0], RZ ;  /* 0x00006800090c0a25 */ /* 0x000fc800078e00ff */
[----:B------:R-:W-:Y:S01]  /*1100*/  IMAD R5, R8, R5, R7 ;  /* 0x0000000508057224 */ /* 0x000fe200078e0207 */
[----:B------:R-:W-:Y:S01]  /*1110*/  @P0 MOV R10, R12 ;  /* 0x0000000c000a0202 */ /* 0x000fe20000000f00 */
[----:B------:R-:W-:-:S03]  /*1120*/  @P0 IMAD R9, R9, c[0x0][0x1a4], R13 ;  /* 0x0000690009090a24 */ /* 0x000fc600078e020d */
[----:B------:R-:W-:-:S13]  /*1130*/  ISETP.GT.U32.AND P2, PT, R8, R5, PT ;  /* 0x000000050800720c */ /* 0x000fda0003f44070 */
[-C--:B------:R-:W-:Y:S02]  /*1140*/  @!P2 IADD3 R5, R5, -R8.reuse, RZ ;  /* 0x800000080505a210 */ /* 0x080fe40007ffe0ff */
[----:B------:R-:W-:Y:S02]  /*1150*/  @!P2 IADD3 R134, R134, 0x1, RZ ;  /* 0x000000018686a810 */ /* 0x000fe40007ffe0ff */
[----:B------:R-:W-:Y:S02]  /*1160*/  ISETP.GE.U32.AND P3, PT, R5, R8, PT ;  /* 0x000000080500720c */ /* 0x000fe40003f66070 */
[----:B------:R-:W-:Y:S02]  /*1170*/  LOP3.LUT R5, R14, c[0x0][0x1c8], RZ, 0x3c, !PT ;  /* 0x000072000e057a12 */ /* 0x000fe400078e3cff */
[----:B------:R-:W-:Y:S02]  /*1180*/  ISETP.NE.AND P2, PT, RZ, c[0x0][0x1c8], PT ;  /* 0x00007200ff007a0c */ /* 0x000fe40003f45270 */
[----:B------:R-:W-:-:S07]  /*1190*/  ISETP.GE.AND P1, PT, R5, RZ, PT ;  /* 0x000000ff0500720c */ /* 0x000fce0003f26270 */
[----:B------:R-:W-:-:S06]  /*11a0*/  @P3 IADD3 R134, R134, 0x1, RZ ;  /* 0x0000000186863810 */ /* 0x000fcc0007ffe0ff */
        /* <DEDUP_REMOVED lines=14> */
.L_x_306:
[----:B------:R-:W-:Y:S01]  /*1290*/  SHF.R.S32.HI R8, RZ, 0x1f, R3 ;  /* 0x0000001fff087819 */ /* 0x000fe20000011403 */
[----:B------:R-:W-:Y:S01]  /*12a0*/  IMAD R17, R17, c[0x0][0x1a8], RZ ;  /* 0x00006a0011117a24 */ /* 0x000fe200078e02ff */
[----:B------:R-:W-:Y:S01]  /*12b0*/  BSSY B0, `(.L_x_307) ;  /* 0x000006a000007945 */ /* 0x000fe20003800000 */
[----:B------:R-:W-:Y:S01]  /*12c0*/  IMAD.IADD R195, R203, 0x1, -R6 ;  /* 0x00000001cbc37824 */ /* 0x000fe200078e0a06 */
[-C--:B------:R-:W-:Y:S01]  /*12d0*/  LEA.HI R2, R8, R3.reuse, RZ, 0x3 ;  /* 0x0000000308027211 */ /* 0x080fe200078f18ff */
[----:B------:R-:W-:Y:S01]  /*12e0*/  IMAD R17, R14, c[0x0][0x1ac], R17 ;  /* 0x00006b000e117a24 */ /* 0x000fe200078e0211 */
[----:B------:R-:W-:Y:S02]  /*12f0*/  LEA.HI R193, R8, R3, RZ, 0x4 ;  /* 0x0000000308c17211 */ /* 0x000fe400078f20ff */
[----:B------:R-:W-:-:S02]  /*1300*/  SHF.R.S32.HI R12, RZ, 0x3, R2 ;  /* 0x00000003ff0c7819 */ /* 0x000fc40000011402 */
[----:B------:R-:W-:Y:S02]  /*1310*/  LOP3.LUT R2, R2, 0xfffffff8, RZ, 0xc0, !PT ;  /* 0xfffffff802027812 */ /* 0x000fe400078ec0ff */
[----:B------:R-:W-:Y:S01]  /*1320*/  LOP3.LUT R0, R193, 0xfffffff0, RZ, 0xc0, !PT ;  /* 0xfffffff0c1007812 */ /* 0x000fe200078ec0ff */
[----:B------:R-:W-:Y:S01]  /*1330*/  IMAD.SHL.U32 R7, R12, 0x40, RZ ;  /* 0x000000400c077824 */ /* 0x000fe200078e00ff */
[----:B------:R-:W-:Y:S01]  /*1340*/  SHF.R.S32.HI R20, RZ, 0x4, R193 ;  /* 0x00000004ff147819 */ /* 0x000fe200000114c1 */
[C---:B------:R-:W-:Y:S01]  /*1350*/  IMAD.IADD R2, R3.reuse, 0x1, -R2 ;  /* 0x0000000103027824 */ /* 0x040fe200078e0a02 */
[----:B------:R-:W-:Y:S01]  /*1360*/  SHF.R.S32.HI R13, RZ, 0x1f, R12 ;  /* 0x0000001fff0d7819 */ /* 0x000fe2000001140c */
[----:B------:R-:W-:Y:S01]  /*1370*/  IMAD.IADD R15, R3, 0x1, -R0 ;  /* 0x00000001030f7824 */ /* 0x000fe200078e0a00 */
[----:B------:R-:W-:Y:S01]  /*1380*/  LOP3.LUT R7, R7, 0x1c0, RZ, 0xc0, !PT ;  /* 0x000001c007077812 */ /* 0x000fe200078ec0ff */
[----:B------:R-:W-:Y:S01]  /*1390*/  IMAD.SHL.U32 R212, R2, 0x8, RZ ;  /* 0x0000000802d47824 */ /* 0x000fe200078e00ff */
[----:B------:R-:W-:-:S02]  /*13a0*/  LEA.HI R193, R193, R20, RZ, 0x1 ;  /* 0x00000014c1c17211 */ /* 0x000fc400078f08ff */
[----:B------:R-:W-:Y:S02]  /*13b0*/  SHF.R.U32.HI R202, RZ, 0x3, R7 ;  /* 0x00000003ffca7819 */ /* 0x000fe40000011607 */
[----:B------:R-:W-:Y:S02]  /*13c0*/  LOP3.LUT R5, R7, 0x38, R212, 0xf8, !PT ;  /* 0x0000003807057812 */ /* 0x000fe400078ef8d4 */
[----:B------:R-:W-:Y:S02]  /*13d0*/  SHF.R.S32.HI R0, RZ, 0x1f, R15 ;  /* 0x0000001fff007819 */ /* 0x000fe4000001140f */
[----:B------:R-:W-:Y:S02]  /*13e0*/  LOP3.LUT R193, R193, 0xfffffffe, RZ, 0xc0, !PT ;  /* 0xfffffffec1c17812 */ /* 0x000fe400078ec0ff */
[----:B------:R-:W-:Y:S02]  /*13f0*/  LOP3.LUT R202, R5, R202, RZ, 0x3c, !PT ;  /* 0x000000ca05ca7212 */ /* 0x000fe400078e3cff */
[----:B------:R-:W-:Y:S01]  /*1400*/  LEA.HI R5, R0, R15, RZ, 0x3 ;  /* 0x0000000f00057211 */ /* 0x000fe200078f18ff */
[----:B------:R-:W-:Y:S01]  /*1410*/  IMAD.IADD R193, R20, 0x1, -R193 ;  /* 0x0000000114c17824 */ /* 0x000fe200078e0ac1 */
[----:B------:R-:W-:-:S02]  /*1420*/  LEA.HI R7, R8, R3, RZ, 0x6 ;  /* 0x0000000308077211 */ /* 0x000fc400078f30ff */
[C---:B------:R-:W-:Y:S01]  /*1430*/  LOP3.LUT R20, R5.reuse, 0xfffffff8, RZ, 0xc0, !PT ;  /* 0xfffffff805147812 */ /* 0x040fe200078ec0ff */
[----:B------:R-:W-:Y:S01]  /*1440*/  IMAD.SHL.U32 R5, R5, 0x40, RZ ;  /* 0x0000004005057824 */ /* 0x000fe200078e00ff */
[----:B------:R-:W-:Y:S01]  /*1450*/  IADD3 R18, P0, R212, R18, RZ ;  /* 0x00000012d4127210 */ /* 0x000fe20007f1e0ff */
[----:B------:R-:W-:Y:S01]  /*1460*/  IMAD.SHL.U32 R7, R7, 0x8, RZ ;  /* 0x0000000807077824 */ /* 0x000fe200078e00ff */
[----:B------:R-:W-:Y:S01]  /*1470*/  SHF.R.S32.HI R213, RZ, 0x1f, R212 ;  /* 0x0000001fffd57819 */ /* 0x000fe200000114d4 */
[----:B------:R-:W-:Y:S01]  /*1480*/  IMAD.IADD R20, R15, 0x1, -R20 ;  /* 0x000000010f147824 */ /* 0x000fe200078e0a14 */
[----:B------:R-:W-:Y:S02]  /*1490*/  LEA.HI R81, R8, R3, RZ, 0x5 ;  /* 0x0000000308517211 */ /* 0x000fe400078f28ff */
[----:B------:R-:W-:Y:S01]  /*14a0*/  LOP3.LUT R202, R202, 0xfffffe00, R7, 0xf8, !PT ;  /* 0xfffffe00caca7812 */ /* 0x000fe200078ef807 */
[----:B------:R-:W-:Y:S01]  /*14b0*/  IMAD.X R19, R213, 0x1, R11, P0 ;  /* 0x00000001d5137824 */ /* 0x000fe200000e060b */
[C---:B------:R-:W-:Y:S01]  /*14c0*/  LOP3.LUT P3, RZ, R20.reuse, 0x4, RZ, 0xc0, !PT ;  /* 0x0000000414ff7812 */ /* 0x040fe2000786c0ff */
[----:B------:R-:W-:Y:S01]  /*14d0*/  IMAD R7, R13, c[0x0][0x198], RZ ;  /* 0x000066000d077a24 */ /* 0x000fe200078e02ff */
[----:B------:R-:W-:Y:S01]  /*14e0*/  LOP3.LUT P2, RZ, R20, 0x2, RZ, 0xc0, !PT ;  /* 0x0000000214ff7812 */ /* 0x000fe2000784c0ff */
[----:B------:R-:W-:Y:S01]  /*14f0*/  IMAD.WIDE.U32 R24, R12, c[0x0][0x198], R212 ;  /* 0x000066000c187a25 */ /* 0x000fe200078e00d4 */
[----:B------:R-:W-:-:S02]  /*1500*/  LOP3.LUT R8, R81, 0xffffffe0, RZ, 0xc0, !PT ;  /* 0xffffffe051087812 */ /* 0x000fc400078ec0ff */
[----:B------:R-:W-:Y:S01]  /*1510*/  SHF.R.S32.HI R81, RZ, 0x5, R81 ;  /* 0x00000005ff517819 */ /* 0x000fe20000011451 */
[----:B------:R-:W-:Y:S01]  /*1520*/  IMAD.WIDE.U32 R14, R14, c[0x0][0x1a8], R18 ;  /* 0x00006a000e0e7a25 */ /* 0x000fe200078e0012 */
[----:B------:R-:W-:Y:S02]  /*1530*/  IADD3 R204, P1, R204, R24, RZ ;  /* 0x00000018cccc7210 */ /* 0x000fe40007f3e0ff */
[----:B------:R-:W-:Y:S01]  /*1540*/  SHF.R.S32.HI R18, RZ, 0x1f, R134 ;  /* 0x0000001fff127819 */ /* 0x000fe20000011486 */
[----:B------:R-:W-:Y:S01]  /*1550*/  IMAD.SHL.U32 R20, R20, 0x40, RZ ;  /* 0x0000004014147824 */ /* 0x000fe200078e00ff */
[C---:B------:R-:W-:Y:S01]  /*1560*/  IADD3 R197, R212.reuse, 0x40, RZ ;  /* 0x00000040d4c57810 */ /* 0x040fe20007ffe0ff */
[----:B------:R-:W-:Y:S01]  /*1570*/  IMAD R19, R13, c[0x0][0x1a0], RZ ;  /* 0x000068000d137a24 */ /* 0x000fe200078e02ff */
[----:B------:R-:W-:Y:S01]  /*1580*/  IADD3 R196, R212, 0x80, RZ ;  /* 0x00000080d4c47810 */ /* 0x000fe20007ffe0ff */
[----:B------:R-:W-:Y:S01]  /*1590*/  IMAD.WIDE.U32 R22, R12, c[0x0][0x1a0], R212 ;  /* 0x000068000c167a25 */ /* 0x000fe200078e00d4 */
[----:B------:R-:W-:-:S03]  /*15a0*/  LOP3.LUT R20, R20, 0x1c0, RZ, 0xc0, !PT ;  /* 0x000001c014147812 */ /* 0x000fc600078ec0ff */
[----:B------:R-:W-:Y:S01]  /*15b0*/  IMAD R7, R12, c[0x0][0x19c], R7 ;  /* 0x000067000c077a24 */ /* 0x000fe200078e0207 */
[----:B------:R-:W-:Y:S01]  /*15c0*/  IADD3 R10, P0, R10, R22, RZ ;  /* 0x000000160a0a7210 */ /* 0x000fe20007f1e0ff */
[----:B------:R-:W-:Y:S02]  /*15d0*/  IMAD.SHL.U32 R11, R193, 0x8, RZ ;  /* 0x00000008c10b7824 */ /* 0x000fe400078e00ff */
[----:B------:R-:W-:Y:S01]  /*15e0*/  IMAD R0, R12, c[0x0][0x1a4], R19 ;  /* 0x000069000c007a24 */ /* 0x000fe200078e0213 */
[----:B------:R-:W-:Y:S01]  /*15f0*/  IADD3.X R205, R16, R25, R7, P1, !PT ;  /* 0x0000001910cd7210 */ /* 0x000fe20000ffe407 */
[----:B------:R-:W-:Y:S01]  /*1600*/  IMAD R207, R18, c[0x0][0x1b0], RZ ;  /* 0x00006c0012cf7a24 */ /* 0x000fe200078e02ff */
[----:B------:R-:W-:Y:S01]  /*1610*/  LOP3.LUT R7, R20, 0x8, R11, 0xf8, !PT ;  /* 0x0000000814077812 */ /* 0x000fe200078ef80b */
[----:B------:R-:W-:Y:S01]  /*1620*/  IMAD R215, R18, c[0x0][0x1b8], RZ ;  /* 0x00006e0012d77a24 */ /* 0x000fe200078e02ff */
[----:B------:R-:W-:Y:S01]  /*1630*/  IADD3.X R11, R9, R23, R0, P0, !PT ;  /* 0x00000017090b7210 */ /* 0x000fe200007fe400 */
[----:B------:R-:W-:Y:S01]  /*1640*/  IMAD R207, R134, c[0x0][0x1b4], R207 ;  /* 0x00006d0086cf7a24 */ /* 0x000fe200078e02cf */
[----:B------:R-:W-:Y:S01]  /*1650*/  ISETP.GE.AND P0, PT, R12, R195, PT ;  /* 0x000000c30c00720c */ /* 0x000fe20003f06270 */
[C---:B------:R-:W-:Y:S01]  /*1660*/  IMAD R215, R134.reuse, c[0x0][0x1bc], R215 ;  /* 0x00006f0086d77a24 */ /* 0x040fe200078e02d7 */
[----:B------:R-:W-:Y:S01]  /*1670*/  SHF.R.U32.HI R20, RZ, 0x3, R20 ;  /* 0x00000003ff147819 */ /* 0x000fe20000011614 */
[----:B------:R-:W-:-:S03]  /*1680*/  IMAD.WIDE.U32 R204, R134, c[0x0][0x1b0], R204 ;  /* 0x00006c0086cc7a25 */ /* 0x000fc600078e00cc */
[----:B------:R-:W-:Y:S01]  /*1690*/  LOP3.LUT R0, R7, R20, RZ, 0x3c, !PT ;  /* 0x0000001407007212 */ /* 0x000fe200078e3cff */
[----:B------:R-:W-:Y:S02]  /*16a0*/  IMAD.MOV.U32 R7, RZ, RZ, 0x10 ;  /* 0x00000010ff077424 */ /* 0x000fe400078e00ff */
[----:B------:R-:W-:Y:S01]  /*16b0*/  IMAD.WIDE.U32 R134, R134, c[0x0][0x1b8], R10 ;  /* 0x00006e0086867a25 */ /* 0x000fe200078e000a */
[----:B------:R-:W-:Y:S02]  /*16c0*/  LOP3.LUT R0, R0, 0xfffffe00, R5, 0xf8, !PT ;  /* 0xfffffe0000007812 */ /* 0x000fe400078ef805 */
[----:B------:R-:W-:Y:S01]  /*16d0*/  SEL R7, R7, 0xfffffff0, !P2 ;  /* 0xfffffff007077807 */ /* 0x000fe20005000000 */
[----:B------:R-:W-:Y:S02]  /*16e0*/  IMAD.MOV.U32 R5, RZ, RZ, 0x20 ;  /* 0x00000020ff057424 */ /* 0x000fe400078e00ff */
[----:B------:R-:W-:Y:S02]  /*16f0*/  IMAD.IADD R9, R3, 0x1, -R8 ;  /* 0x0000000103097824 */ /* 0x000fe400078e0a08 */
[----:B------:R-:W-:Y:S01]  /*1700*/  IMAD.WIDE R18, R200, 0x80, R12 ;  /* 0x00000080c8127825 */ /* 0x000fe200078e020c */
[----:B------:R-:W-:-:S03]  /*1710*/  SEL R5, R5, 0xffffffe0, !P3 ;  /* 0xffffffe005057807 */ /* 0x000fc60005800000 */
        /* <DEDUP_REMOVED lines=35> */
.L_x_308:
[----:B------:R-:W-:Y:S05]  /*1950*/  BSYNC B0 ;  /* 0x0000000000007941 */ /* 0x000fea0003800000 */
.L_x_307:
        /* <DEDUP_REMOVED lines=37> */
.L_x_310:
[----:B------:R-:W-:Y:S05]  /*1bb0*/  BSYNC B0 ;  /* 0x0000000000007941 */ /* 0x000fea0003800000 */
.L_x_309:
        /* <DEDUP_REMOVED lines=37> */
.L_x_312:
[----:B------:R-:W-:Y:S05]  /*1e10*/  BSYNC B0 ;  /* 0x0000000000007941 */ /* 0x000fea0003800000 */
.L_x_311:
[----:B------:R-:W-:Y:S01]  /*1e20*/  IADD3 R10, R12, 0x60, RZ ;  /* 0x000000600c0a7810 */ /* 0x000fe20007ffe0ff */
        /* <DEDUP_REMOVED lines=39> */
.L_x_314:
[----:B------:R-:W-:Y:S05]  /*20a0*/  BSYNC B0 ;  /* 0x0000000000007941 */ /* 0x000fea0003800000 */
.L_x_313:
[----:B------:R-:W-:Y:S01]  /*20b0*/  IADD3 R216, R133, -0x1, RZ ;  /* 0xffffffff85d87810 */ /* 0x000fe20007ffe0ff */
[----:B------:R-:W-:Y:S01]  /*20c0*/  BSSY B0, `(.L_x_315) ;  /* 0x0000023000007945 */ /* 0x000fe20003800000 */
[----:B------:R-:W-:Y:S02]  /*20d0*/  MOV R206, R204 ;  /* 0x000000cc00ce7202 */ /* 0x000fe40000000f00 */
[----:B------:R-:W-:Y:S01]  /*20e0*/  SHF.R.S32.HI R14, RZ, 0x1f, R216 ;  /* 0x0000001fff0e7819 */ /* 0x000fe200000114d8 */
[C---:B------:R-:W-:Y:S02]  /*20f0*/  IMAD R11, R216.reuse, -0x40, R4 ;  /* 0xffffffc0d80b7824 */ /* 0x040fe400078e0204 */
[C---:B------:R-:W-:Y:S02]  /*2100*/  IMAD R15, R216.reuse, UR9, RZ ;  /* 0x00000009d80f7c24 */ /* 0x040fe4000f8e02ff */
[----:B--2---:R-:W-:Y:S01]  /*2110*/  IMAD.WIDE.U32 R16, R216, UR10, R206 ;  /* 0x0000000ad8107c25 */ /* 0x004fe2000f8e00ce */
        /* <DEDUP_REMOVED lines=29> */
.L_x_316:
[----:B------:R-:W-:Y:S05]  /*22f0*/  BSYNC B0 ;  /* 0x0000000000007941 */ /* 0x000fea0003800000 */
.L_x_315:
[----:B------:R-:W-:Y:S01]  /*2300*/  ISETP.GE.AND P0, PT, R8, R11, PT ;  /* 0x0000000b0800720c */ /* 0x000fe20003f06270 */
[----:B------:R-:W-:Y:S01]  /*2310*/  UMOV UR7, 0x5 ;  /* 0x0000000500077882 */ /* 0x000fe20000000000 */
[----:B------:R-:W-:Y:S01]  /*2320*/  BSSY B0, `(.L_x_317) ;  /* 0x0000023000007945 */ /* 0x000fe20003800000 */
[----:B------:R-:W-:Y:S02]  /*2330*/  ULDC UR14, c[0x0][0x19c] ;  /* 0x00006700000e7ab9 */ /* 0x000fe40000000800 */
[----:B------:R-:W-:Y:S02]  /*2340*/  USHF.L.U32 UR11, UR6, 0x5, URZ ;  /* 0x00000005060b7899 */ /* 0x000fe4000800063f */
[----:B------:R-:W-:Y:S02]  /*2350*/  ULDC.64 UR4, c[0x0][0x1a0] ;  /* 0x0000680000047ab9 */ /* 0x000fe40000000a00 */
[----:B------:R-:W-:Y:S02]  /*2360*/  USHF.L.U64.HI UR6, UR6, UR7, UR14 ;  /* 0x0000000706067299 */ /* 0x000fe4000801020e */
[----:B------:R-:W-:-:S02]  /*2370*/  USHF.L.U64.HI UR8, UR4, UR8, UR5 ;  /* 0x0000000804087299 */ /* 0x000fc40008010205 */
[----:B------:R-:W-:Y:S01]  /*2380*/  USHF.L.U32 UR14, UR4, 0x6, URZ ;  /* 0x00000006040e7899 */ /* 0x000fe2000800063f */
[----:B------:R-:W-:Y:S06]  /*2390*/  @P0 BRA `(.L_x_318) ;  /* 0x000001b000000947 */ /* 0x000fec0003800000 */
[----:B------:R-:W-:Y:S02]  /*23a0*/  ISETP.GE.AND P3, PT, R212, c[0x0][0x220], PT ;  /* 0x00008800d4007a0c */ /* 0x000fe40003f66270 */
[----:B------:R-:W-:Y:S02]  /*23b0*/  ISETP.GE.AND P2, PT, R197, c[0x0][0x220], PT ;  /* 0x00008800c5007a0c */ /* 0x000fe40003f46270 */
[----:B------:R-:W-:Y:S02]  /*23c0*/  IADD3 R15, P1, R16, UR11, RZ ;  /* 0x0000000b100f7c10 */ /* 0x000fe4000ff3e0ff */
[----:B------:R-:W-:Y:S02]  /*23d0*/  ISETP.GE.AND P0, PT, R196, c[0x0][0x220], PT ;  /* 0x00008800c4007a0c */ /* 0x000fe40003f06270 */
[----:B------:R-:W-:-:S05]  /*23e0*/  IADD3.X R10, R10, UR6, RZ, P1, !PT ;  /* 0x000000060a0a7c10 */ /* 0x000fca0008ffe4ff */
[C---:B--2---:R-:W-:Y:S01]  /*23f0*/  @!P3 LEA R18, P4, R15.reuse, c[0x0][0x168], 0x1 ;  /* 0x00005a000f12ba11 */ /* 0x044fe200078808ff */
        /* <DEDUP_REMOVED lines=21> */
.L_x_318:
[----:B------:R-:W-:Y:S05]  /*2550*/  BSYNC B0 ;  /* 0x0000000000007941 */ /* 0x000fea0003800000 */
.L_x_317:
[----:B------:R-:W0:Y:S01]  /*2560*/  LDGDEPBAR ;  /* 0x00000000000079af */ /* 0x000e220000000000 */
[----:B------:R-:W-:Y:S01]  /*2570*/  ISETP.GE.AND P0, PT, R12, R11, PT ;  /* 0x0000000b0c00720c */ /* 0x000fe20003f06270 */
[----:B------:R-:W-:Y:S01]  /*2580*/  IMAD R15, R216, UR8, RZ ;  /* 0x00000008d80f7c24 */ /* 0x000fe2000f8e02ff */
[----:B------:R-:W-:Y:S01]  /*2590*/  MOV R214, R134 ;  /* 0x0000008600d67202 */ /* 0x000fe20000000f00 */
[----:B------:R-:W-:Y:S01]  /*25a0*/  IMAD.SHL.U32 R201, R3, 0x2, RZ ;  /* 0x0000000203c97824 */ /* 0x000fe200078e00ff */
[----:B------:R-:W-:Y:S01]  /*25b0*/  SHF.R.S32.HI R10, RZ, 0x1f, R9 ;  /* 0x0000001fff0a7819 */ /* 0x000fe20000011409 */
[----:B------:R-:W-:Y:S01]  /*25c0*/  IMAD R14, R14, UR14, R15 ;  /* 0x0000000e0e0e7c24 */ /* 0x000fe2000f8e020f */
[----:B------:R-:W-:Y:S01]  /*25d0*/  BSSY B0, `(.L_x_319) ;  /* 0x0000025000007945 */ /* 0x000fe20003800000 */
[----:B--2---:R-:W-:Y:S01]  /*25e0*/  IMAD.WIDE.U32 R16, R216, UR14, R214 ;  /* 0x0000000ed8107c25 */ /* 0x004fe2000f8e00d6 */
[----:B------:R-:W-:Y:S02]  /*25f0*/  LEA.HI R9, R10, R9, RZ, 0x2 ;  /* 0x000000090a097211 */ /* 0x000fe400078f10ff */
[----:B------:R-:W-:Y:S01]  /*2600*/  LOP3.LUT R201, R201, 0x6, RZ, 0xc0, !PT ;  /* 0x00000006c9c97812 */ /* 0x000fe200078ec0ff */
[----:B------:R-:W-:Y:S01]  /*2610*/  IMAD.IADD R14, R17, 0x1, R14 ;  /* 0x00000001110e7824 */ /* 0x000fe200078e020e */
[----:B------:R-:W-:Y:S01]  /*2620*/  SHF.R.S32.HI R3, RZ, 0x2, R9 ;  /* 0x00000002ff037819 */ /* 0x000fe20000011409 */
        /* <DEDUP_REMOVED lines=25> */
[----:B---3--:R-:W-:-:S04]  /*27c0*/  LEA R18, P0, R16, c[0x0][0x170], 0x1 ;  /* 0x00005c0010127a11 */ /* 0x008fc800078008ff */
[----:B------:R-:W-:-:S05]  /*27d0*/  LEA.HI.X R19, R16, c[0x0][0x174], R14, 0x1, P0 ;  /* 0x00005d0010137a11 */ /* 0x000fca00000f0c0e */
[----:B------:R-:W-:Y:S01]  /*27e0*/  @!PT LDS RZ, [RZ] ;  /* 0x00000000fffff984 */ /* 0x000fe20000000800 */
[----:B------:R-:W-:Y:S01]  /*27f0*/  @!PT LDS RZ, [RZ] ;  /* 0x00000000fffff984 */ /* 0x000fe20000000800 */
[----:B------:R-:W-:Y:S01]  /*2800*/  @!PT LDS RZ, [RZ] ;  /* 0x00000000fffff984 */ /* 0x000fe20000000800 */
[----:B------:R3:W-:Y:S04]  /*2810*/  LDGSTS.E.BYPASS.LTC128B.128 [R202+0x16000], [R18.64+0x100] ;  /* 0x1600010012ca7fae */ /* 0x0007e8000b901d4c */
.L_x_320:
[----:B------:R-:W-:Y:S05]  /*2820*/  BSYNC B0 ;  /* 0x0000000000007941 */ /* 0x000fea0003800000 */
.L_x_319:
[----:B------:R-:W-:Y:S01]  /*2830*/  ISETP.GE.AND P0, PT, R8, R11, PT ;  /* 0x0000000b0800720c */ /* 0x000fe20003f06270 */
[----:B------:R-:W-:Y:S01]  /*2840*/  ULDC UR5, c[0x0][0x1a4] ;  /* 0x0000690000057ab9 */ /* 0x000fe20000000800 */
[----:B------:R-:W-:Y:S01]  /*2850*/  BSSY B0, `(.L_x_321) ;  /* 0x0000022000007945 */ /* 0x000fe20003800000 */
[----:B------:R-:W-:Y:S02]  /*2860*/  USHF.L.U32 UR15, UR4, 0x5, URZ ;  /* 0x00000005040f7899 */ /* 0x000fe4000800063f */
[----:B------:R-:W-:-:S08]  /*2870*/  USHF.L.U64.HI UR5, UR4, UR7, UR5 ;  /* 0x0000000704057299 */ /* 0x000fd00008010205 */
[----:B------:R4:W-:Y:S04]  /*2880*/  @P0 STS.128 [R202+0x13000], RZ ;  /* 0x013000ffca000388 */ /* 0x0009e80000000c00 */
[----:B------:R4:W-:Y:S04]  /*2890*/  @P0 STS.128 [R202+0x15000], RZ ;  /* 0x015000ffca000388 */ /* 0x0009e80000000c00 */
[----:B------:R4:W-:Y:S01]  /*28a0*/  @P0 STS.128 [R202+0x17000], RZ ;  /* 0x017000ffca000388 */ /* 0x0009e20000000c00 */
[----:B------:R-:W-:Y:S05]  /*28b0*/  @P0 BRA `(.L_x_322) ;  /* 0x000001b000000947 */ /* 0x000fea0003800000 */
[----:B------:R-:W-:Y:S02]  /*28c0*/  ISETP.GE.AND P3, PT, R212, c[0x0][0x220], PT ;  /* 0x00008800d4007a0c */ /* 0x000fe40003f66270 */
[----:B------:R-:W-:-:S02]  /*28d0*/  ISETP.GE.AND P2, PT, R197, c[0x0][0x220], PT ;  /* 0x00008800c5007a0c */ /* 0x000fc40003f46270 */
[----:B------:R-:W-:Y:S02]  /*28e0*/  IADD3 R8, P1, R16, UR15, RZ ;  /* 0x0000000f10087c10 */ /* 0x000fe4000ff3e0ff */
[----:B------:R-:W-:Y:S02]  /*28f0*/  ISETP.GE.AND P0, PT, R196, c[0x0][0x220], PT ;  /* 0x00008800c4007a0c */ /* 0x000fe40003f06270 */
[----:B------:R-:W-:-:S05]  /*2900*/  IADD3.X R9, R14, UR5, RZ, P1, !PT ;  /* 0x000000050e097c10 */ /* 0x000fca0008ffe4ff */
        /* <DEDUP_REMOVED lines=22> */
.L_x_322:
[----:B------:R-:W-:Y:S05]  /*2a70*/  BSYNC B0 ;  /* 0x0000000000007941 */ /* 0x000fea0003800000 */
.L_x_321:
[C---:B------:R-:W-:Y:S01]  /*2a80*/  IMAD.SHL.U32 R8, R2.reuse, 0x40, RZ ;  /* 0x0000004002087824 */ /* 0x040fe200078e00ff */
[----:B------:R-:W-:Y:S01]  /*2a90*/  R2P PR, R2, 0x6 ;  /* 0x0000000602007804 */ /* 0x000fe20000000000 */
[----:B------:R-:W-:Y:S01]  /*2aa0*/  IMAD.SHL.U32 R12, R12, 0x8, RZ ;  /* 0x000000080c0c7824 */ /* 0x000fe200078e00ff */
[----:B------:R-:W0:Y:S01]  /*2ab0*/  LDGDEPBAR ;  /* 0x00000000000079af */ /* 0x000e220000000000 */
[C---:B------:R-:W-:Y:S01]  /*2ac0*/  IMAD R194, R81.reuse, 0x400, R0 ;  /* 0x0000040051c27824 */ /* 0x040fe200078e0200 */
[----:B------:R-:W-:Y:S01]  /*2ad0*/  LOP3.LUT R9, R8, 0x1c0, RZ, 0xc0, !PT ;  /* 0x000001c008097812 */ /* 0x000fe200078ec0ff */
[----:B------:R-:W-:Y:S02]  /*2ae0*/  IMAD R6, R81, 0x10, R6 ;  /* 0x0000001051067824 */ /* 0x000fe400078e0206 */
[----:B------:R-:W-:Y:S01]  /*2af0*/  IMAD.SHL.U32 R194, R194, 0x2, RZ ;  /* 0x00000002c2c27824 */ /* 0x000fe200078e00ff */
[----:B------:R-:W-:Y:S01]  /*2b00*/  LOP3.LUT R8, R9, 0x8, R12, 0xf8, !PT ;  /* 0x0000000809087812 */ /* 0x000fe200078ef80c */
[----:B------:R-:W-:Y:S01]  /*2b10*/  IMAD.IADD R3, R3, 0x1, R6 ;  /* 0x0000000103037824 */ /* 0x000fe200078e0206 */
[----:B------:R-:W-:Y:S01]  /*2b20*/  SHF.R.U32.HI R9, RZ, 0x3, R9 ;  /* 0x00000003ff097819 */ /* 0x000fe20000011609 */
[--C-:B------:R-:W-:Y:S01]  /*2b30*/  IMAD R192, R7, 0x2, R194.reuse ;  /* 0x0000000207c07824 */ /* 0x100fe200078e02c2 */
[----:B------:R-:W-:Y:S01]  /*2b40*/  LDSM.16.M88.4 R32, [R194] ;  /* 0x00000000c220783b */ /* 0x000fe20000000200 */
[C---:B------:R-:W-:Y:S01]  /*2b50*/  IMAD R190, R5.reuse, 0x2, R194 ;  /* 0x0000000205be7824 */ /* 0x040fe200078e02c2 */
[----:B------:R-:W-:Y:S01]  /*2b60*/  LOP3.LUT R8, R8, R9, RZ, 0x3c, !PT ;  /* 0x0000000908087212 */ /* 0x000fe200078e3cff */
[----:B------:R-:W-:Y:S01]  /*2b70*/  IMAD R189, R5, 0x2, R192 ;  /* 0x0000000205bd7824 */ /* 0x000fe200078e02c0 */
[----:B------:R-:W-:Y:S01]  /*2b80*/  LDSM.16.M88.4 R60, [R192] ;  /* 0x00000000c03c783b */ /* 0x000fe20000000200 */
[----:B------:R-:W-:-:S02]  /*2b90*/  IADD3 R209, R3, 0x8, RZ ;  /* 0x0000000803d17810 */ /* 0x000fc40007ffe0ff */
[----:B------:R-:W-:Y:S01]  /*2ba0*/  IMAD R193, R193, 0x200, R8 ;  /* 0x00000200c1c17824 */ /* 0x000fe200078e0208 */
[----:B------:R-:W-:Y:S03]  /*2bb0*/  LDSM.16.M88.4 R28, [R190] ;  /* 0x00000000be1c783b */ /* 0x000fe60000000200 */
[----:B------:R-:W-:-:S05]  /*2bc0*/  IMAD.SHL.U32 R193, R193, 0x2, RZ ;  /* 0x00000002c1c17824 */ /* 0x000fca00078e00ff */
[----:B-1----:R-:W1:Y:S01]  /*2bd0*/  LDSM.16.M88.4 R12, [R193+0xc000] ;  /* 0x00c00000c10c783b */ /* 0x002e620000000200 */
[C---:B------:R-:W-:Y:S02]  /*2be0*/  IADD3 R2, R193.reuse, 0xc000, RZ ;  /* 0x0000c000c1027810 */ /* 0x040fe40007ffe0ff */
[----:B------:R-:W-:Y:S01]  /*2bf0*/  IADD3 R191, R193, 0xc020, RZ ;  /* 0x0000c020c1bf7810 */ /* 0x000fe20007ffe0ff */
[----:B------:R-:W5:Y:S01]  /*2c00*/  LDSM.16.M88.4 R48, [R193+0xc800] ;  /* 0x00c80000c130783b */ /* 0x000f620000000200 */
[----:B------:R-:W-:Y:S01]  /*2c10*/  @P1 IADD3 R191, R2, -0x20, RZ ;  /* 0xffffffe002bf1810 */ /* 0x000fe20007ffe0ff */
[----:B------:R-:W-:Y:S02]  /*2c20*/  IMAD.MOV.U32 R2, RZ, RZ, 0x40 ;  /* 0x00000040ff027424 */ /* 0x000fe400078e00ff */
[----:B------:R-:W2:Y:S01]  /*2c30*/  LDSM.16.M88.4 R40, [R193+0xd000] ;  /* 0x00d00000c128783b */ /* 0x000ea20000000200 */
[C---:B------:R-:W-:Y:S02]  /*2c40*/  IADD3 R183, R191.reuse, 0x800, RZ ;  /* 0x00000800bfb77810 */ /* 0x040fe40007ffe0ff */
[----:B------:R-:W-:Y:S01]  /*2c50*/  SEL R2, R2, 0xffffffc0, !P2 ;  /* 0xffffffc002027807 */ /* 0x000fe20005000000 */
[----:B------:R-:W3:Y:S01]  /*2c60*/  LDSM.16.M88.4 R68, [R193+0xd800] ;  /* 0x00d80000c144783b */ /* 0x000ee20000000200 */
[----:B------:R-:W-:-:S02]  /*2c70*/  IADD3 R182, R191, 0x1000, RZ ;  /* 0x00001000bfb67810 */ /* 0x000fc40007ffe0ff */
[----:B------:R-:W-:Y:S01]  /*2c80*/  IADD3 R181, R191, 0x1800, RZ ;  /* 0x00001800bfb57810 */ /* 0x000fe20007ffe0ff */
[----:B------:R-:W4:Y:S01]  /*2c90*/  LDSM.16.M88.4 R64, [R191] ;  /* 0x00000000bf40783b */ /* 0x000f220000000200 */
[----:B------:R-:W-:Y:S01]  /*2ca0*/  IMAD.IADD R187, R193, 0x1, R2 ;  /* 0x00000001c1bb7824 */ /* 0x000fe200078e0202 */
[C---:B------:R-:W-:Y:S01]  /*2cb0*/  IADD3 R179, R191.reuse, 0x2000, RZ ;  /* 0x00002000bfb37810 */ /* 0x040fe20007ffe0ff */
[----:B------:R-:W-:Y:S01]  /*2cc0*/  IMAD.IADD R180, R2, 0x1, R191 ;  /* 0x0000000102b47824 */ /* 0x000fe200078e02bf */
[----:B------:R-:W2:Y:S01]  /*2cd0*/  LDSM.16.M88.4 R84, [R191+0x800] ;  /* 0x00080000bf54783b */ /* 0x000ea20000000200 */
[----:B------:R-:W-:Y:S02]  /*2ce0*/  IADD3 R2, R4, 0x1, -R203 ;  /* 0x0000000104027810 */ /* 0x000fe40007ffe8cb */
[----:B------:R-:W-:Y:S01]  /*2cf0*/  IADD3 R178, R191, 0x2800, RZ ;  /* 0x00002800bfb27810 */ /* 0x000fe20007ffe0ff */
[----:B------:R-:W2:Y:S01]  /*2d00*/  LDSM.16.M88.4 R52, [R191+0x1800] ;  /* 0x00180000bf34783b */ /* 0x000ea20000000200 */
[----:B------:R-:W-:-:S02]  /*2d10*/  IADD3 R6, R2, c[0x0][0x2e8], RZ ;  /* 0x0000ba0002067a10 */ /* 0x000fc40007ffe0ff */
[----:B------:R-:W-:Y:S01]  /*2d20*/  IADD3 R2, R4, -c[0x0][0x2e4], -R203 ;  /* 0x8000b90004027a10 */ /* 0x000fe20007ffe8cb */
[----:B------:R-:W2:Y:S01]  /*2d30*/  LDSM.16.M88.4 R56, [R191+0x1000] ;  /* 0x00100000bf38783b */ /* 0x000ea20000000200 */
[C---:B------:R-:W-:Y:S02]  /*2d40*/  IADD3 R177, R191.reuse, 0x3000, RZ ;  /* 0x00003000bfb17810 */ /* 0x040fe40007ffe0ff */
[----:B------:R-:W-:Y:S01]  /*2d50*/  IADD3 R176, R191, 0x3800, RZ ;  /* 0x00003800bfb07810 */ /* 0x000fe20007ffe0ff */
[----:B------:R-:W2:Y:S01]  /*2d60*/  LDSM.16.M88.4 R24, [R187+0xc000] ;  /* 0x00c00000bb18783b */ /* 0x000ea20000000200 */
[----:B------:R-:W-:Y:S01]  /*2d70*/  IMAD.IADD R211, R3, 0x1, R2 ;  /* 0x0000000103d37824 */ /* 0x000fe200078e0202 */
[C---:B------:R-:W-:Y:S02]  /*2d80*/  IADD3 R175, R191.reuse, 0x4000, RZ ;  /* 0x00004000bfaf7810 */ /* 0x040fe40007ffe0ff */
[----:B---3--:R-:W3:Y:S01]  /*2d90*/  LDSM.16.M88.4 R20, [R187+0xc800] ;  /* 0x00c80000bb14783b */ /* 0x008ee20000000200 */
[----:B------:R-:W-:-:S02]  /*2da0*/  IADD3 R174, R191, 0x4800, RZ ;  /* 0x00004800bfae7810 */ /* 0x000fc40007ffe0ff */
[----:B------:R-:W-:Y:S01]  /*2db0*/  IMNMX R211, RZ, R211, !PT ;  /* 0x000000d3ffd37217 */ /* 0x000fe20007800200 */
[C---:B-1----:R-:W-:Y:S01]  /*2dc0*/  HMMA.16816.F32 R16, R32.reuse, R12, RZ ;  /* 0x0000000c2010723c */ /* 0x042fe200000018ff */
[----:B------:R-:W1:Y:S01]  /*2dd0*/  LDSM.16.M88.4 R72, [R187+0xd800] ;  /* 0x00d80000bb48783b */ /* 0x000e620000000200 */
[C---:B------:R-:W-:Y:S02]  /*2de0*/  IADD3 R173, R191.reuse, 0x5000, RZ ;  /* 0x00005000bfad7810 */ /* 0x040fe40007ffe0ff */
[----:B------:R-:W-:Y:S01]  /*2df0*/  IADD3 R172, R191, 0x5800, RZ ;  /* 0x00005800bfac7810 */ /* 0x000fe20007ffe0ff */
[----:B------:R-:W1:Y:S03]  /*2e00*/  LDSM.16.M88.4 R76, [R187+0xd000] ;  /* 0x00d00000bb4c783b */ /* 0x000e660000000200 */
[C---:B------:R-:W-:Y:S08]  /*2e10*/  HMMA.16816.F32 R12, R32.reuse, R14, RZ ;  /* 0x0000000e200c723c */ /* 0x040ff000000018ff */
[C---:B-----5:R-:W-:Y:S08]  /*2e20*/  HMMA.16816.F32 R8, R32.reuse, R48, RZ ;  /* 0x000000302008723c */ /* 0x060ff000000018ff */
[C---:B------:R-:W-:Y:S08]  /*2e30*/  HMMA.16816.F32 R48, R32.reuse, R50, RZ ;  /* 0x000000322030723c */ /* 0x040ff000000018ff */
[C---:B--2---:R-:W-:Y:S08]  /*2e40*/  HMMA.16816.F32 R44, R32.reuse, R40, RZ ;  /* 0x00000028202c723c */ /* 0x044ff000000018ff */
[C---:B------:R-:W-:Y:S08]  /*2e50*/  HMMA.16816.F32 R40, R32.reuse, R42, RZ ;  /* 0x0000002a2028723c */ /* 0x040ff000000018ff */
[C---:B------:R-:W-:Y:S08]  /*2e60*/  HMMA.16816.F32 R36, R32.reuse, R68, RZ ;  /* 0x000000442024723c */ /* 0x040ff000000018ff */
[----:B------:R-:W-:Y:S01]  /*2e70*/  HMMA.16816.F32 R32, R32, R70, RZ ;  /* 0x000000462020723c */ /* 0x000fe200000018ff */
[----:B------:R-:W-:Y:S07]  /*2e80*/  LDSM.16.M88.4 R68, [R189] ;  /* 0x00000000bd44783b */ /* 0x000fee0000000200 */
[C---:B----4-:R-:W-:Y:S08]  /*2e90*/  HMMA.16816.F32 R16, R60.reuse, R64, R16 ;  /* 0x000000403c10723c */ /* 0x050ff00000001810 */
[C---:B------:R-:W-:Y:S01]  /*2ea0*/  HMMA.16816.F32 R12, R60.reuse, R66, R12 ;  /* 0x000000423c0c723c */ /* 0x040fe2000000180c */
[----:B------:R-:W2:Y:S07]  /*2eb0*/  LDSM.16.M88.4 R64, [R180] ;  /* 0x00000000b440783b */ /* 0x000eae0000000200 */
[C---:B------:R-:W-:Y:S08]  /*2ec0*/  HMMA.16816.F32 R8, R60.reuse, R84, R8 ;  /* 0x000000543c08723c */ /* 0x040ff00000001808 */
[C---:B------:R-:W-:Y:S08]  /*2ed0*/  HMMA.16816.F32 R48, R60.reuse, R86, R48 ;  /* 0x000000563c30723c */ /* 0x040ff00000001830 */
[C---:B------:R-:W-:Y:S08]  /*2ee0*/  HMMA.16816.F32 R36, R60.reuse, R52, R36 ;  /* 0x000000343c24723c */ /* 0x040ff00000001824 */
[C---:B------:R-:W-:Y:S01]  /*2ef0*/  HMMA.16816.F32 R32, R60.reuse, R54, R32 ;  /* 0x000000363c20723c */ /* 0x040fe20000001820 */
[----:B------:R-:W-:Y:S07]  /*2f00*/  LDSM.16.M88.4 R52, [R180+0x800] ;  /* 0x00080000b434783b */ /* 0x000fee0000000200 */
[C---:B------:R-:W-:Y:S08]  /*2f10*/  HMMA.16816.F32 R44, R60.reuse, R56, R44 ;  /* 0x000000383c2c723c */ /* 0x040ff0000000182c */
[----:B------:R-:W-:Y:S01]  /*2f20*/  HMMA.16816.F32 R40, R60, R58, R40 ;  /* 0x0000003a3c28723c */ /* 0x000fe20000001828 */
[----:B------:R-:W4:Y:S07]  /*2f30*/  LDSM.16.M88.4 R60, [R180+0x1800] ;  /* 0x00180000b43c783b */ /* 0x000f2e0000000200 */
[C---:B------:R-:W-:Y:S08]  /*2f40*/  HMMA.16816.F32 R16, R28.reuse, R24, R16 ;  /* 0x000000181c10723c */ /* 0x040ff00000001810 */
[C---:B------:R-:W-:Y:S01]  /*2f50*/  HMMA.16816.F32 R12, R28.reuse, R26, R12 ;  /* 0x0000001a1c0c723c */ /* 0x040fe2000000180c */
[----:B------:R-:W5:Y:S07]  /*2f60*/  LDSM.16.M88.4 R24, [R180+0x1000] ;  /* 0x00100000b418783b */ /* 0x000f6e0000000200 */
[C---:B---3--:R-:W-:Y:S08]  /*2f70*/  HMMA.16816.F32 R8, R28.reuse, R20, R8 ;  /* 0x000000141c08723c */ /* 0x048ff00000001808 */
[C---:B------:R-:W-:Y:S01]  /*2f80*/  HMMA.16816.F32 R56, R28.reuse, R22, R48 ;  /* 0x000000161c38723c */ /* 0x040fe20000001830 */
[----:B------:R-:W-:Y:S04]  /*2f90*/  LDSM.16.M88.4 R48, [R194+0x4000] ;  /* 0x00400000c230783b */ /* 0x000fe80000000200 */
[----:B------:R-:W3:Y:S03]  /*2fa0*/  LDSM.16.M88.4 R20, [R193+0xe000] ;  /* 0x00e00000c114783b */ /* 0x000ee60000000200 */
[C---:B-1----:R-:W-:Y:S08]  /*2fb0*/  HMMA.16816.F32 R36, R28.reuse, R72, R36 ;  /* 0x000000481c24723c */ /* 0x042ff00000001824 */
[C---:B------:R-:W-:Y:S08]  /*2fc0*/  HMMA.16816.F32 R32, R28.reuse, R74, R32 ;  /* 0x0000004a1c20723c */ /* 0x040ff00000001820 */
[C---:B------:R-:W-:Y:S08]  /*2fd0*/  HMMA.16816.F32 R44, R28.reuse, R76, R44 ;  /* 0x0000004c1c2c723c */ /* 0x040ff0000000182c */
[----:B------:R-:W-:Y:S01]  /*2fe0*/  HMMA.16816.F32 R40, R28, R78, R40 ;  /* 0x0000004e1c28723c */ /* 0x000fe20000001828 */
[----:B------:R-:W1:Y:S04]  /*2ff0*/  LDSM.16.M88.4 R28, [R193+0xe800] ;  /* 0x00e80000c11c783b */ /* 0x000e680000000200 */
[----:B------:R-:W-:Y:S03]  /*3000*/  LDSM.16.M88.4 R76, [R191+0x3800] ;  /* 0x00380000bf4c783b */ /* 0x000fe60000000200 */
[C---:B--2---:R-:W-:Y:S08]  /*3010*/  HMMA.16816.F32 R16, R68.reuse, R64, R16 ;  /* 0x000000404410723c */ /* 0x044ff00000001810 */
[C---:B------:R-:W-:Y:S01]  /*3020*/  HMMA.16816.F32 R12, R68.reuse, R66, R12 ;  /* 0x00000042440c723c */ /* 0x040fe2000000180c */
[----:B------:R-:W2:Y:S07]  /*3030*/  LDSM.16.M88.4 R64, [R193+0xf000] ;  /* 0x00f00000c140783b */ /* 0x000eae0000000200 */
[C---:B----4-:R-:W-:Y:S08]  /*3040*/  HMMA.16816.F32 R36, R68.reuse, R60, R36 ;  /* 0x0000003c4424723c */ /* 0x050ff00000001824 */
[C---:B------:R-:W-:Y:S01]  /*3050*/  HMMA.16816.F32 R32, R68.reuse, R62, R32 ;  /* 0x0000003e4420723c */ /* 0x040fe20000001820 */
[----:B------:R-:W4:Y:S07]  /*3060*/  LDSM.16.M88.4 R60, [R193+0xf800] ;  /* 0x00f80000c13c783b */ /* 0x000f2e0000000200 */
[C---:B------:R-:W-:Y:S08]  /*3070*/  HMMA.16816.F32 R8, R68.reuse, R52, R8 ;  /* 0x000000344408723c */ /* 0x040ff00000001808 */
[C---:B------:R-:W-:Y:S01]  /*3080*/  HMMA.16816.F32 R56, R68.reuse, R54, R56 ;  /* 0x000000364438723c */ /* 0x040fe20000001838 */
[----:B------:R-:W-:Y:S07]  /*3090*/  LDSM.16.M88.4 R52, [R192+0x4000] ;  /* 0x00400000c034783b */ /* 0x000fee0000000200 */
[C---:B-----5:R-:W-:Y:S08]  /*30a0*/  HMMA.16816.F32 R44, R68.reuse, R24, R44 ;  /* 0x00000018442c723c */ /* 0x060ff0000000182c */
[----:B------:R-:W-:Y:S01]  /*30b0*/  HMMA.16816.F32 R40, R68, R26, R40 ;  /* 0x0000001a4428723c */ /* 0x000fe20000001828 */
[----:B------:R-:W5:Y:S04]  /*30c0*/  LDSM.16.M88.4 R24, [R191+0x2000] ;  /* 0x00200000bf18783b */ /* 0x000f680000000200 */
[----:B------:R-:W-:Y:S03]  /*30d0*/  LDSM.16.M88.4 R68, [R191+0x3000] ;  /* 0x00300000bf44783b */ /* 0x000fe60000000200 */
[C---:B---3--:R-:W-:Y:S08]  /*30e0*/  HMMA.16816.F32 R16, R48.reuse, R20, R16 ;  /* 0x000000143010723c */ /* 0x048ff00000001810 */
[C---:B------:R-:W-:Y:S01]  /*30f0*/  HMMA.16816.F32 R12, R48.reuse, R22, R12 ;  /* 0x00000016300c723c */ /* 0x040fe2000000180c */
[----:B------:R-:W3:Y:S07]  /*3100*/  LDSM.16.M88.4 R20, [R191+0x2800] ;  /* 0x00280000bf14783b */ /* 0x000eee0000000200 */
[C---:B-1----:R-:W-:Y:S08]  /*3110*/  HMMA.16816.F32 R8, R48.reuse, R28, R8 ;  /* 0x0000001c3008723c */ /* 0x042ff00000001808 */
[C---:B------:R-:W-:Y:S01]  /*3120*/  HMMA.16816.F32 R56, R48.reuse, R30, R56 ;  /* 0x0000001e3038723c */ /* 0x040fe20000001838 */
[----:B------:R-:W-:Y:S07]  /*3130*/  LDSM.16.M88.4 R28, [R187+0xe000] ;  /* 0x00e00000bb1c783b */ /* 0x000fee0000000200 */
[C---:B--2---:R-:W-:Y:S01]  /*3140*/  HMMA.16816.F32 R72, R48.reuse, R64, R44 ;  /* 0x000000403048723c */ /* 0x044fe2000000182c */
[----:B------:R-:W1:Y:S07]  /*3150*/  LDSM.16.M88.4 R44, [R190+0x4000] ;  /* 0x00400000be2c783b */ /* 0x000e6e0000000200 */
[C---:B------:R-:W-:Y:S01]  /*3160*/  HMMA.16816.F32 R40, R48.reuse, R66, R40 ;  /* 0x000000423028723c */ /* 0x040fe20000001828 */
[----:B------:R-:W-:Y:S07]  /*3170*/  LDSM.16.M88.4 R64, [R189+0x4000] ;  /* 0x00400000bd40783b */ /* 0x000fee0000000200 */
[C---:B----4-:R-:W-:Y:S08]  /*3180*/  HMMA.16816.F32 R36, R48.reuse, R60, R36 ;  /* 0x0000003c3024723c */ /* 0x050ff00000001824 */
[----:B------:R-:W-:Y:S01]  /*3190*/  HMMA.16816.F32 R32, R48, R62, R32 ;  /* 0x0000003e3020723c */ /* 0x000fe20000001820 */
[----:B------:R-:W-:Y:S04]  /*31a0*/  LDSM.16.M88.4 R48, [R187+0xf800] ;  /* 0x00f80000bb30783b */ /* 0x000fe80000000200 */
[----:B------:R-:W-:Y:S03]  /*31b0*/  LDSM.16.M88.4 R60, [R180+0x2000] ;  /* 0x00200000b43c783b */ /* 0x000fe60000000200 */
[C---:B-----5:R-:W-:Y:S08]  /*31c0*/  HMMA.16816.F32 R16, R52.reuse, R24, R16 ;  /* 0x000000183410723c */ /* 0x060ff00000001810 */
[C---:B------:R-:W-:Y:S01]  /*31d0*/  HMMA.16816.F32 R12, R52.reuse, R26, R12 ;  /* 0x0000001a340c723c */ /* 0x040fe2000000180c */
[----:B------:R-:W2:Y:S07]  /*31e0*/  LDSM.16.M88.4 R24, [R187+0xf000] ;  /* 0x00f00000bb18783b */ /* 0x000eae0000000200 */
[C---:B---3--:R-:W-:Y:S08]  /*31f0*/  HMMA.16816.F32 R8, R52.reuse, R20, R8 ;  /* 0x000000143408723c */ /* 0x048ff00000001808 */
[C---:B------:R-:W-:Y:S01]  /*3200*/  HMMA.16816.F32 R56, R52.reuse, R22, R56 ;  /* 0x000000163438723c */ /* 0x040fe20000001838 */
[----:B------:R-:W3:Y:S07]  /*3210*/  LDSM.16.M88.4 R20, [R187+0xe800] ;  /* 0x00e80000bb14783b */ /* 0x000eee0000000200 */
[C---:B------:R-:W-:Y:S08]  /*3220*/  HMMA.16816.F32 R72, R52.reuse, R68, R72 ;  /* 0x000000443448723c */ /* 0x040ff00000001848 */
[C---:B------:R-:W-:Y:S08]  /*3230*/  HMMA.16816.F32 R40, R52.reuse, R70, R40 ;  /* 0x000000463428723c */ /* 0x040ff00000001828 */
[C---:B------:R-:W-:Y:S08]  /*3240*/  HMMA.16816.F32 R36, R52.reuse, R76, R36 ;  /* 0x0000004c3424723c */ /* 0x040ff00000001824 */
[----:B------:R-:W-:Y:S01]  /*3250*/  HMMA.16816.F32 R32, R52, R78, R32 ;  /* 0x0000004e3420723c */ /* 0x000fe20000001820 */
[----:B------:R-:W-:Y:S07]  /*3260*/  LDSM.16.M88.4 R52, [R180+0x2800] ;  /* 0x00280000b434783b */ /* 0x000fee0000000200 */
[C---:B-1----:R-:W-:Y:S08]  /*3270*/  HMMA.16816.F32 R16, R44.reuse, R28, R16 ;  /* 0x0000001c2c10723c */ /* 0x042ff00000001810 */
[C---:B------:R-:W-:Y:S01]  /*3280*/  HMMA.16816.F32 R12, R44.reuse, R30, R12 ;  /* 0x0000001e2c0c723c */ /* 0x040fe2000000180c */
[----:B------:R-:W1:Y:S07]  /*3290*/  LDSM.16.M88.4 R28, [R180+0x3000] ;  /* 0x00300000b41c783b */ /* 0x000e6e0000000200 */
[C---:B--2---:R-:W-:Y:S08]  /*32a0*/  HMMA.16816.F32 R72, R44.reuse, R24, R72 ;  /* 0x000000182c48723c */ /* 0x044ff00000001848 */
[C---:B------:R-:W-:Y:S01]  /*32b0*/  HMMA.16816.F32 R40, R44.reuse, R26, R40 ;  /* 0x0000001a2c28723c */ /* 0x040fe20000001828 */
[----:B------:R-:W-:Y:S07]  /*32c0*/  LDSM.16.M88.4 R24, [R193+0x10000] ;  /* 0x01000000c118783b */ /* 0x000fee0000000200 */
[C---:B------:R-:W-:Y:S01]  /*32d0*/  HMMA.16816.F32 R68, R44.reuse, R48, R36 ;  /* 0x000000302c44723c */ /* 0x040fe20000001824 */
[----:B------:R-:W2:Y:S07]  /*32e0*/  LDSM.16.M88.4 R36, [R194+0x8000] ;  /* 0x00800000c224783b */ /* 0x000eae0000000200 */
[C---:B---3--:R-:W-:Y:S08]  /*32f0*/  HMMA.16816.F32 R8, R44.reuse, R20, R8 ;  /* 0x000000142c08723c */ /* 0x048ff00000001808 */
[C---:B------:R-:W-:Y:S01]  /*3300*/  HMMA.16816.F32 R56, R44.reuse, R22, R56 ;  /* 0x000000162c38723c */ /* 0x040fe20000001838 */
[----:B------:R-:W3:Y:S07]  /*3310*/  LDSM.16.M88.4 R20, [R180+0x3800] ;  /* 0x00380000b414783b */ /* 0x000eee0000000200 */
[----:B------:R-:W-:Y:S01]  /*3320*/  HMMA.16816.F32 R44, R44, R50, R32 ;  /* 0x000000322c2c723c */ /* 0x000fe20000001820 */
[----:B------:R-:W4:Y:S04]  /*3330*/  LDSM.16.M88.4 R48, [R193+0x11000] ;  /* 0x01100000c130783b */ /* 0x000f280000000200 */
[----:B------:R-:W5:Y:S03]  /*3340*/  LDSM.16.M88.4 R32, [R193+0x10800] ;  /* 0x01080000c120783b */ /* 0x000f660000000200 */
[C---:B------:R-:W-:Y:S08]  /*3350*/  HMMA.16816.F32 R16, R64.reuse, R60, R16 ;  /* 0x0000003c4010723c */ /* 0x040ff00000001810 */
[C---:B------:R-:W-:Y:S01]  /*3360*/  HMMA.16816.F32 R12, R64.reuse, R62, R12 ;  /* 0x0000003e400c723c */ /* 0x040fe2000000180c */
[----:B------:R-:W-:Y:S07]  /*3370*/  LDSM.16.M88.4 R60, [R192+0x8000] ;  /* 0x00800000c03c783b */ /* 0x000fee0000000200 */
[C---:B-1----:R-:W-:Y:S08]  /*3380*/  HMMA.16816.F32 R72, R64.reuse, R28, R72 ;  /* 0x0000001c4048723c */ /* 0x042ff00000001848 */
[C---:B------:R-:W-:Y:S01]  /*3390*/  HMMA.16816.F32 R40, R64.reuse, R30, R40 ;  /* 0x0000001e4028723c */ /* 0x040fe20000001828 */
[----:B------:R-:W1:Y:S07]  /*33a0*/  LDSM.16.M88.4 R28, [R191+0x4000] ;  /* 0x00400000bf1c783b */ /* 0x000e6e0000000200 */
[C---:B------:R-:W-:Y:S08]  /*33b0*/  HMMA.16816.F32 R8, R64.reuse, R52, R8 ;  /* 0x000000344008723c */ /* 0x040ff00000001808 */
[----:B------:R-:W-:Y:S01]  /*33c0*/  HMMA.16816.F32 R56, R64, R54, R56 ;  /* 0x000000364038723c */ /* 0x000fe20000001838 */
[----:B------:R-:W1:Y:S07]  /*33d0*/  LDSM.16.M88.4 R52, [R193+0x11800] ;  /* 0x01180000c134783b */ /* 0x000e6e0000000200 */
[C---:B--2---:R-:W-:Y:S08]  /*33e0*/  HMMA.16816.F32 R16, R36.reuse, R24, R16 ;  /* 0x000000182410723c */ /* 0x044ff00000001810 */
[----:B------:R-:W-:Y:S01]  /*33f0*/  HMMA.16816.F32 R12, R36, R26, R12 ;  /* 0x0000001a240c723c */ /* 0x000fe2000000180c */
[----:B------:R-:W2:Y:S07]  /*3400*/  LDSM.16.M88.4 R24, [R191+0x5000] ;  /* 0x00500000bf18783b */ /* 0x000eae0000000200 */
[C---:B---3--:R-:W-:Y:S08]  /*3410*/  HMMA.16816.F32 R68, R64.reuse, R20, R68 ;  /* 0x000000144044723c */ /* 0x048ff00000001844 */
[----:B------:R-:W-:Y:S01]  /*3420*/  HMMA.16816.F32 R44, R64, R22, R44 ;  /* 0x00000016402c723c */ /* 0x000fe2000000182c */
[----:B------:R-:W3:Y:S04]  /*3430*/  LDSM.16.M88.4 R20, [R191+0x4800] ;  /* 0x00480000bf14783b */ /* 0x000ee80000000200 */
[----:B------:R-:W-:Y:S03]  /*3440*/  LDSM.16.M88.4 R64, [R187+0x10000] ;  /* 0x01000000bb40783b */ /* 0x000fe60000000200 */
[C---:B----4-:R-:W-:Y:S08]  /*3450*/  HMMA.16816.F32 R72, R36.reuse, R48, R72 ;  /* 0x000000302448723c */ /* 0x050ff00000001848 */
[C---:B------:R-:W-:Y:S01]  /*3460*/  HMMA.16816.F32 R40, R36.reuse, R50, R40 ;  /* 0x000000322428723c */ /* 0x040fe20000001828 */
[----:B------:R-:W4:Y:S07]  /*3470*/  LDSM.16.M88.4 R48, [R190+0x8000] ;  /* 0x00800000be30783b */ /* 0x000f2e0000000200 */
[C---:B-----5:R-:W-:Y:S08]  /*3480*/  HMMA.16816.F32 R8, R36.reuse, R32, R8 ;  /* 0x000000202408723c */ /* 0x060ff00000001808 */
[----:B------:R-:W-:Y:S01]  /*3490*/  HMMA.16816.F32 R56, R36, R34, R56 ;  /* 0x000000222438723c */ /* 0x000fe20000001838 */
[----:B------:R-:W5:Y:S07]  /*34a0*/  LDSM.16.M88.4 R32, [R191+0x5800] ;  /* 0x00580000bf20783b */ /* 0x000f6e0000000200 */
[----:B-1----:R-:W-:Y:S08]  /*34b0*/  HMMA.16816.F32 R16, R60, R28, R16 ;  /* 0x0000001c3c10723c */ /* 0x002ff00000001810 */
[C---:B------:R-:W-:Y:S08]  /*34c0*/  HMMA.16816.F32 R68, R36.reuse, R52, R68 ;  /* 0x000000342444723c */ /* 0x040ff00000001844 */
[----:B------:R-:W-:Y:S01]  /*34d0*/  HMMA.16816.F32 R44, R36, R54, R44 ;  /* 0x00000036242c723c */ /* 0x000fe2000000182c */
[----:B------:R-:W-:Y:S04]  /*34e0*/  LDSM.16.M88.4 R52, [R189+0x8000] ;  /* 0x00800000bd34783b */ /* 0x000fe80000000200 */
[----:B------:R-:W-:Y:S03]  /*34f0*/  LDSM.16.M88.4 R36, [R187+0x11000] ;  /* 0x01100000bb24783b */ /* 0x000fe60000000200 */
[C---:B--2---:R-:W-:Y:S01]  /*3500*/  HMMA.16816.F32 R76, R60.reuse, R24, R72 ;  /* 0x000000183c4c723c */ /* 0x044fe20000001848 */
[----:B------:R-:W1:Y:S07]  /*3510*/  LDSM.16.M88.4 R72, [R180+0x4000] ;  /* 0x00400000b448783b */ /* 0x000e6e0000000200 */
[C---:B------:R-:W-:Y:S01]  /*3520*/  HMMA.16816.F32 R12, R60.reuse, R30, R12 ;  /* 0x0000001e3c0c723c */ /* 0x040fe2000000180c */
[----:B------:R-:W2:Y:S07]  /*3530*/  LDSM.16.M88.4 R28, [R187+0x10800] ;  /* 0x01080000bb1c783b */ /* 0x000eae0000000200 */
[C---:B---3--:R-:W-:Y:S08]  /*3540*/  HMMA.16816.F32 R8, R60.reuse, R20, R8 ;  /* 0x000000143c08723c */ /* 0x048ff00000001808 */
[----:B------:R-:W-:Y:S01]  /*3550*/  HMMA.16816.F32 R56, R60, R22, R56 ;  /* 0x000000163c38723c */ /* 0x000fe20000001838 */
[----:B------:R-:W3:Y:S07]  /*3560*/  LDSM.16.M88.4 R20, [R187+0x11800] ;  /* 0x01180000bb14783b */ /* 0x000eee0000000200 */
[----:B----4-:R-:W-:Y:S08]  /*3570*/  HMMA.16816.F32 R16, R48, R64, R16 ;  /* 0x000000403010723c */ /* 0x010ff00000001810 */
[C---:B-----5:R-:W-:Y:S08]  /*3580*/  HMMA.16816.F32 R68, R60.reuse, R32, R68 ;  /* 0x000000203c44723c */ /* 0x060ff00000001844 */
[----:B------:R-:W-:Y:S01]  /*3590*/  HMMA.16816.F32 R40, R60, R26, R40 ;  /* 0x0000001a3c28723c */ /* 0x000fe20000001828 */
[----:B------:R-:W4:Y:S07]  /*35a0*/  LDSM.16.M88.4 R24, [R180+0x4800] ;  /* 0x00480000b418783b */ /* 0x000f2e0000000200 */
[----:B------:R-:W-:Y:S08]  /*35b0*/  HMMA.16816.F32 R12, R48, R66, R12 ;  /* 0x00000042300c723c */ /* 0x000ff0000000180c */
[----:B------:R-:W-:Y:S08]  /*35c0*/  HMMA.16816.F32 R44, R60, R34, R44 ;  /* 0x000000223c2c723c */ /* 0x000ff0000000182c */
[----:B-1----:R-:W-:Y:S08]  /*35d0*/  HMMA.16816.F32 R16, R52, R72, R16 ;  /* 0x000000483410723c */ /* 0x002ff00000001810 */
[C---:B--2---:R-:W-:Y:S07]  /*35e0*/  HMMA.16816.F32 R8, R48.reuse, R28, R8 ;  /* 0x0000001c3008723c */ /* 0x044fee0000001808 */
[----:B------:R-:W-:Y:S01]  /*35f0*/  IMAD R28, R216, 0x40, R201 ;  /* 0x00000040d81c7824 */ /* 0x000fe200078e02c9 */
[----:B---3--:R-:W-:Y:S01]  /*3600*/  HMMA.16816.F32 R68, R48, R20, R68 ;  /* 0x000000143044723c */ /* 0x008fe20000001844 */
[----:B------:R-:W-:-:S05]  /*3610*/  IMAD.IADD R29, R3, 0x1, R6 ;  /* 0x00000001031d7824 */ /* 0x000fca00078e0206 */
[-C--:B------:R-:W-:Y:S01]  /*3620*/  IMNMX R210, R29, R4.reuse, PT ;  /* 0x000000041dd27217 */ /* 0x080fe20003800200 */
[--C-:B------:R-:W-:Y:S01]  /*3630*/  IMAD.IADD R21, R6, 0x1, R209.reuse ;  /* 0x0000000106157824 */ /* 0x100fe200078e02d1 */
[----:B------:R-:W-:Y:S01]  /*3640*/  HMMA.16816.F32 R56, R48, R30, R56 ;  /* 0x0000001e3038723c */ /* 0x000fe20000001838 */
[----:B------:R-:W-:Y:S01]  /*3650*/  IMAD.IADD R209, R2, 0x1, R209 ;  /* 0x0000000102d17824 */ /* 0x000fe200078e02d1 */
[C---:B------:R-:W-:Y:S02]  /*3660*/  IADD3 R2, R28.reuse, 0x1, RZ ;  /* 0x000000011c027810 */ /* 0x040fe40007ffe0ff */
[----:B------:R-:W-:Y:S02]  /*3670*/  IMNMX R208, R21, R4, PT ;  /* 0x0000000415d07217 */ /* 0x000fe40003800200 */
[----:B------:R-:W-:Y:S02]  /*3680*/  IADD3 R4, R28, 0x8, RZ ;  /* 0x000000081c047810 */ /* 0x000fe40007ffe0ff */
[----:B------:R-:W-:Y:S01]  /*3690*/  HMMA.16816.F32 R12, R52, R74, R12 ;  /* 0x0000004a340c723c */ /* 0x000fe2000000180c */
[----:B------:R-:W-:-:S02]  /*36a0*/  IMNMX R209, RZ, R209, !PT ;  /* 0x000000d1ffd17217 */ /* 0x000fc40007800200 */
[C---:B------:R-:W-:Y:S02]  /*36b0*/  ISETP.GE.AND P6, PT, R2.reuse, R210, PT ;  /* 0x000000d20200720c */ /* 0x040fe40003fc6270 */
[----:B------:R-:W-:Y:S02]  /*36c0*/  ISETP.GE.AND P2, PT, R2, R208, PT ;  /* 0x000000d00200720c */ /* 0x000fe40003f46270 */
[C---:B------:R-:W-:Y:S01]  /*36d0*/  ISETP.GE.AND P0, PT, R28.reuse, R210, PT ;  /* 0x000000d21c00720c */ /* 0x040fe20003f06270 */
[----:B------:R-:W-:Y:S01]  /*36e0*/  HMMA.16816.F32 R44, R48, R22, R44 ;  /* 0x00000016302c723c */ /* 0x000fe2000000182c */
[----:B------:R-:W1:Y:S01]  /*36f0*/  LDSM.16.M88.4 R20, [R180+0x5000] ;  /* 0x00500000b414783b */ /* 0x000e620000000200 */
[----:B------:R-:W-:Y:S02]  /*3700*/  ISETP.GE.AND P3, PT, R28, R208, PT ;  /* 0x000000d01c00720c */ /* 0x000fe40003f66270 */
[C---:B------:R-:W-:Y:S02]  /*3710*/  ISETP.GE.AND P1, PT, R4.reuse, R210, PT ;  /* 0x000000d20400720c */ /* 0x040fe40003f26270 */
[----:B------:R-:W-:-:S02]  /*3720*/  ISETP.GE.AND P4, PT, R4, R208, PT ;  /* 0x000000d00400720c */ /* 0x000fc40003f86270 */
[C---:B------:R-:W-:Y:S01]  /*3730*/  ISETP.LT.OR P6, PT, R2.reuse, R211, P6 ;  /* 0x000000d30200720c */ /* 0x040fe200037c1670 */
[----:B----4-:R-:W-:Y:S01]  /*3740*/  HMMA.16816.F32 R8, R52, R24, R8 ;  /* 0x000000183408723c */ /* 0x010fe20000001808 */
[----:B------:R-:W-:Y:S02]  /*3750*/  ISETP.LT.OR P2, PT, R2, R209, P2 ;  /* 0x000000d10200720c */ /* 0x000fe40001741670 */
[C---:B------:R-:W-:Y:S02]  /*3760*/  ISETP.LT.OR P0, PT, R28.reuse, R211, P0 ;  /* 0x000000d31c00720c */ /* 0x040fe40000701670 */
[C---:B------:R-:W-:Y:S02]  /*3770*/  IADD3 R2, R28.reuse, 0x9, RZ ;  /* 0x000000091c027810 */ /* 0x040fe40007ffe0ff */
[----:B------:R-:W-:Y:S01]  /*3780*/  ISETP.LT.OR P3, PT, R28, R209, P3 ;  /* 0x000000d11c00720c */ /* 0x000fe20001f61670 */
[----:B------:R-:W-:Y:S01]  /*3790*/  HMMA.16816.F32 R76, R48, R36, R76 ;  /* 0x00000024304c723c */ /* 0x000fe2000000184c */
[----:B------:R-:W-:-:S02]  /*37a0*/  ISETP.LT.OR P1, PT, R4, R211, P1 ;  /* 0x000000d30400720c */ /* 0x000fc40000f21670 */
[----:B------:R-:W-:Y:S02]  /*37b0*/  ISETP.LT.OR P4, PT, R4, R209, P4 ;  /* 0x000000d10400720c */ /* 0x000fe40002781670 */
[----:B------:R-:W-:Y:S02]  /*37c0*/  FSEL R3, R16, -INF , !P0 ;  /* 0xff80000010037808 */ /* 0x000fe40004000000 */
[----:B------:R-:W-:Y:S01]  /*37d0*/  IADD3 R4, R28, 0x10, RZ ;  /* 0x000000101c047810 */ /* 0x000fe20007ffe0ff */
[----:B------:R-:W-:Y:S01]  /*37e0*/  HMMA.16816.F32 R40, R48, R38, R40 ;  /* 0x000000263028723c */ /* 0x000fe20000001828 */
[C---:B------:R-:W-:Y:S02]  /*37f0*/  ISETP.GE.AND P5, PT, R2.reuse, R210, PT ;  /* 0x000000d20200720c */ /* 0x040fe40003fa6270 */
[----:B------:R-:W-:Y:S02]  /*3800*/  ISETP.GE.AND P0, PT, R2, R208, PT ;  /* 0x000000d00200720c */ /* 0x000fe40003f06270 */
[----:B------:R-:W-:-:S02]  /*3810*/  FSEL R24, R18, -INF , !P3 ;  /* 0xff80000012187808 */ /* 0x000fc40005800000 */
[----:B------:R-:W-:Y:S01]  /*3820*/  FSEL R18, R19, -INF , !P2 ;  /* 0xff80000013127808 */ /* 0x000fe20005000000 */
[C---:B------:R-:W-:Y:S01]  /*3830*/  HMMA.16816.F32 R56, R52.reuse, R26, R56 ;  /* 0x0000001a3438723c */ /* 0x040fe20000001838 */
[C---:B------:R-:W-:Y:S02]  /*3840*/  ISETP.GE.AND P2, PT, R4.reuse, R210, PT ;  /* 0x000000d20400720c */ /* 0x040fe40003f46270 */
[----:B------:R-:W-:Y:S02]  /*3850*/  ISETP.GE.AND P3, PT, R4, R208, PT ;  /* 0x000000d00400720c */ /* 0x000fe40003f66270 */
[C---:B------:R-:W-:Y:S02]  /*3860*/  ISETP.LT.OR P5, PT, R2.reuse, R211, P5 ;  /* 0x000000d30200720c */ /* 0x040fe40002fa1670 */
[----:B------:R-:W-:Y:S01]  /*3870*/  ISETP.LT.OR P0, PT, R2, R209, P0 ;  /* 0x000000d10200720c */ /* 0x000fe20000701670 */
[----:B-1----:R-:W-:Y:S01]  /*3880*/  HMMA.16816.F32 R76, R52, R20, R76 ;  /* 0x00000014344c723c */ /* 0x002fe2000000184c */
[----:B------:R-:W-:-:S02]  /*3890*/  ISETP.LT.OR P2, PT, R4, R211, P2 ;  /* 0x000000d30400720c */ /* 0x000fc40001741670 */
[----:B------:R-:W-:Y:S02]  /*38a0*/  ISETP.LT.OR P3, PT, R4, R209, P3 ;  /* 0x000000d10400720c */ /* 0x000fe40001f61670 */
[----:B------:R-:W-:Y:S02]  /*38b0*/  FSEL R29, R12, -INF , !P1 ;  /* 0xff8000000c1d7808 */ /* 0x000fe40004800000 */
[----:B------:R-:W-:Y:S01]  /*38c0*/  FSEL R6, R14, -INF , !P4 ;  /* 0xff8000000e067808 */ /* 0x000fe20006000000 */
[----:B------:R-:W-:Y:S01]  /*38d0*/  HMMA.16816.F32 R40, R52, R22, R40 ;  /* 0x000000163428723c */ /* 0x000fe20000001828 */
[----:B------:R-:W-:Y:S02]  /*38e0*/  FSEL R27, R13, -INF , !P5 ;  /* 0xff8000000d1b7808 */ /* 0x000fe40006800000 */
[----:B------:R-:W-:Y:S02]  /*38f0*/  FSEL R4, R15, -INF , !P0 ;  /* 0xff8000000f047808 */ /* 0x000fe40004000000 */
[----:B------:R-:W1:Y:S01]  /*3900*/  LDSM.16.M88.4 R12, [R180+0x5800] ;  /* 0x00580000b40c783b */ /* 0x000e620000000200 */
[----:B------:R-:W-:Y:S01]  /*3910*/  IADD3 R2, R28, 0x11, RZ ;  /* 0x000000111c027810 */ /* 0x000fe20007ffe0ff */
[----:B------:R-:W-:-:S04]  /*3920*/  DEPBAR.LE SB0, 0x0 ;  /* 0x000080000000791a */ /* 0x000fc80000000000 */
[----:B------:R-:W-:Y:S02]  /*3930*/  FSEL R25, R17, -INF , !P6 ;  /* 0xff80000011197808 */ /* 0x000fe40007000000 */
[C---:B------:R-:W-:Y:S02]  /*3940*/  ISETP.GE.AND P6, PT, R2.reuse, R210, PT ;  /* 0x000000d20200720c */ /* 0x040fe40003fc6270 */
[C---:B------:R-:W-:Y:S02]  /*3950*/  ISETP.GE.AND P1, PT, R2.reuse, R208, PT ;  /* 0x000000d00200720c */ /* 0x040fe40003f26270 */
[C---:B------:R-:W-:Y:S02]  /*3960*/  ISETP.LT.OR P6, PT, R2.reuse, R211, P6 ;  /* 0x000000d30200720c */ /* 0x040fe400037c1670 */
[----:B------:R-:W-:Y:S02]  /*3970*/  ISETP.LT.OR P1, PT, R2, R209, P1 ;  /* 0x000000d10200720c */ /* 0x000fe40000f21670 */
[----:B------:R-:W-:-:S02]  /*3980*/  IADD3 R16, R28, 0x18, RZ ;  /* 0x000000181c107810 */ /* 0x000fc40007ffe0ff */
[----:B------:R-:W-:Y:S02]  /*3990*/  IADD3 R2, R28, 0x19, RZ ;  /* 0x000000191c027810 */ /* 0x000fe40007ffe0ff */
[----:B------:R-:W-:Y:S02]  /*39a0*/  FSEL R17, R8, -INF , !P2 ;  /* 0xff80000008117808 */ /* 0x000fe40005000000 */
[-C--:B------:R-:W-:Y:S02]  /*39b0*/  ISETP.GE.AND P0, PT, R16, R210.reuse, PT ;  /* 0x000000d21000720c */ /* 0x080fe40003f06270 */
[C---:B------:R-:W-:Y:S02]  /*39c0*/  ISETP.GE.AND P5, PT, R2.reuse, R210, PT ;  /* 0x000000d20200720c */ /* 0x040fe40003fa6270 */
[----:B------:R-:W-:Y:S02]  /*39d0*/  ISETP.GE.AND P2, PT, R2, R208, PT ;  /* 0x000000d00200720c */ /* 0x000fe40003f46270 */
[----:B------:R-:W-:-:S02]  /*39e0*/  ISETP.LT.OR P0, PT, R16, R211, P0 ;  /* 0x000000d31000720c */ /* 0x000fc40000701670 */
[C---:B------:R-:W-:Y:S02]  /*39f0*/  ISETP.LT.OR P5, PT, R2.reuse, R211, P5 ;  /* 0x000000d30200720c */ /* 0x040fe40002fa1670 */
[----:B------:R-:W-:Y:S02]  /*3a00*/  ISETP.LT.OR P2, PT, R2, R209, P2 ;  /* 0x000000d10200720c */ /* 0x000fe40001741670 */
[----:B------:R-:W-:Y:S02]  /*3a10*/  IADD3 R2, R28, 0x21, RZ ;  /* 0x000000211c027810 */ /* 0x000fe40007ffe0ff */
[----:B------:R-:W-:Y:S02]  /*3a20*/  FSEL R19, R9, -INF , !P6 ;  /* 0xff80000009137808 */ /* 0x000fe40007000000 */
[----:B------:R-:W-:Y:S02]  /*3a30*/  FSEL R9, R56, -INF , !P0 ;  /* 0xff80000038097808 */ /* 0x000fe40004000000 */
[C---:B------:R-:W-:Y:S01]  /*3a40*/  ISETP.GE.AND P6, PT, R2.reuse, R210, PT ;  /* 0x000000d20200720c */ /* 0x040fe20003fc6270 */
[----:B-1----:R-:W-:Y:S01]  /*3a50*/  HMMA.16816.F32 R44, R52, R14, R44 ;  /* 0x0000000e342c723c */ /* 0x002fe2000000182c */
[----:B------:R-:W-:Y:S01]  /*3a60*/  BAR.SYNC.DEFER_BLOCKING 0x0 ;  /* 0x0000000000007b1d */ /* 0x000fe20000010000 */
[----:B------:R-:W-:-:S02]  /*3a70*/  ISETP.GE.AND P0, PT, R2, R208, PT ;  /* 0x000000d00200720c */ /* 0x000fc40003f06270 */
[----:B------:R-:W-:Y:S02]  /*3a80*/  IADD3 R21, R28, 0x28, RZ ;  /* 0x000000281c157810 */ /* 0x000fe40007ffe0ff */
[C---:B------:R-:W-:Y:S02]  /*3a90*/  ISETP.LT.OR P6, PT, R2.reuse, R211, P6 ;  /* 0x000000d30200720c */ /* 0x040fe400037c1670 */
[----:B------:R-:W-:Y:S01]  /*3aa0*/  ISETP.LT.OR P0, PT, R2, R209, P0 ;  /* 0x000000d10200720c */ /* 0x000fe20000701670 */
[----:B------:R-:W-:Y:S01]  /*3ab0*/  HMMA.16816.F32 R68, R52, R12, R68 ;  /* 0x0000000c3444723c */ /* 0x000fe20000001844 */
[----:B------:R-:W-:Y:S02]  /*3ac0*/  FSEL R2, R59, -INF , !P2 ;  /* 0xff8000003b027808 */ /* 0x000fe40005000000 */
[----:B------:R-:W-:Y:S02]  /*3ad0*/  ISETP.GE.AND P2, PT, R21, R210, PT ;  /* 0x000000d21500720c */ /* 0x000fe40003f46270 */
[----:B------:R-:W-:-:S02]  /*3ae0*/  ISETP.GE.AND P4, PT, R16, R208, PT ;  /* 0x000000d01000720c */ /* 0x000fc40003f86270 */
[----:B------:R-:W-:Y:S02]  /*3af0*/  ISETP.LT.OR P2, PT, R21, R211, P2 ;  /* 0x000000d31500720c */ /* 0x000fe40001741670 */
[----:B------:R-:W-:Y:S02]  /*3b00*/  ISETP.LT.OR P4, PT, R16, R209, P4 ;  /* 0x000000d11000720c */ /* 0x000fe40002781670 */
[C---:B------:R-:W-:Y:S02]  /*3b10*/  IADD3 R20, R28.reuse, 0x29, RZ ;  /* 0x000000291c147810 */ /* 0x040fe40007ffe0ff */
[----:B------:R-:W-:Y:S02]  /*3b20*/  IADD3 R12, R28, 0x31, RZ ;  /* 0x000000311c0c7810 */ /* 0x000fe40007ffe0ff */
[----:B------:R-:W-:Y:S02]  /*3b30*/  FSEL R16, R10, -INF , !P3 ;  /* 0xff8000000a107808 */ /* 0x000fe40005800000 */
[----:B------:R-:W-:-:S02]  /*3b40*/  FSEL R10, R11, -INF , !P1 ;  /* 0xff8000000b0a7808 */ /* 0x000fc40004800000 */
[----:B------:R-:W-:Y:S02]  /*3b50*/  FSEL R11, R57, -INF , !P5 ;  /* 0xff800000390b7808 */ /* 0x000fe40006800000 */
[----:B------:R-:W-:Y:S02]  /*3b60*/  FSEL R161, R77, -INF , !P6 ;  /* 0xff8000004da17808 */ /* 0x000fe40007000000 */
[----:B------:R-:W-:Y:S02]  /*3b70*/  FSEL R167, R40, -INF , !P2 ;  /* 0xff80000028a77808 */ /* 0x000fe40005000000 */
[-C--:B------:R-:W-:Y:S02]  /*3b80*/  ISETP.GE.AND P5, PT, R20, R210.reuse, PT ;  /* 0x000000d21400720c */ /* 0x080fe40003fa6270 */
[C---:B------:R-:W-:Y:S02]  /*3b90*/  ISETP.GE.AND P6, PT, R12.reuse, R210, PT ;  /* 0x000000d20c00720c */ /* 0x040fe40003fc6270 */
[----:B------:R-:W-:-:S02]  /*3ba0*/  ISETP.GE.AND P2, PT, R12, R208, PT ;  /* 0x000000d00c00720c */ /* 0x000fc40003f46270 */
[----:B------:R-:W-:Y:S02]  /*3bb0*/  IADD3 R8, R28, 0x20, RZ ;  /* 0x000000201c087810 */ /* 0x000fe40007ffe0ff */
[-C--:B------:R-:W-:Y:S02]  /*3bc0*/  ISETP.LT.OR P5, PT, R20, R211.reuse, P5 ;  /* 0x000000d31400720c */ /* 0x080fe40002fa1670 */
[C---:B------:R-:W-:Y:S02]  /*3bd0*/  ISETP.LT.OR P6, PT, R12.reuse, R211, P6 ;  /* 0x000000d30c00720c */ /* 0x040fe400037c1670 */
[----:B------:R-:W-:Y:S02]  /*3be0*/  ISETP.LT.OR P2, PT, R12, R209, P2 ;  /* 0x000000d10c00720c */ /* 0x000fe40001741670 */
[----:B------:R-:W-:Y:S02]  /*3bf0*/  IADD3 R12, R28, 0x38, RZ ;  /* 0x000000381c0c7810 */ /* 0x000fe40007ffe0ff */
[----:B------:R-:W-:-:S02]  /*3c00*/  ISETP.GE.AND P1, PT, R8, R210, PT ;  /* 0x000000d20800720c */ /* 0x000fc40003f26270 */
[----:B------:R-:W-:Y:S02]  /*3c10*/  FSEL R163, R41, -INF , !P5 ;  /* 0xff80000029a37808 */ /* 0x000fe40006800000 */
[----:B------:R-:W-:Y:S02]  /*3c20*/  ISETP.GE.AND P5, PT, R12, R210, PT ;  /* 0x000000d20c00720c */ /* 0x000fe40003fa6270 */
[C---:B------:R-:W-:Y:S02]  /*3c30*/  ISETP.GE.AND P3, PT, R8.reuse, R208, PT ;  /* 0x000000d00800720c */ /* 0x040fe40003f66270 */
[-C--:B------:R-:W-:Y:S02]  /*3c40*/  ISETP.LT.OR P1, PT, R8, R211.reuse, P1 ;  /* 0x000000d30800720c */ /* 0x080fe40000f21670 */
[----:B------:R-:W-:Y:S02]  /*3c50*/  IADD3 R13, R28, 0x30, RZ ;  /* 0x000000301c0d7810 */ /* 0x000fe40007ffe0ff */
[----:B------:R-:W-:-:S02]  /*3c60*/  ISETP.LT.OR P5, PT, R12, R211, P5 ;  /* 0x000000d30c00720c */ /* 0x000fc40002fa1670 */
[----:B------:R-:W-:Y:S02]  /*3c70*/  ISETP.LT.OR P3, PT, R8, R209, P3 ;  /* 0x000000d10800720c */ /* 0x000fe40001f61670 */
[----:B------:R-:W-:Y:S02]  /*3c80*/  FSEL R8, R58, -INF , !P4 ;  /* 0xff8000003a087808 */ /* 0x000fe40006000000 */
[----:B------:R-:W-:Y:S02]  /*3c90*/  FSEL R169, R76, -INF , !P1 ;  /* 0xff8000004ca97808 */ /* 0x000fe40004800000 */
[----:B------:R-:W-:Y:S02]  /*3ca0*/  FSEL R218, R79, -INF , !P0 ;  /* 0xff8000004fda7808 */ /* 0x000fe40004000000 */
[-C--:B------:R-:W-:Y:S02]  /*3cb0*/  ISETP.GE.AND P4, PT, R21, R208.reuse, PT ;  /* 0x000000d01500720c */ /* 0x080fe40003f86270 */
[----:B------:R-:W-:-:S02]  /*3cc0*/  ISETP.GE.AND P1, PT, R20, R208, PT ;  /* 0x000000d01400720c */ /* 0x000fc40003f26270 */
[----:B------:R-:W-:Y:S02]  /*3cd0*/  ISETP.GE.AND P0, PT, R13, R210, PT ;  /* 0x000000d20d00720c */ /* 0x000fe40003f06270 */
[----:B------:R-:W-:Y:S02]  /*3ce0*/  FSEL R143, R44, -INF , !P5 ;  /* 0xff8000002c8f7808 */ /* 0x000fe40006800000 */
[----:B------:R-:W-:Y:S02]  /*3cf0*/  ISETP.GT.AND P5, PT, R216, R198, PT ;  /* 0x000000c6d800720c */ /* 0x000fe40003fa4270 */
[-C--:B------:R-:W-:Y:S02]  /*3d00*/  ISETP.LT.OR P4, PT, R21, R209.reuse, P4 ;  /* 0x000000d11500720c */ /* 0x080fe40002781670 */
[----:B------:R-:W-:Y:S02]  /*3d10*/  ISETP.LT.OR P1, PT, R20, R209, P1 ;  /* 0x000000d11400720c */ /* 0x000fe40000f21670 */
[----:B------:R-:W-:-:S02]  /*3d20*/  ISETP.LT.OR P0, PT, R13, R211, P0 ;  /* 0x000000d30d00720c */ /* 0x000fc40000701670 */
[----:B------:R-:W-:Y:S02]  /*3d30*/  IADD3 R28, R28, 0x39, RZ ;  /* 0x000000391c1c7810 */ /* 0x000fe40007ffe0ff */
[----:B------:R-:W-:Y:S02]  /*3d40*/  FSEL R162, R78, -INF , !P3 ;  /* 0xff8000004ea27808 */ /* 0x000fe40005800000 */
[----:B------:R-:W-:Y:S02]  /*3d50*/  FSEL R168, R42, -INF , !P4 ;  /* 0xff8000002aa87808 */ /* 0x000fe40006000000 */
[----:B------:R-:W-:Y:S02]  /*3d60*/  FSEL R170, R43, -INF , !P1 ;  /* 0xff8000002baa7808 */ /* 0x000fe40004800000 */
[----:B------:R-:W-:Y:S02]  /*3d70*/  FSEL R217, R68, -INF , !P0 ;  /* 0xff80000044d97808 */ /* 0x000fe40004000000 */
[----:B------:R-:W-:-:S02]  /*3d80*/  ISETP.GE.AND P3, PT, R13, R208, PT ;  /* 0x000000d00d00720c */ /* 0x000fc40003f66270 */
[----:B------:R-:W-:Y:S02]  /*3d90*/  ISETP.GE.AND P4, PT, R28, R210, PT ;  /* 0x000000d21c00720c */ /* 0x000fe40003f86270 */
[-C--:B------:R-:W-:Y:S02]  /*3da0*/  ISETP.GE.AND P1, PT, R12, R208.reuse, PT ;  /* 0x000000d00c00720c */ /* 0x080fe40003f26270 */
[----:B------:R-:W-:Y:S02]  /*3db0*/  ISETP.GE.AND P0, PT, R28, R208, PT ;  /* 0x000000d01c00720c */ /* 0x000fe40003f06270 */
[-C--:B------:R-:W-:Y:S02]  /*3dc0*/  ISETP.LT.OR P3, PT, R13, R209.reuse, P3 ;  /* 0x000000d10d00720c */ /* 0x080fe40001f61670 */
[----:B------:R-:W-:Y:S02]  /*3dd0*/  ISETP.LT.OR P1, PT, R12, R209, P1 ;  /* 0x000000d10c00720c */ /* 0x000fe40000f21670 */
        /* <DEDUP_REMOVED lines=9> */
[----:B------:R-:W-:Y:S01]  /*3e70*/  IADD3 R15, R133, -0x2, RZ ;  /* 0xfffffffe850f7810 */ /* 0x000fe20007ffe0ff */
        /* <DEDUP_REMOVED lines=54> */
.L_x_325:
[----:B------:R-:W-:Y:S05]  /*41e0*/  BSYNC B0 ;  /* 0x0000000000007941 */ /* 0x000fea0003800000 */
.L_x_324:
[----:B------:R-:W0:Y:S02]  /*41f0*/  LDGDEPBAR ;  /* 0x00000000000079af */ /* 0x000e240000000000 */
.L_x_323:
[----:B-1----:R-:W-:Y:S02]  /*4200*/  FMNMX.FTZ R20, R3, R25, !PT ;  /* 0x0000001903147209 */ /* 0x002fe40007810000 */
        /* <DEDUP_REMOVED lines=74> */
[--C-:B------:R-:W-:Y:S01]  /*46b0*/  FFMA.FTZ R159, R6, c[0x0][0x23c], -R165.reuse ;  /* 0x00008f00069f7a23 */ /* 0x100fe200000108a5 */
[----:B------:R-:W-:Y:S01]  /*46c0*/  LDSM.16.MT88.4 R24, [R186+0x14800] ;  /* 0x01480000ba18783b */ /* 0x000fe20000004200 */
[--C-:B------:R-:W-:Y:S01]  /*46d0*/  FFMA.FTZ R148, R4, c[0x0][0x23c], -R165.reuse ;  /* 0x00008f0004947a23 */ /* 0x100fe200000108a5 */
[----:B------:R-:W-:Y:S01]  /*46e0*/  MUFU.EX2 R150, R150 ;  /* 0x0000009600967308 */ /* 0x000fe20000000800 */
[----:B------:R-:W-:Y:S01]  /*46f0*/  FFMA.FTZ R0, R11, c[0x0][0x23c], -R166 ;  /* 0x00008f000b007a23 */ /* 0x000fe200000108a6 */
[----:B------:R-:W1:Y:S01]  /*4700*/  LDSM.16.MT88.4 R4, [R184+0x16000] ;  /* 0x01600000b804783b */ /* 0x000e620000004200 */
[--C-:B------:R-:W-:Y:S02]  /*4710*/  FFMA.FTZ R151, R16, c[0x0][0x23c], -R165.reuse ;  /* 0x00008f0010977a23 */ /* 0x100fe400000108a5 */
[--C-:B------:R-:W-:Y:S01]  /*4720*/  FFMA.FTZ R144, R10, c[0x0][0x23c], -R165.reuse ;  /* 0x00008f000a907a23 */ /* 0x100fe200000108a5 */
[----:B------:R-:W-:Y:S01]  /*4730*/  LDSM.16.MT88.4 R16, [R185+0x14800] ;  /* 0x01480000b910783b */ /* 0x000fe20000004200 */
[--C-:B------:R-:W-:Y:S01]  /*4740*/  FFMA.FTZ R149, R8, c[0x0][0x23c], -R165.reuse ;  /* 0x00008f0008957a23 */ /* 0x100fe200000108a5 */
[----:B------:R-:W3:Y:S01]  /*4750*/  MUFU.EX2 R147, R147 ;  /* 0x0000009300937308 */ /* 0x000ee20000000800 */
[----:B--2---:R-:W-:Y:S01]  /*4760*/  F2FP.PACK_AB R96, R152, R155 ;  /* 0x0000009b9860723e */ /* 0x004fe200000000ff */
[----:B------:R-:W2:Y:S01]  /*4770*/  LDSM.16.MT88.4 R8, [R188+0x14800] ;  /* 0x01480000bc08783b */ /* 0x000ea20000004200 */
[----:B------:R-:W-:-:S02]  /*4780*/  FFMA.FTZ R2, R2, c[0x0][0x23c], -R165 ;  /* 0x00008f0002027a23 */ /* 0x000fc400000108a5 */
[--C-:B------:R-:W-:Y:S02]  /*4790*/  FFMA.FTZ R156, R169, c[0x0][0x23c], -R166.reuse ;  /* 0x00008f00a99c7a23 */ /* 0x100fe400000108a6 */
[--C-:B------:R-:W-:Y:S01]  /*47a0*/  FFMA.FTZ R158, R167, c[0x0][0x23c], -R166.reuse ;  /* 0x00008f00a79e7a23 */ /* 0x100fe200000108a6 */
[----:B------:R-:W-:Y:S01]  /*47b0*/  MUFU.EX2 R154, R154 ;  /* 0x0000009a009a7308 */ /* 0x000fe20000000800 */
[--C-:B------:R-:W-:Y:S02]  /*47c0*/  FFMA.FTZ R161, R161, c[0x0][0x23c], -R166.reuse ;  /* 0x00008f00a1a17a23 */ /* 0x100fe400000108a6 */
[----:B------:R-:W-:Y:S02]  /*47d0*/  FFMA.FTZ R163, R163, c[0x0][0x23c], -R166 ;  /* 0x00008f00a3a37a23 */ /* 0x000fe400000108a6 */
[--C-:B------:R-:W-:Y:S02]  /*47e0*/  FFMA.FTZ R162, R162, c[0x0][0x23c], -R165.reuse ;  /* 0x00008f00a2a27a23 */ /* 0x100fe400000108a5 */
        /* <DEDUP_REMOVED lines=14> */
[----:B------:R-:W-:Y:S02]  /*48d0*/  FFMA.FTZ R166, R141, c[0x0][0x23c], -R166 ;  /* 0x00008f008da67a23 */ /* 0x000fe400000108a6 */
[----:B------:R-:W-:Y:S01]  /*48e0*/  FFMA.FTZ R165, R160, c[0x0][0x23c], -R165 ;  /* 0x00008f00a0a57a23 */ /* 0x000fe200000108a5 */
[----:B------:R-:W-:Y:S01]  /*48f0*/  LDSM.16.MT88.4 R140, [R186+0x13800] ;  /* 0x01380000ba8c783b */ /* 0x000fe20000004200 */
[----:B------:R-:W-:Y:S01]  /*4900*/  MUFU.EX2 R153, R153 ;  /* 0x0000009900997308 */ /* 0x000fe20000000800 */
[----:B------:R-:W-:Y:S02]  /*4910*/  FADD.FTZ R155, R155, R152 ;  /* 0x000000989b9b7221 */ /* 0x000fe40000010000 */
[----:B------:R-:W-:Y:S02]  /*4920*/  FADD.FTZ R154, R154, R157 ;  /* 0x0000009d9a9a7221 */ /* 0x000fe40000010000 */
[----:B------:R-:W-:Y:S01]  /*4930*/  FADD.FTZ R150, R150, R155 ;  /* 0x0000009b96967221 */ /* 0x000fe20000010000 */
[----:B---3--:R-:W-:-:S02]  /*4940*/  F2FP.PACK_AB R99, R148, R159 ;  /* 0x0000009f9463723e */ /* 0x008fc400000000ff */
[----:B------:R-:W3:Y:S01]  /*4950*/  MUFU.EX2 R146, R146 ;  /* 0x0000009200927308 */ /* 0x000ee20000000800 */
        /* <DEDUP_REMOVED lines=185> */
[----:B------:R-:W-:-:S04]  /*54f0*/  DEPBAR.LE SB0, 0x0 ;  /* 0x000080000000791a */ /* 0x000fc80000000000 */
[----:B------:R-:W-:Y:S01]  /*5500*/  IADD3 R219, R133, -0x2, RZ ;  /* 0xfffffffe85db7810 */ /* 0x000fe20007ffe0ff */
[----:B------:R-:W-:Y:S01]  /*5510*/  BAR.SYNC.DEFER_BLOCKING 0x0 ;  /* 0x0000000000007b1d */ /* 0x000fe20000010000 */
[----:B------:R-:W-:Y:S02]  /*5520*/  ISETP.GE.AND P4, PT, R212, c[0x0][0x220], PT ;  /* 0x00008800d4007a0c */ /* 0x000fe40003f86270 */
[----:B------:R-:W-:Y:S01]  /*5530*/  ISETP.GE.AND P3, PT, R197, c[0x0][0x220], PT ;  /* 0x00008800c5007a0c */ /* 0x000fe20003f66270 */
[C---:B------:R-:W-:Y:S01]  /*5540*/  IMAD R0, R219.reuse, UR8, RZ ;  /* 0x00000008db007c24 */ /* 0x040fe2000f8e02ff */
[----:B------:R-:W-:Y:S01]  /*5550*/  ISETP.GE.AND P2, PT, R196, c[0x0][0x220], PT ;  /* 0x00008800c4007a0c */ /* 0x000fe20003f46270 */
[----:B------:R-:W-:Y:S01]  /*5560*/  IMAD.WIDE.U32 R6, R219, UR14, R214 ;  /* 0x0000000edb067c25 */ /* 0x000fe2000f8e00d6 */
[----:B------:R-:W-:-:S05]  /*5570*/  SHF.R.S32.HI R5, RZ, 0x1f, R219 ;  /* 0x0000001fff057819 */ /* 0x000fca00000114db */
[----:B------:R-:W-:Y:S01]  /*5580*/  IMAD R0, R5, UR14, R0 ;  /* 0x0000000e05007c24 */ /* 0x000fe2000f8e0200 */
[C---:B------:R-:W-:Y:S02]  /*5590*/  IADD3 R5, P5, R6.reuse, UR15, RZ ;  /* 0x0000000f06057c10 */ /* 0x040fe4000ffbe0ff */
[C---:B------:R-:W-:Y:S01]  /*55a0*/  @!P4 LEA R8, P6, R6.reuse, c[0x0][0x170], 0x1 ;  /* 0x00005c000608ca11 */ /* 0x040fe200078c08ff */
[----:B------:R-:W-:Y:S01]  /*55b0*/  IMAD.IADD R0, R7, 0x1, R0 ;  /* 0x0000000107007824 */ /* 0x000fe200078e0200 */
[C---:B------:R-:W-:Y:S02]  /*55c0*/  @!P3 LEA R16, P1, R6.reuse, c[0x0][0x170], 0x1 ;  /* 0x00005c000610ba11 */ /* 0x040fe400078208ff */
[C---:B------:R-:W-:Y:S02]  /*55d0*/  @!P2 LEA R10, P0, R6.reuse, c[0x0][0x170], 0x1 ;  /* 0x00005c00060aaa11 */ /* 0x040fe400078008ff */
[C-C-:B------:R-:W-:Y:S02]  /*55e0*/  @!P4 LEA.HI.X R9, R6.reuse, c[0x0][0x174], R0.reuse, 0x1, P6 ;  /* 0x00005d000609ca11 */ /* 0x140fe400030f0c00 */
[C-C-:B------:R-:W-:Y:S01]  /*55f0*/  @!P3 LEA.HI.X R17, R6.reuse, c[0x0][0x174], R0.reuse, 0x1, P1 ;  /* 0x00005d000611ba11 */ /* 0x140fe200008f0c00 */
[----:B------:R-:W-:Y:S01]  /*5600*/  @P4 STS.128 [R202+0x12000], RZ ;  /* 0x012000ffca004388 */ /* 0x000fe20000000c00 */
[----:B------:R-:W-:-:S02]  /*5610*/  @!P2 LEA.HI.X R11, R6, c[0x0][0x174], R0, 0x1, P0 ;  /* 0x00005d00060baa11 */ /* 0x000fc400000f0c00 */
[C---:B------:R-:W-:Y:S01]  /*5620*/  @!P4 LEA R6, P0, R5.reuse, c[0x0][0x170], 0x1 ;  /* 0x00005c000506ca11 */ /* 0x040fe200078008ff */
[----:B------:R-:W-:Y:S01]  /*5630*/  @!PT LDS RZ, [RZ] ;  /* 0x00000000fffff984 */ /* 0x000fe20000000800 */
[----:B------:R-:W-:Y:S01]  /*5640*/  @!PT LDS RZ, [RZ] ;  /* 0x00000000fffff984 */ /* 0x000fe20000000800 */
[----:B------:R-:W-:Y:S01]  /*5650*/  @!PT LDS RZ, [RZ] ;  /* 0x00000000fffff984 */ /* 0x000fe20000000800 */
[----:B------:R1:W-:Y:S01]  /*5660*/  @!P4 LDGSTS.E.BYPASS.LTC128B.128 [R202+0x12000], [R8.64] ;  /* 0x1200000008cacfae */ /* 0x0003e2000b901d4c */
[----:B------:R-:W-:Y:S02]  /*5670*/  IADD3.X R0, R0, UR5, RZ, P5, !PT ;  /* 0x0000000500007c10 */ /* 0x000fe4000affe4ff */
        /* <DEDUP_REMOVED lines=8> */
[----:B------:R-:W-:-:S02]  /*5700*/  @!P3 LEA.HI.X R25, R5, c[0x0][0x174], R0, 0x1, P5 ;  /* 0x00005d000519ba11 */ /* 0x000fc400028f0c00 */
[----:B------:R-:W-:Y:S01]  /*5710*/  @!P2 LEA.HI.X R5, R5, c[0x0][0x174], R0, 0x1, P1 ;  /* 0x00005d000505aa11 */ /* 0x000fe200008f0c00 */
[----:B------:R-:W-:Y:S01]  /*5720*/  @P2 STS.128 [R202+0x16000], RZ ;  /* 0x016000ffca002388 */ /* 0x000fe20000000c00 */
[----:B------:R-:W-:-:S03]  /*5730*/  IMAD R0, R219, 0x40, R201 ;  /* 0x00000040db007824 */ /* 0x000fc600078e02c9 */
[----:B------:R-:W-:Y:S01]  /*5740*/  @!PT LDS RZ, [RZ] ;  /* 0x00000000fffff984 */ /* 0x000fe20000000800 */
[----:B------:R-:W-:Y:S01]  /*5750*/  @!PT LDS RZ, [RZ] ;  /* 0x00000000fffff984 */ /* 0x000fe20000000800 */
[----:B------:R-:W-:Y:S01]  /*5760*/  @!PT LDS RZ, [RZ] ;  /* 0x00000000fffff984 */ /* 0x000fe20000000800 */
[----:B------:R1:W-:Y:S02]  /*5770*/  @!P2 LDGSTS.E.BYPASS.LTC128B.128 [R202+0x16000], [R10.64+0x100] ;  /* 0x160001000acaafae */ /* 0x0003e4000b901d4c */
[C---:B------:R-:W-:Y:S02]  /*5780*/  IADD3 R2, R0.reuse, 0x1, RZ ;  /* 0x0000000100027810 */ /* 0x040fe40007ffe0ff */
[----:B------:R-:W-:Y:S01]  /*5790*/  @P4 STS.128 [R202+0x13000], RZ ;  /* 0x013000ffca004388 */ /* 0x000fe20000000c00 */
[-C--:B------:R-:W-:Y:S02]  /*57a0*/  ISETP.GE.AND P6, PT, R0, R210.reuse, PT ;  /* 0x000000d20000720c */ /* 0x080fe40003fc6270 */
[C---:B------:R-:W-:Y:S01]  /*57b0*/  ISETP.GE.AND P5, PT, R2.reuse, R210, PT ;  /* 0x000000d20200720c */ /* 0x040fe20003fa6270 */
[----:B------:R-:W-:Y:S01]  /*57c0*/  @!PT LDS RZ, [RZ] ;  /* 0x00000000fffff984 */ /* 0x000fe20000000800 */
[----:B------:R-:W-:Y:S01]  /*57d0*/  @!PT LDS RZ, [RZ] ;  /* 0x00000000fffff984 */ /* 0x000fe20000000800 */
[----:B------:R-:W-:Y:S01]  /*57e0*/  @!PT LDS RZ, [RZ] ;  /* 0x00000000fffff984 */ /* 0x000fe20000000800 */
[----:B------:R3:W-:Y:S01]  /*57f0*/  @!P4 LDGSTS.E.BYPASS.LTC128B.128 [R202+0x13000], [R6.64] ;  /* 0x1300000006cacfae */ /* 0x0007e2000b901d4c */
[-C--:B------:R-:W-:Y:S02]  /*5800*/  ISETP.GE.AND P0, PT, R2, R208.reuse, PT ;  /* 0x000000d00200720c */ /* 0x080fe40003f06270 */
[----:B------:R-:W-:Y:S01]  /*5810*/  ISETP.GE.AND P1, PT, R0, R208, PT ;  /* 0x000000d00000720c */ /* 0x000fe20003f26270 */
[----:B------:R-:W-:Y:S01]  /*5820*/  @P3 STS.128 [R202+0x15000], RZ ;  /* 0x015000ffca003388 */ /* 0x000fe20000000c00 */
[----:B------:R-:W-:-:S02]  /*5830*/  ISETP.LT.OR P5, PT, R2, R211, P5 ;  /* 0x000000d30200720c */ /* 0x000fc40002fa1670 */
[----:B------:R-:W-:Y:S01]  /*5840*/  ISETP.LT.OR P0, PT, R2, R209, P0 ;  /* 0x000000d10200720c */ /* 0x000fe20000701670 */
[----:B------:R-:W-:Y:S01]  /*5850*/  @!PT LDS RZ, [RZ] ;  /* 0x00000000fffff984 */ /* 0x000fe20000000800 */
[----:B------:R-:W-:Y:S01]  /*5860*/  @!PT LDS RZ, [RZ] ;  /* 0x00000000fffff984 */ /* 0x000fe20000000800 */
[----:B------:R-:W-:Y:S01]  /*5870*/  @!PT LDS RZ, [RZ] ;  /* 0x00000000fffff984 */ /* 0x000fe20000000800 */
[----:B------:R4:W-:Y:S01]  /*5880*/  @!P3 LDGSTS.E.BYPASS.LTC128B.128 [R202+0x15000], [R24.64+0x80] ;  /* 0x1500008018cabfae */ /* 0x0009e2000b901d4c */
[C---:B------:R-:W-:Y:S02]  /*5890*/  ISETP.LT.OR P6, PT, R0.reuse, R211, P6 ;  /* 0x000000d30000720c */ /* 0x040fe400037c1670 */
[C---:B------:R-:W-:Y:S01]  /*58a0*/  ISETP.LT.OR P1, PT, R0.reuse, R209, P1 ;  /* 0x000000d10000720c */ /* 0x040fe20000f21670 */
[----:B------:R-:W-:Y:S01]  /*58b0*/  @P2 STS.128 [R202+0x17000], RZ ;  /* 0x017000ffca002388 */ /* 0x000fe20000000c00 */
[----:B------:R-:W-:-:S03]  /*58c0*/  IADD3 R2, R0, 0x9, RZ ;  /* 0x0000000900027810 */ /* 0x000fc60007ffe0ff */
[----:B------:R-:W-:Y:S01]  /*58d0*/  @!PT LDS RZ, [RZ] ;  /* 0x00000000fffff984 */ /* 0x000fe20000000800 */
[----:B------:R-:W-:Y:S01]  /*58e0*/  @!PT LDS RZ, [RZ] ;  /* 0x00000000fffff984 */ /* 0x000fe20000000800 */
[----:B------:R-:W-:Y:S01]  /*58f0*/  @!PT LDS RZ, [RZ] ;  /* 0x00000000fffff984 */ /* 0x000fe20000000800 */
[----:B------:R3:W-:Y:S04]  /*5900*/  @!P2 LDGSTS.E.BYPASS.LTC128B.128 [R202+0x17000], [R4.64+0x100] ;  /* 0x1700010004caafae */ /* 0x0007e8000b901d4c */
[----:B------:R-:W-:Y:S04]  /*5910*/  LDSM.16.M88.4 R140, [R194] ;  /* 0x00000000c28c783b */ /* 0x000fe80000000200 */
[----:B------:R-:W2:Y:S04]  /*5920*/  LDSM.16.M88.4 R12, [R193+0xc000] ;  /* 0x00c00000c10c783b */ /* 0x000ea80000000200 */
[----:B------:R-:W-:Y:S04]  /*5930*/  LDSM.16.M88.4 R20, [R192] ;  /* 0x00000000c014783b */ /* 0x000fe80000000200 */
[----:B------:R-:W-:Y:S04]  /*5940*/  LDSM.16.M88.4 R228, [R191] ;  /* 0x00000000bfe4783b */ /* 0x000fe80000000200 */
[----:B------:R-:W5:Y:S04]  /*5950*/  LDSM.16.M88.4 R156, [R193+0xc800] ;  /* 0x00c80000c19c783b */ /* 0x000f680000000200 */
[----:B------:R-:W4:Y:S04]  /*5960*/  LDSM.16.M88.4 R148, [R193+0xd000] ;  /* 0x00d00000c194783b */ /* 0x000f280000000200 */
[----:B-1----:R-:W1:Y:S04]  /*5970*/  LDSM.16.M88.4 R8, [R193+0xd800] ;  /* 0x00d80000c108783b */ /* 0x002e680000000200 */
[----:B---3--:R-:W-:Y:S04]  /*5980*/  LDSM.16.M88.4 R4, [R190] ;  /* 0x00000000be04783b */ /* 0x008fe80000000200 */
[----:B------:R-:W3:Y:S04]  /*5990*/  LDSM.16.M88.4 R224, [R187+0xc000] ;  /* 0x00c00000bbe0783b */ /* 0x000ee80000000200 */
[----:B------:R-:W1:Y:S04]  /*59a0*/  LDSM.16.M88.4 R164, [R183] ;  /* 0x00000000b7a4783b */ /* 0x000e680000000200 */
[----:B------:R-:W1:Y:S01]  /*59b0*/  LDSM.16.M88.4 R136, [R182] ;  /* 0x00000000b688783b */ /* 0x000e620000000200 */
[C---:B--2---:R-:W-:Y:S03]  /*59c0*/  HMMA.16816.F32 R16, R140.reuse, R12, RZ ;  /* 0x0000000c8c10723c */ /* 0x044fe600000018ff */
[----:B------:R-:W2:Y:S04]  /*59d0*/  LDSM.16.M88.4 R28, [R181] ;  /* 0x00000000b51c783b */ /* 0x000ea80000000200 */
[----:B------:R-:W-:Y:S01]  /*59e0*/  LDSM.16.M88.4 R232, [R180] ;  /* 0x00000000b4e8783b */ /* 0x000fe20000000200 */
[C---:B------:R-:W-:Y:S03]  /*59f0*/  HMMA.16816.F32 R12, R140.reuse, R14, RZ ;  /* 0x0000000e8c0c723c */ /* 0x040fe600000018ff */
[----:B------:R-:W-:Y:S04]  /*5a00*/  LDSM.16.M88.4 R168, [R187+0xc800] ;  /* 0x00c80000bba8783b */ /* 0x000fe80000000200 */
[----:B------:R-:W-:Y:S01]  /*5a10*/  LDSM.16.M88.4 R32, [R187+0xd000] ;  /* 0x00d00000bb20783b */ /* 0x000fe20000000200 */
[----:B-----5:R-:W-:Y:S03]  /*5a20*/  HMMA.16816.F32 R160, R140, R156, RZ ;  /* 0x0000009c8ca0723c */ /* 0x020fe600000018ff */
[----:B----4-:R-:W-:Y:S04]  /*5a30*/  LDSM.16.M88.4 R24, [R187+0xd800] ;  /* 0x00d80000bb18783b */ /* 0x010fe80000000200 */
[----:B------:R-:W0:Y:S01]  /*5a40*/  LDGDEPBAR ;  /* 0x00000000000079af */ /* 0x000e220000000000 */
[----:B------:R-:W-:Y:S08]  /*5a50*/  HMMA.16816.F32 R16, R20, R228, R16 ;  /* 0x000000e41410723c */ /* 0x000ff00000001810 */
[C---:B------:R-:W-:Y:S08]  /*5a60*/  HMMA.16816.F32 R152, R140.reuse, R148, RZ ;  /* 0x000000948c98723c */ /* 0x040ff000000018ff */
[C---:B------:R-:W-:Y:S08]  /*5a70*/  HMMA.16816.F32 R156, R140.reuse, R158, RZ ;  /* 0x0000009e8c9c723c */ /* 0x040ff000000018ff */
[C---:B------:R-:W-:Y:S08]  /*5a80*/  HMMA.16816.F32 R148, R140.reuse, R150, RZ ;  /* 0x000000968c94723c */ /* 0x040ff000000018ff */
[----:B-1----:R-:W-:Y:S08]  /*5a90*/  HMMA.16816.F32 R144, R140, R8, RZ ;  /* 0x000000088c90723c */ /* 0x002ff000000018ff */
[----:B------:R-:W-:Y:S01]  /*5aa0*/  HMMA.16816.F32 R12, R20, R230, R12 ;  /* 0x000000e6140c723c */ /* 0x000fe2000000180c */
[----:B------:R-:W-:Y:S07]  /*5ab0*/  LDSM.16.M88.4 R228, [R193+0xe000] ;  /* 0x00e00000c1e4783b */ /* 0x000fee0000000200 */
[----:B------:R-:W-:Y:S01]  /*5ac0*/  HMMA.16816.F32 R140, R140, R10, RZ ;  /* 0x0000000a8c8c723c */ /* 0x000fe200000018ff */
[----:B------:R-:W1:Y:S07]  /*5ad0*/  LDSM.16.M88.4 R8, [R189] ;  /* 0x00000000bd08783b */ /* 0x000e6e0000000200 */
[----:B---3--:R-:W-:Y:S08]  /*5ae0*/  HMMA.16816.F32 R16, R4, R224, R16 ;  /* 0x000000e00410723c */ /* 0x008ff00000001810 */
[----:B------:R-:W-:Y:S08]  /*5af0*/  HMMA.16816.F32 R160, R20, R164, R160 ;  /* 0x000000a414a0723c */ /* 0x000ff000000018a0 */
[----:B------:R-:W-:Y:S01]  /*5b00*/  HMMA.16816.F32 R12, R4, R226, R12 ;  /* 0x000000e2040c723c */ /* 0x000fe2000000180c */
[----:B------:R-:W-:Y:S07]  /*5b10*/  LDSM.16.M88.4 R224, [R193+0xe800] ;  /* 0x00e80000c1e0783b */ /* 0x000fee0000000200 */
[C---:B------:R-:W-:Y:S01]  /*5b20*/  HMMA.16816.F32 R156, R20.reuse, R166, R156 ;  /* 0x000000a6149c723c */ /* 0x040fe2000000189c */
[----:B------:R-:W-:Y:S07]  /*5b30*/  LDSM.16.M88.4 R164, [R180+0x800] ;  /* 0x00080000b4a4783b */ /* 0x000fee0000000200 */
[C---:B------:R-:W-:Y:S08]  /*5b40*/  HMMA.16816.F32 R152, R20.reuse, R136, R152 ;  /* 0x000000881498723c */ /* 0x040ff00000001898 */
[C---:B------:R-:W-:Y:S01]  /*5b50*/  HMMA.16816.F32 R148, R20.reuse, R138, R148 ;  /* 0x0000008a1494723c */ /* 0x040fe20000001894 */
[----:B------:R-:W-:Y:S07]  /*5b60*/  LDSM.16.M88.4 R136, [R180+0x1000] ;  /* 0x00100000b488783b */ /* 0x000fee0000000200 */
[C---:B--2---:R-:W-:Y:S08]  /*5b70*/  HMMA.16816.F32 R144, R20.reuse, R28, R144 ;  /* 0x0000001c1490723c */ /* 0x044ff00000001890 */
[----:B------:R-:W-:Y:S01]  /*5b80*/  HMMA.16816.F32 R140, R20, R30, R140 ;  /* 0x0000001e148c723c */ /* 0x000fe2000000188c */
[----:B------:R-:W2:Y:S04]  /*5b90*/  LDSM.16.M88.4 R20, [R194+0x4000] ;  /* 0x00400000c214783b */ /* 0x000ea80000000200 */
[----:B------:R-:W3:Y:S03]  /*5ba0*/  LDSM.16.M88.4 R28, [R180+0x1800] ;  /* 0x00180000b41c783b */ /* 0x000ee60000000200 */
[----:B-1----:R-:W-:Y:S08]  /*5bb0*/  HMMA.16816.F32 R16, R8, R232, R16 ;  /* 0x000000e80810723c */ /* 0x002ff00000001810 */
[----:B------:R-:W-:Y:S08]  /*5bc0*/  HMMA.16816.F32 R160, R4, R168, R160 ;  /* 0x000000a804a0723c */ /* 0x000ff000000018a0 */
[----:B------:R-:W-:Y:S01]  /*5bd0*/  HMMA.16816.F32 R12, R8, R234, R12 ;  /* 0x000000ea080c723c */ /* 0x000fe2000000180c */
[----:B------:R-:W-:Y:S07]  /*5be0*/  LDSM.16.M88.4 R232, [R187+0xe000] ;  /* 0x00e00000bbe8783b */ /* 0x000fee0000000200 */
[C---:B------:R-:W-:Y:S01]  /*5bf0*/  HMMA.16816.F32 R156, R4.reuse, R170, R156 ;  /* 0x000000aa049c723c */ /* 0x040fe2000000189c */
[----:B------:R-:W-:Y:S07]  /*5c00*/  LDSM.16.M88.4 R168, [R179] ;  /* 0x00000000b3a8783b */ /* 0x000fee0000000200 */
[C---:B------:R-:W-:Y:S08]  /*5c10*/  HMMA.16816.F32 R152, R4.reuse, R32, R152 ;  /* 0x000000200498723c */ /* 0x040ff00000001898 */
[C---:B------:R-:W-:Y:S01]  /*5c20*/  HMMA.16816.F32 R148, R4.reuse, R34, R148 ;  /* 0x000000220494723c */ /* 0x040fe20000001894 */
[----:B------:R-:W-:Y:S07]  /*5c30*/  LDSM.16.M88.4 R32, [R193+0xf000] ;  /* 0x00f00000c120783b */ /* 0x000fee0000000200 */
[C---:B------:R-:W-:Y:S08]  /*5c40*/  HMMA.16816.F32 R144, R4.reuse, R24, R144 ;  /* 0x000000180490723c */ /* 0x040ff00000001890 */
[----:B------:R-:W-:Y:S01]  /*5c50*/  HMMA.16816.F32 R140, R4, R26, R140 ;  /* 0x0000001a048c723c */ /* 0x000fe2000000188c */
[----:B------:R-:W1:Y:S04]  /*5c60*/  LDSM.16.M88.4 R4, [R192+0x4000] ;  /* 0x00400000c004783b */ /* 0x000e680000000200 */
[----:B------:R-:W4:Y:S03]  /*5c70*/  LDSM.16.M88.4 R24, [R193+0xf800] ;  /* 0x00f80000c118783b */ /* 0x000f260000000200 */
[----:B--2---:R-:W-:Y:S08]  /*5c80*/  HMMA.16816.F32 R16, R20, R228, R16 ;  /* 0x000000e41410723c */ /* 0x004ff00000001810 */
[----:B------:R-:W-:Y:S08]  /*5c90*/  HMMA.16816.F32 R160, R8, R164, R160 ;  /* 0x000000a408a0723c */ /* 0x000ff000000018a0 */
[----:B------:R-:W-:Y:S01]  /*5ca0*/  HMMA.16816.F32 R12, R20, R230, R12 ;  /* 0x000000e6140c723c */ /* 0x000fe2000000180c */
[----:B------:R-:W-:Y:S07]  /*5cb0*/  LDSM.16.M88.4 R228, [R187+0xe800] ;  /* 0x00e80000bbe4783b */ /* 0x000fee0000000200 */
[C---:B------:R-:W-:Y:S01]  /*5cc0*/  HMMA.16816.F32 R156, R8.reuse, R166, R156 ;  /* 0x000000a6089c723c */ /* 0x040fe2000000189c */
[----:B------:R-:W-:Y:S07]  /*5cd0*/  LDSM.16.M88.4 R164, [R178] ;  /* 0x00000000b2a4783b */ /* 0x000fee0000000200 */
[C---:B------:R-:W-:Y:S08]  /*5ce0*/  HMMA.16816.F32 R152, R8.reuse, R136, R152 ;  /* 0x000000880898723c */ /* 0x040ff00000001898 */
[C---:B------:R-:W-:Y:S01]  /*5cf0*/  HMMA.16816.F32 R148, R8.reuse, R138, R148 ;  /* 0x0000008a0894723c */ /* 0x040fe20000001894 */
[----:B------:R-:W-:Y:S07]  /*5d00*/  LDSM.16.M88.4 R136, [R177] ;  /* 0x00000000b188783b */ /* 0x000fee0000000200 */
[C---:B---3--:R-:W-:Y:S08]  /*5d10*/  HMMA.16816.F32 R144, R8.reuse, R28, R144 ;  /* 0x0000001c0890723c */ /* 0x048ff00000001890 */
[----:B------:R-:W-:Y:S01]  /*5d20*/  HMMA.16816.F32 R140, R8, R30, R140 ;  /* 0x0000001e088c723c */ /* 0x000fe2000000188c */
[----:B------:R-:W2:Y:S04]  /*5d30*/  LDSM.16.M88.4 R8, [R190+0x4000] ;  /* 0x00400000be08783b */ /* 0x000ea80000000200 */
[----:B------:R-:W3:Y:S03]  /*5d40*/  LDSM.16.M88.4 R28, [R176] ;  /* 0x00000000b01c783b */ /* 0x000ee60000000200 */
[----:B-1----:R-:W-:Y:S08]  /*5d50*/  HMMA.16816.F32 R16, R4, R168, R16 ;  /* 0x000000a80410723c */ /* 0x002ff00000001810 */
[----:B------:R-:W-:Y:S08]  /*5d60*/  HMMA.16816.F32 R160, R20, R224, R160 ;  /* 0x000000e014a0723c */ /* 0x000ff000000018a0 */
[----:B------:R-:W-:Y:S01]  /*5d70*/  HMMA.16816.F32 R12, R4, R170, R12 ;  /* 0x000000aa040c723c */ /* 0x000fe2000000180c */
[----:B------:R-:W-:Y:S07]  /*5d80*/  LDSM.16.M88.4 R168, [R180+0x2800] ;  /* 0x00280000b4a8783b */ /* 0x000fee0000000200 */
[C---:B------:R-:W-:Y:S01]  /*5d90*/  HMMA.16816.F32 R156, R20.reuse, R226, R156 ;  /* 0x000000e2149c723c */ /* 0x040fe2000000189c */
[----:B------:R-:W-:Y:S07]  /*5da0*/  LDSM.16.M88.4 R224, [R180+0x2000] ;  /* 0x00200000b4e0783b */ /* 0x000fee0000000200 */
[C---:B------:R-:W-:Y:S08]  /*5db0*/  HMMA.16816.F32 R152, R20.reuse, R32, R152 ;  /* 0x000000201498723c */ /* 0x040ff00000001898 */
[C---:B------:R-:W-:Y:S01]  /*5dc0*/  HMMA.16816.F32 R148, R20.reuse, R34, R148 ;  /* 0x000000221494723c */ /* 0x040fe20000001894 */
[----:B------:R-:W1:Y:S07]  /*5dd0*/  LDSM.16.M88.4 R32, [R189+0x4000] ;  /* 0x00400000bd20783b */ /* 0x000e6e0000000200 */
[C---:B----4-:R-:W-:Y:S08]  /*5de0*/  HMMA.16816.F32 R144, R20.reuse, R24, R144 ;  /* 0x000000181490723c */ /* 0x050ff00000001890 */
[----:B------:R-:W-:Y:S01]  /*5df0*/  HMMA.16816.F32 R140, R20, R26, R140 ;  /* 0x0000001a148c723c */ /* 0x000fe2000000188c */
[----:B------:R-:W4:Y:S04]  /*5e00*/  LDSM.16.M88.4 R24, [R187+0xf000] ;  /* 0x00f00000bb18783b */ /* 0x000f280000000200 */
[----:B------:R-:W5:Y:S03]  /*5e10*/  LDSM.16.M88.4 R20, [R187+0xf800] ;  /* 0x00f80000bb14783b */ /* 0x000f660000000200 */
[----:B--2---:R-:W-:Y:S08]  /*5e20*/  HMMA.16816.F32 R16, R8, R232, R16 ;  /* 0x000000e80810723c */ /* 0x004ff00000001810 */
[----:B------:R-:W-:Y:S08]  /*5e30*/  HMMA.16816.F32 R160, R4, R164, R160 ;  /* 0x000000a404a0723c */ /* 0x000ff000000018a0 */
[----:B------:R-:W-:Y:S01]  /*5e40*/  HMMA.16816.F32 R12, R8, R234, R12 ;  /* 0x000000ea080c723c */ /* 0x000fe2000000180c */
[----:B------:R-:W-:Y:S07]  /*5e50*/  LDSM.16.M88.4 R232, [R175] ;  /* 0x00000000afe8783b */ /* 0x000fee0000000200 */
[C---:B------:R-:W-:Y:S01]  /*5e60*/  HMMA.16816.F32 R156, R4.reuse, R166, R156 ;  /* 0x000000a6049c723c */ /* 0x040fe2000000189c */
[----:B------:R-:W-:Y:S07]  /*5e70*/  LDSM.16.M88.4 R164, [R180+0x3000] ;  /* 0x00300000b4a4783b */ /* 0x000fee0000000200 */
[C---:B------:R-:W-:Y:S08]  /*5e80*/  HMMA.16816.F32 R152, R4.reuse, R136, R152 ;  /* 0x000000880498723c */ /* 0x040ff00000001898 */
[C---:B------:R-:W-:Y:S01]  /*5e90*/  HMMA.16816.F32 R148, R4.reuse, R138, R148 ;  /* 0x0000008a0494723c */ /* 0x040fe20000001894 */
[----:B------:R-:W-:Y:S07]  /*5ea0*/  LDSM.16.M88.4 R136, [R180+0x3800] ;  /* 0x00380000b488783b */ /* 0x000fee0000000200 */
[C---:B---3--:R-:W-:Y:S08]  /*5eb0*/  HMMA.16816.F32 R144, R4.reuse, R28, R144 ;  /* 0x0000001c0490723c */ /* 0x048ff00000001890 */
[----:B------:R-:W-:Y:S01]  /*5ec0*/  HMMA.16816.F32 R140, R4, R30, R140 ;  /* 0x0000001e048c723c */ /* 0x000fe2000000188c */
[----:B------:R-:W-:Y:S04]  /*5ed0*/  LDSM.16.M88.4 R4, [R194+0x8000] ;  /* 0x00800000c204783b */ /* 0x000fe80000000200 */
[----:B------:R-:W2:Y:S03]  /*5ee0*/  LDSM.16.M88.4 R28, [R193+0x10000] ;  /* 0x01000000c11c783b */ /* 0x000ea60000000200 */
[----:B-1----:R-:W-:Y:S08]  /*5ef0*/  HMMA.16816.F32 R16, R32, R224, R16 ;  /* 0x000000e02010723c */ /* 0x002ff00000001810 */
[----:B------:R-:W-:Y:S08]  /*5f00*/  HMMA.16816.F32 R160, R8, R228, R160 ;  /* 0x000000e408a0723c */ /* 0x000ff000000018a0 */
[----:B------:R-:W-:Y:S01]  /*5f10*/  HMMA.16816.F32 R12, R32, R226, R12 ;  /* 0x000000e2200c723c */ /* 0x000fe2000000180c */
[----:B------:R-:W-:Y:S07]  /*5f20*/  LDSM.16.M88.4 R224, [R174] ;  /* 0x00000000aee0783b */ /* 0x000fee0000000200 */
[C---:B------:R-:W-:Y:S01]  /*5f30*/  HMMA.16816.F32 R156, R8.reuse, R230, R156 ;  /* 0x000000e6089c723c */ /* 0x040fe2000000189c */
[----:B------:R-:W1:Y:S07]  /*5f40*/  LDSM.16.M88.4 R228, [R192+0x8000] ;  /* 0x00800000c0e4783b */ /* 0x000e6e0000000200 */
[C---:B----4-:R-:W-:Y:S08]  /*5f50*/  HMMA.16816.F32 R152, R8.reuse, R24, R152 ;  /* 0x000000180898723c */ /* 0x050ff00000001898 */
[C---:B------:R-:W-:Y:S01]  /*5f60*/  HMMA.16816.F32 R148, R8.reuse, R26, R148 ;  /* 0x0000001a0894723c */ /* 0x040fe20000001894 */
[----:B------:R-:W3:Y:S07]  /*5f70*/  LDSM.16.M88.4 R24, [R193+0x10800] ;  /* 0x01080000c118783b */ /* 0x000eee0000000200 */
[C---:B-----5:R-:W-:Y:S08]  /*5f80*/  HMMA.16816.F32 R144, R8.reuse, R20, R144 ;  /* 0x000000140890723c */ /* 0x060ff00000001890 */
[----:B------:R-:W-:Y:S01]  /*5f90*/  HMMA.16816.F32 R140, R8, R22, R140 ;  /* 0x00000016088c723c */ /* 0x000fe2000000188c */
[----:B------:R-:W4:Y:S04]  /*5fa0*/  LDSM.16.M88.4 R20, [R193+0x11000] ;  /* 0x01100000c114783b */ /* 0x000f280000000200 */
[----:B------:R-:W5:Y:S03]  /*5fb0*/  LDSM.16.M88.4 R8, [R193+0x11800] ;  /* 0x01180000c108783b */ /* 0x000f660000000200 */
        /* <DEDUP_REMOVED lines=9> */
[C---:B------:R-:W-:Y:S08]  /*6050*/  HMMA.16816.F32 R144, R32.reuse, R136, R144 ;  /* 0x000000882090723c */ /* 0x040ff00000001890 */
[----:B------:R-:W-:Y:S01]  /*6060*/  HMMA.16816.F32 R140, R32, R138, R140 ;  /* 0x0000008a208c723c */ /* 0x000fe2000000188c */
[----:B------:R-:W-:Y:S04]  /*6070*/  LDSM.16.M88.4 R136, [R190+0x8000] ;  /* 0x00800000be88783b */ /* 0x000fe80000000200 */
[----:B------:R-:W2:Y:S03]  /*6080*/  LDSM.16.M88.4 R32, [R187+0x10000] ;  /* 0x01000000bb20783b */ /* 0x000ea60000000200 */
[----:B-1----:R-:W-:Y:S08]  /*6090*/  HMMA.16816.F32 R16, R228, R232, R16 ;  /* 0x000000e8e410723c */ /* 0x002ff00000001810 */
[----:B---3--:R-:W-:Y:S08]  /*60a0*/  HMMA.16816.F32 R160, R4, R24, R160 ;  /* 0x0000001804a0723c */ /* 0x008ff000000018a0 */
[----:B------:R-:W-:Y:S08]  /*60b0*/  HMMA.16816.F32 R12, R228, R234, R12 ;  /* 0x000000eae40c723c */ /* 0x000ff0000000180c */
[C---:B------:R-:W-:Y:S01]  /*60c0*/  HMMA.16816.F32 R156, R4.reuse, R26, R156 ;  /* 0x0000001a049c723c */ /* 0x040fe2000000189c */
[----:B------:R-:W-:Y:S07]  /*60d0*/  LDSM.16.M88.4 R24, [R187+0x11000] ;  /* 0x01100000bb18783b */ /* 0x000fee0000000200 */
[C---:B----4-:R-:W-:Y:S08]  /*60e0*/  HMMA.16816.F32 R152, R4.reuse, R20, R152 ;  /* 0x000000140498723c */ /* 0x050ff00000001898 */
[C---:B------:R-:W-:Y:S01]  /*60f0*/  HMMA.16816.F32 R148, R4.reuse, R22, R148 ;  /* 0x000000160494723c */ /* 0x040fe20000001894 */
[----:B------:R-:W-:Y:S07]  /*6100*/  LDSM.16.M88.4 R20, [R187+0x11800] ;  /* 0x01180000bb14783b */ /* 0x000fee0000000200 */
[C---:B-----5:R-:W-:Y:S08]  /*6110*/  HMMA.16816.F32 R144, R4.reuse, R8, R144 ;  /* 0x000000080490723c */ /* 0x060ff00000001890 */
[----:B------:R-:W-:Y:S01]  /*6120*/  HMMA.16816.F32 R140, R4, R10, R140 ;  /* 0x0000000a048c723c */ /* 0x000fe2000000188c */
[----:B------:R-:W-:Y:S04]  /*6130*/  LDSM.16.M88.4 R8, [R189+0x8000] ;  /* 0x00800000bd08783b */ /* 0x000fe80000000200 */
[----:B------:R-:W1:Y:S03]  /*6140*/  LDSM.16.M88.4 R4, [R180+0x4000] ;  /* 0x00400000b404783b */ /* 0x000e660000000200 */
[----:B--2---:R-:W-:Y:S08]  /*6150*/  HMMA.16816.F32 R16, R136, R32, R16 ;  /* 0x000000208810723c */ /* 0x004ff00000001810 */
[----:B------:R-:W-:Y:S08]  /*6160*/  HMMA.16816.F32 R160, R228, R224, R160 ;  /* 0x000000e0e4a0723c */ /* 0x000ff000000018a0 */
[----:B------:R-:W-:Y:S08]  /*6170*/  HMMA.16816.F32 R12, R136, R34, R12 ;  /* 0x00000022880c723c */ /* 0x000ff0000000180c */
[C---:B------:R-:W-:Y:S08]  /*6180*/  HMMA.16816.F32 R144, R228.reuse, R164, R144 ;  /* 0x000000a4e490723c */ /* 0x040ff00000001890 */
[C---:B------:R-:W-:Y:S01]  /*6190*/  HMMA.16816.F32 R164, R228.reuse, R166, R140 ;  /* 0x000000a6e4a4723c */ /* 0x040fe2000000188c */
[----:B------:R-:W2:Y:S07]  /*61a0*/  LDSM.16.M88.4 R140, [R180+0x4800] ;  /* 0x00480000b48c783b */ /* 0x000eae0000000200 */
[C---:B------:R-:W-:Y:S08]  /*61b0*/  HMMA.16816.F32 R156, R228.reuse, R226, R156 ;  /* 0x000000e2e49c723c */ /* 0x040ff0000000189c */
[C---:B------:R-:W-:Y:S08]  /*61c0*/  HMMA.16816.F32 R152, R228.reuse, R168, R152 ;  /* 0x000000a8e498723c */ /* 0x040ff00000001898 */
[----:B------:R-:W-:Y:S08]  /*61d0*/  HMMA.16816.F32 R148, R228, R170, R148 ;  /* 0x000000aae494723c */ /* 0x000ff00000001894 */
[----:B-1----:R-:W-:Y:S08]  /*61e0*/  HMMA.16816.F32 R16, R8, R4, R16 ;  /* 0x000000040810723c */ /* 0x002ff00000001810 */
[----:B------:R-:W-:Y:S08]  /*61f0*/  HMMA.16816.F32 R160, R136, R28, R160 ;  /* 0x0000001c88a0723c */ /* 0x000ff000000018a0 */
[----:B------:R-:W-:Y:S01]  /*6200*/  HMMA.16816.F32 R12, R8, R6, R12 ;  /* 0x00000006080c723c */ /* 0x000fe2000000180c */
[----:B------:R-:W1:Y:S07]  /*6210*/  LDSM.16.M88.4 R4, [R180+0x5000] ;  /* 0x00500000b404783b */ /* 0x000e6e0000000200 */
[----:B------:R-:W-:Y:S01]  /*6220*/  HMMA.16816.F32 R156, R136, R30, R156 ;  /* 0x0000001e889c723c */ /* 0x000fe2000000189c */
[----:B------:R-:W-:-:S02]  /*6230*/  FSEL R29, R16, -INF , !P6 ;  /* 0xff800000101d7808 */ /* 0x000fc40007000000 */
[----:B------:R-:W-:Y:S02]  /*6240*/  FSEL R28, R19, -INF , !P0 ;  /* 0xff800000131c7808 */ /* 0x000fe40004000000 */
[----:B------:R-:W-:-:S03]  /*6250*/  ISETP.GE.AND P0, PT, R2, R208, PT ;  /* 0x000000d00200720c */ /* 0x000fc60003f06270 */
[----:B------:R-:W-:Y:S01]  /*6260*/  HMMA.16816.F32 R152, R136, R24, R152 ;  /* 0x000000188898723c */ /* 0x000fe20000001898 */
[----:B------:R-:W-:-:S07]  /*6270*/  ISETP.LT.OR P0, PT, R2, R209, P0 ;  /* 0x000000d10200720c */ /* 0x000fce0000701670 */
[----:B------:R-:W-:Y:S07]  /*6280*/  HMMA.16816.F32 R148, R136, R26, R148 ;  /* 0x0000001a8894723c */ /* 0x000fee0000001894 */
[----:B------:R-:W-:Y:S01]  /*6290*/  FSEL R26, R18, -INF , !P1 ;  /* 0xff800000121a7808 */ /* 0x000fe20004800000 */
[----:B--2---:R-:W-:Y:S01]  /*62a0*/  HMMA.16816.F32 R160, R8, R140, R160 ;  /* 0x0000008c08a0723c */ /* 0x004fe200000018a0 */
[----:B------:R-:W-:Y:S02]  /*62b0*/  FSEL R27, R17, -INF , !P5 ;  /* 0xff800000111b7808 */ /* 0x000fe40006800000 */
[----:B------:R-:W2:Y:S01]  /*62c0*/  LDSM.16.M88.4 R16, [R180+0x5800] ;  /* 0x00580000b410783b */ /* 0x000ea20000000200 */
[----:B------:R-:W-:Y:S01]  /*62d0*/  ISETP.GE.AND P5, PT, R2, R210, PT ;  /* 0x000000d20200720c */ /* 0x000fe20003fa6270 */
[----:B------:R-:W-:-:S04]  /*62e0*/  DEPBAR.LE SB0, 0x0 ;  /* 0x000080000000791a */ /* 0x000fc80000000000 */
[----:B------:R-:W-:Y:S01]  /*62f0*/  HMMA.16816.F32 R144, R136, R20, R144 ;  /* 0x000000148890723c */ /* 0x000fe20000001890 */
[----:B------:R-:W-:Y:S01]  /*6300*/  BAR.SYNC.DEFER_BLOCKING 0x0 ;  /* 0x0000000000007b1d */ /* 0x000fe20000010000 */
[----:B------:R-:W-:Y:S02]  /*6310*/  ISETP.LT.OR P5, PT, R2, R211, P5 ;  /* 0x000000d30200720c */ /* 0x000fe40002fa1670 */
[C---:B------:R-:W-:Y:S02]  /*6320*/  IADD3 R2, R0.reuse, 0x11, RZ ;  /* 0x0000001100027810 */ /* 0x040fe40007ffe0ff */
[----:B------:R-:W-:Y:S02]  /*6330*/  FSEL R13, R13, -INF , !P5 ;  /* 0xff8000000d0d7808 */ /* 0x000fe40006800000 */
[----:B------:R-:W-:Y:S01]  /*6340*/  IADD3 R20, R0, 0x8, RZ ;  /* 0x0000000800147810 */ /* 0x000fe20007ffe0ff */
[----:B------:R-:W-:Y:S01]  /*6350*/  HMMA.16816.F32 R156, R8, R142, R156 ;  /* 0x0000008e089c723c */ /* 0x000fe2000000189c */
[----:B------:R-:W-:-:S02]  /*6360*/  ISETP.GE.AND P5, PT, R2, R210, PT ;  /* 0x000000d20200720c */ /* 0x000fc40003fa6270 */
[C---:B------:R-:W-:Y:S02]  /*6370*/  ISETP.GE.AND P6, PT, R20.reuse, R210, PT ;  /* 0x000000d21400720c */ /* 0x040fe40003fc6270 */
[C---:B------:R-:W-:Y:S02]  /*6380*/  ISETP.GE.AND P1, PT, R20.reuse, R208, PT ;  /* 0x000000d01400720c */ /* 0x040fe40003f26270 */
[C---:B------:R-:W-:Y:S01]  /*6390*/  ISETP.LT.OR P6, PT, R20.reuse, R211, P6 ;  /* 0x000000d31400720c */ /* 0x040fe200037c1670 */
[----:B-1----:R-:W-:Y:S01]  /*63a0*/  HMMA.16816.F32 R152, R8, R4, R152 ;  /* 0x000000040898723c */ /* 0x002fe20000001898 */
[----:B------:R-:W-:Y:S02]  /*63b0*/  ISETP.LT.OR P1, PT, R20, R209, P1 ;  /* 0x000000d11400720c */ /* 0x000fe40000f21670 */
[----:B------:R-:W-:Y:S02]  /*63c0*/  IADD3 R20, R0, 0x10, RZ ;  /* 0x0000001000147810 */ /* 0x000fe40007ffe0ff */
[----:B------:R-:W-:-:S02]  /*63d0*/  FSEL R31, R12, -INF , !P6 ;  /* 0xff8000000c1f7808 */ /* 0x000fc40007000000 */
[----:B------:R-:W-:Y:S01]  /*63e0*/  FSEL R14, R14, -INF , !P1 ;  /* 0xff8000000e0e7808 */ /* 0x000fe20004800000 */
[----:B------:R-:W-:Y:S01]  /*63f0*/  HMMA.16816.F32 R164, R136, R22, R164 ;  /* 0x0000001688a4723c */ /* 0x000fe200000018a4 */
[----:B------:R-:W-:Y:S02]  /*6400*/  FSEL R12, R15, -INF , !P0 ;  /* 0xff8000000f0c7808 */ /* 0x000fe40004000000 */
[C---:B------:R-:W-:Y:S02]  /*6410*/  ISETP.GE.AND P6, PT, R20.reuse, R210, PT ;  /* 0x000000d21400720c */ /* 0x040fe40003fc6270 */
[-C--:B------:R-:W-:Y:S02]  /*6420*/  ISETP.GE.AND P1, PT, R20, R208.reuse, PT ;  /* 0x000000d01400720c */ /* 0x080fe40003f26270 */
[----:B------:R-:W-:Y:S01]  /*6430*/  ISETP.GE.AND P0, PT, R2, R208, PT ;  /* 0x000000d00200720c */ /* 0x000fe20003f06270 */
[----:B------:R-:W-:Y:S01]  /*6440*/  HMMA.16816.F32 R148, R8, R6, R148 ;  /* 0x000000060894723c */ /* 0x000fe20000001894 */
[----:B------:R-:W-:-:S02]  /*6450*/  ISETP.LT.OR P6, PT, R20, R211, P6 ;  /* 0x000000d31400720c */ /* 0x000fc400037c1670 */
[----:B------:R-:W-:Y:S02]  /*6460*/  ISETP.LT.OR P1, PT, R20, R209, P1 ;  /* 0x000000d11400720c */ /* 0x000fe40000f21670 */
[C---:B------:R-:W-:Y:S02]  /*6470*/  ISETP.LT.OR P5, PT, R2.reuse, R211, P5 ;  /* 0x000000d30200720c */ /* 0x040fe40002fa1670 */
[----:B------:R-:W-:Y:S01]  /*6480*/  ISETP.LT.OR P0, PT, R2, R209, P0 ;  /* 0x000000d10200720c */ /* 0x000fe20000701670 */
[----:B--2---:R-:W-:Y:S01]  /*6490*/  HMMA.16816.F32 R144, R8, R16, R144 ;  /* 0x000000100890723c */ /* 0x004fe20000001890 */
[C---:B------:R-:W-:Y:S02]  /*64a0*/  IADD3 R4, R0.reuse, 0x18, RZ ;  /* 0x0000001800047810 */ /* 0x040fe40007ffe0ff */
[----:B------:R-:W-:Y:S02]  /*64b0*/  IADD3 R2, R0, 0x19, RZ ;  /* 0x0000001900027810 */ /* 0x000fe40007ffe0ff */
[----:B------:R-:W-:-:S02]  /*64c0*/  FSEL R25, R160, -INF , !P6 ;  /* 0xff800000a0197808 */ /* 0x000fc40007000000 */
[----:B------:R-:W-:Y:S01]  /*64d0*/  FSEL R162, R162, -INF , !P1 ;  /* 0xff800000a2a27808 */ /* 0x000fe20004800000 */
[----:B------:R-:W-:Y:S01]  /*64e0*/  HMMA.16816.F32 R164, R8, R18, R164 ;  /* 0x0000001208a4723c */ /* 0x000fe200000018a4 */
[----:B------:R-:W-:Y:S02]  /*64f0*/  FSEL R161, R161, -INF , !P5 ;  /* 0xff800000a1a17808 */ /* 0x000fe40006800000 */
[----:B------:R-:W-:Y:S02]  /*6500*/  FSEL R24, R163, -INF , !P0 ;  /* 0xff800000a3187808 */ /* 0x000fe40004000000 */
[C---:B------:R-:W-:Y:S02]  /*6510*/  ISETP.GE.AND P6, PT, R4.reuse, R210, PT ;  /* 0x000000d20400720c */ /* 0x040fe40003fc6270 */
[----:B------:R-:W-:Y:S02]  /*6520*/  ISETP.GE.AND P1, PT, R4, R208, PT ;  /* 0x000000d00400720c */ /* 0x000fe40003f26270 */
[----:B------:R-:W-:-:S02]  /*6530*/  ISETP.GE.AND P5, PT, R2, R210, PT ;  /* 0x000000d20200720c */ /* 0x000fc40003fa6270 */
[----:B------:R-:W-:Y:S02]  /*6540*/  ISETP.GE.AND P0, PT, R2, R208, PT ;  /* 0x000000d00200720c */ /* 0x000fe40003f06270 */
[C---:B------:R-:W-:Y:S02]  /*6550*/  ISETP.LT.OR P6, PT, R4.reuse, R211, P6 ;  /* 0x000000d30400720c */ /* 0x040fe400037c1670 */
[----:B------:R-:W-:Y:S02]  /*6560*/  ISETP.LT.OR P1, PT, R4, R209, P1 ;  /* 0x000000d10400720c */ /* 0x000fe40000f21670 */
[C---:B------:R-:W-:Y:S02]  /*6570*/  ISETP.LT.OR P5, PT, R2.reuse, R211, P5 ;  /* 0x000000d30200720c */ /* 0x040fe40002fa1670 */
[----:B------:R-:W-:Y:S02]  /*6580*/  ISETP.LT.OR P0, PT, R2, R209, P0 ;  /* 0x000000d10200720c */ /* 0x000fe40000701670 */
[----:B------:R-:W-:-:S02]  /*6590*/  IADD3 R4, R0, 0x20, RZ ;  /* 0x0000002000047810 */ /* 0x000fc40007ffe0ff */
[----:B------:R-:W-:Y:S02]  /*65a0*/  IADD3 R2, R0, 0x21, RZ ;  /* 0x0000002100027810 */ /* 0x000fe40007ffe0ff */
[----:B------:R-:W-:Y:S02]  /*65b0*/  FSEL R23, R156, -INF , !P6 ;  /* 0xff8000009c177808 */ /* 0x000fe40007000000 */
[----:B------:R-:W-:Y:S02]  /*65c0*/  FSEL R22, R158, -INF , !P1 ;  /* 0xff8000009e167808 */ /* 0x000fe40004800000 */
[----:B------:R-:W-:Y:S02]  /*65d0*/  FSEL R21, R157, -INF , !P5 ;  /* 0xff8000009d157808 */ /* 0x000fe40006800000 */
[----:B------:R-:W-:Y:S02]  /*65e0*/  FSEL R20, R159, -INF , !P0 ;  /* 0xff8000009f147808 */ /* 0x000fe40004000000 */
[----:B------:R-:W-:-:S02]  /*65f0*/  ISETP.GE.AND P6, PT, R4, R210, PT ;  /* 0x000000d20400720c */ /* 0x000fc40003fc6270 */
[----:B------:R-:W-:Y:S02]  /*6600*/  ISETP.GE.AND P1, PT, R4, R208, PT ;  /* 0x000000d00400720c */ /* 0x000fe40003f26270 */
[C---:B------:R-:W-:Y:S02]  /*6610*/  ISETP.GE.AND P5, PT, R2.reuse, R210, PT ;  /* 0x000000d20200720c */ /* 0x040fe40003fa6270 */
[----:B------:R-:W-:Y:S02]  /*6620*/  ISETP.GE.AND P0, PT, R2, R208, PT ;  /* 0x000000d00200720c */ /* 0x000fe40003f06270 */
[C---:B------:R-:W-:Y:S02]  /*6630*/  ISETP.LT.OR P6, PT, R4.reuse, R211, P6 ;  /* 0x000000d30400720c */ /* 0x040fe400037c1670 */
[----:B------:R-:W-:Y:S02]  /*6640*/  ISETP.LT.OR P1, PT, R4, R209, P1 ;  /* 0x000000d10400720c */ /* 0x000fe40000f21670 */
[----:B------:R-:W-:-:S02]  /*6650*/  ISETP.LT.OR P5, PT, R2, R211, P5 ;  /* 0x000000d30200720c */ /* 0x000fc40002fa1670 */
[----:B------:R-:W-:Y:S02]  /*6660*/  ISETP.LT.OR P0, PT, R2, R209, P0 ;  /* 0x000000d10200720c */ /* 0x000fe40000701670 */
[C---:B------:R-:W-:Y:S02]  /*6670*/  IADD3 R4, R0.reuse, 0x28, RZ ;  /* 0x0000002800047810 */ /* 0x040fe40007ffe0ff */
[----:B------:R-:W-:Y:S02]  /*6680*/  IADD3 R2, R0, 0x29, RZ ;  /* 0x0000002900027810 */ /* 0x000fe40007ffe0ff */
[----:B------:R-:W-:Y:S02]  /*6690*/  FSEL R169, R152, -INF , !P6 ;  /* 0xff80000098a97808 */ /* 0x000fe40007000000 */
[----:B------:R-:W-:Y:S02]  /*66a0*/  FSEL R216, R154, -INF , !P1 ;  /* 0xff8000009ad87808 */ /* 0x000fe40004800000 */
[----:B------:R-:W-:-:S02]  /*66b0*/  FSEL R171, R153, -INF , !P5 ;  /* 0xff80000099ab7808 */ /* 0x000fc40006800000 */
[----:B------:R-:W-:Y:S02]  /*66c0*/  FSEL R170, R155, -INF , !P0 ;  /* 0xff8000009baa7808 */ /* 0x000fe40004000000 */
[C---:B------:R-:W-:Y:S02]  /*66d0*/  ISETP.GE.AND P6, PT, R4.reuse, R210, PT ;  /* 0x000000d20400720c */ /* 0x040fe40003fc6270 */
[----:B------:R-:W-:Y:S02]  /*66e0*/  ISETP.GE.AND P1, PT, R4, R208, PT ;  /* 0x000000d00400720c */ /* 0x000fe40003f26270 */
[C---:B------:R-:W-:Y:S02]  /*66f0*/  ISETP.GE.AND P5, PT, R2.reuse, R210, PT ;  /* 0x000000d20200720c */ /* 0x040fe40003fa6270 */
[----:B------:R-:W-:Y:S02]  /*6700*/  ISETP.GE.AND P0, PT, R2, R208, PT ;  /* 0x000000d00200720c */ /* 0x000fe40003f06270 */
[----:B------:R-:W-:-:S02]  /*6710*/  ISETP.LT.OR P6, PT, R4, R211, P6 ;  /* 0x000000d30400720c */ /* 0x000fc400037c1670 */
[----:B------:R-:W-:Y:S02]  /*6720*/  ISETP.LT.OR P1, PT, R4, R209, P1 ;  /* 0x000000d10400720c */ /* 0x000fe40000f21670 */
[C---:B------:R-:W-:Y:S02]  /*6730*/  ISETP.LT.OR P5, PT, R2.reuse, R211, P5 ;  /* 0x000000d30200720c */ /* 0x040fe40002fa1670 */
[----:B------:R-:W-:Y:S02]  /*6740*/  ISETP.LT.OR P0, PT, R2, R209, P0 ;  /* 0x000000d10200720c */ /* 0x000fe40000701670 */
[C---:B------:R-:W-:Y:S02]  /*6750*/  IADD3 R4, R0.reuse, 0x30, RZ ;  /* 0x0000003000047810 */ /* 0x040fe40007ffe0ff */
[----:B------:R-:W-:Y:S02]  /*6760*/  IADD3 R2, R0, 0x31, RZ ;  /* 0x0000003100027810 */ /* 0x000fe40007ffe0ff */
[----:B------:R-:W-:-:S02]  /*6770*/  FSEL R218, R150, -INF , !P1 ;  /* 0xff80000096da7808 */ /* 0x000fc40004800000 */
[----:B------:R-:W-:Y:S02]  /*6780*/  FSEL R223, R149, -INF , !P5 ;  /* 0xff80000095df7808 */ /* 0x000fe40006800000 */
[----:B------:R-:W-:Y:S02]  /*6790*/  FSEL R168, R151, -INF , !P0 ;  /* 0xff80000097a87808 */ /* 0x000fe40004000000 */
[----:B------:R-:W-:Y:S02]  /*67a0*/  ISETP.GE.AND P1, PT, R4, R208, PT ;  /* 0x000000d00400720c */ /* 0x000fe40003f26270 */
[C---:B------:R-:W-:Y:S02]  /*67b0*/  ISETP.GE.AND P5, PT, R2.reuse, R210, PT ;  /* 0x000000d20200720c */ /* 0x040fe40003fa6270 */
[----:B------:R-:W-:Y:S02]  /*67c0*/  ISETP.GE.AND P0, PT, R2, R208, PT ;  /* 0x000000d00200720c */ /* 0x000fe40003f06270 */
[----:B------:R-:W-:-:S02]  /*67d0*/  ISETP.LT.OR P1, PT, R4, R209, P1 ;  /* 0x000000d10400720c */ /* 0x000fc40000f21670 */
[C---:B------:R-:W-:Y:S02]  /*67e0*/  ISETP.LT.OR P5, PT, R2.reuse, R211, P5 ;  /* 0x000000d30200720c */ /* 0x040fe40002fa1670 */
[----:B------:R-:W-:Y:S02]  /*67f0*/  ISETP.LT.OR P0, PT, R2, R209, P0 ;  /* 0x000000d10200720c */ /* 0x000fe40000701670 */
[----:B------:R-:W-:Y:S02]  /*6800*/  IADD3 R2, R0, 0x38, RZ ;  /* 0x0000003800027810 */ /* 0x000fe40007ffe0ff */
[----:B------:R-:W-:Y:S02]  /*6810*/  FSEL R154, R146, -INF , !P1 ;  /* 0xff800000929a7808 */ /* 0x000fe40004800000 */
[----:B------:R-:W-:Y:S02]  /*6820*/  ISETP.GE.AND P1, PT, R2, R210, PT ;  /* 0x000000d20200720c */ /* 0x000fe40003f26270 */
[----:B------:R-:W-:-:S02]  /*6830*/  FSEL R225, R148, -INF , !P6 ;  /* 0xff80000094e17808 */ /* 0x000fc40007000000 */
[-C--:B------:R-:W-:Y:S02]  /*6840*/  ISETP.LT.OR P1, PT, R2, R211.reuse, P1 ;  /* 0x000000d30200720c */ /* 0x080fe40000f21670 */
[----:B------:R-:W-:Y:S02]  /*6850*/  ISETP.GE.AND P6, PT, R4, R210, PT ;  /* 0x000000d20400720c */ /* 0x000fe40003fc6270 */
[----:B------:R-:W-:Y:S02]  /*6860*/  FSEL R143, R164, -INF , !P1 ;  /* 0xff800000a48f7808 */ /* 0x000fe40004800000 */
[----:B------:R-:W-:Y:S02]  /*6870*/  ISETP.GT.AND P1, PT, R219, R198, PT ;  /* 0x000000c6db00720c */ /* 0x000fe40003f24270 */
[----:B------:R-:W-:Y:S02]  /*6880*/  ISETP.LT.OR P6, PT, R4, R211, P6 ;  /* 0x000000d30400720c */ /* 0x000fe400037c1670 */
[----:B------:R-:W-:-:S02]  /*6890*/  IADD3 R0, R0, 0x39, RZ ;  /* 0x0000003900007810 */ /* 0x000fc40007ffe0ff */
[----:B------:R-:W-:Y:S02]  /*68a0*/  FSEL R157, R144, -INF , !P6 ;  /* 0xff800000909d7808 */ /* 0x000fe40007000000 */
[----:B------:R-:W-:Y:S02]  /*68b0*/  FSEL R155, R145, -INF , !P5 ;  /* 0xff800000919b7808 */ /* 0x000fe40006800000 */
[----:B------:R-:W-:Y:S02]  /*68c0*/  FSEL R142, R147, -INF , !P0 ;  /* 0xff800000938e7808 */ /* 0x000fe40004000000 */
[----:B------:R-:W-:Y:S02]  /*68d0*/  ISETP.GE.AND P5, PT, R2, R208, PT ;  /* 0x000000d00200720c */ /* 0x000fe40003fa6270 */
[C---:B------:R-:W-:Y:S02]  /*68e0*/  ISETP.GE.AND P6, PT, R0.reuse, R210, PT ;  /* 0x000000d20000720c */ /* 0x040fe40003fc6270 */
[----:B------:R-:W-:-:S02]  /*68f0*/  ISETP.GE.AND P0, PT, R0, R208, PT ;  /* 0x000000d00000720c */ /* 0x000fc40003f06270 */
[----:B------:R-:W-:Y:S02]  /*6900*/  ISETP.LT.OR P5, PT, R2, R209, P5 ;  /* 0x000000d10200720c */ /* 0x000fe40002fa1670 */
[C---:B------:R-:W-:Y:S02]  /*6910*/  ISETP.LT.OR P6, PT, R0.reuse, R211, P6 ;  /* 0x000000d30000720c */ /* 0x040fe400037c1670 */
[----:B------:R-:W-:Y:S02]  /*6920*/  ISETP.LT.OR P0, PT, R0, R209, P0 ;  /* 0x000000d10000720c */ /* 0x000fe40000701670 */
[----:B------:R-:W-:Y:S02]  /*6930*/  FSEL R140, R166, -INF , !P5 ;  /* 0xff800000a68c7808 */ /* 0x000fe40006800000 */
[----:B------:R-:W-:Y:S02]  /*6940*/  FSEL R141, R165, -INF , !P6 ;  /* 0xff800000a58d7808 */ /* 0x000fe40007000000 */
[----:B------:R-:W-:Y:S01]  /*6950*/  FSEL R152, R167, -INF , !P0 ;  /* 0xff800000a7987808 */ /* 0x000fe20004000000 */
[----:B------:R-:W-:Y:S05]  /*6960*/  @!P1 BRA `(.L_x_327) ;  /* 0x0000038000009947 */ /* 0x000fea0003800000 */
[----:B------:R-:W-:Y:S01]  /*6970*/  IADD3 R0, R133, -0x3, RZ ;  /* 0xfffffffd85007810 */ /* 0x000fe20007ffe0ff */
[----:B------:R1:W-:Y:S01]  /*6980*/  @P4 STS.128 [R202+0xc000], RZ ;  /* 0x00c000ffca004388 */ /* 0x0003e20000000c00 */
[----:B------:R-:W-:Y:S02]  /*6990*/  BSSY B0, `(.L_x_328) ;  /* 0x0000034000007945 */ /* 0x000fe40003800000 */
[----:B------:R-:W-:Y:S01]  /*69a0*/  SHF.R.S32.HI R7, RZ, 0x1f, R0 ;  /* 0x0000001fff077819 */ /* 0x000fe20000011400 */
[----:B------:R-:W-:-:S04]  /*69b0*/  IMAD.WIDE.U32 R8, R0, c[0x0][0x198], RZ ;  /* 0x0000660000087a25 */ /* 0x000fc800078e00ff */
[----:B------:R-:W-:Y:S01]  /*69c0*/  IMAD R7, R7, c[0x0][0x198], RZ ;  /* 0x0000660007077a24 */ /* 0x000fe200078e02ff */
[----:B------:R-:W-:-:S03]  /*69d0*/  LEA R5, P5, R8, R204, 0x6 ;  /* 0x000000cc08057211 */ /* 0x000fc600078a30ff */
[----:B------:R-:W-:Y:S01]  /*69e0*/  IMAD R7, R0, c[0x0][0x19c], R7 ;  /* 0x0000670000077a24 */ /* 0x000fe200078e0207 */
[C---:B------:R-:W-:Y:S02]  /*69f0*/  @!P4 LEA R6, P0, R5.reuse, c[0x0][0x168], 0x1 ;  /* 0x00005a000506ca11 */ /* 0x040fe400078008ff */
[----:B------:R-:W-:Y:S01]  /*6a00*/  IADD3 R0, P6, R5, UR11, RZ ;  /* 0x0000000b05007c10 */ /* 0x000fe2000ffde0ff */
[----:B------:R-:W-:-:S05]  /*6a10*/  IMAD.IADD R7, R9, 0x1, R7 ;  /* 0x0000000109077824 */ /* 0x000fca00078e0207 */
[----:B------:R-:W-:Y:S02]  /*6a20*/  LEA.HI.X R2, R8, R207, R7, 0x6, P5 ;  /* 0x000000cf08027211 */ /* 0x000fe400028f3407 */
[C---:B------:R-:W-:Y:S02]  /*6a30*/  @!P3 LEA R10, P5, R5.reuse, c[0x0][0x168], 0x1 ;  /* 0x00005a00050aba11 */ /* 0x040fe400078a08ff */
[C-C-:B------:R-:W-:Y:S02]  /*6a40*/  @!P4 LEA.HI.X R7, R5.reuse, c[0x0][0x16c], R2.reuse, 0x1, P0 ;  /* 0x00005b000507ca11 */ /* 0x140fe400000f0c02 */
[C---:B------:R-:W-:Y:S02]  /*6a50*/  @!P2 LEA R8, P0, R5.reuse, c[0x0][0x168], 0x1 ;  /* 0x00005a000508aa11 */ /* 0x040fe400078008ff */
[C-C-:B------:R-:W-:Y:S01]  /*6a60*/  @!P3 LEA.HI.X R11, R5.reuse, c[0x0][0x16c], R2.reuse, 0x1, P5 ;  /* 0x00005b00050bba11 */ /* 0x140fe200028f0c02 */
[----:B------:R-:W-:Y:S01]  /*6a70*/  @!PT LDS RZ, [RZ] ;  /* 0x00000000fffff984 */ /* 0x000fe20000000800 */
[----:B------:R-:W-:Y:S01]  /*6a80*/  @!PT LDS RZ, [RZ] ;  /* 0x00000000fffff984 */ /* 0x000fe20000000800 */
[----:B------:R-:W-:Y:S01]  /*6a90*/  @!PT LDS RZ, [RZ] ;  /* 0x00000000fffff984 */ /* 0x000fe20000000800 */
[----:B------:R1:W-:Y:S01]  /*6aa0*/  @!P4 LDGSTS.E.BYPASS.LTC128B.128 [R202+0xc000], [R6.64] ;  /* 0x0c00000006cacfae */ /* 0x0003e2000b901d4c */
[----:B------:R-:W-:-:S02]  /*6ab0*/  @!P2 LEA.HI.X R9, R5, c[0x0][0x16c], R2, 0x1, P0 ;  /* 0x00005b000509aa11 */ /* 0x000fc400000f0c02 */
[----:B------:R-:W-:Y:S01]  /*6ac0*/  @!P4 LEA R16, P5, R0, c[0x0][0x168], 0x1 ;  /* 0x00005a000010ca11 */ /* 0x000fe200078a08ff */
[----:B------:R1:W-:Y:S01]  /*6ad0*/  @P3 STS.128 [R202+0xe000], RZ ;  /* 0x00e000ffca003388 */ /* 0x0003e20000000c00 */
[----:B------:R-:W-:Y:S02]  /*6ae0*/  IADD3.X R5, R2, UR6, RZ, P6, !PT ;  /* 0x0000000602057c10 */ /* 0x000fe4000b7fe4ff */
[C---:B------:R-:W-:Y:S01]  /*6af0*/  @!P3 LEA R18, P0, R0.reuse, c[0x0][0x168], 0x1 ;  /* 0x00005a000012ba11 */ /* 0x040fe200078008ff */
[----:B------:R-:W-:Y:S01]  /*6b00*/  @!PT LDS RZ, [RZ] ;  /* 0x00000000fffff984 */ /* 0x000fe20000000800 */
[----:B------:R-:W-:Y:S01]  /*6b10*/  @!PT LDS RZ, [RZ] ;  /* 0x00000000fffff984 */ /* 0x000fe20000000800 */
[----:B------:R-:W-:Y:S01]  /*6b20*/  @!PT LDS RZ, [RZ] ;  /* 0x00000000fffff984 */ /* 0x000fe20000000800 */
[----:B------:R1:W-:Y:S01]  /*6b30*/  @!P3 LDGSTS.E.BYPASS.LTC128B.128 [R202+0xe000], [R10.64+0x80] ;  /* 0x0e0000800acabfae */ /* 0x0003e2000b901d4c */
[C-C-:B------:R-:W-:Y:S02]  /*6b40*/  @!P4 LEA.HI.X R17, R0.reuse, c[0x0][0x16c], R5.reuse, 0x1, P5 ;  /* 0x00005b000011ca11 */ /* 0x140fe400028f0c05 */
        /* <DEDUP_REMOVED lines=24> */
.L_x_329:
[----:B------:R-:W-:Y:S05]  /*6cd0*/  BSYNC B0 ;  /* 0x0000000000007941 */ /* 0x000fea0003800000 */
.L_x_328:
[----:B------:R-:W0:Y:S02]  /*6ce0*/  LDGDEPBAR ;  /* 0x00000000000079af */ /* 0x000e240000000000 */
.L_x_327:
[----:B-1----:R-:W-:Y:S01]  /*6cf0*/  FMNMX.FTZ R6, R132, R29, !PT ;  /* 0x0000001d84067209 */ /* 0x002fe20007810000 */
[----:B------:R-:W-:Y:S01]  /*6d00*/  LDSM.16.MT88.4 R16, [R188+0x12000] ;  /* 0x01200000bc10783b */ /* 0x000fe20000004200 */
[----:B--2---:R-:W-:Y:S02]  /*6d10*/  FMNMX.FTZ R5, R3, R26, !PT ;  /* 0x0000001a03057209 */ /* 0x004fe40007810000 */
[----:B------:R-:W-:Y:S01]  /*6d20*/  FMNMX.FTZ R6, R27, R6, !PT ;  /* 0x000000061b067209 */ /* 0x000fe20007810000 */
[----:B------:R-:W-:Y:S01]  /*6d30*/  LDSM.16.MT88.4 R8, [R185+0x12000] ;  /* 0x01200000b908783b */ /* 0x000fe20000004200 */
[----:B------:R-:W-:Y:S02]  /*6d40*/  FMNMX.FTZ R5, R28, R5, !PT ;  /* 0x000000051c057209 */ /* 0x000fe40007810000 */
[----:B------:R-:W-:Y:S01]  /*6d50*/  FMNMX.FTZ R6, R31, R6, !PT ;  /* 0x000000061f067209 */ /* 0x000fe20007810000 */
[----:B------:R-:W-:Y:S01]  /*6d60*/  LDSM.16.MT88.4 R136, [R186+0x12800] ;  /* 0x01280000ba88783b */ /* 0x000fe20000004200 */
[----:B------:R-:W-:-:S02]  /*6d70*/  FMNMX.FTZ R5, R14, R5, !PT ;  /* 0x000000050e057209 */ /* 0x000fc40007810000 */
[----:B------:R-:W-:Y:S01]  /*6d80*/  FMNMX.FTZ R6, R13, R6, !PT ;  /* 0x000000060d067209 */ /* 0x000fe20007810000 */
[----:B------:R-:W-:Y:S01]  /*6d90*/  LDSM.16.MT88.4 R32, [R185+0x12800] ;  /* 0x01280000b920783b */ /* 0x000fe20000004200 */
        /* <DEDUP_REMOVED lines=40> */
[----:B------:R-:W-:Y:S01]  /*7020*/  FFMA.FTZ R147, R13, c[0x0][0x23c], -R156 ;  /* 0x00008f000d937a23 */ /* 0x000fe2000001089c */
[----:B------:R-:W-:Y:S01]  /*7030*/  FSEL R6, R0, RZ, P0 ;  /* 0x000000ff00067208 */ /* 0x000fe20000000000 */
[----:B------:R-:W-:-:S02]  /*7040*/  FADD.FTZ R4, R132, -R5 ;  /* 0x8000000584047221 */ /* 0x000fc40000010000 */
[--C-:B------:R-:W-:Y:S02]  /*7050*/  FFMA.FTZ R144, R14, c[0x0][0x23c], -R153.reuse ;  /* 0x00008f000e907a23 */ /* 0x100fe40000010899 */
[--C-:B------:R-:W-:Y:S01]  /*7060*/  FFMA.FTZ R151, R12, c[0x0][0x23c], -R153.reuse ;  /* 0x00008f000c977a23 */ /* 0x100fe20000010899 */
[----:B------:R-:W-:Y:S01]  /*7070*/  MUFU.EX2 R147, R147 ;  /* 0x0000009300937308 */ /* 0x000fe20000000800 */
[----:B------:R-:W1:Y:S01]  /*7080*/  LDSM.16.MT88.4 R12, [R186+0x12000] ;  /* 0x01200000ba0c783b */ /* 0x000e620000004200 */
[----:B------:R-:W-:Y:S02]  /*7090*/  FADD.FTZ R6, R3, -R6 ;  /* 0x8000000603067221 */ /* 0x000fe40000010000 */
[--C-:B------:R-:W-:Y:S02]  /*70a0*/  FFMA.FTZ R150, R29, c[0x0][0x23c], -R156.reuse ;  /* 0x00008f001d967a23 */ /* 0x100fe4000001089c */
[--C-:B------:R-:W-:Y:S02]  /*70b0*/  FFMA.FTZ R149, R27, c[0x0][0x23c], -R156.reuse ;  /* 0x00008f001b957a23 */ /* 0x100fe4000001089c */
[----:B------:R-:W-:Y:S01]  /*70c0*/  FFMA.FTZ R148, R31, c[0x0][0x23c], -R156 ;  /* 0x00008f001f947a23 */ /* 0x000fe2000001089c */
[----:B------:R-:W-:Y:S01]  /*70d0*/  MUFU.EX2 R144, R144 ;  /* 0x0000009000907308 */ /* 0x000fe20000000800 */
[----:B------:R-:W-:-:S02]  /*70e0*/  FFMA.FTZ R146, R26, c[0x0][0x23c], -R153 ;  /* 0x00008f001a927a23 */ /* 0x000fc40000010899 */
[----:B------:R-:W-:Y:S02]  /*70f0*/  FFMA.FTZ R145, R28, c[0x0][0x23c], -R153 ;  /* 0x00008f001c917a23 */ /* 0x000fe40000010899 */
[----:B------:R-:W-:Y:S01]  /*7100*/  FMUL.FTZ R132, R4, c[0x0][0x23c] ;  /* 0x00008f0004847a20 */ /* 0x000fe20000410000 */
[----:B------:R-:W-:Y:S01]  /*7110*/  LDSM.16.MT88.4 R28, [R184+0x12800] ;  /* 0x01280000b81c783b */ /* 0x000fe20000004200 */
[----:B------:R-:W-:Y:S01]  /*7120*/  FMUL.FTZ R3, R6, c[0x0][0x23c] ;  /* 0x00008f0006037a20 */ /* 0x000fe20000410000 */
[----:B------:R-:W-:Y:S01]  /*7130*/  MUFU.EX2 R150, R150 ;  /* 0x0000009600967308 */ /* 0x000fe20000000800 */
[--C-:B------:R-:W-:Y:S02]  /*7140*/  FFMA.FTZ R159, R161, c[0x0][0x23c], -R156.reuse ;  /* 0x00008f00a19f7a23 */ /* 0x100fe4000001089c */
[--C-:B------:R-:W-:Y:S02]  /*7150*/  FFMA.FTZ R158, R25, c[0x0][0x23c], -R156.reuse ;  /* 0x00008f00199e7a23 */ /* 0x100fe4000001089c */
[----:B------:R-:W-:-:S02]  /*7160*/  FFMA.FTZ R160, R23, c[0x0][0x23c], -R156 ;  /* 0x00008f0017a07a23 */ /* 0x000fc4000001089c */
[--C-:B------:R-:W-:Y:S01]  /*7170*/  FFMA.FTZ R161, R21, c[0x0][0x23c], -R156.reuse ;  /* 0x00008f0015a17a23 */ /* 0x100fe2000001089c */
[----:B------:R-:W2:Y:S01]  /*7180*/  MUFU.EX2 R149, R149 ;  /* 0x0000009500957308 */ /* 0x000ea20000000800 */
[--C-:B------:R-:W-:Y:S02]  /*7190*/  FFMA.FTZ R162, R162, c[0x0][0x23c], -R153.reuse ;  /* 0x00008f00a2a27a23 */ /* 0x100fe40000010899 */
[--C-:B------:R-:W-:Y:S02]  /*71a0*/  FFMA.FTZ R165, R24, c[0x0][0x23c], -R153.reuse ;  /* 0x00008f0018a57a23 */ /* 0x100fe40000010899 */
[--C-:B------:R-:W-:Y:S01]  /*71b0*/  FFMA.FTZ R163, R22, c[0x0][0x23c], -R153.reuse ;  /* 0x00008f0016a37a23 */ /* 0x100fe20000010899 */
[----:B------:R-:W-:Y:S01]  /*71c0*/  LDSM.16.MT88.4 R24, [R188+0x14800] ;  /* 0x01480000bc18783b */ /* 0x000fe20000004200 */
[----:B------:R-:W-:Y:S01]  /*71d0*/  FFMA.FTZ R164, R20, c[0x0][0x23c], -R153 ;  /* 0x00008f0014a47a23 */ /* 0x000fe20000010899 */
[----:B------:R-:W3:Y:S01]  /*71e0*/  MUFU.EX2 R148, R148 ;  /* 0x0000009400947308 */ /* 0x000ee20000000800 */
[--C-:B------:R-:W-:Y:S01]  /*71f0*/  FFMA.FTZ R166, R169, c[0x0][0x23c], -R156.reuse ;  /* 0x00008f00a9a67a23 */ /* 0x100fe2000001089c */
[----:B------:R-:W-:Y:S01]  /*7200*/  LDSM.16.MT88.4 R20, [R186+0x14800] ;  /* 0x01480000ba14783b */ /* 0x000fe20000004200 */
[----:B------:R-:W-:-:S02]  /*7210*/  FFMA.FTZ R169, R171, c[0x0][0x23c], -R156 ;  /* 0x00008f00aba97a23 */ /* 0x000fc4000001089c */
[--C-:B------:R-:W-:Y:S02]  /*7220*/  FFMA.FTZ R220, R223, c[0x0][0x23c], -R156.reuse ;  /* 0x00008f00dfdc7a23 */ /* 0x100fe4000001089c */
[--C-:B------:R-:W-:Y:S01]  /*7230*/  FFMA.FTZ R171, R216, c[0x0][0x23c], -R153.reuse ;  /* 0x00008f00d8ab7a23 */ /* 0x100fe20000010899 */
[----:B------:R-:W-:Y:S01]  /*7240*/  MUFU.EX2 R146, R146 ;  /* 0x0000009200927308 */ /* 0x000fe20000000800 */
[----:B--2---:R-:W-:Y:S01]  /*7250*/  F2FP.PACK_AB R4, R149, R150 ;  /* 0x000000969504723e */ /* 0x004fe200000000ff */
[----:B------:R-:W-:Y:S02]  /*7260*/  FFMA.FTZ R167, R225, c[0x0][0x23c], -R156 ;  /* 0x00008f00e1a77a23 */ /* 0x000fe4000001089c */
[--C-:B------:R-:W-:Y:S02]  /*7270*/  FFMA.FTZ R170, R170, c[0x0][0x23c], -R153.reuse ;  /* 0x00008f00aaaa7a23 */ /* 0x100fe40000010899 */
[--C-:B------:R-:W-:Y:S02]  /*7280*/  FFMA.FTZ R216, R218, c[0x0][0x23c], -R153.reuse ;  /* 0x00008f00dad87a23 */ /* 0x100fe40000010899 */
[----:B------:R-:W2:Y:S01]  /*7290*/  MUFU.EX2 R145, R145 ;  /* 0x0000009100917308 */ /* 0x000ea20000000800 */
[----:B---3--:R-:W-:Y:S01]  /*72a0*/  F2FP.PACK_AB R6, R147, R148 ;  /* 0x000000949306723e */ /* 0x008fe200000000ff */
[----:B------:R-:W-:-:S02]  /*72b0*/  FFMA.FTZ R223, R168, c[0x0][0x23c], -R153 ;  /* 0x00008f00a8df7a23 */ /* 0x000fc40000010899 */
[--C-:B------:R-:W-:Y:S02]  /*72c0*/  FFMA.FTZ R168, R155, c[0x0][0x23c], -R156.reuse ;  /* 0x00008f009ba87a23 */ /* 0x100fe4000001089c */
[--C-:B------:R-:W-:Y:S02]  /*72d0*/  FFMA.FTZ R157, R157, c[0x0][0x23c], -R156.reuse ;  /* 0x00008f009d9d7a23 */ /* 0x100fe4000001089c */
[----:B------:R-:W3:Y:S01]  /*72e0*/  MUFU.EX2 R151, R151 ;  /* 0x0000009700977308 */ /* 0x000ee20000000800 */
[--C-:B------:R-:W-:Y:S02]  /*72f0*/  FFMA.FTZ R155, R143, c[0x0][0x23c], -R156.reuse ;  /* 0x00008f008f9b7a23 */ /* 0x100fe4000001089c */
[--C-:B------:R-:W-:Y:S02]  /*7300*/  FFMA.FTZ R154, R154, c[0x0][0x23c], -R153.reuse ;  /* 0x00008f009a9a7a23 */ /* 0x100fe40000010899 */
[--C-:B------:R-:W-:Y:S02]  /*7310*/  FFMA.FTZ R225, R142, c[0x0][0x23c], -R153.reuse ;  /* 0x00008f008ee17a23 */ /* 0x100fe40000010899 */
[----:B------:R-:W-:Y:S01]  /*7320*/  FFMA.FTZ R218, R140, c[0x0][0x23c], -R153 ;  /* 0x00008f008cda7a23 */ /* 0x000fe20000010899 */
[----:B------:R-:W4:Y:S01]  /*7330*/  MUFU.EX2 R132, R132 ;  /* 0x0000008400847308 */ /* 0x000f220000000800 */
[----:B--2---:R-:W-:Y:S01]  /*7340*/  F2FP.PACK_AB R5, R145, R146 ;  /* 0x000000929105723e */ /* 0x004fe200000000ff */
[----:B------:R-:W-:-:S02]  /*7350*/  FFMA.FTZ R156, R141, c[0x0][0x23c], -R156 ;  /* 0x00008f008d9c7a23 */ /* 0x000fc4000001089c */
[----:B------:R-:W-:Y:S01]  /*7360*/  FFMA.FTZ R153, R152, c[0x0][0x23c], -R153 ;  /* 0x00008f0098997a23 */ /* 0x000fe20000010899 */
[----:B------:R-:W-:Y:S03]  /*7370*/  LDSM.16.MT88.4 R140, [R186+0x13800] ;  /* 0x01380000ba8c783b */ /* 0x000fe60000004200 */
[----:B------:R-:W2:Y:S01]  /*7380*/  MUFU.EX2 R3, R3 ;  /* 0x0000000300037308 */ /* 0x000ea20000000800 */
[----:B---3--:R-:W-:Y:S01]  /*7390*/  F2FP.PACK_AB R7, R151, R144 ;  /* 0x000000909707723e */ /* 0x008fe200000000ff */
[----:B----4-:R-:W-:-:S06]  /*73a0*/  FMUL.FTZ R120, R120, R132 ;  /* 0x0000008478787220 */ /* 0x010fcc0000410000 */
[----:B------:R-:W-:Y:S01]  /*73b0*/  MUFU.EX2 R158, R158 ;  /* 0x0000009e009e7308 */ /* 0x000fe20000000800 */
[-C--:B------:R-:W-:Y:S02]  /*73c0*/  FMUL.FTZ R121, R121, R132.reuse ;  /* 0x0000008479797220 */ /* 0x080fe40000410000 */
[-C--:B------:R-:W-:Y:S02]  /*73d0*/  FMUL.FTZ R116, R116, R132.reuse ;  /* 0x0000008474747220 */ /* 0x080fe40000410000 */
[----:B------:R-:W-:Y:S02]  /*73e0*/  FMUL.FTZ R117, R117, R132 ;  /* 0x0000008475757220 */ /* 0x000fe40000410000 */
[-C--:B--2---:R-:W-:Y:S01]  /*73f0*/  FMUL.FTZ R122, R122, R3.reuse ;  /* 0x000000037a7a7220 */ /* 0x084fe20000410000 */
[----:B------:R-:W2:Y:S01]  /*7400*/  MUFU.EX2 R159, R159 ;  /* 0x0000009f009f7308 */ /* 0x000ea20000000800 */
[-C--:B------:R-:W-:Y:S02]  /*7410*/  FMUL.FTZ R123, R123, R3.reuse ;  /* 0x000000037b7b7220 */ /* 0x080fe40000410000 */
[----:B------:R-:W-:-:S02]  /*7420*/  FMUL.FTZ R118, R118, R3 ;  /* 0x0000000376767220 */ /* 0x000fc40000410000 */
[-C--:B------:R-:W-:Y:S02]  /*7430*/  FMUL.FTZ R119, R119, R3.reuse ;  /* 0x0000000377777220 */ /* 0x080fe40000410000 */
[-C--:B------:R-:W-:Y:S01]  /*7440*/  FMUL.FTZ R128, R128, R132.reuse ;  /* 0x0000008480807220 */ /* 0x080fe20000410000 */
[C---:B-1----:R-:W-:Y:S01]  /*7450*/  HMMA.16816.F32 R120, R4.reuse, R12, R120 ;  /* 0x0000000c0478723c */ /* 0x042fe20000001878 */
[-C--:B------:R-:W-:Y:S01]  /*7460*/  FMUL.FTZ R129, R129, R132.reuse ;  /* 0x0000008481817220 */ /* 0x080fe20000410000 */
[----:B------:R-:W-:Y:S01]  /*7470*/  MUFU.EX2 R160, R160 ;  /* 0x000000a000a07308 */ /* 0x000fe20000000800 */
[-C--:B------:R-:W-:Y:S02]  /*7480*/  FMUL.FTZ R130, R130, R3.reuse ;  /* 0x0000000382827220 */ /* 0x080fe40000410000 */
[-C--:B------:R-:W-:Y:S02]  /*7490*/  FMUL.FTZ R131, R131, R3.reuse ;  /* 0x0000000383837220 */ /* 0x080fe40000410000 */
[-C--:B------:R-:W-:Y:S01]  /*74a0*/  FMUL.FTZ R124, R124, R132.reuse ;  /* 0x000000847c7c7220 */ /* 0x080fe20000410000 */
[----:B------:R-:W-:Y:S01]  /*74b0*/  HMMA.16816.F32 R116, R4, R14, R116 ;  /* 0x0000000e0474723c */ /* 0x000fe20000001874 */
[----:B------:R-:W1:Y:S01]  /*74c0*/  LDSM.16.MT88.4 R12, [R188+0x14000] ;  /* 0x01400000bc0c783b */ /* 0x000e620000004200 */
        /* <DEDUP_REMOVED lines=28> */
[----:B------:R-:W2:Y:S01]  /*7690*/  MUFU.EX2 R164, R164 ;  /* 0x000000a400a47308 */ /* 0x000ea20000000800 */
[-C--:B------:R-:W-:Y:S02]  /*76a0*/  FMUL.FTZ R43, R43, R3.reuse ;  /* 0x000000032b2b7220 */ /* 0x080fe40000410000 */
[C---:B-1----:R-:W-:Y:S01]  /*76b0*/  HMMA.16816.F32 R36, R4.reuse, R12, R36 ;  /* 0x0000000c0424723c */ /* 0x042fe20000001824 */
[-C--:B------:R-:W-:Y:S02]  /*76c0*/  FMUL.FTZ R104, R104, R132.reuse ;  /* 0x0000008468687220 */ /* 0x080fe40000410000 */
[-C--:B------:R-:W-:Y:S02]  /*76d0*/  FMUL.FTZ R105, R105, R132.reuse ;  /* 0x0000008469697220 */ /* 0x080fe40000410000 */
[-C--:B------:R-:W-:Y:S01]  /*76e0*/  FMUL.FTZ R106, R106, R3.reuse ;  /* 0x000000036a6a7220 */ /* 0x080fe20000410000 */
[----:B------:R-:W-:Y:S01]  /*76f0*/  MUFU.EX2 R166, R166 ;  /* 0x000000a600a67308 */ /* 0x000fe20000000800 */
[----:B------:R-:W-:Y:S01]  /*7700*/  FMUL.FTZ R107, R107, R3 ;  /* 0x000000036b6b7220 */ /* 0x000fe20000410000 */
[----:B------:R-:W-:Y:S01]  /*7710*/  HMMA.16816.F32 R40, R4, R14, R40 ;  /* 0x0000000e0428723c */ /* 0x000fe20000001828 */
[----:B------:R-:W1:Y:S01]  /*7720*/  LDSM.16.MT88.4 R12, [R184+0x14000] ;  /* 0x01400000b80c783b */ /* 0x000e620000004200 */
        /* <DEDUP_REMOVED lines=29> */
[----:B------:R-:W2:Y:S01]  /*7900*/  MUFU.EX2 R170, R170 ;  /* 0x000000aa00aa7308 */ /* 0x000ea20000000800 */
[----:B------:R-:W-:-:S02]  /*7910*/  FMUL.FTZ R67, R67, R3 ;  /* 0x0000000343437220 */ /* 0x000fc40000410000 */
        /* <DEDUP_REMOVED lines=68> */
[----:B------:R-:W-:Y:S01]  /*7d60*/  FADD.FTZ R149, R149, R132 ;  /* 0x0000008495957221 */ /* 0x000fe20000010000 */
[----:B------:R-:W-:Y:S01]  /*7d70*/  MOV R132, R2 ;  /* 0x0000000200847202 */ /* 0x000fe20000000f00 */
[----:B------:R-:W-:Y:S02]  /*7d80*/  FADD.FTZ R145, R145, R146 ;  /* 0x0000009291917221 */ /* 0x000fe40000010000 */
[----:B------:R-:W-:Y:S01]  /*7d90*/  FADD.FTZ R148, R148, R149 ;  /* 0x0000009594947221 */ /* 0x000fe20000010000 */
[----:B------:R-:W-:Y:S01]  /*7da0*/  HMMA.16816.F32 R96, R4, R10, R96 ;  /* 0x0000000a0460723c */ /* 0x000fe20000001860 */
[----:B------:R-:W-:Y:S01]  /*7db0*/  LDSM.16.MT88.4 R8, [R184+0x14800] ;  /* 0x01480000b808783b */ /* 0x000fe20000004200 */
[----:B------:R-:W-:Y:S02]  /*7dc0*/  FADD.FTZ R144, R144, R145 ;  /* 0x0000009190907221 */ /* 0x000fe40000010000 */
[----:B------:R-:W-:Y:S02]  /*7dd0*/  FADD.FTZ R147, R147, R148 ;  /* 0x0000009493937221 */ /* 0x000fe40000010000 */
[----:B------:R-:W-:Y:S01]  /*7de0*/  FADD.FTZ R151, R151, R144 ;  /* 0x0000009097977221 */ /* 0x000fe20000010000 */
[----:B--2---:R-:W-:Y:S01]  /*7df0*/  F2FP.PACK_AB R4, R159, R158 ;  /* 0x0000009e9f04723e */ /* 0x004fe200000000ff */
[----:B------:R-:W-:Y:S01]  /*7e00*/  FADD.FTZ R158, R158, R147 ;  /* 0x000000939e9e7221 */ /* 0x000fe20000010000 */
[----:B----4-:R-:W-:-:S02]  /*7e10*/  F2FP.PACK_AB R5, R165, R162 ;  /* 0x000000a2a505723e */ /* 0x010fc400000000ff */
[----:B------:R-:W-:Y:S01]  /*7e20*/  F2FP.PACK_AB R6, R161, R160 ;  /* 0x000000a0a106723e */ /* 0x000fe200000000ff */
[----:B------:R-:W-:Y:S01]  /*7e30*/  FADD.FTZ R159, R159, R158 ;  /* 0x0000009e9f9f7221 */ /* 0x000fe20000010000 */
[----:B------:R-:W-:-:S03]  /*7e40*/  F2FP.PACK_AB R7, R164, R163 ;  /* 0x000000a3a407723e */ /* 0x000fc600000000ff */
[----:B------:R-:W-:-:S04]  /*7e50*/  FADD.FTZ R160, R160, R159 ;  /* 0x0000009fa0a07221 */ /* 0x000fc80000010000 */
[----:B-1----:R-:W-:Y:S01]  /*7e60*/  HMMA.16816.F32 R128, R4, R12, R128 ;  /* 0x0000000c0480723c */ /* 0x002fe20000001880 */
        /* <DEDUP_REMOVED lines=70> */
[C---:B---3--:R-:W-:Y:S08]  /*82d0*/  HMMA.16816.F32 R84, R4.reuse, R16, R84 ;  /* 0x000000100454723c */ /* 0x048ff00000001854 */
[C---:B------:R-:W-:Y:S01]  /*82e0*/  HMMA.16816.F32 R88, R4.reuse, R18, R88 ;  /* 0x000000120458723c */ /* 0x040fe20000001858 */
[----:B------:R-:W-:Y:S07]  /*82f0*/  LDSM.16.MT88.4 R16, [R184+0x15800] ;  /* 0x01580000b810783b */ /* 0x000fee0000004200 */
        /* <DEDUP_REMOVED lines=10> */
[C---:B--2---:R-:W-:Y:S08]  /*83a0*/  HMMA.16816.F32 R36, R4.reuse, R24, R36 ;  /* 0x000000180424723c */ /* 0x044ff00000001824 */
[C---:B------:R-:W-:Y:S01]  /*83b0*/  HMMA.16816.F32 R40, R4.reuse, R26, R40 ;  /* 0x0000001a0428723c */ /* 0x040fe20000001828 */
[----:B------:R-:W2:Y:S07]  /*83c0*/  LDSM.16.MT88.4 R24, [R185+0x17800] ;  /* 0x01780000b918783b */ /* 0x000eae0000004200 */
[C---:B-1----:R-:W-:Y:S08]  /*83d0*/  HMMA.16816.F32 R68, R4.reuse, R12, R68 ;  /* 0x0000000c0444723c */ /* 0x042ff00000001844 */
[C---:B------:R-:W-:Y:S01]  /*83e0*/  HMMA.16816.F32 R72, R4.reuse, R14, R72 ;  /* 0x0000000e0448723c */ /* 0x040fe20000001848 */
[----:B------:R-:W1:Y:S07]  /*83f0*/  LDSM.16.MT88.4 R12, [R184+0x17800] ;  /* 0x01780000b80c783b */ /* 0x000e6e0000004200 */
[C---:B------:R-:W-:Y:S08]  /*8400*/  HMMA.16816.F32 R120, R4.reuse, R140, R120 ;  /* 0x0000008c0478723c */ /* 0x040ff00000001878 */
        /* <DEDUP_REMOVED lines=18> */
[----:B------:R-:W-:Y:S01]  /*8530*/  FADD.FTZ R223, R223, R216 ;  /* 0x000000d8dfdf7221 */ /* 0x000fe20000010000 */
[----:B------:R-:W-:Y:S01]  /*8540*/  MOV R216, R219 ;  /* 0x000000db00d87202 */ /* 0x000fe20000000f00 */
[----:B------:R-:W-:-:S02]  /*8550*/  FADD.FTZ R168, R168, R157 ;  /* 0x0000009da8a87221 */ /* 0x000fc40000010000 */
[----:B------:R-:W-:Y:S01]  /*8560*/  FADD.FTZ R154, R154, R223 ;  /* 0x000000df9a9a7221 */ /* 0x000fe20000010000 */
[C---:B------:R-:W-:Y:S01]  /*8570*/  HMMA.16816.F32 R100, R4.reuse, R34, R100 ;  /* 0x000000220464723c */ /* 0x040fe20000001864 */
[----:B------:R-:W-:Y:S02]  /*8580*/  FADD.FTZ R155, R155, R168 ;  /* 0x000000a89b9b7221 */ /* 0x000fe40000010000 */
[----:B------:R-:W-:Y:S02]  /*8590*/  FADD.FTZ R225, R225, R154 ;  /* 0x0000009ae1e17221 */ /* 0x000fe40000010000 */
[----:B------:R-:W-:Y:S02]  /*85a0*/  FADD.FTZ R221, R156, R155 ;  /* 0x0000009b9cdd7221 */ /* 0x000fe40000010000 */
        /* <DEDUP_REMOVED lines=14> */
[----:B------:R-:W-:Y:S01]  /*8690*/  IADD3 R216, R133, -0x3, RZ ;  /* 0xfffffffd85d87810 */ /* 0x000fe20007ffe0ff */
[----:B------:R-:W-:-:S04]  /*86a0*/  DEPBAR.LE SB0, 0x0 ;  /* 0x000080000000791a */ /* 0x000fc80000000000 */
[----:B------:R-:W-:Y:S01]  /*86b0*/  SHF.R.S32.HI R3, RZ, 0x1f, R216 ;  /* 0x0000001fff037819 */ /* 0x000fe200000114d8 */
[----:B------:R-:W-:Y:S01]  /*86c0*/  BAR.SYNC.DEFER_BLOCKING 0x0 ;  /* 0x0000000000007b1d */ /* 0x000fe20000010000 */
[----:B------:R-:W-:-:S04]  /*86d0*/  IMAD.WIDE.U32 R8, R216, c[0x0][0x1a0], RZ ;  /* 0x00006800d8087a25 */ /* 0x000fc800078e00ff */
[----:B------:R-:W-:Y:S01]  /*86e0*/  IMAD R3, R3, c[0x0][0x1a0], RZ ;  /* 0x0000680003037a24 */ /* 0x000fe200078e02ff */
[----:B------:R-:W-:-:S03]  /*86f0*/  LEA R5, P0, R8, R134, 0x6 ;  /* 0x0000008608057211 */ /* 0x000fc600078030ff */
[----:B------:R-:W-:Y:S01]  /*8700*/  IMAD R3, R216, c[0x0][0x1a4], R3 ;  /* 0x00006900d8037a24 */ /* 0x000fe200078e0203 */
[C---:B------:R-:W-:Y:S02]  /*8710*/  @!P4 LEA R6, P5, R5.reuse, c[0x0][0x170], 0x1 ;  /* 0x00005c000506ca11 */ /* 0x040fe400078a08ff */
[----:B------:R-:W-:Y:S01]  /*8720*/  @!P3 LEA R10, P1, R5, c[0x0][0x170], 0x1 ;  /* 0x00005c00050aba11 */ /* 0x000fe200078208ff */
[----:B------:R-:W-:-:S05]  /*8730*/  IMAD.IADD R3, R9, 0x1, R3 ;  /* 0x0000000109037824 */ /* 0x000fca00078e0203 */
[----:B------:R-:W-:Y:S02]  /*8740*/  LEA.HI.X R4, R8, R215, R3, 0x6, P0 ;  /* 0x000000d708047211 */ /* 0x000fe400000f3403 */
[C---:B------:R-:W-:Y:S02]  /*8750*/  @!P2 LEA R8, P0, R5.reuse, c[0x0][0x170], 0x1 ;  /* 0x00005c000508aa11 */ /* 0x040fe400078008ff */
[C---:B------:R-:W-:Y:S02]  /*8760*/  IADD3 R3, P6, R5.reuse, UR15, RZ ;  /* 0x0000000f05037c10 */ /* 0x040fe4000ffde0ff */
        /* <DEDUP_REMOVED lines=8> */
[----:B------:R-:W-:-:S02]  /*87f0*/  @!P4 LEA R12, P5, R3, c[0x0][0x170], 0x1 ;  /* 0x00005c00030cca11 */ /* 0x000fc400078a08ff */
[----:B------:R-:W-:Y:S01]  /*8800*/  IADD3.X R4, R4, UR5, RZ, P6, !PT ;  /* 0x0000000504047c10 */ /* 0x000fe2000b7fe4ff */
[----:B------:R-:W-:Y:S01]  /*8810*/  @P3 STS.128 [R202+0x14000], RZ ;  /* 0x014000ffca003388 */ /* 0x000fe20000000c00 */
[C---:B------:R-:W-:Y:S02]  /*8820*/  @!P3 LEA R14, P1, R3.reuse, c[0x0][0x170], 0x1 ;  /* 0x00005c00030eba11 */ /* 0x040fe400078208ff */
[C---:B------:R-:W-:Y:S01]  /*8830*/  @!P2 LEA R28, P0, R3.reuse, c[0x0][0x170], 0x1 ;  /* 0x00005c00031caa11 */ /* 0x040fe200078008ff */
[----:B------:R-:W-:Y:S01]  /*8840*/  @!PT LDS RZ, [RZ] ;  /* 0x00000000fffff984 */ /* 0x000fe20000000800 */
[----:B------:R-:W-:Y:S01]  /*8850*/  @!PT LDS RZ, [RZ] ;  /* 0x00000000fffff984 */ /* 0x000fe20000000800 */
[----:B------:R-:W-:Y:S01]  /*8860*/  @!PT LDS RZ, [RZ] ;  /* 0x00000000fffff984 */ /* 0x000fe20000000800 */
[----:B------:R2:W-:Y:S01]  /*8870*/  @!P3 LDGSTS.E.BYPASS.LTC128B.128 [R202+0x14000], [R10.64+0x80] ;  /* 0x140000800acabfae */ /* 0x0005e2000b901d4c */
[C-C-:B------:R-:W-:Y:S02]  /*8880*/  @!P4 LEA.HI.X R13, R3.reuse, c[0x0][0x174], R4.reuse, 0x1, P5 ;  /* 0x00005d00030dca11 */ /* 0x140fe400028f0c04 */
[C-C-:B------:R-:W-:Y:S01]  /*8890*/  @!P3 LEA.HI.X R15, R3.reuse, c[0x0][0x174], R4.reuse, 0x1, P1 ;  /* 0x00005d00030fba11 */ /* 0x140fe200008f0c04 */
[----:B------:R-:W-:Y:S01]  /*88a0*/  @P2 STS.128 [R202+0x16000], RZ ;  /* 0x016000ffca002388 */ /* 0x000fe20000000c00 */
[----:B------:R-:W-:-:S02]  /*88b0*/  @!P2 LEA.HI.X R29, R3, c[0x0][0x174], R4, 0x1, P0 ;  /* 0x00005d00031daa11 */ /* 0x000fc400000f0c04 */
[----:B------:R-:W-:Y:S01]  /*88c0*/  ISETP.GT.AND P0, PT, R216, R198, PT ;  /* 0x000000c6d800720c */ /* 0x000fe20003f04270 */
        /* <DEDUP_REMOVED lines=20> */
[----:B------:R-:W5:Y:S04]  /*8a10*/  LDSM.16.M88.4 R148, [R193+0xc000] ;  /* 0x00c00000c194783b */ /* 0x000f680000000200 */
[----:B------:R-:W4:Y:S04]  /*8a20*/  LDSM.16.M88.4 R140, [R193+0xc800] ;  /* 0x00c80000c18c783b */ /* 0x000f280000000200 */
[----:B------:R-:W4:Y:S04]  /*8a30*/  LDSM.16.M88.4 R32, [R193+0xd000] ;  /* 0x00d00000c120783b */ /* 0x000f280000000200 */
[----:B------:R-:W4:Y:S04]  /*8a40*/  LDSM.16.M88.4 R156, [R193+0xd800] ;  /* 0x00d80000c19c783b */ /* 0x000f280000000200 */
[----:B-1----:R-:W-:Y:S04]  /*8a50*/  LDSM.16.M88.4 R4, [R192] ;  /* 0x00000000c004783b */ /* 0x002fe80000000200 */
[----:B------:R-:W1:Y:S04]  /*8a60*/  LDSM.16.M88.4 R20, [R191] ;  /* 0x00000000bf14783b */ /* 0x000e680000000200 */
[----:B------:R-:W1:Y:S04]  /*8a70*/  LDSM.16.M88.4 R16, [R183] ;  /* 0x00000000b710783b */ /* 0x000e680000000200 */
[----:B---3--:R-:W3:Y:S04]  /*8a80*/  LDSM.16.M88.4 R12, [R182] ;  /* 0x00000000b60c783b */ /* 0x008ee80000000200 */
[----:B--2---:R-:W2:Y:S04]  /*8a90*/  LDSM.16.M88.4 R8, [R181] ;  /* 0x00000000b508783b */ /* 0x004ea80000000200 */
[----:B------:R-:W-:Y:S01]  /*8aa0*/  LDSM.16.M88.4 R224, [R187+0xc000] ;  /* 0x00c00000bbe0783b */ /* 0x000fe20000000200 */
[C---:B-----5:R-:W-:Y:S03]  /*8ab0*/  HMMA.16816.F32 R152, R24.reuse, R148, RZ ;  /* 0x000000941898723c */ /* 0x060fe600000018ff */
[----:B------:R-:W-:Y:S04]  /*8ac0*/  LDSM.16.M88.4 R168, [R187+0xc800] ;  /* 0x00c80000bba8783b */ /* 0x000fe80000000200 */
[----:B------:R-:W-:Y:S01]  /*8ad0*/  LDSM.16.M88.4 R164, [R187+0xd000] ;  /* 0x00d00000bba4783b */ /* 0x000fe20000000200 */
[C---:B----4-:R-:W-:Y:S03]  /*8ae0*/  HMMA.16816.F32 R144, R24.reuse, R140, RZ ;  /* 0x0000008c1890723c */ /* 0x050fe600000018ff */
[----:B------:R-:W-:Y:S04]  /*8af0*/  LDSM.16.M88.4 R160, [R187+0xd800] ;  /* 0x00d80000bba0783b */ /* 0x000fe80000000200 */
[----:B------:R-:W0:Y:S01]  /*8b00*/  LDGDEPBAR ;  /* 0x00000000000079af */ /* 0x000e220000000000 */
[C---:B------:R-:W-:Y:S08]  /*8b10*/  HMMA.16816.F32 R136, R24.reuse, R32, RZ ;  /* 0x000000201888723c */ /* 0x040ff000000018ff */
[C---:B------:R-:W-:Y:S08]  /*8b20*/  HMMA.16816.F32 R148, R24.reuse, R150, RZ ;  /* 0x000000961894723c */ /* 0x040ff000000018ff */
[C---:B------:R-:W-:Y:S08]  /*8b30*/  HMMA.16816.F32 R140, R24.reuse, R142, RZ ;  /* 0x0000008e188c723c */ /* 0x040ff000000018ff */
[C---:B------:R-:W-:Y:S08]  /*8b40*/  HMMA.16816.F32 R32, R24.reuse, R34, RZ ;  /* 0x000000221820723c */ /* 0x040ff000000018ff */
[C---:B------:R-:W-:Y:S08]  /*8b50*/  HMMA.16816.F32 R28, R24.reuse, R156, RZ ;  /* 0x0000009c181c723c */ /* 0x040ff000000018ff */
[----:B------:R-:W-:Y:S01]  /*8b60*/  HMMA.16816.F32 R24, R24, R158, RZ ;  /* 0x0000009e1818723c */ /* 0x000fe200000018ff */
[----:B------:R-:W4:Y:S07]  /*8b70*/  LDSM.16.M88.4 R156, [R190] ;  /* 0x00000000be9c783b */ /* 0x000f2e0000000200 */
[C---:B-1----:R-:W-:Y:S08]  /*8b80*/  HMMA.16816.F32 R152, R4.reuse, R20, R152 ;  /* 0x000000140498723c */ /* 0x042ff00000001898 */
[C---:B------:R-:W-:Y:S01]  /*8b90*/  HMMA.16816.F32 R148, R4.reuse, R22, R148 ;  /* 0x000000160494723c */ /* 0x040fe20000001894 */
[----:B------:R-:W-:Y:S07]  /*8ba0*/  LDSM.16.M88.4 R20, [R180] ;  /* 0x00000000b414783b */ /* 0x000fee0000000200 */
        /* <DEDUP_REMOVED lines=8> */
[----:B------:R-:W1:Y:S04]  /*8c30*/  LDSM.16.M88.4 R4, [R189] ;  /* 0x00000000bd04783b */ /* 0x000e680000000200 */
[----:B------:R-:W2:Y:S03]  /*8c40*/  LDSM.16.M88.4 R8, [R180+0x1800] ;  /* 0x00180000b408783b */ /* 0x000ea60000000200 */
[C---:B----4-:R-:W-:Y:S08]  /*8c50*/  HMMA.16816.F32 R152, R156.reuse, R224, R152 ;  /* 0x000000e09c98723c */ /* 0x050ff00000001898 */
        /* <DEDUP_REMOVED lines=21> */
[C---:B--2---:R-:W-:Y:S08]  /*8db0*/  HMMA.16816.F32 R28, R4.reuse, R8, R28 ;  /* 0x00000008041c723c */ /* 0x044ff0000000181c */
[----:B------:R-:W-:Y:S01]  /*8dc0*/  HMMA.16816.F32 R24, R4, R10, R24 ;  /* 0x0000000a0418723c */ /* 0x000fe20000001818 */
[----:B------:R-:W1:Y:S04]  /*8dd0*/  LDSM.16.M88.4 R4, [R192+0x4000] ;  /* 0x00400000c004783b */ /* 0x000e680000000200 */
[----:B------:R-:W2:Y:S03]  /*8de0*/  LDSM.16.M88.4 R8, [R176] ;  /* 0x00000000b008783b */ /* 0x000ea60000000200 */
[C---:B---3--:R-:W-:Y:S08]  /*8df0*/  HMMA.16816.F32 R152, R156.reuse, R224, R152 ;  /* 0x000000e09c98723c */ /* 0x048ff00000001898 */
        /* <DEDUP_REMOVED lines=21> */
[C---:B--2---:R-:W-:Y:S08]  /*8f50*/  HMMA.16816.F32 R28, R4.reuse, R8, R28 ;  /* 0x00000008041c723c */ /* 0x044ff0000000181c */
[----:B------:R-:W-:Y:S01]  /*8f60*/  HMMA.16816.F32 R24, R4, R10, R24 ;  /* 0x0000000a0418723c */ /* 0x000fe20000001818 */
[----:B------:R-:W1:Y:S04]  /*8f70*/  LDSM.16.M88.4 R4, [R189+0x4000] ;  /* 0x00400000bd04783b */ /* 0x000e680000000200 */
[----:B------:R-:W2:Y:S03]  /*8f80*/  LDSM.16.M88.4 R8, [R180+0x3800] ;  /* 0x00380000b408783b */ /* 0x000ea60000000200 */
        /* <DEDUP_REMOVED lines=31> */
[----:B------:R-:W3:Y:S07]  /*9180*/  LDSM.16.M88.4 R168, [R187+0x10000] ;  /* 0x01000000bba8783b */ /* 0x000eee0000000200 */
        /* <DEDUP_REMOVED lines=16> */
[C---:B--2---:R-:W-:Y:S08]  /*9290*/  HMMA.16816.F32 R28, R4.reuse, R8, R28 ;  /* 0x00000008041c723c */ /* 0x044ff0000000181c */
[----:B------:R-:W-:Y:S01]  /*92a0*/  HMMA.16816.F32 R24, R4, R10, R24 ;  /* 0x0000000a0418723c */ /* 0x000fe20000001818 */
[----:B------:R-:W2:Y:S04]  /*92b0*/  LDSM.16.M88.4 R8, [R180+0x5000] ;  /* 0x00500000b408783b */ /* 0x000ea80000000200 */
[----:B------:R-:W1:Y:S01]  /*92c0*/  LDSM.16.M88.4 R4, [R180+0x5800] ;  /* 0x00580000b404783b */ /* 0x000e620000000200 */
[----:B------:R-:W-:-:S04]  /*92d0*/  DEPBAR.LE SB0, 0x0 ;  /* 0x000080000000791a */ /* 0x000fc80000000000 */
[C---:B---3--:R-:W-:Y:S08]  /*92e0*/  HMMA.16816.F32 R152, R224.reuse, R168, R152 ;  /* 0x000000a8e098723c */ /* 0x048ff00000001898 */
        /* <DEDUP_REMOVED lines=11> */
[C---:B--2---:R-:W-:Y:S08]  /*93a0*/  HMMA.16816.F32 R136, R20.reuse, R8, R136 ;  /* 0x000000081488723c */ /* 0x044ff00000001888 */
[C---:B------:R-:W-:Y:S08]  /*93b0*/  HMMA.16816.F32 R32, R20.reuse, R10, R32 ;  /* 0x0000000a1420723c */ /* 0x040ff00000001820 */
[C---:B------:R-:W-:Y:S08]  /*93c0*/  HMMA.16816.F32 R28, R20.reuse, R4, R28 ;  /* 0x00000004141c723c */ /* 0x040ff0000000181c */
[----:B------:R-:W-:Y:S01]  /*93d0*/  HMMA.16816.F32 R24, R20, R6, R24 ;  /* 0x000000061418723c */ /* 0x000fe20000001818 */
[----:B------:R-:W-:Y:S06]  /*93e0*/  BAR.SYNC.DEFER_BLOCKING 0x0 ;  /* 0x0000000000007b1d */ /* 0x000fec0000010000 */
        /* <DEDUP_REMOVED lines=15> */
[C-C-:B------:R-:W-:Y:S02]  /*94e0*/  @!P4 LEA.HI.X R15, R5.reuse, c[0x0][0x16c], R4.reuse, 0x1, P5 ;  /* 0x00005b00050fca11 */ /* 0x140fe400028f0c04 */
        /* <DEDUP_REMOVED lines=8> */
[----:B------:R1:W-:Y:S01]  /*9570*/  @P3 STS.128 [R202+0xe000], RZ ;  /* 0x00e000ffca003388 */ /* 0x0003e20000000c00 */
[C---:B------:R-:W-:Y:S02]  /*9580*/  @!P3 LEA R6, P0, R3.reuse, c[0x0][0x168], 0x1 ;  /* 0x00005a000306ba11 */ /* 0x040fe400078008ff */
[C-C-:B------:R-:W-:Y:S01]  /*9590*/  @!P4 LEA.HI.X R13, R3.reuse, c[0x0][0x16c], R4.reuse, 0x1, P5 ;  /* 0x00005b00030dca11 */ /* 0x140fe200028f0c04 */
[----:B------:R-:W-:Y:S01]  /*95a0*/  @!PT LDS RZ, [RZ] ;  /* 0x00000000fffff984 */ /* 0x000fe20000000800 */
[----:B------:R-:W-:Y:S01]  /*95b0*/  @!PT LDS RZ, [RZ] ;  /* 0x00000000fffff984 */ /* 0x000fe20000000800 */
[----:B------:R-:W-:Y:S01]  /*95c0*/  @!PT LDS RZ, [RZ] ;  /* 0x00000000fffff984 */ /* 0x000fe20000000800 */
[----:B------:R1:W-:Y:S01]  /*95d0*/  @!P3 LDGSTS.E.BYPASS.LTC128B.128 [R202+0xe000], [R10.64+0x80] ;  /* 0x0e0000800acabfae */ /* 0x0003e2000b901d4c */
[----:B------:R-:W-:-:S03]  /*95e0*/  @!P3 LEA.HI.X R7, R3, c[0x0][0x16c], R4, 0x1, P0 ;  /* 0x00005b000307ba11 */ /* 0x000fc600000f0c04 */
        /* <DEDUP_REMOVED lines=23> */
.L_x_332:
[----:B------:R-:W-:Y:S05]  /*9760*/  BSYNC B0 ;  /* 0x0000000000007941 */ /* 0x000fea0003800000 */
.L_x_331:
[----:B------:R-:W0:Y:S02]  /*9770*/  LDGDEPBAR ;  /* 0x00000000000079af */ /* 0x000e240000000000 */
.L_x_330:
[----:B-1----:R-:W-:-:S05]  /*9780*/  IMAD R8, R216, 0x40, R201 ;  /* 0x00000040d8087824 */ /* 0x002fca00078e02c9 */
        /* <DEDUP_REMOVED lines=12> */
[C---:B------:R-:W-:Y:S02]  /*9850*/  IADD3 R6, R8.reuse, 0x9, RZ ;  /* 0x0000000908067810 */ /* 0x040fe40007ffe0ff */
        /* <DEDUP_REMOVED lines=79> */
[----:B------:R-:W-:Y:S02]  /*9d50*/  ISETP.GE.AND P1, PT, R10, R208, PT ;  /* 0x000000d00a00720c */ /* 0x000fe40003f26270 */
        /* <DEDUP_REMOVED lines=9> */
[----:B------:R-:W-:Y:S01]  /*9df0*/  IADD3 R10, R8, 0x38, RZ ;  /* 0x00000038080a7810 */ /* 0x000fe20007ffe0ff */
[----:B------:R-:W-:Y:S01]  /*9e00*/  LDSM.16.MT88.4 R136, [R186+0x12800] ;  /* 0x01280000ba88783b */ /* 0x000fe20000004200 */
        /* <DEDUP_REMOVED lines=21> */
[----:B------:R-:W-:Y:S01]  /*9f60*/  FSEL R141, R25, -INF , !P5 ;  /* 0xff800000198d7808 */ /* 0x000fe20006800000 */
[----:B------:R-:W-:Y:S01]  /*9f70*/  LDSM.16.MT88.4 R32, [R185+0x12800] ;  /* 0x01280000b920783b */ /* 0x000fe20000004200 */
[----:B------:R-:W-:-:S02]  /*9f80*/  FMNMX.FTZ R14, R143, R14, !PT ;  /* 0x0000000e8f0e7209 */ /* 0x000fc40007810000 */
[-C--:B------:R-:W-:Y:S02]  /*9f90*/  ISETP.GE.AND P2, PT, R12, R208.reuse, PT ;  /* 0x000000d00c00720c */ /* 0x080fe40003f46270 */
[----:B------:R-:W-:Y:S02]  /*9fa0*/  FMNMX.FTZ R15, R168, R13, !PT ;  /* 0x0000000da80f7209 */ /* 0x000fe40007810000 */
[----:B------:R-:W-:Y:S02]  /*9fb0*/  ISETP.GE.AND P1, PT, R10, R208, PT ;  /* 0x000000d00a00720c */ /* 0x000fe40003f26270 */
[----:B------:R-:W-:Y:S02]  /*9fc0*/  FMNMX.FTZ R13, R141, R14, !PT ;  /* 0x0000000e8d0d7209 */ /* 0x000fe40007810000 */
[----:B------:R-:W-:Y:S02]  /*9fd0*/  ISETP.LT.OR P2, PT, R12, R209, P2 ;  /* 0x000000d10c00720c */ /* 0x000fe40001741670 */
[----:B------:R-:W-:-:S02]  /*9fe0*/  FSEL R154, R30, -INF , !P0 ;  /* 0xff8000001e9a7808 */ /* 0x000fc40004000000 */
[----:B------:R-:W-:Y:S02]  /*9ff0*/  FMNMX.FTZ R15, R166, R15, !PT ;  /* 0x0000000fa60f7209 */ /* 0x000fe40007810000 */
[----:B------:R-:W-:Y:S02]  /*a000*/  ISETP.LT.OR P1, PT, R10, R209, P1 ;  /* 0x000000d10a00720c */ /* 0x000fe40000f21670 */
[----:B------:R-:W-:Y:S01]  /*a010*/  ISETP.GE.AND P0, PT, R8, R208, PT ;  /* 0x000000d00800720c */ /* 0x000fe20003f06270 */
[----:B------:R-:W1:Y:S01]  /*a020*/  SHFL.BFLY PT, R10, R13, 0x2, 0x1f ;  /* 0x0c401f000d0a7f89 */ /* 0x000e6200000e0000 */
        /* <DEDUP_REMOVED lines=9> */
[----:B------:R-:W-:-:S05]  /*a0c0*/  FMNMX.FTZ R17, R152, R15, !PT ;  /* 0x0000000f98117209 */ /* 0x000fca0007810000 */
[----:B------:R-:W2:Y:S01]  /*a0d0*/  SHFL.BFLY PT, R8, R17, 0x2, 0x1f ;  /* 0x0c401f0011087f89 */ /* 0x000ea200000e0000 */
[----:B-1----:R-:W-:-:S05]  /*a0e0*/  FMNMX.FTZ R15, R13, R10, !PT ;  /* 0x0000000a0d0f7209 */ /* 0x002fca0007810000 */
[----:B------:R-:W1:Y:S01]  /*a0f0*/  SHFL.BFLY PT, R132, R15, 0x1, 0x1f ;  /* 0x0c201f000f847f89 */ /* 0x000e6200000e0000 */
[----:B--2---:R-:W-:-:S03]  /*a100*/  FMNMX.FTZ R13, R17, R8, !PT ;  /* 0x00000008110d7209 */ /* 0x004fc60007810000 */
[----:B------:R-:W-:Y:S04]  /*a110*/  LDSM.16.MT88.4 R16, [R188+0x12000] ;  /* 0x01200000bc10783b */ /* 0x000fe80000004200 */
[----:B------:R-:W2:Y:S01]  /*a120*/  SHFL.BFLY PT, R8, R13, 0x1, 0x1f ;  /* 0x0c201f000d087f89 */ /* 0x000ea200000e0000 */
[----:B-1----:R-:W-:-:S04]  /*a130*/  FMNMX.FTZ R132, R15, R132, !PT ;  /* 0x000000840f847209 */ /* 0x002fc80007810000 */
        /* <DEDUP_REMOVED lines=8> */
[----:B--2---:R-:W-:Y:S01]  /*a1c0*/  FMNMX.FTZ R3, R13, R8, !PT ;  /* 0x000000080d037209 */ /* 0x004fe20007810000 */
[--C-:B------:R-:W-:Y:S01]  /*a1d0*/  FFMA.FTZ R158, R159, c[0x0][0x23c], -R156.reuse ;  /* 0x00008f009f9e7a23 */ /* 0x100fe2000001089c */
[----:B------:R-:W1:Y:S01]  /*a1e0*/  LDSM.16.MT88.4 R12, [R186+0x12000] ;  /* 0x01200000ba0c783b */ /* 0x000e620000004200 */
[--C-:B------:R-:W-:Y:S01]  /*a1f0*/  FFMA.FTZ R157, R157, c[0x0][0x23c], -R156.reuse ;  /* 0x00008f009d9d7a23 */ /* 0x100fe2000001089c */
[C---:B------:R-:W-:Y:S01]  /*a200*/  FSETP.NEU.FTZ.AND P0, PT, R3.reuse, -INF , PT ;  /* 0xff8000000300780b */ /* 0x040fe20003f1d000 */
[C---:B------:R-:W-:Y:S01]  /*a210*/  FMUL.FTZ R151, R3.reuse, c[0x0][0x23c] ;  /* 0x00008f0003977a20 */ /* 0x040fe20000410000 */
[----:B------:R-:W2:Y:S01]  /*a220*/  LDSM.16.MT88.4 R8, [R185+0x12000] ;  /* 0x01200000b908783b */ /* 0x000ea20000004200 */
[----:B------:R-:W3:Y:S01]  /*a230*/  MUFU.EX2 R148, R148 ;  /* 0x0000009400947308 */ /* 0x000ee20000000800 */
[----:B------:R-:W-:Y:S01]  /*a240*/  FSEL R7, R3, RZ, P0 ;  /* 0x000000ff03077208 */ /* 0x000fe20000000000 */
[--C-:B------:R-:W-:Y:S01]  /*a250*/  FFMA.FTZ R159, R23, c[0x0][0x23c], -R156.reuse ;  /* 0x00008f00179f7a23 */ /* 0x100fe2000001089c */
[----:B------:R-:W-:Y:S01]  /*a260*/  FSEL R151, R151, RZ, P0 ;  /* 0x000000ff97977208 */ /* 0x000fe20000000000 */
[----:B------:R-:W-:-:S02]  /*a270*/  FFMA.FTZ R160, R21, c[0x0][0x23c], -R156 ;  /* 0x00008f0015a07a23 */ /* 0x000fc4000001089c */
[----:B------:R-:W-:Y:S02]  /*a280*/  FADD.FTZ R7, R0, -R7 ;  /* 0x8000000700077221 */ /* 0x000fe40000010000 */
[--C-:B------:R-:W-:Y:S01]  /*a290*/  FFMA.FTZ R145, R5, c[0x0][0x23c], -R151.reuse ;  /* 0x00008f0005917a23 */ /* 0x100fe20000010897 */
[----:B------:R-:W-:Y:S01]  /*a2a0*/  FSEL R5, R132, RZ, P1 ;  /* 0x000000ff84057208 */ /* 0x000fe20000800000 */
[--C-:B------:R-:W-:Y:S01]  /*a2b0*/  FFMA.FTZ R133, R150, c[0x0][0x23c], -R151.reuse ;  /* 0x00008f0096857a23 */ /* 0x100fe20000010897 */
[----:B------:R-:W-:Y:S01]  /*a2c0*/  MUFU.EX2 R147, R147 ;  /* 0x0000009300937308 */ /* 0x000fe20000000800 */
[----:B------:R-:W-:Y:S02]  /*a2d0*/  FFMA.FTZ R144, R6, c[0x0][0x23c], -R151 ;  /* 0x00008f0006907a23 */ /* 0x000fe40000010897 */
[----:B------:R-:W-:Y:S02]  /*a2e0*/  FADD.FTZ R5, R2, -R5 ;  /* 0x8000000502057221 */ /* 0x000fe40000010000 */
[----:B------:R-:W-:Y:S01]  /*a2f0*/  FFMA.FTZ R2, R4, c[0x0][0x23c], -R151 ;  /* 0x00008f0004027a23 */ /* 0x000fe20000010897 */
[----:B---3--:R-:W-:Y:S01]  /*a300*/  F2FP.PACK_AB R4, R148, R149 ;  /* 0x000000959404723e */ /* 0x008fe200000000ff */
[----:B------:R-:W-:Y:S01]  /*a310*/  FMUL.FTZ R150, R5, c[0x0][0x23c] ;  /* 0x00008f0005967a20 */ /* 0x000fe20000410000 */
[----:B------:R-:W3:Y:S01]  /*a320*/  MUFU.EX2 R146, R146 ;  /* 0x0000009200927308 */ /* 0x000ee20000000800 */
[----:B------:R-:W-:-:S02]  /*a330*/  FMUL.FTZ R0, R7, c[0x0][0x23c] ;  /* 0x00008f0007007a20 */ /* 0x000fc40000410000 */
[--C-:B------:R-:W-:Y:S02]  /*a340*/  FFMA.FTZ R161, R162, c[0x0][0x23c], -R151.reuse ;  /* 0x00008f00a2a17a23 */ /* 0x100fe40000010897 */
[--C-:B------:R-:W-:Y:S02]  /*a350*/  FFMA.FTZ R162, R164, c[0x0][0x23c], -R151.reuse ;  /* 0x00008f00a4a27a23 */ /* 0x100fe40000010897 */
[--C-:B------:R-:W-:Y:S01]  /*a360*/  FFMA.FTZ R163, R22, c[0x0][0x23c], -R151.reuse ;  /* 0x00008f0016a37a23 */ /* 0x100fe20000010897 */
[----:B------:R-:W-:Y:S01]  /*a370*/  MUFU.EX2 R145, R145 ;  /* 0x0000009100917308 */ /* 0x000fe20000000800 */
[----:B------:R-:W-:Y:S02]  /*a380*/  FFMA.FTZ R164, R20, c[0x0][0x23c], -R151 ;  /* 0x00008f0014a47a23 */ /* 0x000fe40000010897 */
[----:B------:R-:W-:Y:S01]  /*a390*/  LDSM.16.MT88.4 R20, [R186+0x14800] ;  /* 0x01480000ba14783b */ /* 0x000fe20000004200 */
[--C-:B------:R-:W-:Y:S02]  /*a3a0*/  FFMA.FTZ R220, R171, c[0x0][0x23c], -R156.reuse ;  /* 0x00008f00abdc7a23 */ /* 0x100fe4000001089c */
[----:B------:R-:W-:-:S02]  /*a3b0*/  FFMA.FTZ R222, R165, c[0x0][0x23c], -R156 ;  /* 0x00008f00a5de7a23 */ /* 0x000fc4000001089c */
[----:B------:R-:W4:Y:S01]  /*a3c0*/  MUFU.EX2 R144, R144 ;  /* 0x0000009000907308 */ /* 0x000f220000000800 */
[----:B---3--:R-:W-:Y:S01]  /*a3d0*/  F2FP.PACK_AB R6, R146, R147 ;  /* 0x000000939206723e */ /* 0x008fe200000000ff */
[--C-:B------:R-:W-:Y:S02]  /*a3e0*/  FFMA.FTZ R169, R169, c[0x0][0x23c], -R156.reuse ;  /* 0x00008f00a9a97a23 */ /* 0x100fe4000001089c */
[----:B------:R-:W-:Y:S02]  /*a3f0*/  FFMA.FTZ R167, R167, c[0x0][0x23c], -R156 ;  /* 0x00008f00a7a77a23 */ /* 0x000fe4000001089c */
[--C-:B------:R-:W-:Y:S02]  /*a400*/  FFMA.FTZ R165, R218, c[0x0][0x23c], -R151.reuse ;  /* 0x00008f00daa57a23 */ /* 0x100fe40000010897 */
[----:B------:R-:W-:Y:S01]  /*a410*/  MUFU.EX2 R133, R133 ;  /* 0x0000008500857308 */ /* 0x000fe20000000800 */
[--C-:B------:R-:W-:Y:S02]  /*a420*/  FFMA.FTZ R170, R170, c[0x0][0x23c], -R151.reuse ;  /* 0x00008f00aaaa7a23 */ /* 0x100fe40000010897 */
[----:B------:R-:W-:-:S02]  /*a430*/  FFMA.FTZ R168, R168, c[0x0][0x23c], -R151 ;  /* 0x00008f00a8a87a23 */ /* 0x000fc40000010897 */
[--C-:B------:R-:W-:Y:S02]  /*a440*/  FFMA.FTZ R171, R166, c[0x0][0x23c], -R151.reuse ;  /* 0x00008f00a6ab7a23 */ /* 0x100fe40000010897 */
[--C-:B------:R-:W-:Y:S01]  /*a450*/  FFMA.FTZ R166, R153, c[0x0][0x23c], -R156.reuse ;  /* 0x00008f0099a67a23 */ /* 0x100fe2000001089c */
[----:B------:R-:W3:Y:S01]  /*a460*/  MUFU.EX2 R2, R2 ;  /* 0x0000000200027308 */ /* 0x000ee20000000800 */
[----:B----4-:R-:W-:Y:S01]  /*a470*/  F2FP.PACK_AB R5, R144, R145 ;  /* 0x000000919005723e */ /* 0x010fe200000000ff */
[--C-:B------:R-:W-:Y:S02]  /*a480*/  FFMA.FTZ R155, R155, c[0x0][0x23c], -R156.reuse ;  /* 0x00008f009b9b7a23 */ /* 0x100fe4000001089c */
[----:B------:R-:W-:Y:S02]  /*a490*/  FFMA.FTZ R153, R143, c[0x0][0x23c], -R156 ;  /* 0x00008f008f997a23 */ /* 0x000fe4000001089c */
[--C-:B------:R-:W-:Y:S02]  /*a4a0*/  FFMA.FTZ R154, R154, c[0x0][0x23c], -R151.reuse ;  /* 0x00008f009a9a7a23 */ /* 0x100fe40000010897 */
[----:B------:R-:W4:Y:S01]  /*a4b0*/  MUFU.EX2 R150, R150 ;  /* 0x0000009600967308 */ /* 0x000f220000000800 */
[----:B------:R-:W-:-:S02]  /*a4c0*/  FFMA.FTZ R219, R140, c[0x0][0x23c], -R151 ;  /* 0x00008f008cdb7a23 */ /* 0x000fc40000010897 */
[--C-:B------:R-:W-:Y:S02]  /*a4d0*/  FFMA.FTZ R218, R142, c[0x0][0x23c], -R151.reuse ;  /* 0x00008f008eda7a23 */ /* 0x100fe40000010897 */
[----:B------:R-:W-:Y:S02]  /*a4e0*/  FFMA.FTZ R156, R141, c[0x0][0x23c], -R156 ;  /* 0x00008f008d9c7a23 */ /* 0x000fe4000001089c */
[----:B------:R-:W-:Y:S01]  /*a4f0*/  FFMA.FTZ R151, R152, c[0x0][0x23c], -R151 ;  /* 0x00008f0098977a23 */ /* 0x000fe20000010897 */
[----:B------:R-:W5:Y:S01]  /*a500*/  MUFU.EX2 R0, R0 ;  /* 0x0000000000007308 */ /* 0x000f620000000800 */
[----:B---3--:R-:W-:Y:S01]  /*a510*/  F2FP.PACK_AB R7, R2, R133 ;  /* 0x000000850207723e */ /* 0x008fe200000000ff */
[----:B------:R-:W-:Y:S01]  /*a520*/  LDSM.16.MT88.4 R140, [R186+0x13800] ;  /* 0x01380000ba8c783b */ /* 0x000fe20000004200 */
[----:B----4-:R-:W-:-:S05]  /*a530*/  FMUL.FTZ R120, R120, R150 ;  /* 0x0000009678787220 */ /* 0x010fca0000410000 */
        /* <DEDUP_REMOVED lines=10> */
[C---:B-1----:R-:W-:Y:S01]  /*a5e0*/  HMMA.16816.F32 R120, R4.reuse, R12, R120 ;  /* 0x0000000c0478723c */ /* 0x042fe20000001878 */
[----:B------:R-:W-:Y:S01]  /*a5f0*/  FMUL.FTZ R129, R129, R150 ;  /* 0x0000009681817220 */ /* 0x000fe20000410000 */
[----:B------:R-:W-:Y:S01]  /*a600*/  MUFU.EX2 R159, R159 ;  /* 0x0000009f009f7308 */ /* 0x000fe20000000800 */
[-C--:B------:R-:W-:Y:S02]  /*a610*/  FMUL.FTZ R130, R130, R0.reuse ;  /* 0x0000000082827220 */ /* 0x080fe40000410000 */
[----:B------:R-:W-:Y:S02]  /*a620*/  FMUL.FTZ R131, R131, R0 ;  /* 0x0000000083837220 */ /* 0x000fe40000410000 */
[-C--:B------:R-:W-:Y:S01]  /*a630*/  FMUL.FTZ R124, R124, R150.reuse ;  /* 0x000000967c7c7220 */ /* 0x080fe20000410000 */
[----:B------:R-:W-:Y:S01]  /*a640*/  HMMA.16816.F32 R116, R4, R14, R116 ;  /* 0x0000000e0474723c */ /* 0x000fe20000001874 */
[----:B------:R-:W1:Y:S01]  /*a650*/  LDSM.16.MT88.4 R12, [R188+0x14000] ;  /* 0x01400000bc0c783b */ /* 0x000e620000004200 */
        /* <DEDUP_REMOVED lines=15> */
[----:B------:R-:W1:Y:S01]  /*a750*/  MUFU.EX2 R162, R162 ;  /* 0x000000a200a27308 */ /* 0x000e620000000800 */
[----:B------:R-:W-:-:S02]  /*a760*/  FMUL.FTZ R111, R111, R0 ;  /* 0x000000006f6f7220 */ /* 0x000fc40000410000 */
[-C--:B------:R-:W-:Y:S01]  /*a770*/  FMUL.FTZ R36, R36, R150.reuse ;  /* 0x0000009624247220 */ /* 0x080fe20000410000 */
[C---:B--2---:R-:W-:Y:S01]  /*a780*/  HMMA.16816.F32 R112, R4.reuse, R8, R112 ;  /* 0x000000080470723c */ /* 0x044fe20000001870 */
[----:B------:R-:W-:Y:S02]  /*a790*/  FMUL.FTZ R37, R37, R150 ;  /* 0x0000009625257220 */ /* 0x000fe40000410000 */
[-C--:B------:R-:W-:Y:S01]  /*a7a0*/  FMUL.FTZ R38, R38, R0.reuse ;  /* 0x0000000026267220 */ /* 0x080fe20000410000 */
[----:B------:R-:W-:Y:S01]  /*a7b0*/  MUFU.EX2 R163, R163 ;  /* 0x000000a300a37308 */ /* 0x000fe20000000800 */
[----:B------:R-:W-:Y:S02]  /*a7c0*/  FMUL.FTZ R39, R39, R0 ;  /* 0x0000000027277220 */ /* 0x000fe40000410000 */
[-C--:B------:R-:W-:Y:S01]  /*a7d0*/  FMUL.FTZ R40, R40, R150.reuse ;  /* 0x0000009628287220 */ /* 0x080fe20000410000 */
[----:B------:R-:W-:Y:S01]  /*a7e0*/  HMMA.16816.F32 R108, R4, R10, R108 ;  /* 0x0000000a046c723c */ /* 0x000fe2000000186c */
[----:B------:R-:W2:Y:S01]  /*a7f0*/  LDSM.16.MT88.4 R8, [R186+0x14000] ;  /* 0x01400000ba08783b */ /* 0x000ea20000004200 */
[----:B------:R-:W-:-:S02]  /*a800*/  FMUL.FTZ R41, R41, R150 ;  /* 0x0000009629297220 */ /* 0x000fc40000410000 */
[-C--:B------:R-:W-:Y:S01]  /*a810*/  FMUL.FTZ R42, R42, R0.reuse ;  /* 0x000000002a2a7220 */ /* 0x080fe20000410000 */
[----:B------:R-:W2:Y:S01]  /*a820*/  MUFU.EX2 R164, R164 ;  /* 0x000000a400a47308 */ /* 0x000ea20000000800 */
[----:B------:R-:W-:Y:S02]  /*a830*/  FMUL.FTZ R43, R43, R0 ;  /* 0x000000002b2b7220 */ /* 0x000fe40000410000 */
[C---:B-1----:R-:W-:Y:S01]  /*a840*/  HMMA.16816.F32 R36, R4.reuse, R12, R36 ;  /* 0x0000000c0424723c */ /* 0x042fe20000001824 */
[-C--:B------:R-:W-:Y:S02]  /*a850*/  FMUL.FTZ R104, R104, R150.reuse ;  /* 0x0000009668687220 */ /* 0x080fe40000410000 */
[----:B------:R-:W-:Y:S02]  /*a860*/  FMUL.FTZ R105, R105, R150 ;  /* 0x0000009669697220 */ /* 0x000fe40000410000 */
[-C--:B------:R-:W-:Y:S01]  /*a870*/  FMUL.FTZ R106, R106, R0.reuse ;  /* 0x000000006a6a7220 */ /* 0x080fe20000410000 */
[----:B------:R-:W-:Y:S01]  /*a880*/  MUFU.EX2 R169, R169 ;  /* 0x000000a900a97308 */ /* 0x000fe20000000800 */
[----:B------:R-:W-:Y:S01]  /*a890*/  FMUL.FTZ R107, R107, R0 ;  /* 0x000000006b6b7220 */ /* 0x000fe20000410000 */
[----:B------:R-:W-:Y:S01]  /*a8a0*/  HMMA.16816.F32 R40, R4, R14, R40 ;  /* 0x0000000e0428723c */ /* 0x000fe20000001828 */
[----:B------:R-:W1:Y:S01]  /*a8b0*/  LDSM.16.MT88.4 R12, [R184+0x14000] ;  /* 0x01400000b80c783b */ /* 0x000e620000004200 */
        /* <DEDUP_REMOVED lines=16> */
[----:B------:R-:W1:Y:S01]  /*a9c0*/  MUFU.EX2 R222, R222 ;  /* 0x000000de00de7308 */ /* 0x000e620000000800 */
[----:B------:R-:W-:Y:S02]  /*a9d0*/  FMUL.FTZ R51, R51, R0 ;  /* 0x0000000033337220 */ /* 0x000fe40000410000 */
[-C--:B------:R-:W-:Y:S01]  /*a9e0*/  FMUL.FTZ R60, R60, R150.reuse ;  /* 0x000000963c3c7220 */ /* 0x080fe20000410000 */
[----:B--2---:R-:W-:Y:S01]  /*a9f0*/  HMMA.16816.F32 R44, R4, R8, R44 ;  /* 0x00000008042c723c */ /* 0x004fe2000000182c */
[----:B------:R-:W-:-:S02]  /*aa00*/  FMUL.FTZ R61, R61, R150 ;  /* 0x000000963d3d7220 */ /* 0x000fc40000410000 */
[-C--:B------:R-:W-:Y:S01]  /*aa10*/  FMUL.FTZ R62, R62, R0.reuse ;  /* 0x000000003e3e7220 */ /* 0x080fe20000410000 */
[----:B------:R-:W-:Y:S01]  /*aa20*/  MUFU.EX2 R165, R165 ;  /* 0x000000a500a57308 */ /* 0x000fe20000000800 */
[----:B------:R-:W-:Y:S02]  /*aa30*/  FMUL.FTZ R63, R63, R0 ;  /* 0x000000003f3f7220 */ /* 0x000fe40000410000 */
[-C--:B------:R-:W-:Y:S01]  /*aa40*/  FMUL.FTZ R64, R64, R150.reuse ;  /* 0x0000009640407220 */ /* 0x080fe20000410000 */
[----:B------:R-:W-:Y:S01]  /*aa50*/  HMMA.16816.F32 R48, R4, R10, R48 ;  /* 0x0000000a0430723c */ /* 0x000fe20000001830 */
[----:B------:R-:W2:Y:S01]  /*aa60*/  LDSM.16.MT88.4 R8, [R188+0x16000] ;  /* 0x01600000bc08783b */ /* 0x000ea20000004200 */
[----:B------:R-:W-:Y:S02]  /*aa70*/  FMUL.FTZ R65, R65, R150 ;  /* 0x0000009641417220 */ /* 0x000fe40000410000 */
[-C--:B------:R-:W-:Y:S01]  /*aa80*/  FMUL.FTZ R66, R66, R0.reuse ;  /* 0x0000000042427220 */ /* 0x080fe20000410000 */
[----:B------:R-:W2:Y:S01]  /*aa90*/  MUFU.EX2 R170, R170 ;  /* 0x000000aa00aa7308 */ /* 0x000ea20000000800 */
[----:B------:R-:W-:-:S02]  /*aaa0*/  FMUL.FTZ R67, R67, R0 ;  /* 0x0000000043437220 */ /* 0x000fc40000410000 */
        /* <DEDUP_REMOVED lines=65> */
[----:B------:R-:W-:Y:S01]  /*aec0*/  FFMA.FTZ R149, R221, R150, R149 ;  /* 0x00000096dd957223 */ /* 0x000fe20000010095 */
[----:B--2---:R-:W-:Y:S01]  /*aed0*/  HMMA.16816.F32 R92, R4, R8, R92 ;  /* 0x00000008045c723c */ /* 0x004fe2000000185c */
        /* <DEDUP_REMOVED lines=144> */
.L_x_326:
[----:B------:R-:W-:-:S13]  /*b7e0*/  ISETP.GT.AND P0, PT, R216, R198, PT ;  /* 0x000000c6d800720c */ /* 0x000fda0003f04270 */
[----:B------:R-:W-:Y:S05]  /*b7f0*/  @!P0 BRA `(.L_x_333) ;  /* 0x000031e000008947 */ /* 0x000fea0003800000 */
[----:B------:R-:W-:Y:S01]  /*b800*/  IMAD.MOV.U32 R0, RZ, RZ, R3 ;  /* 0x000000ffff007224 */ /* 0x000fe200078e0003 */
[----:B------:R-:W-:Y:S01]  /*b810*/  ISETP.GE.AND P4, PT, R212, c[0x0][0x220], PT ;  /* 0x00008800d4007a0c */ /* 0x000fe20003f86270 */
[----:B------:R-:W-:Y:S01]  /*b820*/  IMAD.MOV.U32 R2, RZ, RZ, R132 ;  /* 0x000000ffff027224 */ /* 0x000fe200078e0084 */
[----:B------:R-:W-:Y:S01]  /*b830*/  ISETP.GE.AND P3, PT, R197, c[0x0][0x220], PT ;  /* 0x00008800c5007a0c */ /* 0x000fe20003f66270 */
[----:B------:R-:W-:Y:S01]  /*b840*/  IMAD.MOV.U32 R219, RZ, RZ, R215 ;  /* 0x000000ffffdb7224 */ /* 0x000fe200078e00d7 */
[----:B------:R-:W-:Y:S02]  /*b850*/  ISETP.GE.AND P2, PT, R196, c[0x0][0x220], PT ;  /* 0x00008800c4007a0c */ /* 0x000fe40003f46270 */
[----:B------:R-:W-:Y:S01]  /*b860*/  MOV R218, R134 ;  /* 0x0000008600da7202 */ /* 0x000fe20000000f00 */
[----:B------:R-:W-:Y:S05]  /*b870*/  BRA `(.L_x_334) ;  /* 0x0000036000007947 */ /* 0x000fea0003800000 */
.L_x_336:
        /* <DEDUP_REMOVED lines=8> */
[C---:B------:R-:W-:Y:S01]  /*b900*/  @!P2 LEA R140, P5, R134.reuse, c[0x0][0x168], 0x1 ;  /* 0x00005a00868caa11 */ /* 0x040fe200078a08ff */
[----:B------:R-:W-:Y:S01]  /*b910*/  IMAD.IADD R133, R137, 0x1, R133 ;  /* 0x0000000189857824 */ /* 0x000fe200078e0285 */
[----:B------:R-:W-:Y:S04]  /*b920*/  IADD3 R132, P6, R134, UR11, RZ ;  /* 0x0000000b86847c10 */ /* 0x000fe8000ffde0ff */
[----:B------:R-:W-:Y:S02]  /*b930*/  LEA.HI.X R133, R136, R207, R133, 0x6, P0 ;  /* 0x000000cf88857211 */ /* 0x000fe400000f3485 */
[C---:B------:R-:W-:Y:S02]  /*b940*/  @!P3 LEA R142, P0, R134.reuse, c[0x0][0x168], 0x1 ;  /* 0x00005a00868eba11 */ /* 0x040fe400078008ff */
[C-C-:B------:R-:W-:Y:S02]  /*b950*/  @!P4 LEA.HI.X R147, R134.reuse, c[0x0][0x16c], R133.reuse, 0x1, P1 ;  /* 0x00005b008693ca11 */ /* 0x140fe400008f0c85 */
[C-C-:B------:R-:W-:Y:S02]  /*b960*/  @!P3 LEA.HI.X R143, R134.reuse, c[0x0][0x16c], R133.reuse, 0x1, P0 ;  /* 0x00005b00868fba11 */ /* 0x140fe400000f0c85 */
[----:B------:R-:W-:Y:S01]  /*b970*/  @!P2 LEA.HI.X R141, R134, c[0x0][0x16c], R133, 0x1, P5 ;  /* 0x00005b00868daa11 */ /* 0x000fe200028f0c85 */
[----:B------:R-:W-:Y:S01]  /*b980*/  @!PT LDS RZ, [RZ] ;  /* 0x00000000fffff984 */ /* 0x000fe20000000800 */
[----:B------:R-:W-:Y:S01]  /*b990*/  @!PT LDS RZ, [RZ] ;  /* 0x00000000fffff984 */ /* 0x000fe20000000800 */
[----:B------:R-:W-:Y:S01]  /*b9a0*/  @!PT LDS RZ, [RZ] ;  /* 0x00000000fffff984 */ /* 0x000fe20000000800 */
[----:B------:R1:W-:Y:S01]  /*b9b0*/  @!P4 LDGSTS.E.BYPASS.LTC128B.128 [R202+0xc000], [R146.64] ;  /* 0x0c00000092cacfae */ /* 0x0003e2000b901d4c */
[C---:B------:R-:W-:Y:S02]  /*b9c0*/  @!P3 LEA R138, P1, R132.reuse, c[0x0][0x168], 0x1 ;  /* 0x00005a00848aba11 */ /* 0x040fe400078208ff */
        /* <DEDUP_REMOVED lines=9> */
[C-C-:B------:R-:W-:Y:S01]  /*ba60*/  @!P4 LEA.HI.X R145, R132.reuse, c[0x0][0x16c], R3.reuse, 0x1, P6 ;  /* 0x00005b008491ca11 */ /* 0x140fe200030f0c03 */
[----:B------:R1:W-:Y:S01]  /*ba70*/  @P2 STS.128 [R202+0x10000], RZ ;  /* 0x010000ffca002388 */ /* 0x0003e20000000c00 */
[----:B------:R-:W-:Y:S03]  /*ba80*/  @!P2 LEA.HI.X R137, R132, c[0x0][0x16c], R3, 0x1, P0 ;  /* 0x00005b008489aa11 */ /* 0x000fe600000f0c03 */
        /* <DEDUP_REMOVED lines=21> */
.L_x_334:
[----:B------:R-:W-:Y:S04]  /*bbe0*/  DEPBAR.LE SB0, 0x0 ;  /* 0x000080000000791a */ /* 0x000fe80000000000 */
[----:B------:R-:W-:Y:S01]  /*bbf0*/  BAR.SYNC.DEFER_BLOCKING 0x0 ;  /* 0x0000000000007b1d */ /* 0x000fe20000010000 */
[----:B------:R-:W-:Y:S04]  /*bc00*/  IADD3 R215, R216, -0x1, RZ ;  /* 0xffffffffd8d77810 */ /* 0x000fe80007ffe0ff */
[----:B------:R-:W-:Y:S01]  /*bc10*/  SHF.R.S32.HI R214, RZ, 0x1f, R215 ;  /* 0x0000001fffd67819 */ /* 0x000fe200000114d7 */
[C---:B------:R-:W-:Y:S02]  /*bc20*/  IMAD R3, R215.reuse, UR8, RZ ;  /* 0x00000008d7037c24 */ /* 0x040fe4000f8e02ff */
[----:B------:R-:W-:Y:S04]  /*bc30*/  IMAD.WIDE.U32 R230, R215, UR14, R218 ;  /* 0x0000000ed7e67c25 */ /* 0x000fe8000f8e00da */
[----:B------:R-:W-:Y:S01]  /*bc40*/  IMAD R3, R214, UR14, R3 ;  /* 0x0000000ed6037c24 */ /* 0x000fe2000f8e0203 */
[C---:B------:R-:W-:Y:S02]  /*bc50*/  @!P4 LEA R234, P1, R230.reuse, c[0x0][0x170], 0x1 ;  /* 0x00005c00e6eaca11 */ /* 0x040fe400078208ff */
[C---:B------:R-:W-:Y:S01]  /*bc60*/  @!P3 LEA R228, P0, R230.reuse, c[0x0][0x170], 0x1 ;  /* 0x00005c00e6e4ba11 */ /* 0x040fe200078008ff */
[----:B------:R-:W-:Y:S01]  /*bc70*/  IMAD.IADD R220, R231, 0x1, R3 ;  /* 0x00000001e7dc7824 */ /* 0x000fe200078e0203 */
[C---:B------:R-:W-:Y:S02]  /*bc80*/  @!P2 LEA R226, P5, R230.reuse, c[0x0][0x170], 0x1 ;  /* 0x00005c00e6e2aa11 */ /* 0x040fe400078a08ff */
[C---:B------:R-:W-:Y:S02]  /*bc90*/  IADD3 R214, P6, R230.reuse, UR15, RZ ;  /* 0x0000000fe6d67c10 */ /* 0x040fe4000ffde0ff */
[C-C-:B------:R-:W-:Y:S02]  /*bca0*/  @!P4 LEA.HI.X R235, R230.reuse, c[0x0][0x174], R220.reuse, 0x1, P1 ;  /* 0x00005d00e6ebca11 */ /* 0x140fe400008f0cdc */
[C-C-:B------:R-:W-:Y:S01]  /*bcb0*/  @!P3 LEA.HI.X R229, R230.reuse, c[0x0][0x174], R220.reuse, 0x1, P0 ;  /* 0x00005d00e6e5ba11 */ /* 0x140fe200000f0cdc */
[----:B------:R-:W-:Y:S01]  /*bcc0*/  @P4 STS.128 [R202+0x12000], RZ ;  /* 0x012000ffca004388 */ /* 0x000fe20000000c00 */
[----:B------:R-:W-:Y:S02]  /*bcd0*/  @!P2 LEA.HI.X R227, R230, c[0x0][0x174], R220, 0x1, P5 ;  /* 0x00005d00e6e3aa11 */ /* 0x000fe400028f0cdc */
[----:B------:R-:W-:Y:S01]  /*bce0*/  IADD3.X R3, R220, UR5, RZ, P6, !PT ;  /* 0x00000005dc037c10 */ /* 0x000fe2000b7fe4ff */
[----:B------:R-:W-:Y:S01]  /*bcf0*/  @!PT LDS RZ, [RZ] ;  /* 0x00000000fffff984 */ /* 0x000fe20000000800 */
[----:B------:R-:W-:Y:S01]  /*bd00*/  @!PT LDS RZ, [RZ] ;  /* 0x00000000fffff984 */ /* 0x000fe20000000800 */
[----:B------:R-:W-:Y:S01]  /*bd10*/  @!PT LDS RZ, [RZ] ;  /* 0x00000000fffff984 */ /* 0x000fe20000000800 */
[----:B------:R1:W-:Y:S01]  /*bd20*/  @!P4 LDGSTS.E.BYPASS.LTC128B.128 [R202+0x12000], [R234.64] ;  /* 0x12000000eacacfae */ /* 0x0003e2000b901d4c */
[C---:B------:R-:W-:Y:S02]  /*bd30*/  @!P4 LEA R232, P6, R214.reuse, c[0x0][0x170], 0x1 ;  /* 0x00005c00d6e8ca11 */ /* 0x040fe400078c08ff */
[C---:B------:R-:W-:Y:S01]  /*bd40*/  @!P3 LEA R224, P1, R214.reuse, c[0x0][0x170], 0x1 ;  /* 0x00005c00d6e0ba11 */ /* 0x040fe200078208ff */
[----:B------:R-:W-:Y:S01]  /*bd50*/  @P3 STS.128 [R202+0x14000], RZ ;  /* 0x014000ffca003388 */ /* 0x000fe20000000c00 */
[C-C-:B------:R-:W-:Y:S02]  /*bd60*/  @!P4 LEA.HI.X R233, R214.reuse, c[0x0][0x174], R3.reuse, 0x1, P6 ;  /* 0x00005d00d6e9ca11 */ /* 0x140fe400030f0c03 */
[C-C-:B------:R-:W-:Y:S01]  /*bd70*/  @!P3 LEA.HI.X R225, R214.reuse, c[0x0][0x174], R3.reuse, 0x1, P1 ;  /* 0x00005d00d6e1ba11 */ /* 0x140fe200008f0c03 */
[----:B------:R-:W-:Y:S01]  /*bd80*/  @!PT LDS RZ, [RZ] ;  /* 0x00000000fffff984 */ /* 0x000fe20000000800 */
[----:B------:R-:W-:Y:S01]  /*bd90*/  @!PT LDS RZ, [RZ] ;  /* 0x00000000fffff984 */ /* 0x000fe20000000800 */
[----:B------:R-:W-:Y:S01]  /*bda0*/  @!PT LDS RZ, [RZ] ;  /* 0x00000000fffff984 */ /* 0x000fe20000000800 */
[----:B------:R1:W-:Y:S01]  /*bdb0*/  @!P3 LDGSTS.E.BYPASS.LTC128B.128 [R202+0x14000], [R228.64+0x80] ;  /* 0x14000080e4cabfae */ /* 0x0003e2000b901d4c */
[C---:B------:R-:W-:Y:S03]  /*bdc0*/  @!P2 LEA R222, P0, R214.reuse, c[0x0][0x170], 0x1 ;  /* 0x00005c00d6deaa11 */ /* 0x040fe600078008ff */
[----:B------:R-:W-:Y:S01]  /*bdd0*/  @P2 STS.128 [R202+0x16000], RZ ;  /* 0x016000ffca002388 */ /* 0x000fe20000000c00 */
[----:B------:R-:W-:Y:S02]  /*bde0*/  @!P2 LEA.HI.X R223, R214, c[0x0][0x174], R3, 0x1, P0 ;  /* 0x00005d00d6dfaa11 */ /* 0x000fe400000f0c03 */
        /* <DEDUP_REMOVED lines=180> */
.L_x_335:
[----:B------:R-:W-:Y:S05]  /*c930*/  IMAD R3, R215, 0x40, R201 ;  /* 0x00000040d7037824 */ /* 0x000fea00078e02c9 */
[C---:B------:R-:W-:Y:S02]  /*c940*/  IADD3 R132, R3.reuse, 0x1, RZ ;  /* 0x0000000103847810 */ /* 0x040fe40007ffe0ff */
[CC--:B------:R-:W-:Y:S02]  /*c950*/  ISETP.GE.AND P6, PT, R3.reuse, R211.reuse, PT ;  /* 0x000000d30300720c */ /* 0x0c0fe40003fc6270 */
[C---:B------:R-:W-:Y:S02]  /*c960*/  ISETP.GE.AND P5, PT, R132.reuse, R211, PT ;  /* 0x000000d38400720c */ /* 0x040fe40003fa6270 */
[CC--:B------:R-:W-:Y:S02]  /*c970*/  ISETP.GE.AND P0, PT, R132.reuse, R209.reuse, PT ;  /* 0x000000d18400720c */ /* 0x0c0fe40003f06270 */
[C---:B------:R-:W-:Y:S02]  /*c980*/  IADD3 R133, R3.reuse, 0x8, RZ ;  /* 0x0000000803857810 */ /* 0x040fe40007ffe0ff */
[C---:B------:R-:W-:Y:S02]  /*c990*/  ISETP.GE.OR P0, PT, R132.reuse, R208, !P0 ;  /* 0x000000d08400720c */ /* 0x040fe40004706670 */
[C---:B------:R-:W-:Y:S02]  /*c9a0*/  ISETP.GE.AND P1, PT, R3.reuse, R209, PT ;  /* 0x000000d10300720c */ /* 0x040fe40003f26270 */
[-C--:B------:R-:W-:Y:S02]  /*c9b0*/  ISETP.GE.OR P5, PT, R132, R210.reuse, !P5 ;  /* 0x000000d28400720c */ /* 0x080fe40006fa6670 */
[C---:B------:R-:W-:Y:S02]  /*c9c0*/  IADD3 R132, R3.reuse, 0x9, RZ ;  /* 0x0000000903847810 */ /* 0x040fe40007ffe0ff */
[----:B------:R-:W-:Y:S02]  /*c9d0*/  ISETP.GE.OR P6, PT, R3, R210, !P6 ;  /* 0x000000d20300720c */ /* 0x000fe400077c6670 */
[----:B------:R-:W-:Y:S02]  /*c9e0*/  FSEL R7, R7, -INF , !P0 ;  /* 0xff80000007077808 */ /* 0x000fe40004000000 */
[----:B------:R-:W-:Y:S02]  /*c9f0*/  FSEL R134, R4, -INF , !P6 ;  /* 0xff80000004867808 */ /* 0x000fe40007000000 */
[----:B-1----:R-:W-:Y:S02]  /*ca00*/  FSEL R144, R5, -INF , !P5 ;  /* 0xff80000005907808 */ /* 0x002fe40006800000 */
[-C--:B------:R-:W-:Y:S02]  /*ca10*/  ISETP.GE.AND P6, PT, R133, R211.reuse, PT ;  /* 0x000000d38500720c */ /* 0x080fe40003fc6270 */
[C---:B------:R-:W-:Y:S02]  /*ca20*/  ISETP.GE.AND P5, PT, R132.reuse, R211, PT ;  /* 0x000000d38400720c */ /* 0x040fe40003fa6270 */
[-C--:B------:R-:W-:Y:S02]  /*ca30*/  ISETP.GE.AND P0, PT, R132, R209.reuse, PT ;  /* 0x000000d18400720c */ /* 0x080fe40003f06270 */
[----:B------:R-:W-:Y:S02]  /*ca40*/  ISETP.GE.OR P1, PT, R3, R208, !P1 ;  /* 0x000000d00300720c */ /* 0x000fe40004f26670 */
[-C--:B------:R-:W-:Y:S02]  /*ca50*/  ISETP.GE.OR P6, PT, R133, R210.reuse, !P6 ;  /* 0x000000d28500720c */ /* 0x080fe400077c6670 */
[----:B------:R-:W-:Y:S02]  /*ca60*/  FSEL R135, R6, -INF , !P1 ;  /* 0xff80000006877808 */ /* 0x000fe40004800000 */
        /* <DEDUP_REMOVED lines=9> */
[----:B------:R-:W-:Y:S02]  /*cb00*/  ISETP.GE.AND P0, PT, R6, R209, PT ;  /* 0x000000d10600720c */ /* 0x000fe40003f06270 */
[----:B------:R-:W-:Y:S02]  /*cb10*/  ISETP.GE.AND P5, PT, R4, R211, PT ;  /* 0x000000d30400720c */ /* 0x000fe40003fa6270 */
[C---:B------:R-:W-:Y:S02]  /*cb20*/  ISETP.GE.OR P6, PT, R6.reuse, R210, !P6 ;  /* 0x000000d20600720c */ /* 0x040fe400077c6670 */
[----:B------:R-:W-:Y:S02]  /*cb30*/  ISETP.GE.OR P0, PT, R6, R208, !P0 ;  /* 0x000000d00600720c */ /* 0x000fe40004706670 */
[----:B------:R-:W-:Y:S02]  /*cb40*/  ISETP.GE.OR P5, PT, R4, R210, !P5 ;  /* 0x000000d20400720c */ /* 0x000fe40006fa6670 */
[----:B------:R-:W-:Y:S02]  /*cb50*/  ISETP.GE.OR P1, PT, R133, R208, !P1 ;  /* 0x000000d08500720c */ /* 0x000fe40004f26670 */
[----:B------:R-:W-:Y:S02]  /*cb60*/  IADD3 R6, R3, 0x18, RZ ;  /* 0x0000001803067810 */ /* 0x000fe40007ffe0ff */
[----:B------:R-:W-:Y:S02]  /*cb70*/  FSEL R162, R12, -INF , !P6 ;  /* 0xff8000000ca27808 */ /* 0x000fe40007000000 */
[----:B------:R-:W-:Y:S02]  /*cb80*/  FSEL R160, R13, -INF , !P5 ;  /* 0xff8000000da07808 */ /* 0x000fe40006800000 */
[----:B------:R-:W-:Y:S02]  /*cb90*/  FSEL R5, R10, -INF , !P1 ;  /* 0xff8000000a057808 */ /* 0x000fe40004800000 */
[----:B------:R-:W-:Y:S02]  /*cba0*/  ISETP.GE.AND P1, PT, R4, R209, PT ;  /* 0x000000d10400720c */ /* 0x000fe40003f26270 */
[C---:B------:R-:W-:Y:S02]  /*cbb0*/  ISETP.GE.AND P6, PT, R6.reuse, R211, PT ;  /* 0x000000d30600720c */ /* 0x040fe40003fc6270 */
[----:B------:R-:W-:Y:S02]  /*cbc0*/  ISETP.GE.AND P5, PT, R6, R209, PT ;  /* 0x000000d10600720c */ /* 0x000fe40003fa6270 */
[----:B------:R-:W-:Y:S02]  /*cbd0*/  FMNMX.FTZ R13, R134, R2, !PT ;  /* 0x00000002860d7209 */ /* 0x000fe40007810000 */
[----:B------:R-:W-:Y:S02]  /*cbe0*/  ISETP.GE.OR P1, PT, R4, R208, !P1 ;  /* 0x000000d00400720c */ /* 0x000fe40004f26670 */
[C---:B------:R-:W-:Y:S02]  /*cbf0*/  ISETP.GE.OR P6, PT, R6.reuse, R210, !P6 ;  /* 0x000000d20600720c */ /* 0x040fe400077c6670 */
[----:B------:R-:W-:Y:S02]  /*cc00*/  ISETP.GE.OR P5, PT, R6, R208, !P5 ;  /* 0x000000d00600720c */ /* 0x000fe40006fa6670 */
[C---:B------:R-:W-:Y:S02]  /*cc10*/  IADD3 R4, R3.reuse, 0x19, RZ ;  /* 0x0000001903047810 */ /* 0x040fe40007ffe0ff */
[----:B------:R-:W-:Y:S02]  /*cc20*/  IADD3 R6, R3, 0x20, RZ ;  /* 0x0000002003067810 */ /* 0x000fe40007ffe0ff */
[----:B------:R-:W-:Y:S02]  /*cc30*/  FMNMX.FTZ R13, R144, R13, !PT ;  /* 0x0000000d900d7209 */ /* 0x000fe40007810000 */
[----:B------:R-:W-:Y:S02]  /*cc40*/  FSEL R165, R14, -INF , !P0 ;  /* 0xff8000000ea57808 */ /* 0x000fe40004000000 */
[----:B------:R-:W-:Y:S02]  /*cc50*/  FSEL R163, R15, -INF , !P1 ;  /* 0xff8000000fa37808 */ /* 0x000fe40004800000 */
[----:B------:R-:W-:Y:S02]  /*cc60*/  FSEL R142, R16, -INF , !P6 ;  /* 0xff800000108e7808 */ /* 0x000fe40007000000 */
[----:B------:R-:W-:Y:S02]  /*cc70*/  FMNMX.FTZ R13, R138, R13, !PT ;  /* 0x0000000d8a0d7209 */ /* 0x000fe40007810000 */
[C---:B------:R-:W-:Y:S02]  /*cc80*/  ISETP.GE.AND P0, PT, R4.reuse, R211, PT ;  /* 0x000000d30400720c */ /* 0x040fe40003f06270 */
[----:B------:R-:W-:Y:S02]  /*cc90*/  ISETP.GE.AND P1, PT, R4, R209, PT ;  /* 0x000000d10400720c */ /* 0x000fe40003f26270 */
[----:B------:R-:W-:Y:S02]  /*cca0*/  ISETP.GE.AND P6, PT, R6, R211, PT ;  /* 0x000000d30600720c */ /* 0x000fe40003fc6270 */
[----:B------:R-:W-:Y:S02]  /*ccb0*/  FMNMX.FTZ R10, R135, R0, !PT ;  /* 0x00000000870a7209 */ /* 0x000fe40007810000 */
[C---:B------:R-:W-:Y:S02]  /*ccc0*/  ISETP.GE.OR P0, PT, R4.reuse, R210, !P0 ;  /* 0x000000d20400720c */ /* 0x040fe40004706670 */
[----:B------:R-:W-:Y:S02]  /*ccd0*/  ISETP.GE.OR P1, PT, R4, R208, !P1 ;  /* 0x000000d00400720c */ /* 0x000fe40004f26670 */
[----:B------:R-:W-:Y:S02]  /*cce0*/  ISETP.GE.OR P6, PT, R6, R210, !P6 ;  /* 0x000000d20600720c */ /* 0x000fe400077c6670 */
[----:B------:R-:W-:Y:S02]  /*ccf0*/  FMNMX.FTZ R13, R136, R13, !PT ;  /* 0x0000000d880d7209 */ /* 0x000fe40007810000 */
        /* <DEDUP_REMOVED lines=11> */
[----:B------:R-:W-:Y:S02]  /*cdb0*/  FMNMX.FTZ R13, R160, R13, !PT ;  /* 0x0000000da00d7209 */ /* 0x000fe40007810000 */
[C---:B------:R-:W-:Y:S02]  /*cdc0*/  ISETP.GE.OR P1, PT, R4.reuse, R210, !P1 ;  /* 0x000000d20400720c */ /* 0x040fe40004f26670 */
[----:B------:R-:W-:Y:S02]  /*cdd0*/  ISETP.GE.OR P5, PT, R4, R208, !P5 ;  /* 0x000000d00400720c */ /* 0x000fe40006fa6670 */
[C---:B------:R-:W-:Y:S02]  /*cde0*/  IADD3 R9, R3.reuse, 0x29, RZ ;  /* 0x0000002903097810 */ /* 0x040fe40007ffe0ff */
[----:B------:R-:W-:Y:S02]  /*cdf0*/  ISETP.GE.OR P6, PT, R8, R210, !P6 ;  /* 0x000000d20800720c */ /* 0x000fe400077c6670 */
[----:B------:R-:W-:Y:S02]  /*ce00*/  IADD3 R4, R3, 0x30, RZ ;  /* 0x0000003003047810 */ /* 0x000fe40007ffe0ff */
[----:B------:R-:W-:Y:S02]  /*ce10*/  FMNMX.FTZ R10, R11, R10, !PT ;  /* 0x0000000a0b0a7209 */ /* 0x000fe40007810000 */
[----:B------:R-:W-:Y:S02]  /*ce20*/  FSEL R140, R17, -INF , !P0 ;  /* 0xff800000118c7808 */ /* 0x000fe40004000000 */
[----:B------:R-:W-:Y:S02]  /*ce30*/  FSEL R156, R21, -INF , !P1 ;  /* 0xff800000159c7808 */ /* 0x000fe40004800000 */
[----:B------:R-:W-:Y:S02]  /*ce40*/  FSEL R154, R24, -INF , !P6 ;  /* 0xff800000189a7808 */ /* 0x000fe40007000000 */
[----:B------:R-:W-:Y:S02]  /*ce50*/  FMNMX.FTZ R13, R142, R13, !PT ;  /* 0x0000000d8e0d7209 */ /* 0x000fe40007810000 */
[----:B------:R-:W-:Y:S02]  /*ce60*/  ISETP.GE.AND P1, PT, R9, R211, PT ;  /* 0x000000d30900720c */ /* 0x000fe40003f26270 */
[----:B------:R-:W-:Y:S02]  /*ce70*/  ISETP.GE.AND P0, PT, R6, R209, PT ;  /* 0x000000d10600720c */ /* 0x000fe40003f06270 */
[----:B------:R-:W-:Y:S02]  /*ce80*/  ISETP.GE.AND P6, PT, R4, R211, PT ;  /* 0x000000d30400720c */ /* 0x000fe40003fc6270 */
[----:B------:R-:W-:Y:S02]  /*ce90*/  FMNMX.FTZ R10, R165, R10, !PT ;  /* 0x0000000aa50a7209 */ /* 0x000fe40007810000 */
[----:B------:R-:W-:Y:S02]  /*cea0*/  FMNMX.FTZ R13, R140, R13, !PT ;  /* 0x0000000d8c0d7209 */ /* 0x000fe40007810000 */
[----:B------:R-:W-:Y:S02]  /*ceb0*/  ISETP.GE.OR P0, PT, R6, R208, !P0 ;  /* 0x000000d00600720c */ /* 0x000fe40004706670 */
[-C--:B------:R-:W-:Y:S02]  /*cec0*/  ISETP.GE.OR P1, PT, R9, R210.reuse, !P1 ;  /* 0x000000d20900720c */ /* 0x080fe40004f26670 */
[----:B------:R-:W-:Y:S02]  /*ced0*/  ISETP.GE.OR P6, PT, R4, R210, !P6 ;  /* 0x000000d20400720c */ /* 0x000fe400077c6670 */
[----:B------:R-:W-:Y:S02]  /*cee0*/  IADD3 R6, R3, 0x31, RZ ;  /* 0x0000003103067810 */ /* 0x000fe40007ffe0ff */
[----:B------:R-:W-:Y:S02]  /*cef0*/  FMNMX.FTZ R10, R163, R10, !PT ;  /* 0x0000000aa30a7209 */ /* 0x000fe40007810000 */
[----:B------:R-:W-:Y:S02]  /*cf00*/  FSEL R152, R25, -INF , !P1 ;  /* 0xff80000019987808 */ /* 0x000fe40004800000 */
[----:B------:R-:W-:Y:S02]  /*cf10*/  FSEL R151, R28, -INF , !P6 ;  /* 0xff8000001c977808 */ /* 0x000fe40007000000 */
[----:B------:R-:W-:Y:S02]  /*cf20*/  FMNMX.FTZ R13, R158, R13, !PT ;  /* 0x0000000d9e0d7209 */ /* 0x000fe40007810000 */
[----:B------:R-:W-:Y:S02]  /*cf30*/  ISETP.GE.AND P1, PT, R8, R209, PT ;  /* 0x000000d10800720c */ /* 0x000fe40003f26270 */
[----:B------:R-:W-:Y:S02]  /*cf40*/  ISETP.GE.AND P6, PT, R6, R211, PT ;  /* 0x000000d30600720c */ /* 0x000fe40003fc6270 */
[----:B------:R-:W-:Y:S02]  /*cf50*/  FMNMX.FTZ R10, R143, R10, !PT ;  /* 0x0000000a8f0a7209 */ /* 0x000fe40007810000 */
[----:B------:R-:W-:Y:S02]  /*cf60*/  FMNMX.FTZ R13, R156, R13, !PT ;  /* 0x0000000d9c0d7209 */ /* 0x000fe40007810000 */
[----:B------:R-:W-:Y:S02]  /*cf70*/  ISETP.GE.OR P1, PT, R8, R208, !P1 ;  /* 0x000000d00800720c */ /* 0x000fe40004f26670 */
[----:B------:R-:W-:Y:S02]  /*cf80*/  ISETP.GE.OR P6, PT, R6, R210, !P6 ;  /* 0x000000d20600720c */ /* 0x000fe400077c6670 */
[----:B------:R-:W-:Y:S02]  /*cf90*/  IADD3 R8, R3, 0x38, RZ ;  /* 0x0000003803087810 */ /* 0x000fe40007ffe0ff */
[----:B------:R-:W-:Y:S02]  /*cfa0*/  FSEL R161, R22, -INF , !P0 ;  /* 0xff80000016a17808 */ /* 0x000fe40004000000 */
[----:B------:R-:W-:Y:S02]  /*cfb0*/  FMNMX.FTZ R10, R141, R10, !PT ;  /* 0x0000000a8d0a7209 */ /* 0x000fe40007810000 */
[----:B------:R-:W-:Y:S02]  /*cfc0*/  FSEL R150, R29, -INF , !P6 ;  /* 0xff8000001d967808 */ /* 0x000fe40007000000 */
[----:B------:R-:W-:Y:S02]  /*cfd0*/  FMNMX.FTZ R13, R154, R13, !PT ;  /* 0x0000000d9a0d7209 */ /* 0x000fe40007810000 */
[----:B------:R-:W-:Y:S02]  /*cfe0*/  ISETP.GE.AND P6, PT, R8, R211, PT ;  /* 0x000000d30800720c */ /* 0x000fe40003fc6270 */
[----:B------:R-:W-:Y:S02]  /*cff0*/  FSEL R159, R23, -INF , !P5 ;  /* 0xff800000179f7808 */ /* 0x000fe40006800000 */
[----:B------:R-:W-:Y:S01]  /*d000*/  FMNMX.FTZ R10, R161, R10, !PT ;  /* 0x0000000aa10a7209 */ /* 0x000fe20007810000 */
[----:B------:R-:W-:Y:S01]  /*d010*/  LDSM.16.MT88.4 R20, [R186+0x12000] ;  /* 0x01200000ba14783b */ /* 0x000fe20000004200 */
[----:B------:R-:W-:Y:S02]  /*d020*/  ISETP.GE.AND P0, PT, R9, R209, PT ;  /* 0x000000d10900720c */ /* 0x000fe40003f06270 */
[----:B------:R-:W-:Y:S02]  /*d030*/  FMNMX.FTZ R12, R152, R13, !PT ;  /* 0x0000000d980c7209 */ /* 0x000fe40007810000 */
[----:B------:R-:W-:Y:S02]  /*d040*/  ISETP.GE.OR P6, PT, R8, R210, !P6 ;  /* 0x000000d20800720c */ /* 0x000fe400077c6670 */
[----:B------:R-:W-:Y:S02]  /*d050*/  IADD3 R3, R3, 0x39, RZ ;  /* 0x0000003903037810 */ /* 0x000fe40007ffe0ff */
[----:B------:R-:W-:Y:S02]  /*d060*/  FSEL R157, R26, -INF , !P1 ;  /* 0xff8000001a9d7808 */ /* 0x000fe40004800000 */
[----:B------:R-:W-:Y:S02]  /*d070*/  FMNMX.FTZ R10, R159, R10, !PT ;  /* 0x0000000a9f0a7209 */ /* 0x000fe40007810000 */
[----:B------:R-:W-:Y:S02]  /*d080*/  ISETP.GE.OR P0, PT, R9, R208, !P0 ;  /* 0x000000d00900720c */ /* 0x000fe40004706670 */
[----:B------:R-:W-:Y:S02]  /*d090*/  ISETP.GE.AND P5, PT, R4, R209, PT ;  /* 0x000000d10400720c */ /* 0x000fe40003fa6270 */
[----:B------:R-:W-:Y:S02]  /*d0a0*/  FSEL R148, R32, -INF , !P6 ;  /* 0xff80000020947808 */ /* 0x000fe40007000000 */
        /* <DEDUP_REMOVED lines=10> */
[----:B------:R-:W-:Y:S02]  /*d150*/  ISETP.GE.AND P0, PT, R8, R209, PT ;  /* 0x000000d10800720c */ /* 0x000fe40003f06270 */
[----:B------:R-:W-:Y:S02]  /*d160*/  ISETP.GE.OR P5, PT, R6, R208, !P5 ;  /* 0x000000d00600720c */ /* 0x000fe40006fa6670 */
        /* <DEDUP_REMOVED lines=14> */
[----:B------:R-:W1:Y:S03]  /*d250*/  SHFL.BFLY PT, R4, R9, 0x2, 0x1f ;  /* 0x0c401f0009047f89 */ /* 0x000e6600000e0000 */
[----:B------:R-:W-:Y:S05]  /*d260*/  FMNMX.FTZ R6, R133, R8, !PT ;  /* 0x0000000885067209 */ /* 0x000fea0007810000 */
[----:B------:R-:W2:Y:S01]  /*d270*/  SHFL.BFLY PT, R3, R6, 0x2, 0x1f ;  /* 0x0c401f0006037f89 */ /* 0x000ea200000e0000 */
[----:B-1----:R-:W-:Y:S07]  /*d280*/  FMNMX.FTZ R9, R9, R4, !PT ;  /* 0x0000000409097209 */ /* 0x002fee0007810000 */
[----:B------:R-:W1:Y:S01]  /*d290*/  SHFL.BFLY PT, R132, R9, 0x1, 0x1f ;  /* 0x0c201f0009847f89 */ /* 0x000e6200000e0000 */
[----:B--2---:R-:W-:Y:S07]  /*d2a0*/  FMNMX.FTZ R4, R6, R3, !PT ;  /* 0x0000000306047209 */ /* 0x004fee0007810000 */
[----:B------:R-:W2:Y:S01]  /*d2b0*/  SHFL.BFLY PT, R3, R4, 0x1, 0x1f ;  /* 0x0c201f0004037f89 */ /* 0x000ea200000e0000 */
[----:B-1----:R-:W-:Y:S04]  /*d2c0*/  FMNMX.FTZ R132, R9, R132, !PT ;  /* 0x0000008409847209 */ /* 0x002fe80007810000 */
[C---:B------:R-:W-:Y:S01]  /*d2d0*/  FSETP.NEU.FTZ.AND P1, PT, R132.reuse, -INF , PT ;  /* 0xff8000008400780b */ /* 0x040fe20003f3d000 */
[----:B------:R-:W-:Y:S01]  /*d2e0*/  FMUL.FTZ R153, R132, c[0x0][0x23c] ;  /* 0x00008f0084997a20 */ /* 0x000fe20000410000 */
[----:B--2---:R-:W-:Y:S04]  /*d2f0*/  FMNMX.FTZ R3, R4, R3, !PT ;  /* 0x0000000304037209 */ /* 0x004fe80007810000 */
[----:B------:R-:W-:Y:S02]  /*d300*/  FSEL R153, R153, RZ, P1 ;  /* 0x000000ff99997208 */ /* 0x000fe40000800000 */
[C---:B------:R-:W-:Y:S03]  /*d310*/  FSETP.NEU.FTZ.AND P0, PT, R3.reuse, -INF , PT ;  /* 0xff8000000300780b */ /* 0x040fe60003f1d000 */
        /* <DEDUP_REMOVED lines=17> */
[----:B------:R-:W-:Y:S01]  /*d430*/  ISETP.GT.AND P0, PT, R215, R198, PT ;  /* 0x000000c6d700720c */ /* 0x000fe20003f04270 */
        /* <DEDUP_REMOVED lines=236> */
[C---:B------:R-:W-:Y:S04]  /*e300*/  HMMA.16816.F32 R28, R100.reuse, R120, R28 ;  /* 0x00000078641c723c */ /* 0x040fe8000000181c */
[----:B------:R-:W-:Y:S04]  /*e310*/  IMAD.MOV.U32 R2, RZ, RZ, R132 ;  /* 0x000000ffff027224 */ /* 0x000fe800078e0084 */
        /* <DEDUP_REMOVED lines=108> */
.L_x_333:
[----:B------:R-:W1:Y:S01]  /*e9e0*/  SHFL.BFLY PT, R0, R221, 0x2, 0x1f ;  /* 0x0c401f00dd007f89 */ /* 0x000e6200000e0000 */
[C---:B------:R-:W-:Y:S01]  /*e9f0*/  ISETP.NE.AND P1, PT, R199.reuse, -0x1, PT ;  /* 0xffffffffc700780c */ /* 0x040fe20003f25270 */
[----:B------:R-:W-:Y:S01]  /*ea00*/  BSSY B0, `(.L_x_337) ;  /* 0x000014c000007945 */ /* 0x000fe20003800000 */
[----:B------:R-:W-:Y:S01]  /*ea10*/  MOV R12, 0x3f800000 ;  /* 0x3f800000000c7802 */ /* 0x000fe20000000f00 */
[----:B------:R-:W2:Y:S04]  /*ea20*/  SHFL.BFLY PT, R2, R217, 0x2, 0x1f ;  /* 0x0c401f00d9027f89 */ /* 0x000ea800000e0000 */
[----:B------:R-:W3:Y:S04]  /*ea30*/  S2R R7, SR_TID.X ;  /* 0x0000000000077919 */ /* 0x000ee80000002100 */
[----:B------:R-:W4:Y:S02]  /*ea40*/  S2R R4, SR_CTAID.Y ;  /* 0x0000000000047919 */ /* 0x000f240000002600 */
[----:B------:R-:W-:-:S04]  /*ea50*/  @P1 IMAD.WIDE.U32 R14, R199, c[0x0][0x1e8], RZ ;  /* 0x00007a00c70e1a25 */ /* 0x000fc800078e00ff */
[----:B------:R-:W-:Y:S01]  /*ea60*/  @P1 IMAD R10, R199, c[0x0][0x1ec], R15 ;  /* 0x00007b00c70a1a24 */ /* 0x000fe200078e020f */
[----:B------:R-:W-:Y:S01]  /*ea70*/  @P1 MOV R11, R14 ;  /* 0x0000000e000b1202 */ /* 0x000fe20000000f00 */
[----:B-1----:R-:W-:Y:S02]  /*ea80*/  FADD.FTZ R0, R0, R221 ;  /* 0x000000dd00007221 */ /* 0x002fe40000010000 */
[----:B--2---:R-:W-:-:S03]  /*ea90*/  FADD.FTZ R5, R2, R217 ;  /* 0x000000d902057221 */ /* 0x004fc60000010000 */
[----:B------:R-:W1:Y:S01]  /*eaa0*/  SHFL.BFLY PT, R9, R0, 0x1, 0x1f ;  /* 0x0c201f0000097f89 */ /* 0x000e6200000e0000 */
[----:B---3--:R-:W-:-:S03]  /*eab0*/  SHF.R.S32.HI R6, RZ, 0x1f, R7 ;  /* 0x0000001fff067819 */ /* 0x008fc60000011407 */
[----:B------:R-:W2:Y:S01]  /*eac0*/  SHFL.BFLY PT, R8, R5, 0x1, 0x1f ;  /* 0x0c201f0005087f89 */ /* 0x000ea200000e0000 */
[----:B----4-:R-:W-:Y:S01]  /*ead0*/  @!P1 SHF.R.S32.HI R13, RZ, 0x1f, R4 ;  /* 0x0000001fff0d9819 */ /* 0x010fe20000011404 */
[----:B------:R-:W-:-:S04]  /*eae0*/  @!P1 IMAD.WIDE.U32 R14, R4, c[0x0][0x1e0], RZ ;  /* 0x00007800040e9a25 */ /* 0x000fc800078e00ff */
[----:B------:R-:W-:Y:S01]  /*eaf0*/  @!P1 IMAD R13, R13, c[0x0][0x1e0], RZ ;  /* 0x000078000d0d9a24 */ /* 0x000fe200078e02ff */
[----:B------:R-:W-:-:S03]  /*eb00*/  @!P1 MOV R11, R14 ;  /* 0x0000000e000b9202 */ /* 0x000fc60000000f00 */
[----:B------:R-:W-:Y:S01]  /*eb10*/  @!P1 IMAD R2, R4, c[0x0][0x1e4], R13 ;  /* 0x0000790004029a24 */ /* 0x000fe200078e020d */
[----:B------:R-:W-:-:S04]  /*eb20*/  MOV R13, 0x3f800000 ;  /* 0x3f800000000d7802 */ /* 0x000fc80000000f00 */
[----:B------:R-:W-:Y:S01]  /*eb30*/  @!P1 IADD3 R10, R15, R2, RZ ;  /* 0x000000020f0a9210 */ /* 0x000fe20007ffe0ff */
[----:B-1----:R-:W-:Y:S02]  /*eb40*/  FADD.FTZ R9, R0, R9 ;  /* 0x0000000900097221 */ /* 0x002fe40000010000 */
[----:B--2---:R-:W-:Y:S01]  /*eb50*/  FADD.FTZ R8, R5, R8 ;  /* 0x0000000805087221 */ /* 0x004fe20000010000 */
[----:B------:R-:W-:Y:S02]  /*eb60*/  LEA.HI R5, R6, R7, RZ, 0x5 ;  /* 0x0000000706057211 */ /* 0x000fe400078f28ff */
[----:B------:R-:W-:Y:S02]  /*eb70*/  FSETP.NE.FTZ.AND P3, PT, R9, RZ, PT ;  /* 0x000000ff0900720b */ /* 0x000fe40003f75000 */
[----:B------:R-:W-:Y:S02]  /*eb80*/  FSETP.NE.FTZ.AND P0, PT, R8, RZ, PT ;  /* 0x000000ff0800720b */ /* 0x000fe40003f15000 */
[----:B------:R-:W-:-:S04]  /*eb90*/  LOP3.LUT R0, R5, 0xffffffe0, RZ, 0xc0, !PT ;  /* 0xffffffe005007812 */ /* 0x000fc800078ec0ff */
[----:B------:R-:W-:-:S04]  /*eba0*/  IADD3 R0, -R0, R7, RZ ;  /* 0x0000000700007210 */ /* 0x000fc80007ffe1ff */
[----:B------:R-:W-:Y:S01]  /*ebb0*/  LOP3.LUT P4, RZ, R0, 0x3, RZ, 0xc0, !PT ;  /* 0x0000000300ff7812 */ /* 0x000fe2000788c0ff */
[----:B------:R-:W1:Y:S01]  /*ebc0*/  @P3 MUFU.RCP R12, R9 ;  /* 0x00000009000c3308 */ /* 0x000e620000001000 */
[----:B------:R-:W-:-:S04]  /*ebd0*/  LEA.HI R0, R6, R7, RZ, 0x2 ;  /* 0x0000000706007211 */ /* 0x000fc800078f10ff */
[--C-:B------:R-:W-:Y:S02]  /*ebe0*/  SHF.R.S32.HI R15, RZ, 0x2, R0.reuse ;  /* 0x00000002ff0f7819 */ /* 0x100fe40000011400 */
[----:B------:R-:W-:Y:S01]  /*ebf0*/  SHF.R.S32.HI R2, RZ, 0x1f, R0 ;  /* 0x0000001fff027819 */ /* 0x000fe20000011400 */
[----:B------:R-:W2:Y:S03]  /*ec00*/  @P0 MUFU.RCP R13, R8 ;  /* 0x00000008000d0308 */ /* 0x000ea60000001000 */
[----:B------:R-:W-:-:S04]  /*ec10*/  LEA.HI R2, R2, R15, RZ, 0x3 ;  /* 0x0000000f02027211 */ /* 0x000fc800078f18ff */
[----:B------:R-:W-:Y:S01]  /*ec20*/  LOP3.LUT R2, R2, 0xfffffff8, RZ, 0xc0, !PT ;  /* 0xfffffff802027812 */ /* 0x000fe200078ec0ff */
[C---:B-1----:R-:W-:Y:S01]  /*ec30*/  FMUL.FTZ R128, R12.reuse, R128 ;  /* 0x000000800c807220 */ /* 0x042fe20000410000 */
[----:B------:R-:W-:Y:S01]  /*ec40*/  @P0 MUFU.LG2 R8, R8 ;  /* 0x0000000800080308 */ /* 0x000fe20000000c00 */
[C---:B------:R-:W-:Y:S01]  /*ec50*/  FMUL.FTZ R129, R12.reuse, R129 ;  /* 0x000000810c817220 */ /* 0x040fe20000410000 */
[----:B------:R-:W-:Y:S01]  /*ec60*/  IADD3 R2, R15, -R2, RZ ;  /* 0x800000020f027210 */ /* 0x000fe20007ffe0ff */
        /* <DEDUP_REMOVED lines=46> */
[C---:B------:R-:W-:Y:S01]  /*ef50*/  FMUL.FTZ R68, R12.reuse, R68 ;  /* 0x000000440c447220 */ /* 0x040fe20000410000 */
[----:B------:R-:W3:Y:S01]  /*ef60*/  S2R R61, SR_CTAID.Z ;  /* 0x00000000003d7919 */ /* 0x000ee20000002700 */
        /* <DEDUP_REMOVED lines=22> */
[----:B------:R-:W-:Y:S01]  /*f0d0*/  LOP3.LUT R12, R0, 0x3ffffffc, RZ, 0xc0, !PT ;  /* 0x3ffffffc000c7812 */ /* 0x000fe200078ec0ff */
[C---:B--2---:R-:W-:Y:S01]  /*f0e0*/  FMUL.FTZ R131, R13.reuse, R131 ;  /* 0x000000830d837220 */ /* 0x044fe20000410000 */
[----:B------:R-:W-:Y:S01]  /*f0f0*/  SHF.R.S32.HI R0, RZ, 0x5, R5 ;  /* 0x00000005ff007819 */ /* 0x000fe20000011405 */
[C---:B------:R-:W-:Y:S01]  /*f100*/  FMUL.FTZ R130, R13.reuse, R130 ;  /* 0x000000820d827220 */ /* 0x040fe20000410000 */
[----:B------:R-:W-:Y:S01]  /*f110*/  IADD3 R5, -R12, R7, RZ ;  /* 0x000000070c057210 */ /* 0x000fe20007ffe1ff */
[C---:B------:R-:W-:Y:S01]  /*f120*/  FMUL.FTZ R127, R13.reuse, R127 ;  /* 0x0000007f0d7f7220 */ /* 0x040fe20000410000 */
[----:B------:R-:W-:Y:S01]  /*f130*/  LOP3.LUT R12, R2, 0x1, RZ, 0xc0, !PT ;  /* 0x00000001020c7812 */ /* 0x000fe200078ec0ff */
[C---:B------:R-:W-:Y:S01]  /*f140*/  FMUL.FTZ R126, R13.reuse, R126 ;  /* 0x0000007e0d7e7220 */ /* 0x040fe20000410000 */
[----:B------:R-:W-:Y:S01]  /*f150*/  LEA R5, R0, R5, 0x9 ;  /* 0x0000000500057211 */ /* 0x000fe200078e48ff */
[C---:B------:R-:W-:Y:S01]  /*f160*/  FMUL.FTZ R123, R13.reuse, R123 ;  /* 0x0000007b0d7b7220 */ /* 0x040fe20000410000 */
[----:B------:R-:W-:Y:S01]  /*f170*/  ISETP.NE.U32.AND P5, PT, R12, 0x1, PT ;  /* 0x000000010c00780c */ /* 0x000fe20003fa5070 */
[----:B------:R-:W-:Y:S01]  /*f180*/  FMUL.FTZ R122, R13, R122 ;  /* 0x0000007a0d7a7220 */ /* 0x000fe20000410000 */
[----:B------:R-:W-:Y:S01]  /*f190*/  F2FP.PACK_AB R130, R131, R130 ;  /* 0x000000828382723e */ /* 0x000fe200000000ff */
[C---:B------:R-:W-:Y:S01]  /*f1a0*/  FMUL.FTZ R119, R13.reuse, R119 ;  /* 0x000000770d777220 */ /* 0x040fe20000410000 */
[----:B------:R-:W-:Y:S01]  /*f1b0*/  R2P PR, R2, 0x6 ;  /* 0x0000000602007804 */ /* 0x000fe20000000000 */
        /* <DEDUP_REMOVED lines=15> */
[----:B------:R-:W-:Y:S01]  /*f2b0*/  SHF.R.S32.HI R69, RZ, 0x1f, R0 ;  /* 0x0000001fff457819 */ /* 0x000fe20000011400 */
[----:B------:R-:W-:Y:S01]  /*f2c0*/  FMUL.FTZ R102, R13, R102 ;  /* 0x000000660d667220 */ /* 0x000fe20000410000 */
[----:B------:R-:W-:Y:S01]  /*f2d0*/  F2FP.PACK_AB R106, R107, R106 ;  /* 0x0000006a6b6a723e */ /* 0x000fe200000000ff */
[----:B------:R-:W-:Y:S01]  /*f2e0*/  FMUL.FTZ R39, R13, R39 ;  /* 0x000000270d277220 */ /* 0x000fe20000410000 */
[----:B------:R-:W-:Y:S01]  /*f2f0*/  LEA.HI R69, R69, R0, RZ, 0x3 ;  /* 0x0000000045457211 */ /* 0x000fe200078f18ff */
[----:B------:R-:W-:Y:S01]  /*f300*/  FMUL.FTZ R38, R13, R38 ;  /* 0x000000260d267220 */ /* 0x000fe20000410000 */
[----:B------:R-:W-:Y:S01]  /*f310*/  F2FP.PACK_AB R102, R103, R102 ;  /* 0x000000666766723e */ /* 0x000fe200000000ff */
[----:B------:R-:W-:Y:S01]  /*f320*/  FMUL.FTZ R43, R13, R43 ;  /* 0x0000002b0d2b7220 */ /* 0x000fe20000410000 */
[----:B------:R-:W-:Y:S01]  /*f330*/  LOP3.LUT R69, R69, 0xffffff8, RZ, 0xc0, !PT ;  /* 0x0ffffff845457812 */ /* 0x000fe200078ec0ff */
[----:B------:R-:W-:Y:S01]  /*f340*/  FMUL.FTZ R42, R13, R42 ;  /* 0x0000002a0d2a7220 */ /* 0x000fe20000410000 */
[----:B------:R-:W-:Y:S01]  /*f350*/  F2FP.PACK_AB R38, R39, R38 ;  /* 0x000000262726723e */ /* 0x000fe200000000ff */
[C---:B------:R-:W-:Y:S01]  /*f360*/  FMUL.FTZ R47, R13.reuse, R47 ;  /* 0x0000002f0d2f7220 */ /* 0x040fe20000410000 */
[----:B------:R-:W-:Y:S01]  /*f370*/  IADD3 R69, R0, -R69, RZ ;  /* 0x8000004500457210 */ /* 0x000fe20007ffe0ff */
[----:B------:R-:W-:Y:S01]  /*f380*/  FMUL.FTZ R46, R13, R46 ;  /* 0x0000002e0d2e7220 */ /* 0x000fe20000410000 */
[----:B------:R-:W-:Y:S01]  /*f390*/  F2FP.PACK_AB R42, R43, R42 ;  /* 0x0000002a2b2a723e */ /* 0x000fe200000000ff */
[C---:B------:R-:W-:Y:S01]  /*f3a0*/  FMUL.FTZ R51, R13.reuse, R51 ;  /* 0x000000330d337220 */ /* 0x040fe20000410000 */
[----:B------:R-:W-:Y:S01]  /*f3b0*/  MOV R0, 0x7f800000 ;  /* 0x7f80000000007802 */ /* 0x000fe20000000f00 */
        /* <DEDUP_REMOVED lines=38> */
[----:B------:R-:W-:Y:S01]  /*f620*/  IMAD.SHL.U32 R13, R2, 0x40, RZ ;  /* 0x00000040020d7824 */ /* 0x000fe200078e00ff */
[----:B------:R-:W-:Y:S01]  /*f630*/  MOV R2, 0x20 ;  /* 0x0000002000027802 */ /* 0x000fe20000000f00 */
[----:B------:R-:W-:Y:S01]  /*f640*/  IMAD.MOV.U32 R12, RZ, RZ, 0x40 ;  /* 0x00000040ff0c7424 */ /* 0x000fe200078e00ff */
[----:B------:R-:W-:Y:S01]  /*f650*/  F2FP.PACK_AB R98, R99, R98 ;  /* 0x000000626362723e */ /* 0x000fe200000000ff */
[----:B-1----:R-:W-:Y:S01]  /*f660*/  @P3 FMUL.FTZ R9, R9, 0.69314718246459960938 ;  /* 0x3f31721809093820 */ /* 0x002fe20000410000 */
[----:B------:R-:W-:-:S02]  /*f670*/  LOP3.LUT R13, R13, 0x1c0, RZ, 0xc0, !PT ;  /* 0x000001c00d0d7812 */ /* 0x000fc400078ec0ff */
[----:B------:R-:W-:Y:S01]  /*f680*/  SEL R2, R2, 0xffffffe0, !P1 ;  /* 0xffffffe002027807 */ /* 0x000fe20004800000 */
[----:B------:R-:W-:Y:S01]  /*f690*/  @P3 FFMA.FTZ R0, R132, c[0x0][0x238], R9 ;  /* 0x00008e0084003a23 */ /* 0x000fe20000010009 */
[----:B------:R-:W-:Y:S02]  /*f6a0*/  LEA.HI R14, R13, R13, RZ, 0x1d ;  /* 0x0000000d0d0e7211 */ /* 0x000fe400078fe8ff */
[----:B------:R-:W-:Y:S02]  /*f6b0*/  SEL R12, R12, 0xffffffc0, !P2 ;  /* 0xffffffc00c0c7807 */ /* 0x000fe40005000000 */
[----:B------:R-:W-:Y:S02]  /*f6c0*/  LEA R5, R5, R14, 0x1 ;  /* 0x0000000e05057211 */ /* 0x000fe400078e08ff */
[----:B------:R-:W1:Y:S02]  /*f6d0*/  LDC.U8 R14, c[0x0][0x329] ;  /* 0x0000ca40ff0e7b82 */ /* 0x000e640000000000 */
[----:B------:R-:W-:-:S04]  /*f6e0*/  SHF.L.U32 R5, R5, 0x1, RZ ;  /* 0x0000000105057819 */ /* 0x000fc800000006ff */
[C---:B------:R-:W-:Y:S01]  /*f6f0*/  IADD3 R13, R5.reuse, -0x10, RZ ;  /* 0xfffffff0050d7810 */ /* 0x040fe20007ffe0ff */
[----:B------:R-:W-:Y:S01]  /*f700*/  STS [R5], R128 ;  /* 0x0000008005007388 */ /* 0x000fe20000000800 */
[C---:B------:R-:W-:Y:S02]  /*f710*/  @P5 IADD3 R13, R5.reuse, 0x10, RZ ;  /* 0x00000010050d5810 */ /* 0x040fe40007ffe0ff */
[C---:B------:R-:W-:Y:S01]  /*f720*/  IADD3 R15, R5.reuse, R2, RZ ;  /* 0x00000002050f7210 */ /* 0x040fe20007ffe0ff */
[----:B------:R-:W-:Y:S01]  /*f730*/  STS [R5+0x400], R130 ;  /* 0x0004008205007388 */ /* 0x000fe20000000800 */
[-C--:B------:R-:W-:Y:S02]  /*f740*/  IADD3 R17, R2, R13.reuse, RZ ;  /* 0x0000000d02117210 */ /* 0x080fe40007ffe0ff */
[-C--:B------:R-:W-:Y:S01]  /*f750*/  IADD3 R19, R5, R12.reuse, RZ ;  /* 0x0000000c05137210 */ /* 0x080fe20007ffe0ff */
[----:B------:R-:W-:Y:S01]  /*f760*/  STS [R13], R124 ;  /* 0x0000007c0d007388 */ /* 0x000fe20000000800 */
[----:B------:R-:W-:Y:S01]  /*f770*/  IADD3 R21, R12, R13, RZ ;  /* 0x0000000d0c157210 */ /* 0x000fe20007ffe0ff */
[----:B------:R-:W-:Y:S01]  /*f780*/  IMAD.IADD R23, R17, 0x1, R12 ;  /* 0x0000000111177824 */ /* 0x000fe200078e020c */
[----:B------:R-:W-:Y:S01]  /*f790*/  IADD3 R25, R15, R12, RZ ;  /* 0x0000000c0f197210 */ /* 0x000fe20007ffe0ff */
[----:B------:R-:W-:Y:S01]  /*f7a0*/  STS [R13+0x400], R126 ;  /* 0x0004007e0d007388 */ /* 0x000fe20000000800 */
[----:B------:R-:W2:Y:S03]  /*f7b0*/  LDC.U8 R12, c[0x0][0x328] ;  /* 0x0000ca00ff0c7b82 */ /* 0x000ea60000000000 */
[----:B------:R-:W-:Y:S01]  /*f7c0*/  STS [R15], R120 ;  /* 0x000000780f007388 */ /* 0x000fe20000000800 */
[----:B-1----:R-:W-:-:S03]  /*f7d0*/  ISETP.NE.AND P2, PT, R14, RZ, PT ;  /* 0x000000ff0e00720c */ /* 0x002fc60003f45270 */
[----:B------:R-:W-:Y:S04]  /*f7e0*/  STS [R15+0x400], R122 ;  /* 0x0004007a0f007388 */ /* 0x000fe80000000800 */
[----:B------:R-:W-:Y:S04]  /*f7f0*/  STS [R17], R116 ;  /* 0x0000007411007388 */ /* 0x000fe80000000800 */
[----:B------:R-:W-:Y:S02]  /*f800*/  STS [R17+0x400], R118 ;  /* 0x0004007611007388 */ /* 0x000fe40000000800 */
[----:B------:R-:W-:-:S02]  /*f810*/  @P2 MOV R63, 0x1 ;  /* 0x00000001003f2802 */ /* 0x000fc40000000f00 */
[----:B------:R-:W-:Y:S01]  /*f820*/  STS [R19], R112 ;  /* 0x0000007013007388 */ /* 0x000fe20000000800 */
[----:B------:R-:W-:Y:S01]  /*f830*/  @P2 MOV R65, c[0x0][0x210] ;  /* 0x0000840000412a02 */ /* 0x000fe20000000f00 */
[----:B------:R-:W-:Y:S02]  /*f840*/  @!P2 IMAD.MOV.U32 R65, RZ, RZ, 0x1 ;  /* 0x00000001ff41a424 */ /* 0x000fe400078e00ff */
[----:B------:R-:W-:Y:S01]  /*f850*/  STS [R19+0x400], R114 ;  /* 0x0004007213007388 */ /* 0x000fe20000000800 */
[----:B--2---:R-:W-:-:S03]  /*f860*/  ISETP.NE.AND P1, PT, R12, RZ, PT ;  /* 0x000000ff0c00720c */ /* 0x004fc60003f25270 */
[----:B------:R-:W-:Y:S01]  /*f870*/  STS [R21], R108 ;  /* 0x0000006c15007388 */ /* 0x000fe20000000800 */
[----:B------:R-:W-:-:S03]  /*f880*/  ISETP.NE.OR P5, PT, R14, RZ, !P1 ;  /* 0x000000ff0e00720c */ /* 0x000fc60004fa5670 */
        /* <DEDUP_REMOVED lines=21> */
[----:B------:R-:W-:Y:S04]  /*f9e0*/  STS [R5+0x8000], R68 ;  /* 0x0080004405007388 */ /* 0x000fe80000000800 */
[----:B------:R2:W-:Y:S04]  /*f9f0*/  STS [R5+0x8400], R70 ;  /* 0x0084004605007388 */ /* 0x0005e80000000800 */
[----:B------:R4:W-:Y:S04]  /*fa00*/  STS [R13+0x8000], R72 ;  /* 0x008000480d007388 */ /* 0x0009e80000000800 */
[----:B------:R4:W-:Y:S01]  /*fa10*/  STS [R13+0x8400], R74 ;  /* 0x0084004a0d007388 */ /* 0x0009e20000000800 */
[----:B-1----:R-:W-:-:S03]  /*fa20*/  @P2 MOV R62, c[0x0][0x210] ;  /* 0x00008400003e2a02 */ /* 0x002fc60000000f00 */
[----:B------:R4:W-:Y:S02]  /*fa30*/  STS [R15+0x8000], R76 ;  /* 0x0080004c0f007388 */ /* 0x0009e40000000800 */
[----:B------:R-:W-:Y:S02]  /*fa40*/  @P2 IMAD R62, R62, c[0x0][0x214], RZ ;  /* 0x000085003e3e2a24 */ /* 0x000fe400078e02ff */
[----:B------:R4:W-:Y:S04]  /*fa50*/  STS [R15+0x8400], R78 ;  /* 0x0084004e0f007388 */ /* 0x0009e80000000800 */
[----:B------:R4:W-:Y:S04]  /*fa60*/  STS [R17+0x8000], R80 ;  /* 0x0080005011007388 */ /* 0x0009e80000000800 */
[----:B------:R4:W-:Y:S01]  /*fa70*/  STS [R17+0x8400], R82 ;  /* 0x0084005211007388 */ /* 0x0009e20000000800 */
[----:B--2---:R-:W-:Y:S01]  /*fa80*/  @!P2 MOV R5, c[0x0][0x214] ;  /* 0x000085000005aa02 */ /* 0x004fe20000000f00 */
[----:B------:R-:W-:-:S02]  /*fa90*/  CS2R R70, SRZ ;  /* 0x0000000000467805 */ /* 0x000fc4000001ff00 */
[----:B------:R4:W-:Y:S01]  /*faa0*/  STS [R19+0x8000], R84 ;  /* 0x0080005413007388 */ /* 0x0009e20000000800 */
[----:B------:R-:W-:Y:S02]  /*fab0*/  @!P2 SEL R62, R5, c[0x0][0x234], !P1 ;  /* 0x00008d00053eaa07 */ /* 0x000fe40004800000 */
[----:B------:R-:W-:Y:S01]  /*fac0*/  ISETP.NE.OR P1, PT, R199, -0x1, P5 ;  /* 0xffffffffc700780c */ /* 0x000fe20002f25670 */
[----:B------:R4:W-:Y:S02]  /*fad0*/  STS [R19+0x8400], R86 ;  /* 0x0084005613007388 */ /* 0x0009e40000000800 */
[----:B------:R-:W-:Y:S02]  /*fae0*/  @!P2 IMAD R63, R62, c[0x0][0x1c0], RZ ;  /* 0x000070003e3faa24 */ /* 0x000fe400078e02ff */
[----:B------:R4:W-:Y:S02]  /*faf0*/  STS [R21+0x8000], R88 ;  /* 0x0080005815007388 */ /* 0x0009e40000000800 */
[----:B------:R-:W-:-:S02]  /*fb00*/  IMAD R63, R4, R63, RZ ;  /* 0x0000003f043f7224 */ /* 0x000fc400078e02ff */
[----:B------:R4:W-:Y:S03]  /*fb10*/  STS [R21+0x8400], R90 ;  /* 0x0084005a15007388 */ /* 0x0009e60000000800 */
[----:B------:R-:W-:Y:S01]  /*fb20*/  SEL R63, R63, RZ, P5 ;  /* 0x000000ff3f3f7207 */ /* 0x000fe20002800000 */
[----:B------:R4:W-:Y:S01]  /*fb30*/  STS [R25+0x8000], R92 ;  /* 0x0080005c19007388 */ /* 0x0009e20000000800 */
[----:B------:R-:W-:-:S03]  /*fb40*/  @!P1 IMAD R199, R4, c[0x0][0x214], RZ ;  /* 0x0000850004c79a24 */ /* 0x000fc600078e02ff */
[----:B------:R4:W-:Y:S01]  /*fb50*/  STS [R25+0x8400], R94 ;  /* 0x0084005e19007388 */ /* 0x0009e20000000800 */
[----:B---3--:R-:W-:Y:S01]  /*fb60*/  IMAD R63, R61, R62, R63 ;  /* 0x0000003e3d3f7224 */ /* 0x008fe200078e023f */
[----:B------:R-:W-:Y:S02]  /*fb70*/  @!P5 MOV R70, R199 ;  /* 0x000000c70046d202 */ /* 0x000fe40000000f00 */
[----:B------:R4:W-:Y:S01]  /*fb80*/  STS [R23+0x8000], R96 ;  /* 0x0080006017007388 */ /* 0x0009e20000000800 */
[----:B------:R-:W-:Y:S02]  /*fb90*/  @!P5 SHF.R.S32.HI R71, RZ, 0x1f, R199 ;  /* 0x0000001fff47d819 */ /* 0x000fe400000114c7 */
[----:B------:R-:W-:Y:S01]  /*fba0*/  MOV R62, 0x7f800000 ;  /* 0x7f800000003e7802 */ /* 0x000fe20000000f00 */
[----:B------:R4:W-:Y:S04]  /*fbb0*/  STS [R23+0x8400], R98 ;  /* 0x0084006217007388 */ /* 0x0009e80000000800 */
[----:B------:R-:W1:Y:S04]  /*fbc0*/  S2R R2, SR_TID.X ;  /* 0x0000000000027919 */ /* 0x000e680000002100 */
[----:B------:R-:W-:Y:S06]  /*fbd0*/  BAR.SYNC.DEFER_BLOCKING 0x0 ;  /* 0x0000000000007b1d */ /* 0x000fec0000010000 */
[----:B------:R-:W2:Y:S01]  /*fbe0*/  S2R R60, SR_CTAID.X ;  /* 0x00000000003c7919 */ /* 0x000ea20000002500 */
[----:B-1----:R-:W-:-:S03]  /*fbf0*/  SHF.R.S32.HI R5, RZ, 0x1f, R2 ;  /* 0x0000001fff057819 */ /* 0x002fc60000011402 */
[----:B------:R4:W1:Y:S01]  /*fc00*/  LDS.128 R52, [R202] ;  /* 0x00000000ca347984 */ /* 0x0008620000000c00 */
[----:B------:R-:W-:-:S03]  /*fc10*/  LEA.HI R64, R5, R2, RZ, 0x5 ;  /* 0x0000000205407211 */ /* 0x000fc600078f28ff */
[----:B------:R4:W3:Y:S01]  /*fc20*/  LDS.128 R48, [R202+0x1000] ;  /* 0x00100000ca307984 */ /* 0x0008e20000000c00 */
[----:B------:R-:W-:Y:S01]  /*fc30*/  LOP3.LUT R67, R64, 0xffffffe0, RZ, 0xc0, !PT ;  /* 0xffffffe040437812 */ /* 0x000fe200078ec0ff */
[----:B------:R-:W-:Y:S02]  /*fc40*/  @P0 FMUL.FTZ R64, R8, 0.69314718246459960938 ;  /* 0x3f31721808400820 */ /* 0x000fe40000410000 */
[----:B------:R4:W1:Y:S01]  /*fc50*/  LDS.128 R44, [R202+0x2000] ;  /* 0x00200000ca2c7984 */ /* 0x0008620000000c00 */
[----:B------:R-:W-:Y:S01]  /*fc60*/  IADD3 R4, -R67, R2, RZ ;  /* 0x0000000243047210 */ /* 0x000fe20007ffe1ff */
[----:B------:R-:W-:Y:S02]  /*fc70*/  @P0 FFMA.FTZ R62, R3, c[0x0][0x238], R64 ;  /* 0x00008e00033e0a23 */ /* 0x000fe40000010040 */
[----:B------:R4:W1:Y:S01]  /*fc80*/  LDS.128 R40, [R202+0x3000] ;  /* 0x00300000ca287984 */ /* 0x0008620000000c00 */
[----:B------:R-:W-:-:S03]  /*fc90*/  SHF.R.S32.HI R67, RZ, 0x1f, R4 ;  /* 0x0000001fff437819 */ /* 0x000fc60000011404 */
[----:B------:R4:W1:Y:S01]  /*fca0*/  LDS.128 R36, [R202+0x4000] ;  /* 0x00400000ca247984 */ /* 0x0008620000000c00 */
[----:B------:R-:W-:Y:S01]  /*fcb0*/  LEA.HI R67, R67, R4, RZ, 0x2 ;  /* 0x0000000443437211 */ /* 0x000fe200078f10ff */
[----:B--2---:R-:W-:Y:S02]  /*fcc0*/  IMAD R4, R60, R65, RZ ;  /* 0x000000413c047224 */ /* 0x004fe400078e02ff */
[----:B------:R4:W2:Y:S01]  /*fcd0*/  LDS.128 R32, [R202+0x5000] ;  /* 0x00500000ca207984 */ /* 0x0008a20000000c00 */
[----:B------:R-:W-:Y:S02]  /*fce0*/  SHF.R.S32.HI R66, RZ, 0x2, R67 ;  /* 0x00000002ff427819 */ /* 0x000fe40000011443 */
[----:B------:R-:W-:Y:S01]  /*fcf0*/  SHF.L.U32 R4, R4, 0x7, RZ ;  /* 0x0000000704047819 */ /* 0x000fe200000006ff */
[----:B------:R4:W1:Y:S01]  /*fd00*/  LDS.128 R28, [R202+0x6000] ;  /* 0x00600000ca1c7984 */ /* 0x0008620000000c00 */
[----:B------:R-:W-:Y:S02]  /*fd10*/  LEA R66, R69, R66, 0x4 ;  /* 0x0000004245427211 */ /* 0x000fe400078e20ff */
[----:B------:R-:W-:Y:S01]  /*fd20*/  SHF.R.S32.HI R8, RZ, 0x1f, R4 ;  /* 0x0000001fff087819 */ /* 0x000fe20000011404 */
[----:B------:R4:W1:Y:S01]  /*fd30*/  LDS.128 R24, [R202+0x7000] ;  /* 0x00700000ca187984 */ /* 0x0008620000000c00 */
[----:B------:R-:W-:-:S02]  /*fd40*/  IADD3 R4, P2, P1, R4, R70, R63 ;  /* 0x0000004604047210 */ /* 0x000fc4000795e03f */
[----:B------:R-:W-:Y:S01]  /*fd50*/  SHF.R.S32.HI R63, RZ, 0x1f, R63 ;  /* 0x0000001fff3f7819 */ /* 0x000fe2000001143f */
[----:B------:R4:W1:Y:S03]  /*fd60*/  LDS.128 R20, [R202+0x8000] ;  /* 0x00800000ca147984 */ /* 0x0008660000000c00 */
[----:B------:R-:W-:Y:S01]  /*fd70*/  IADD3.X R8, R8, R71, R63, P2, P1 ;  /* 0x0000004708087210 */ /* 0x000fe200017e243f */
[----:B------:R4:W1:Y:S04]  /*fd80*/  LDS.128 R16, [R202+0x9000] ;  /* 0x00900000ca107984 */ /* 0x0008680000000c00 */
[----:B------:R4:W1:Y:S04]  /*fd90*/  LDS.128 R12, [R202+0xa000] ;  /* 0x00a00000ca0c7984 */ /* 0x0008680000000c00 */
[----:B------:R4:W1:Y:S01]  /*fda0*/  LDS.128 R56, [R202+0xb000] ;  /* 0x00b00000ca387984 */ /* 0x0008620000000c00 */
[----:B------:R-:W-:Y:S05]  /*fdb0*/  @P4 BRA `(.L_x_338) ;  /* 0x0000010000004947 */ /* 0x000fea0003800000 */
[----:B---3--:R-:W-:Y:S01]  /*fdc0*/  IMAD R3, R60, -0x80, R203 ;  /* 0xffffff803c037824 */ /* 0x008fe200078e02cb */
        /* <DEDUP_REMOVED lines=15> */
.L_x_338:
[----:B---3--:R-:W-:Y:S05]  /*fec0*/  BSYNC B0 ;  /* 0x0000000000007941 */ /* 0x008fea0003800000 */
.L_x_337:
[----:B------:R-:W-:Y:S01]  /*fed0*/  IADD3 R4, P0, R212, R11, RZ ;  /* 0x0000000bd4047210 */ /* 0x000fe20007f1e0ff */
[----:B------:R-:W-:Y:S01]  /*fee0*/  IMAD R60, R60, -0x80, R203 ;  /* 0xffffff803c3c7824 */ /* 0x000fe200078e02cb */
[----:B------:R-:W-:Y:S01]  /*fef0*/  SHF.R.S32.HI R3, RZ, 0x1f, R212 ;  /* 0x0000001fff037819 */ /* 0x000fe200000114d4 */
[----:B------:R-:W-:Y:S01]  /*ff00*/  BSSY B0, `(.L_x_339) ;  /* 0x000001c000007945 */ /* 0x000fe20003800000 */
[----:B------:R-:W-:Y:S02]  /*ff10*/  LEA.HI R6, R6, R7, RZ, 0x3 ;  /* 0x0000000706067211 */ /* 0x000fe400078f18ff */
[----:B------:R-:W-:Y:S01]  /*ff20*/  LEA.HI R2, R5, R2, RZ, 0x3 ;  /* 0x0000000205027211 */ /* 0x000fe200078f18ff */
[----:B------:R-:W-:Y:S01]  /*ff30*/  IMAD.X R5, R3, 0x1, R10, P0 ;  /* 0x0000000103057824 */ /* 0x000fe200000e060a */
[----:B------:R-:W-:-:S02]  /*ff40*/  SHF.R.S32.HI R3, RZ, 0x3, R6 ;  /* 0x00000003ff037819 */ /* 0x000fc40000011406 */
[----:B------:R-:W-:Y:S01]  /*ff50*/  SHF.R.S32.HI R0, RZ, 0x1f, R61 ;  /* 0x0000001fff007819 */ /* 0x000fe2000001143d */
[----:B------:R-:W-:Y:S01]  /*ff60*/  IMAD.WIDE.U32 R4, R61, c[0x0][0x1f0], R4 ;  /* 0x00007c003d047a25 */ /* 0x000fe200078e0004 */
[----:B------:R-:W-:Y:S02]  /*ff70*/  ISETP.GE.AND P0, PT, R3, R60, PT ;  /* 0x0000003c0300720c */ /* 0x000fe40003f06270 */
[----:B------:R-:W-:Y:S01]  /*ff80*/  SHF.R.S32.HI R6, RZ, 0x3, R2 ;  /* 0x00000003ff067819 */ /* 0x000fe20000011402 */
[----:B------:R-:W-:-:S03]  /*ff90*/  IMAD R0, R0, c[0x0][0x1f0], RZ ;  /* 0x00007c0000007a24 */ /* 0x000fc600078e02ff */
[----:B------:R-:W-:Y:S01]  /*ffa0*/  SHF.R.S32.HI R7, RZ, 0x1f, R6 ;  /* 0x0000001fff077819 */ /* 0x000fe20000011406 */
[----:B------:R-:W-:-:S04]  /*ffb0*/  IMAD R0, R61, c[0x0][0x1f4], R0 ;  /* 0x00007d003d007a24 */ /* 0x000fc800078e0200 */
[----:B------:R-:W-:-:S04]  /*ffc0*/  IMAD.WIDE R200, R200, 0x80, R6 ;  /* 0x00000080c8c87825 */ /* 0x000fc800078e0206 */
[----:B------:R-:W-:Y:S01]  /*ffd0*/  IMAD.IADD R9, R0, 0x1, R5 ;  /* 0x0000000100097824 */ /* 0x000fe200078e0205 */
        /* <DEDUP_REMOVED lines=11> */
[----:B-1----:R1:W-:Y:S04]  /*10090*/  @!P2 STG.E.128 [R10.64], R52 ;  /* 0x000000340a00a986 */ /* 0x0023e8000c101d0c */
[----:B------:R1:W-:Y:S04]  /*100a0*/  @!P1 STG.E.128 [R10.64+0x80], R36 ;  /* 0x000080240a009986 */ /* 0x0003e8000c101d0c */
[----:B------:R1:W-:Y:S02]  /*100b0*/  @!P0 STG.E.128 [R10.64+0x100], R20 ;  /* 0x000100140a008986 */ /* 0x0003e4000c101d0c */
.L_x_340:
[----:B------:R-:W-:Y:S05]  /*100c0*/  BSYNC B0 ;  /* 0x0000000000007941 */ /* 0x000fea0003800000 */
.L_x_339:
        /* <DEDUP_REMOVED lines=18> */
[----:B--2---:R1:W-:Y:S04]  /*101f0*/  @!P1 STG.E.128 [R2.64+0x80], R32 ;  /* 0x0000802002009986 */ /* 0x0043e8000c101d0c */
[----:B------:R1:W-:Y:S02]  /*10200*/  @!P0 STG.E.128 [R2.64+0x100], R16 ;  /* 0x0001001002008986 */ /* 0x0003e4000c101d0c */
.L_x_342:
[----:B------:R-:W-:Y:S05]  /*10210*/  BSYNC B0 ;  /* 0x0000000000007941 */ /* 0x000fea0003800000 */
.L_x_341:
        /* <DEDUP_REMOVED lines=20> */
.L_x_344:
[----:B------:R-:W-:Y:S05]  /*10360*/  BSYNC B0 ;  /* 0x0000000000007941 */ /* 0x000fea0003800000 */
.L_x_343:
        /* <DEDUP_REMOVED lines=20> */
.L_x_345:
        /* <DEDUP_REMOVED lines=13> */
.L_x_1282:


//--------------------- .text._ZN5flash16flash_fwd_kernelI23Flash_fwd_kernel_traitsILi192ELi128ELi64ELi8ELb0ELb0EN7cutlass6half_tE19Flash_kernel_traitsILi192ELi128ELi64ELi8ES3_EELb0ELb0ELb1ELb0ELb0ELb0ELb1ELb0EEEvNS_16Flash_fwd_paramsE --------------------------
	.section	.text._ZN5flash16flash_fwd_kernelI23Flash_fwd_kernel_traitsILi192ELi128ELi64ELi8ELb0ELb0EN7cutlass6half_tE19Flash_kernel_traitsILi192ELi128ELi64ELi8ES3_EELb0ELb0ELb1ELb0ELb0ELb0ELb1ELb0EEEvNS_16Flash_fwd_paramsE,"ax",@progbits
	.sectioninfo	@"SHI_REGISTERS=255"
	.align	128
        .global         _ZN5flash16flash_fwd_kernelI23Flash_fwd_kernel_traitsILi192ELi128ELi64ELi8ELb0ELb0EN7cutlass6half_tE19Flash_kernel_traitsILi192ELi128ELi64ELi8ES3_EELb0ELb0ELb1ELb0ELb0ELb0ELb1ELb0EEEvNS_16Flash_fwd_paramsE
        .type           _ZN5flash16flash_fwd_kernelI23Flash_fwd_kernel_traitsILi192ELi128ELi64ELi8ELb0ELb0EN7cutlass6half_tE19Flash_kernel_traitsILi192ELi128ELi64ELi8ES3_EELb0ELb0ELb1ELb0ELb0ELb0ELb1ELb0EEEvNS_16Flash_fwd_paramsE,@function
        .size           _ZN5flash16flash_fwd_kernelI23Flash_fwd_kernel_traitsILi192ELi128ELi64ELi8ELb0ELb0EN7cutlass6half_tE19Flash_kernel_traitsILi192ELi128ELi64ELi8ES3_EELb0ELb0ELb1ELb0ELb0ELb0ELb1ELb0EEEvNS_16Flash_fwd_paramsE,(.L_x_1283 - _ZN5flash16flash_fwd_kernelI23Flash_fwd_kernel_traitsILi192ELi128ELi64ELi8ELb0ELb0EN7cutlass6half_tE19Flash_kernel_traitsILi192ELi128ELi64ELi8ES3_EELb0ELb0ELb1ELb0ELb0ELb0ELb1ELb0EEEvNS_16Flash_fwd_paramsE)
        .other          _ZN5flash16flash_fwd_kernelI23Flash_fwd_kernel_traitsILi192ELi128ELi64ELi8ELb0ELb0EN7cutlass6half_tE19Flash_kernel_traitsILi192ELi128ELi64ELi8ES3_EELb0ELb0ELb1ELb0ELb0ELb0ELb1ELb0EEEvNS_16Flash_fwd_paramsE,@"STO_CUDA_ENTRY STV_DEFAULT"
_ZN5flash16flash_fwd_kernelI23Flash_fwd_kernel_traitsILi192ELi128ELi64ELi8ELb0ELb0EN7cutlass6half_tE19Flash_kernel_traitsILi192ELi128ELi64ELi8ES3_EELb0ELb0ELb1ELb0ELb0ELb0ELb1ELb0EEEvNS_16Flash_fwd_paramsE:
.text._ZN5flash16flash_fwd_kernelI23Flash_fwd_kernel_traitsILi192ELi128ELi64ELi8ELb0ELb0EN7cutlass6half_tE19Flash_kernel_traitsILi192ELi128ELi64ELi8ES3_EELb0ELb0ELb1ELb0ELb0ELb0ELb1ELb0EEEvNS_16Flash_fwd_paramsE:
        /* <DEDUP_REMOVED lines=33> */
.L_x_346:
[----:B-1-34-:R-:W-:Y:S02]  /*0210*/  MOV R5, c[0x0][0x218] ;  /* 0x0000860000057a02 */ /* 0x01afe40000000f00 */
.L_x_347:
        /* <DEDUP_REMOVED lines=100> */
.L_x_350:
[----:B------:R-:W-:Y:S05]  /*0860*/  BSYNC B0 ;  /* 0x0000000000007941 */ /* 0x000fea0003800000 */
.L_x_349:
        /* <DEDUP_REMOVED lines=20> */
.L_x_352:
[----:B------:R-:W-:Y:S05]  /*09b0*/  BSYNC B0 ;  /* 0x0000000000007941 */ /* 0x000fea0003800000 */
.L_x_351:
        /* <DEDUP_REMOVED lines=20> */
.L_x_354:
[----:B------:R-:W-:Y:S05]  /*0b00*/  BSYNC B0 ;  /* 0x0000000000007941 */ /* 0x000fea0003800000 */
.L_x_353:
        /* <DEDUP_REMOVED lines=19> */
.L_x_356:
[----:B------:R-:W-:Y:S05]  /*0c40*/  BSYNC B0 ;  /* 0x0000000000007941 */ /* 0x000fea0003800000 */
.L_x_355:
        /* <DEDUP_REMOVED lines=35> */
.L_x_348:
        /* <DEDUP_REMOVED lines=24> */
.L_x_357:
        /* <DEDUP_REMOVED lines=41> */
.L_x_358:
        /* <DEDUP_REMOVED lines=108> */
.L_x_360:
[----:B------:R-:W-:Y:S05]  /*1950*/  BSYNC B0 ;  /* 0x0000000000007941 */ /* 0x000fea0003800000 */
.L_x_359:
        /* <DEDUP_REMOVED lines=37> */
.L_x_362:
[----:B------:R-:W-:Y:S05]  /*1bb0*/  BSYNC B0 ;  /* 0x0000000000007941 */ /* 0x000fea0003800000 */
.L_x_361:
        /* <DEDUP_REMOVED lines=37> */
.L_x_364:
[----:B------:R-:W-:Y:S05]  /*1e10*/  BSYNC B0 ;  /* 0x0000000000007941 */ /* 0x000fea0003800000 */
.L_x_363:
        /* <DEDUP_REMOVED lines=40> */
.L_x_366:
[----:B------:R-:W-:Y:S05]  /*20a0*/  BSYNC B0 ;  /* 0x0000000000007941 */ /* 0x000fea0003800000 */
.L_x_365:
        /* <DEDUP_REMOVED lines=36> */
.L_x_368:
[----:B------:R-:W-:Y:S05]  /*22f0*/  BSYNC B0 ;  /* 0x0000000000007941 */ /* 0x000fea0003800000 */
.L_x_367:
        /* <DEDUP_REMOVED lines=37> */
.L_x_370:
[----:B------:R-:W-:Y:S05]  /*2550*/  BSYNC B0 ;  /* 0x0000000000007941 */ /* 0x000fea0003800000 */
.L_x_369:
        /* <DEDUP_REMOVED lines=44> */
.L_x_372:
[----:B------:R-:W-:Y:S05]  /*2820*/  BSYNC B0 ;  /* 0x0000000000007941 */ /* 0x000fea0003800000 */
.L_x_371:
        /* <DEDUP_REMOVED lines=36> */
.L_x_374:
[----:B------:R-:W-:Y:S05]  /*2a70*/  BSYNC B0 ;  /* 0x0000000000007941 */ /* 0x000fea0003800000 */
.L_x_373:
        /* <DEDUP_REMOVED lines=17> */
[----:B------:R-:W-:-:S02]  /*2b90*/  IADD3 R6, R4, 0x1, -R211 ;  /* 0x0000000104067810 */ /* 0x000fc40007ffe8d3 */
[----:B------:R-:W-:Y:S01]  /*2ba0*/  IMAD R201, R201, 0x200, R8 ;  /* 0x00000200c9c97824 */ /* 0x000fe200078e0208 */
[----:B------:R-:W-:Y:S01]  /*2bb0*/  LDSM.16.M88.4 R60, [R198] ;  /* 0x00000000c63c783b */ /* 0x000fe20000000200 */
[----:B------:R-:W-:Y:S02]  /*2bc0*/  IADD3 R6, R6, c[0x0][0x2e8], RZ ;  /* 0x0000ba0006067a10 */ /* 0x000fe40007ffe0ff */
[----:B------:R-:W-:Y:S01]  /*2bd0*/  IMAD.SHL.U32 R201, R201, 0x2, RZ ;  /* 0x00000002c9c97824 */ /* 0x000fe200078e00ff */
[----:B------:R-:W-:Y:S04]  /*2be0*/  LDSM.16.M88.4 R84, [R197+0x4000] ;  /* 0x00400000c554783b */ /* 0x000fe80000000200 */
[----:B-1----:R-:W1:Y:S01]  /*2bf0*/  LDSM.16.M88.4 R12, [R201+0xc000] ;  /* 0x00c00000c90c783b */ /* 0x002e620000000200 */
[----:B------:R-:W-:-:S02]  /*2c00*/  IADD3 R2, R201, 0xc000, RZ ;  /* 0x0000c000c9027810 */ /* 0x000fc40007ffe0ff */
        /* <DEDUP_REMOVED lines=14> */
[----:B---3--:R-:W3:Y:S01]  /*2cf0*/  LDSM.16.M88.4 R16, [R199+0x800] ;  /* 0x00080000c710783b */ /* 0x008ee20000000200 */
[C---:B------:R-:W-:Y:S02]  /*2d00*/  IADD3 R186, R199.reuse, 0x2800, RZ ;  /* 0x00002800c7ba7810 */ /* 0x040fe40007ffe0ff */
[C---:B------:R-:W-:Y:S01]  /*2d10*/  IADD3 R185, R199.reuse, 0x3000, RZ ;  /* 0x00003000c7b97810 */ /* 0x040fe20007ffe0ff */
[----:B------:R-:W2:Y:S01]  /*2d20*/  LDSM.16.M88.4 R8, [R199+0x1000] ;  /* 0x00100000c708783b */ /* 0x000ea20000000200 */
[----:B------:R-:W-:-:S02]  /*2d30*/  IADD3 R184, R199, 0x3800, RZ ;  /* 0x00003800c7b87810 */ /* 0x000fc40007ffe0ff */
[C---:B------:R-:W-:Y:S01]  /*2d40*/  IADD3 R183, R199.reuse, 0x4000, RZ ;  /* 0x00004000c7b77810 */ /* 0x040fe20007ffe0ff */
[----:B------:R-:W2:Y:S01]  /*2d50*/  LDSM.16.M88.4 R80, [R199+0x1800] ;  /* 0x00180000c750783b */ /* 0x000ea20000000200 */
[C---:B------:R-:W-:Y:S02]  /*2d60*/  IADD3 R182, R199.reuse, 0x4800, RZ ;  /* 0x00004800c7b67810 */ /* 0x040fe40007ffe0ff */
[C---:B------:R-:W-:Y:S01]  /*2d70*/  IADD3 R181, R199.reuse, 0x5000, RZ ;  /* 0x00005000c7b57810 */ /* 0x040fe20007ffe0ff */
[----:B------:R-:W2:Y:S01]  /*2d80*/  LDSM.16.M88.4 R56, [R195+0xc000] ;  /* 0x00c00000c338783b */ /* 0x000ea20000000200 */
[----:B------:R-:W-:-:S03]  /*2d90*/  IADD3 R180, R199, 0x5800, RZ ;  /* 0x00005800c7b47810 */ /* 0x000fc60007ffe0ff */
[----:B------:R-:W3:Y:S01]  /*2da0*/  LDSM.16.M88.4 R36, [R195+0xc800] ;  /* 0x00c80000c324783b */ /* 0x000ee20000000200 */
[C---:B-1----:R-:W-:Y:S03]  /*2db0*/  HMMA.16816.F32 R20, R48.reuse, R12, RZ ;  /* 0x0000000c3014723c */ /* 0x042fe600000018ff */
[----:B------:R-:W1:Y:S04]  /*2dc0*/  LDSM.16.M88.4 R24, [R195+0xd000] ;  /* 0x00d00000c318783b */ /* 0x000e680000000200 */
[----:B------:R-:W1:Y:S01]  /*2dd0*/  LDSM.16.M88.4 R52, [R195+0xd800] ;  /* 0x00d80000c334783b */ /* 0x000e620000000200 */
[C---:B-----5:R-:W-:Y:S03]  /*2de0*/  HMMA.16816.F32 R32, R48.reuse, R44, RZ ;  /* 0x0000002c3020723c */ /* 0x060fe600000018ff */
[----:B------:R-:W-:Y:S04]  /*2df0*/  LDSM.16.M88.4 R92, [R201+0x10800] ;  /* 0x01080000c95c783b */ /* 0x000fe80000000200 */
[----:B------:R-:W-:Y:S01]  /*2e00*/  LDSM.16.M88.4 R88, [R195+0x10000] ;  /* 0x01000000c358783b */ /* 0x000fe20000000200 */
[C---:B------:R-:W-:Y:S08]  /*2e10*/  HMMA.16816.F32 R12, R48.reuse, R14, RZ ;  /* 0x0000000e300c723c */ /* 0x040ff000000018ff */
        /* <DEDUP_REMOVED lines=8> */
[----:B------:R-:W-:Y:S07]  /*2ea0*/  LDSM.16.M88.4 R28, [R188+0x800] ;  /* 0x00080000bc1c783b */ /* 0x000fee0000000200 */
[C---:B---3--:R-:W-:Y:S08]  /*2eb0*/  HMMA.16816.F32 R32, R76.reuse, R16, R32 ;  /* 0x000000104c20723c */ /* 0x048ff00000001820 */
[C---:B------:R-:W-:Y:S01]  /*2ec0*/  HMMA.16816.F32 R44, R76.reuse, R18, R44 ;  /* 0x000000124c2c723c */ /* 0x040fe2000000182c */
[----:B------:R-:W2:Y:S07]  /*2ed0*/  LDSM.16.M88.4 R16, [R197] ;  /* 0x00000000c510783b */ /* 0x000eae0000000200 */
[C---:B------:R-:W-:Y:S08]  /*2ee0*/  HMMA.16816.F32 R72, R76.reuse, R8, R72 ;  /* 0x000000084c48723c */ /* 0x040ff00000001848 */
[C---:B------:R-:W-:Y:S01]  /*2ef0*/  HMMA.16816.F32 R68, R76.reuse, R10, R68 ;  /* 0x0000000a4c44723c */ /* 0x040fe20000001844 */
[----:B------:R-:W3:Y:S07]  /*2f00*/  LDSM.16.M88.4 R8, [R188+0x1000] ;  /* 0x00100000bc08783b */ /* 0x000eee0000000200 */
[C---:B------:R-:W-:Y:S08]  /*2f10*/  HMMA.16816.F32 R64, R76.reuse, R80, R64 ;  /* 0x000000504c40723c */ /* 0x040ff00000001840 */
[----:B------:R-:W-:Y:S01]  /*2f20*/  HMMA.16816.F32 R48, R76, R82, R48 ;  /* 0x000000524c30723c */ /* 0x000fe20000001830 */
[----:B------:R-:W-:Y:S04]  /*2f30*/  LDSM.16.M88.4 R80, [R188+0x3000] ;  /* 0x00300000bc50783b */ /* 0x000fe80000000200 */
[----:B------:R-:W-:Y:S03]  /*2f40*/  LDSM.16.M88.4 R76, [R188+0x3800] ;  /* 0x00380000bc4c783b */ /* 0x000fe60000000200 */
[C---:B------:R-:W-:Y:S08]  /*2f50*/  HMMA.16816.F32 R20, R60.reuse, R56, R20 ;  /* 0x000000383c14723c */ /* 0x040ff00000001814 */
[C---:B------:R-:W-:Y:S01]  /*2f60*/  HMMA.16816.F32 R12, R60.reuse, R58, R12 ;  /* 0x0000003a3c0c723c */ /* 0x040fe2000000180c */
[----:B------:R-:W-:Y:S07]  /*2f70*/  LDSM.16.M88.4 R56, [R201+0xe000] ;  /* 0x00e00000c938783b */ /* 0x000fee0000000200 */
[C---:B------:R-:W-:Y:S08]  /*2f80*/  HMMA.16816.F32 R32, R60.reuse, R36, R32 ;  /* 0x000000243c20723c */ /* 0x040ff00000001820 */
[C---:B------:R-:W-:Y:S01]  /*2f90*/  HMMA.16816.F32 R44, R60.reuse, R38, R44 ;  /* 0x000000263c2c723c */ /* 0x040fe2000000182c */
[----:B------:R-:W4:Y:S07]  /*2fa0*/  LDSM.16.M88.4 R36, [R188+0x1800] ;  /* 0x00180000bc24783b */ /* 0x000f2e0000000200 */
[C---:B-1----:R-:W-:Y:S08]  /*2fb0*/  HMMA.16816.F32 R72, R60.reuse, R24, R72 ;  /* 0x000000183c48723c */ /* 0x042ff00000001848 */
[C---:B------:R-:W-:Y:S01]  /*2fc0*/  HMMA.16816.F32 R68, R60.reuse, R26, R68 ;  /* 0x0000001a3c44723c */ /* 0x040fe20000001844 */
[----:B------:R-:W1:Y:S07]  /*2fd0*/  LDSM.16.M88.4 R24, [R202+0x4000] ;  /* 0x00400000ca18783b */ /* 0x000e6e0000000200 */
[C---:B------:R-:W-:Y:S08]  /*2fe0*/  HMMA.16816.F32 R64, R60.reuse, R52, R64 ;  /* 0x000000343c40723c */ /* 0x040ff00000001840 */
[----:B------:R-:W-:Y:S01]  /*2ff0*/  HMMA.16816.F32 R60, R60, R54, R48 ;  /* 0x000000363c3c723c */ /* 0x000fe20000001830 */
[----:B------:R-:W5:Y:S04]  /*3000*/  LDSM.16.M88.4 R52, [R201+0xe800] ;  /* 0x00e80000c934783b */ /* 0x000f680000000200 */
[----:B------:R-:W-:Y:S03]  /*3010*/  LDSM.16.M88.4 R48, [R200+0x4000] ;  /* 0x00400000c830783b */ /* 0x000fe60000000200 */
[C---:B--2---:R-:W-:Y:S08]  /*3020*/  HMMA.16816.F32 R20, R16.reuse, R40, R20 ;  /* 0x000000281014723c */ /* 0x044ff00000001814 */
[C---:B------:R-:W-:Y:S01]  /*3030*/  HMMA.16816.F32 R12, R16.reuse, R42, R12 ;  /* 0x0000002a100c723c */ /* 0x040fe2000000180c */
[----:B------:R-:W2:Y:S07]  /*3040*/  LDSM.16.M88.4 R40, [R201+0xf000] ;  /* 0x00f00000c928783b */ /* 0x000eae0000000200 */
[C---:B------:R-:W-:Y:S08]  /*3050*/  HMMA.16816.F32 R32, R16.reuse, R28, R32 ;  /* 0x0000001c1020723c */ /* 0x040ff00000001820 */
[C---:B------:R-:W-:Y:S01]  /*3060*/  HMMA.16816.F32 R44, R16.reuse, R30, R44 ;  /* 0x0000001e102c723c */ /* 0x040fe2000000182c */
[----:B------:R-:W2:Y:S07]  /*3070*/  LDSM.16.M88.4 R28, [R201+0xf800] ;  /* 0x00f80000c91c783b */ /* 0x000eae0000000200 */
[C---:B---3--:R-:W-:Y:S08]  /*3080*/  HMMA.16816.F32 R72, R16.reuse, R8, R72 ;  /* 0x000000081048723c */ /* 0x048ff00000001848 */
[C---:B------:R-:W-:Y:S01]  /*3090*/  HMMA.16816.F32 R68, R16.reuse, R10, R68 ;  /* 0x0000000a1044723c */ /* 0x040fe20000001844 */
[----:B------:R-:W3:Y:S07]  /*30a0*/  LDSM.16.M88.4 R8, [R199+0x2000] ;  /* 0x00200000c708783b */ /* 0x000eee0000000200 */
[C---:B----4-:R-:W-:Y:S08]  /*30b0*/  HMMA.16816.F32 R64, R16.reuse, R36, R64 ;  /* 0x000000241040723c */ /* 0x050ff00000001840 */
[----:B------:R-:W-:Y:S01]  /*30c0*/  HMMA.16816.F32 R60, R16, R38, R60 ;  /* 0x00000026103c723c */ /* 0x000fe2000000183c */
[----:B------:R-:W4:Y:S04]  /*30d0*/  LDSM.16.M88.4 R36, [R199+0x2800] ;  /* 0x00280000c724783b */ /* 0x000f280000000200 */
[----:B------:R-:W3:Y:S03]  /*30e0*/  LDSM.16.M88.4 R16, [R199+0x3000] ;  /* 0x00300000c710783b */ /* 0x000ee60000000200 */
[C---:B-1----:R-:W-:Y:S08]  /*30f0*/  HMMA.16816.F32 R20, R24.reuse, R56, R20 ;  /* 0x000000381814723c */ /* 0x042ff00000001814 */
[C---:B------:R-:W-:Y:S01]  /*3100*/  HMMA.16816.F32 R12, R24.reuse, R58, R12 ;  /* 0x0000003a180c723c */ /* 0x040fe2000000180c */
[----:B------:R-:W-:Y:S07]  /*3110*/  LDSM.16.M88.4 R56, [R202+0x8000] ;  /* 0x00800000ca38783b */ /* 0x000fee0000000200 */
[C---:B-----5:R-:W-:Y:S08]  /*3120*/  HMMA.16816.F32 R32, R24.reuse, R52, R32 ;  /* 0x000000341820723c */ /* 0x060ff00000001820 */
[C---:B------:R-:W-:Y:S01]  /*3130*/  HMMA.16816.F32 R44, R24.reuse, R54, R44 ;  /* 0x00000036182c723c */ /* 0x040fe2000000182c */
[----:B------:R-:W-:Y:S07]  /*3140*/  LDSM.16.M88.4 R52, [R199+0x3800] ;  /* 0x00380000c734783b */ /* 0x000fee0000000200 */
[C---:B--2---:R-:W-:Y:S08]  /*3150*/  HMMA.16816.F32 R72, R24.reuse, R40, R72 ;  /* 0x000000281848723c */ /* 0x044ff00000001848 */
[C---:B------:R-:W-:Y:S01]  /*3160*/  HMMA.16816.F32 R68, R24.reuse, R42, R68 ;  /* 0x0000002a1844723c */ /* 0x040fe20000001844 */
[----:B------:R-:W-:Y:S07]  /*3170*/  LDSM.16.M88.4 R40, [R195+0xe000] ;  /* 0x00e00000c328783b */ /* 0x000fee0000000200 */
[C---:B------:R-:W-:Y:S08]  /*3180*/  HMMA.16816.F32 R64, R24.reuse, R28, R64 ;  /* 0x0000001c1840723c */ /* 0x040ff00000001840 */
[----:B------:R-:W-:Y:S01]  /*3190*/  HMMA.16816.F32 R60, R24, R30, R60 ;  /* 0x0000001e183c723c */ /* 0x000fe2000000183c */
[----:B------:R-:W1:Y:S04]  /*31a0*/  LDSM.16.M88.4 R28, [R198+0x4000] ;  /* 0x00400000c61c783b */ /* 0x000e680000000200 */
[----:B------:R-:W2:Y:S03]  /*31b0*/  LDSM.16.M88.4 R24, [R195+0xe800] ;  /* 0x00e80000c318783b */ /* 0x000ea60000000200 */
[C---:B---3--:R-:W-:Y:S08]  /*31c0*/  HMMA.16816.F32 R20, R48.reuse, R8, R20 ;  /* 0x000000083014723c */ /* 0x048ff00000001814 */
[C---:B------:R-:W-:Y:S01]  /*31d0*/  HMMA.16816.F32 R12, R48.reuse, R10, R12 ;  /* 0x0000000a300c723c */ /* 0x040fe2000000180c */
[----:B------:R-:W3:Y:S07]  /*31e0*/  LDSM.16.M88.4 R8, [R195+0xf000] ;  /* 0x00f00000c308783b */ /* 0x000eee0000000200 */
[C---:B----4-:R-:W-:Y:S08]  /*31f0*/  HMMA.16816.F32 R32, R48.reuse, R36, R32 ;  /* 0x000000243020723c */ /* 0x050ff00000001820 */
[C---:B------:R-:W-:Y:S01]  /*3200*/  HMMA.16816.F32 R44, R48.reuse, R38, R44 ;  /* 0x00000026302c723c */ /* 0x040fe2000000182c */
[----:B------:R-:W-:Y:S07]  /*3210*/  LDSM.16.M88.4 R36, [R195+0xf800] ;  /* 0x00f80000c324783b */ /* 0x000fee0000000200 */
[C---:B------:R-:W-:Y:S08]  /*3220*/  HMMA.16816.F32 R72, R48.reuse, R16, R72 ;  /* 0x000000103048723c */ /* 0x040ff00000001848 */
[----:B------:R-:W-:Y:S01]  /*3230*/  HMMA.16816.F32 R68, R48, R18, R68 ;  /* 0x000000123044723c */ /* 0x000fe20000001844 */
[----:B------:R-:W4:Y:S07]  /*3240*/  LDSM.16.M88.4 R16, [R188+0x2000] ;  /* 0x00200000bc10783b */ /* 0x000f2e0000000200 */
[C---:B-1----:R-:W-:Y:S08]  /*3250*/  HMMA.16816.F32 R20, R28.reuse, R40, R20 ;  /* 0x000000281c14723c */ /* 0x042ff00000001814 */
[----:B------:R-:W-:Y:S01]  /*3260*/  HMMA.16816.F32 R12, R28, R42, R12 ;  /* 0x0000002a1c0c723c */ /* 0x000fe2000000180c */
[----:B------:R-:W-:Y:S07]  /*3270*/  LDSM.16.M88.4 R40, [R200+0x8000] ;  /* 0x00800000c828783b */ /* 0x000fee0000000200 */
[C---:B------:R-:W-:Y:S08]  /*3280*/  HMMA.16816.F32 R64, R48.reuse, R52, R64 ;  /* 0x000000343040723c */ /* 0x040ff00000001840 */
[----:B------:R-:W-:Y:S01]  /*3290*/  HMMA.16816.F32 R60, R48, R54, R60 ;  /* 0x00000036303c723c */ /* 0x000fe2000000183c */
[----:B------:R-:W-:Y:S07]  /*32a0*/  LDSM.16.M88.4 R52, [R201+0x11000] ;  /* 0x01100000c934783b */ /* 0x000fee0000000200 */
[C---:B--2---:R-:W-:Y:S08]  /*32b0*/  HMMA.16816.F32 R32, R28.reuse, R24, R32 ;  /* 0x000000181c20723c */ /* 0x044ff00000001820 */
[C---:B------:R-:W-:Y:S01]  /*32c0*/  HMMA.16816.F32 R44, R28.reuse, R26, R44 ;  /* 0x0000001a1c2c723c */ /* 0x040fe2000000182c */
[----:B------:R-:W1:Y:S07]  /*32d0*/  LDSM.16.M88.4 R24, [R201+0x10000] ;  /* 0x01000000c918783b */ /* 0x000e6e0000000200 */
[C---:B---3--:R-:W-:Y:S08]  /*32e0*/  HMMA.16816.F32 R72, R28.reuse, R8, R72 ;  /* 0x000000081c48723c */ /* 0x048ff00000001848 */
[----:B------:R-:W-:Y:S01]  /*32f0*/  HMMA.16816.F32 R68, R28, R10, R68 ;  /* 0x0000000a1c44723c */ /* 0x000fe20000001844 */
[----:B------:R-:W2:Y:S07]  /*3300*/  LDSM.16.M88.4 R8, [R188+0x2800] ;  /* 0x00280000bc08783b */ /* 0x000eae0000000200 */
[C---:B----4-:R-:W-:Y:S08]  /*3310*/  HMMA.16816.F32 R48, R84.reuse, R16, R20 ;  /* 0x000000105430723c */ /* 0x050ff00000001814 */
[----:B------:R-:W-:Y:S01]  /*3320*/  HMMA.16816.F32 R20, R84, R18, R12 ;  /* 0x000000125414723c */ /* 0x000fe2000000180c */
[----:B------:R-:W-:Y:S07]  /*3330*/  LDSM.16.M88.4 R12, [R198+0x8000] ;  /* 0x00800000c60c783b */ /* 0x000fee0000000200 */
[C---:B------:R-:W-:Y:S08]  /*3340*/  HMMA.16816.F32 R64, R28.reuse, R36, R64 ;  /* 0x000000241c40723c */ /* 0x040ff00000001840 */
[----:B------:R-:W-:Y:S01]  /*3350*/  HMMA.16816.F32 R60, R28, R38, R60 ;  /* 0x000000261c3c723c */ /* 0x000fe2000000183c */
[----:B------:R-:W3:Y:S04]  /*3360*/  LDSM.16.M88.4 R28, [R199+0x4000] ;  /* 0x00400000c71c783b */ /* 0x000ee80000000200 */
[----:B------:R-:W4:Y:S03]  /*3370*/  LDSM.16.M88.4 R36, [R199+0x4800] ;  /* 0x00480000c724783b */ /* 0x000f260000000200 */
[C---:B-1----:R-:W-:Y:S01]  /*3380*/  HMMA.16816.F32 R16, R56.reuse, R24, R48 ;  /* 0x000000183810723c */ /* 0x042fe20000001830 */
[----:B------:R-:W-:Y:S07]  /*3390*/  LDSM.16.M88.4 R48, [R201+0x11800] ;  /* 0x01180000c930783b */ /* 0x000fee0000000200 */
[----:B------:R-:W-:Y:S01]  /*33a0*/  HMMA.16816.F32 R24, R56, R26, R20 ;  /* 0x0000001a3818723c */ /* 0x000fe20000001814 */
[----:B------:R-:W-:Y:S07]  /*33b0*/  LDSM.16.M88.4 R20, [R188+0x4000] ;  /* 0x00400000bc14783b */ /* 0x000fee0000000200 */
[C---:B--2---:R-:W-:Y:S08]  /*33c0*/  HMMA.16816.F32 R32, R84.reuse, R8, R32 ;  /* 0x000000085420723c */ /* 0x044ff00000001820 */
[C---:B------:R-:W-:Y:S01]  /*33d0*/  HMMA.16816.F32 R44, R84.reuse, R10, R44 ;  /* 0x0000000a542c723c */ /* 0x040fe2000000182c */
[----:B------:R-:W1:Y:S07]  /*33e0*/  LDSM.16.M88.4 R8, [R197+0x8000] ;  /* 0x00800000c508783b */ /* 0x000e6e0000000200 */
[----:B------:R-:W-:Y:S08]  /*33f0*/  HMMA.16816.F32 R72, R84, R80, R72 ;  /* 0x000000505448723c */ /* 0x000ff00000001848 */
[C---:B---3--:R-:W-:Y:S08]  /*3400*/  HMMA.16816.F32 R16, R40.reuse, R28, R16 ;  /* 0x0000001c2810723c */ /* 0x048ff00000001810 */
[----:B------:R-:W-:Y:S01]  /*3410*/  HMMA.16816.F32 R24, R40, R30, R24 ;  /* 0x0000001e2818723c */ /* 0x000fe20000001818 */
[----:B------:R-:W2:Y:S07]  /*3420*/  LDSM.16.M88.4 R28, [R195+0x10800] ;  /* 0x01080000c31c783b */ /* 0x000eae0000000200 */
[----:B------:R-:W-:Y:S08]  /*3430*/  HMMA.16816.F32 R32, R56, R92, R32 ;  /* 0x0000005c3820723c */ /* 0x000ff00000001820 */
[----:B------:R-:W-:Y:S08]  /*3440*/  HMMA.16816.F32 R16, R12, R88, R16 ;  /* 0x000000580c10723c */ /* 0x000ff00000001810 */
[----:B------:R-:W-:Y:S08]  /*3450*/  HMMA.16816.F32 R44, R56, R94, R44 ;  /* 0x0000005e382c723c */ /* 0x000ff0000000182c */
[C---:B------:R-:W-:Y:S08]  /*3460*/  HMMA.16816.F32 R64, R84.reuse, R76, R64 ;  /* 0x0000004c5440723c */ /* 0x040ff00000001840 */
[----:B------:R-:W-:Y:S01]  /*3470*/  HMMA.16816.F32 R60, R84, R78, R60 ;  /* 0x0000004e543c723c */ /* 0x000fe2000000183c */
[----:B------:R-:W3:Y:S07]  /*3480*/  LDSM.16.M88.4 R76, [R199+0x5000] ;  /* 0x00500000c74c783b */ /* 0x000eee0000000200 */
[----:B------:R-:W-:Y:S08]  /*3490*/  HMMA.16816.F32 R24, R12, R90, R24 ;  /* 0x0000005a0c18723c */ /* 0x000ff00000001818 */
[----:B----4-:R-:W-:Y:S08]  /*34a0*/  HMMA.16816.F32 R32, R40, R36, R32 ;  /* 0x000000242820723c */ /* 0x010ff00000001820 */
[----:B------:R-:W-:Y:S08]  /*34b0*/  HMMA.16816.F32 R68, R84, R82, R68 ;  /* 0x000000525444723c */ /* 0x000ff00000001844 */
[----:B------:R-:W-:Y:S01]  /*34c0*/  HMMA.16816.F32 R80, R56, R52, R72 ;  /* 0x000000343850723c */ /* 0x000fe20000001848 */
[----:B------:R-:W4:Y:S07]  /*34d0*/  LDSM.16.M88.4 R72, [R188+0x4800] ;  /* 0x00480000bc48783b */ /* 0x000f2e0000000200 */
[----:B-1----:R-:W-:Y:S08]  /*34e0*/  HMMA.16816.F32 R16, R8, R20, R16 ;  /* 0x000000140810723c */ /* 0x002ff00000001810 */
[----:B------:R-:W-:Y:S01]  /*34f0*/  HMMA.16816.F32 R44, R40, R38, R44 ;  /* 0x00000026282c723c */ /* 0x000fe2000000182c */
[----:B------:R-:W-:Y:S07]  /*3500*/  LDSM.16.M88.4 R36, [R199+0x5800] ;  /* 0x00580000c724783b */ /* 0x000fee0000000200 */
[----:B------:R-:W-:Y:S01]  /*3510*/  HMMA.16816.F32 R24, R8, R22, R24 ;  /* 0x000000160818723c */ /* 0x000fe20000001818 */
[----:B------:R-:W1:Y:S07]  /*3520*/  LDSM.16.M88.4 R20, [R195+0x11000] ;  /* 0x01100000c314783b */ /* 0x000e6e0000000200 */
[----:B--2---:R-:W-:Y:S01]  /*3530*/  HMMA.16816.F32 R32, R12, R28, R32 ;  /* 0x0000001c0c20723c */ /* 0x004fe20000001820 */
[----:B------:R-:W-:-:S02]  /*3540*/  FMUL.FTZ R17, R17, c[0x0][0x2ec] ;  /* 0x0000bb0011117a20 */ /* 0x000fc40000410000 */
[----:B------:R-:W-:Y:S02]  /*3550*/  FMUL.FTZ R18, R18, c[0x0][0x2ec] ;  /* 0x0000bb0012127a20 */ /* 0x000fe40000410000 */
[----:B------:R-:W-:Y:S01]  /*3560*/  FMUL.FTZ R2, R16, c[0x0][0x2ec] ;  /* 0x0000bb0010027a20 */ /* 0x000fe20000410000 */
[----:B------:R-:W-:Y:S02]  /*3570*/  MUFU.TANH R28, R17 ;  /* 0x00000011001c7308 */ /* 0x000fe40000002400 */
[----:B------:R-:W-:Y:S06]  /*3580*/  HMMA.16816.F32 R68, R56, R54, R68 ;  /* 0x000000363844723c */ /* 0x000fec0000001844 */
[----:B------:R2:W-:Y:S02]  /*3590*/  MUFU.TANH R29, R18 ;  /* 0x00000012001d7308 */ /* 0x0005e40000002400 */
[----:B---3--:R-:W-:Y:S01]  /*35a0*/  HMMA.16816.F32 R80, R40, R76, R80 ;  /* 0x0000004c2850723c */ /* 0x008fe20000001850 */
[----:B------:R-:W-:-:S02]  /*35b0*/  FMUL.FTZ R24, R24, c[0x0][0x2ec] ;  /* 0x0000bb0018187a20 */ /* 0x000fc40000410000 */
[----:B------:R-:W-:Y:S02]  /*35c0*/  FMUL.FTZ R25, R25, c[0x0][0x2ec] ;  /* 0x0000bb0019197a20 */ /* 0x000fe40000410000 */
[----:B------:R-:W-:Y:S01]  /*35d0*/  FMUL.FTZ R26, R26, c[0x0][0x2ec] ;  /* 0x0000bb001a1a7a20 */ /* 0x000fe20000410000 */
[----:B------:R-:W3:Y:S02]  /*35e0*/  MUFU.TANH R2, R2 ;  /* 0x0000000200027308 */ /* 0x000ee40000002400 */
[----:B------:R-:W-:Y:S06]  /*35f0*/  HMMA.16816.F32 R44, R12, R30, R44 ;  /* 0x0000001e0c2c723c */ /* 0x000fec000000182c */
[----:B------:R-:W-:Y:S01]  /*3600*/  MUFU.TANH R31, R24 ;  /* 0x00000018001f7308 */ /* 0x000fe20000002400 */
[----:B------:R-:W-:Y:S01]  /*3610*/  FMUL.FTZ R30, R19, c[0x0][0x2ec] ;  /* 0x0000bb00131e7a20 */ /* 0x000fe20000410000 */
[----:B----4-:R-:W-:Y:S01]  /*3620*/  HMMA.16816.F32 R32, R8, R72, R32 ;  /* 0x000000480820723c */ /* 0x010fe20000001820 */
[----:B--2---:R-:W2:Y:S05]  /*3630*/  LDSM.16.M88.4 R16, [R188+0x5000] ;  /* 0x00500000bc10783b */ /* 0x004eaa0000000200 */
[----:B------:R-:W4:Y:S02]  /*3640*/  MUFU.TANH R30, R30 ;  /* 0x0000001e001e7308 */ /* 0x000f240000002400 */
[----:B------:R-:W-:Y:S08]  /*3650*/  HMMA.16816.F32 R68, R40, R78, R68 ;  /* 0x0000004e2844723c */ /* 0x000ff00000001844 */
[----:B------:R-:W-:Y:S01]  /*3660*/  HMMA.16816.F32 R64, R56, R48, R64 ;  /* 0x000000303840723c */ /* 0x000fe20000001840 */
[----:B------:R-:W-:Y:S07]  /*3670*/  MUFU.TANH R48, R25 ;  /* 0x0000001900307308 */ /* 0x000fee0000002400 */
[----:B-1----:R-:W-:Y:S01]  /*3680*/  HMMA.16816.F32 R80, R12, R20, R80 ;  /* 0x000000140c50723c */ /* 0x002fe20000001850 */
[----:B------:R-:W-:-:S02]  /*3690*/  FMUL.FTZ R34, R34, c[0x0][0x2ec] ;  /* 0x0000bb0022227a20 */ /* 0x000fc40000410000 */
[----:B------:R-:W-:-:S04]  /*36a0*/  FMUL.FTZ R35, R35, c[0x0][0x2ec] ;  /* 0x0000bb0023237a20 */ /* 0x000fc80000410000 */
[----:B------:R-:W-:Y:S01]  /*36b0*/  FMUL.FTZ R21, R32, c[0x0][0x2ec] ;  /* 0x0000bb0020157a20 */ /* 0x000fe20000410000 */
[----:B------:R-:W-:Y:S01]  /*36c0*/  HMMA.16816.F32 R68, R12, R22, R68 ;  /* 0x000000160c44723c */ /* 0x000fe20000001844 */
[----:B------:R-:W-:Y:S01]  /*36d0*/  FMUL.FTZ R32, R33, c[0x0][0x2ec] ;  /* 0x0000bb0021207a20 */ /* 0x000fe20000410000 */
[----:B------:R-:W-:Y:S01]  /*36e0*/  IADD3 R33, R3, 0x8, RZ ;  /* 0x0000000803217810 */ /* 0x000fe20007ffe0ff */
[----:B------:R-:W-:Y:S01]  /*36f0*/  FMUL.FTZ R20, R27, c[0x0][0x2ec] ;  /* 0x0000bb001b147a20 */ /* 0x000fe20000410000 */
[----:B------:R-:W-:Y:S03]  /*3700*/  MUFU.TANH R23, R34 ;  /* 0x0000002200177308 */ /* 0x000fe60000002400 */
[----:B------:R-:W-:Y:S01]  /*3710*/  IADD3 R22, R4, -c[0x0][0x2e4], -R211 ;  /* 0x8000b90004167a10 */ /* 0x000fe20007ffe8d3 */
[----:B------:R-:W-:Y:S04]  /*3720*/  HMMA.16816.F32 R64, R40, R36, R64 ;  /* 0x000000242840723c */ /* 0x000fe80000001840 */
[----:B------:R1:W5:Y:S01]  /*3730*/  MUFU.TANH R36, R26 ;  /* 0x0000001a00247308 */ /* 0x0003620000002400 */
[----:B------:R-:W-:-:S02]  /*3740*/  IMAD.IADD R219, R3, 0x1, R22 ;  /* 0x0000000103db7824 */ /* 0x000fc400078e0216 */
[--C-:B------:R-:W-:Y:S01]  /*3750*/  IMAD.IADD R217, R22, 0x1, R33.reuse ;  /* 0x0000000116d97824 */ /* 0x100fe200078e0221 */
[----:B--2---:R-:W-:Y:S01]  /*3760*/  HMMA.16816.F32 R80, R8, R16, R80 ;  /* 0x000000100850723c */ /* 0x004fe20000001850 */
[----:B------:R-:W-:Y:S01]  /*3770*/  IMAD.IADD R3, R3, 0x1, R6 ;  /* 0x0000000103037824 */ /* 0x000fe200078e0206 */
[----:B------:R-:W-:Y:S01]  /*3780*/  IMNMX R219, RZ, R219, !PT ;  /* 0x000000dbffdb7217 */ /* 0x000fe20007800200 */
[----:B------:R-:W-:Y:S01]  /*3790*/  IMAD.IADD R33, R6, 0x1, R33 ;  /* 0x0000000106217824 */ /* 0x000fe200078e0221 */
[----:B------:R-:W-:Y:S01]  /*37a0*/  IMNMX R217, RZ, R217, !PT ;  /* 0x000000d9ffd97217 */ /* 0x000fe20007800200 */
[----:B------:R-:W-:Y:S01]  /*37b0*/  IMAD R6, R231, 0x40, R209 ;  /* 0x00000040e7067824 */ /* 0x000fe200078e02d1 */
[-C--:B------:R-:W-:Y:S01]  /*37c0*/  IMNMX R218, R3, R4.reuse, PT ;  /* 0x0000000403da7217 */ /* 0x080fe20003800200 */
[----:B------:R-:W2:Y:S01]  /*37d0*/  MUFU.TANH R21, R21 ;  /* 0x0000001500157308 */ /* 0x000ea20000002400 */
[----:B------:R-:W-:Y:S01]  /*37e0*/  IMNMX R216, R33, R4, PT ;  /* 0x0000000421d87217 */ /* 0x000fe20003800200 */
[----:B------:R-:W-:Y:S01]  /*37f0*/  HMMA.16816.F32 R60, R56, R50, R60 ;  /* 0x00000032383c723c */ /* 0x000fe2000000183c */
[C---:B------:R-:W-:Y:S01]  /*3800*/  IADD3 R16, R6.reuse, 0x1, RZ ;  /* 0x0000000106107810 */ /* 0x040fe20007ffe0ff */
[----:B-1----:R-:W1:Y:S01]  /*3810*/  LDSM.16.M88.4 R24, [R195+0x11800] ;  /* 0x01180000c318783b */ /* 0x002e620000000200 */
[----:B------:R-:W-:-:S02]  /*3820*/  IADD3 R3, R6, 0x8, RZ ;  /* 0x0000000806037810 */ /* 0x000fc40007ffe0ff */
[C---:B------:R-:W-:Y:S01]  /*3830*/  ISETP.GE.AND P6, PT, R16.reuse, R218, PT ;  /* 0x000000da1000720c */ /* 0x040fe20003fc6270 */
[----:B------:R-:W1:Y:S01]  /*3840*/  MUFU.TANH R20, R20 ;  /* 0x0000001400147308 */ /* 0x000e620000002400 */
[C---:B------:R-:W-:Y:S01]  /*3850*/  ISETP.GE.AND P1, PT, R16.reuse, R216, PT ;  /* 0x000000d81000720c */ /* 0x040fe20003f26270 */
[C---:B------:R-:W-:Y:S01]  /*3860*/  HMMA.16816.F32 R68, R8.reuse, R18, R68 ;  /* 0x000000120844723c */ /* 0x040fe20000001844 */
[C---:B------:R-:W-:Y:S02]  /*3870*/  ISETP.LT.OR P6, PT, R16.reuse, R219, P6 ;  /* 0x000000db1000720c */ /* 0x040fe400037c1670 */
[----:B------:R-:W-:Y:S02]  /*3880*/  ISETP.LT.OR P1, PT, R16, R217, P1 ;  /* 0x000000d91000720c */ /* 0x000fe40000f21670 */
[C---:B------:R-:W-:Y:S02]  /*3890*/  IADD3 R16, R6.reuse, 0x9, RZ ;  /* 0x0000000906107810 */ /* 0x040fe40007ffe0ff */
[----:B------:R-:W-:Y:S01]  /*38a0*/  FMUL.FTZ R83, R83, c[0x0][0x2ec] ;  /* 0x0000bb0053537a20 */ /* 0x000fe20000410000 */
[-C--:B------:R-:W-:Y:S01]  /*38b0*/  ISETP.GE.AND P4, PT, R6, R218.reuse, PT ;  /* 0x000000da0600720c */ /* 0x080fe20003f86270 */
[----:B------:R-:W-:Y:S01]  /*38c0*/  HMMA.16816.F32 R44, R8, R74, R44 ;  /* 0x0000004a082c723c */ /* 0x000fe2000000182c */
[C---:B------:R-:W-:Y:S01]  /*38d0*/  ISETP.GE.AND P3, PT, R16.reuse, R218, PT ;  /* 0x000000da1000720c */ /* 0x040fe20003f66270 */
[----:B------:R-:W-:Y:S01]  /*38e0*/  MUFU.TANH R22, R35 ;  /* 0x0000002300167308 */ /* 0x000fe20000002400 */
[----:B------:R-:W-:Y:S01]  /*38f0*/  ISETP.GE.AND P2, PT, R16, R216, PT ;  /* 0x000000d81000720c */ /* 0x000fe20003f46270 */
[----:B------:R-:W-:Y:S01]  /*3900*/  FMUL.FTZ R80, R80, c[0x0][0x2ec] ;  /* 0x0000bb0050507a20 */ /* 0x000fe20000410000 */
[----:B------:R-:W-:Y:S01]  /*3910*/  ISETP.LT.OR P3, PT, R16, R219, P3 ;  /* 0x000000db1000720c */ /* 0x000fe20001f61670 */
[----:B------:R-:W-:Y:S01]  /*3920*/  FMUL.FTZ R82, R82, c[0x0][0x2ec] ;  /* 0x0000bb0052527a20 */ /* 0x000fe20000410000 */
[----:B------:R-:W-:Y:S01]  /*3930*/  ISETP.LT.OR P2, PT, R16, R217, P2 ;  /* 0x000000d91000720c */ /* 0x000fe20001741670 */
[----:B------:R-:W-:Y:S01]  /*3940*/  HMMA.16816.F32 R60, R40, R38, R60 ;  /* 0x00000026283c723c */ /* 0x000fe2000000183c */
[----:B------:R-:W2:Y:S01]  /*3950*/  LDSM.16.M88.4 R16, [R188+0x5800] ;  /* 0x00580000bc10783b */ /* 0x000ea20000000200 */
[C---:B------:R-:W-:Y:S01]  /*3960*/  ISETP.GE.AND P0, PT, R3.reuse, R218, PT ;  /* 0x000000da0300720c */ /* 0x040fe20003f06270 */
[----:B------:R-:W-:Y:S01]  /*3970*/  MUFU.TANH R170, R83 ;  /* 0x0000005300aa7308 */ /* 0x000fe20000002400 */
[----:B------:R-:W-:Y:S01]  /*3980*/  ISETP.GE.AND P5, PT, R3, R216, PT ;  /* 0x000000d80300720c */ /* 0x000fe20003fa6270 */
[----:B------:R-:W-:Y:S01]  /*3990*/  FMUL.FTZ R81, R81, c[0x0][0x2ec] ;  /* 0x0000bb0051517a20 */ /* 0x000fe20000410000 */
[----:B------:R-:W-:Y:S01]  /*39a0*/  ISETP.LT.OR P4, PT, R6, R219, P4 ;  /* 0x000000db0600720c */ /* 0x000fe20002781670 */
[----:B------:R-:W-:-:S04]  /*39b0*/  DEPBAR.LE SB0, 0x0 ;  /* 0x000080000000791a */ /* 0x000fc80000000000 */
[C---:B------:R-:W-:Y:S01]  /*39c0*/  ISETP.LT.OR P0, PT, R3.reuse, R219, P0 ;  /* 0x000000db0300720c */ /* 0x040fe20000701670 */
[----:B------:R-:W-:Y:S01]  /*39d0*/  MUFU.TANH R165, R80 ;  /* 0x0000005000a57308 */ /* 0x000fe20000002400 */
[-C--:B------:R-:W-:Y:S01]  /*39e0*/  ISETP.LT.OR P5, PT, R3, R217.reuse, P5 ;  /* 0x000000d90300720c */ /* 0x080fe20002fa1670 */
[----:B------:R-:W-:Y:S01]  /*39f0*/  FMUL.FTZ R68, R68, c[0x0][0x2ec] ;  /* 0x0000bb0044447a20 */ /* 0x000fe20000410000 */
[----:B---3--:R-:W-:Y:S01]  /*3a00*/  FSEL R3, R2, -INF , !P4 ;  /* 0xff80000002037808 */ /* 0x008fe20006000000 */
[----:B------:R-:W-:Y:S01]  /*3a10*/  FMUL.FTZ R34, R44, c[0x0][0x2ec] ;  /* 0x0000bb002c227a20 */ /* 0x000fe20000410000 */
[----:B------:R-:W-:Y:S01]  /*3a20*/  ISETP.GE.AND P4, PT, R6, R216, PT ;  /* 0x000000d80600720c */ /* 0x000fe20003f86270 */
[C---:B-1----:R-:W-:Y:S01]  /*3a30*/  HMMA.16816.F32 R64, R12.reuse, R24, R64 ;  /* 0x000000180c40723c */ /* 0x042fe20000001840 */
[----:B------:R-:W-:Y:S01]  /*3a40*/  FMUL.FTZ R4, R45, c[0x0][0x2ec] ;  /* 0x0000bb002d047a20 */ /* 0x000fe20000410000 */
[----:B----4-:R-:W-:Y:S01]  /*3a50*/  FSEL R30, R30, -INF , !P1 ;  /* 0xff8000001e1e7808 */ /* 0x010fe20004800000 */
[----:B------:R-:W-:Y:S01]  /*3a60*/  FMUL.FTZ R33, R46, c[0x0][0x2ec] ;  /* 0x0000bb002e217a20 */ /* 0x000fe20000410000 */
[----:B------:R-:W-:Y:S01]  /*3a70*/  ISETP.LT.OR P4, PT, R6, R217, P4 ;  /* 0x000000d90600720c */ /* 0x000fe20002781670 */
[----:B------:R-:W1:Y:S01]  /*3a80*/  MUFU.TANH R34, R34 ;  /* 0x0000002200227308 */ /* 0x000e620000002400 */
[----:B-----5:R-:W-:Y:S01]  /*3a90*/  FSEL R36, R36, -INF , !P5 ;  /* 0xff80000024247808 */ /* 0x020fe20006800000 */
[----:B------:R-:W-:Y:S01]  /*3aa0*/  FMUL.FTZ R47, R47, c[0x0][0x2ec] ;  /* 0x0000bb002f2f7a20 */ /* 0x000fe20000410000 */
[----:B------:R-:W-:Y:S01]  /*3ab0*/  HMMA.16816.F32 R60, R12, R26, R60 ;  /* 0x0000001a0c3c723c */ /* 0x000fe2000000183c */
[----:B------:R-:W-:Y:S01]  /*3ac0*/  IADD3 R25, R6, 0x10, RZ ;  /* 0x0000001006197810 */ /* 0x000fe20007ffe0ff */
[----:B------:R-:W-:Y:S01]  /*3ad0*/  FMUL.FTZ R69, R69, c[0x0][0x2ec] ;  /* 0x0000bb0045457a20 */ /* 0x000fe20000410000 */
[----:B------:R-:W-:Y:S01]  /*3ae0*/  FSEL R29, R29, -INF , !P4 ;  /* 0xff8000001d1d7808 */ /* 0x000fe20006000000 */
[----:B------:R-:W-:Y:S01]  /*3af0*/  FMUL.FTZ R70, R70, c[0x0][0x2ec] ;  /* 0x0000bb0046467a20 */ /* 0x000fe20000410000 */
[----:B------:R-:W-:Y:S01]  /*3b00*/  ISETP.GE.AND P4, PT, R25, R218, PT ;  /* 0x000000da1900720c */ /* 0x000fe20003f86270 */
[----:B------:R-:W3:Y:S01]  /*3b10*/  MUFU.TANH R4, R4 ;  /* 0x0000000400047308 */ /* 0x000ee20000002400 */
[----:B------:R-:W-:Y:S01]  /*3b20*/  IADD3 R12, R6, 0x18, RZ ;  /* 0x00000018060c7810 */ /* 0x000fe20007ffe0ff */
[----:B------:R-:W-:Y:S01]  /*3b30*/  FMUL.FTZ R71, R71, c[0x0][0x2ec] ;  /* 0x0000bb0047477a20 */ /* 0x000fe20000410000 */
[----:B------:R-:W-:-:S02]  /*3b40*/  ISETP.GE.AND P1, PT, R25, R216, PT ;  /* 0x000000d81900720c */ /* 0x000fc40003f26270 */
[C---:B------:R-:W-:Y:S02]  /*3b50*/  ISETP.LT.OR P4, PT, R25.reuse, R219, P4 ;  /* 0x000000db1900720c */ /* 0x040fe40002781670 */
[----:B------:R-:W-:Y:S01]  /*3b60*/  IADD3 R13, R6, 0x19, RZ ;  /* 0x00000019060d7810 */ /* 0x000fe20007ffe0ff */
[----:B------:R-:W4:Y:S01]  /*3b70*/  MUFU.TANH R160, R82 ;  /* 0x0000005200a07308 */ /* 0x000f220000002400 */
[-C--:B------:R-:W-:Y:S01]  /*3b80*/  ISETP.GE.AND P5, PT, R12, R218.reuse, PT ;  /* 0x000000da0c00720c */ /* 0x080fe20003fa6270 */
[C---:B--2---:R-:W-:Y:S01]  /*3b90*/  HMMA.16816.F32 R64, R8.reuse, R16, R64 ;  /* 0x000000100840723c */ /* 0x044fe20000001840 */
[----:B------:R-:W-:Y:S02]  /*3ba0*/  ISETP.LT.OR P1, PT, R25, R217, P1 ;  /* 0x000000d91900720c */ /* 0x000fe40000f21670 */
[----:B------:R-:W-:Y:S02]  /*3bb0*/  IADD3 R24, R6, 0x11, RZ ;  /* 0x0000001106187810 */ /* 0x000fe40007ffe0ff */
[----:B------:R-:W-:Y:S01]  /*3bc0*/  FSEL R25, R48, -INF , !P3 ;  /* 0xff80000030197808 */ /* 0x000fe20005800000 */
[----:B------:R-:W2:Y:S01]  /*3bd0*/  MUFU.TANH R32, R32 ;  /* 0x0000002000207308 */ /* 0x000ea20000002400 */
[----:B------:R-:W-:Y:S01]  /*3be0*/  FSEL R15, R21, -INF , !P4 ;  /* 0xff800000150f7808 */ /* 0x000fe20006000000 */
[----:B------:R-:W-:Y:S01]  /*3bf0*/  HMMA.16816.F32 R60, R8, R18, R60 ;  /* 0x00000012083c723c */ /* 0x000fe2000000183c */
[----:B------:R-:W-:-:S02]  /*3c00*/  ISETP.GE.AND P3, PT, R13, R218, PT ;  /* 0x000000da0d00720c */ /* 0x000fc40003f66270 */
[-C--:B------:R-:W-:Y:S02]  /*3c10*/  ISETP.GE.AND P4, PT, R13, R216.reuse, PT ;  /* 0x000000d80d00720c */ /* 0x080fe40003f86270 */
[-C--:B------:R-:W-:Y:S01]  /*3c20*/  ISETP.LT.OR P5, PT, R12, R219.reuse, P5 ;  /* 0x000000db0c00720c */ /* 0x080fe20002fa1670 */
[----:B------:R-:W5:Y:S01]  /*3c30*/  MUFU.TANH R33, R33 ;  /* 0x0000002100217308 */ /* 0x000f620000002400 */
[----:B------:R-:W-:Y:S02]  /*3c40*/  FSEL R31, R31, -INF , !P0 ;  /* 0xff8000001f1f7808 */ /* 0x000fe40004000000 */
[----:B------:R-:W-:Y:S02]  /*3c50*/  IADD3 R16, R6, 0x21, RZ ;  /* 0x0000002106107810 */ /* 0x000fe40007ffe0ff */
[-C--:B------:R-:W-:Y:S02]  /*3c60*/  ISETP.GE.AND P0, PT, R24, R216.reuse, PT ;  /* 0x000000d81800720c */ /* 0x080fe40003f06270 */
[C---:B------:R-:W-:Y:S01]  /*3c70*/  ISETP.LT.OR P3, PT, R13.reuse, R219, P3 ;  /* 0x000000db0d00720c */ /* 0x040fe20001f61670 */
[----:B------:R-:W2:Y:S01]  /*3c80*/  MUFU.TANH R2, R47 ;  /* 0x0000002f00027308 */ /* 0x000ea20000002400 */
[-C--:B------:R-:W-:Y:S01]  /*3c90*/  ISETP.LT.OR P4, PT, R13, R217.reuse, P4 ;  /* 0x000000d90d00720c */ /* 0x080fe20002781670 */
[----:B------:R-:W-:Y:S01]  /*3ca0*/  FMUL.FTZ R66, R66, c[0x0][0x2ec] ;  /* 0x0000bb0042427a20 */ /* 0x000fe20000410000 */
[----:B------:R-:W-:Y:S01]  /*3cb0*/  FSEL R20, R20, -INF , !P2 ;  /* 0xff80000014147808 */ /* 0x000fe20005000000 */
[----:B------:R-:W-:Y:S01]  /*3cc0*/  FMUL.FTZ R64, R64, c[0x0][0x2ec] ;  /* 0x0000bb0040407a20 */ /* 0x000fe20000410000 */
[----:B-1----:R-:W-:Y:S01]  /*3cd0*/  FSEL R13, R34, -INF , !P5 ;  /* 0xff800000220d7808 */ /* 0x002fe20006800000 */
[----:B------:R-:W-:Y:S01]  /*3ce0*/  FMUL.FTZ R65, R65, c[0x0][0x2ec] ;  /* 0x0000bb0041417a20 */ /* 0x000fe20000410000 */
[-C--:B------:R-:W-:Y:S01]  /*3cf0*/  ISETP.GE.AND P2, PT, R12, R216.reuse, PT ;  /* 0x000000d80c00720c */ /* 0x080fe20003f46270 */
[----:B------:R-:W1:Y:S01]  /*3d00*/  MUFU.TANH R162, R66 ;  /* 0x0000004200a27308 */ /* 0x000e620000002400 */
[----:B------:R-:W-:Y:S01]  /*3d10*/  ISETP.GE.AND P5, PT, R16, R216, PT ;  /* 0x000000d81000720c */ /* 0x000fe20003fa6270 */
[----:B------:R-:W-:Y:S01]  /*3d20*/  FMUL.FTZ R67, R67, c[0x0][0x2ec] ;  /* 0x0000bb0043437a20 */ /* 0x000fe20000410000 */
[-C--:B------:R-:W-:Y:S01]  /*3d30*/  ISETP.LT.OR P0, PT, R24, R217.reuse, P0 ;  /* 0x000000d91800720c */ /* 0x080fe20000701670 */
[----:B------:R-:W-:Y:S01]  /*3d40*/  FMUL.FTZ R60, R60, c[0x0][0x2ec] ;  /* 0x0000bb003c3c7a20 */ /* 0x000fe20000410000 */
[----:B------:R-:W-:Y:S01]  /*3d50*/  IADD3 R21, R6, 0x20, RZ ;  /* 0x0000002006157810 */ /* 0x000fe20007ffe0ff */
[----:B------:R-:W-:Y:S01]  /*3d60*/  FMUL.FTZ R61, R61, c[0x0][0x2ec] ;  /* 0x0000bb003d3d7a20 */ /* 0x000fe20000410000 */
[-C--:B------:R-:W-:Y:S01]  /*3d70*/  ISETP.LT.OR P2, PT, R12, R217.reuse, P2 ;  /* 0x000000d90c00720c */ /* 0x080fe20001741670 */
[----:B------:R-:W1:Y:S01]  /*3d80*/  MUFU.TANH R157, R81 ;  /* 0x00000051009d7308 */ /* 0x000e620000002400 */
[----:B------:R-:W-:Y:S01]  /*3d90*/  ISETP.LT.OR P5, PT, R16, R217, P5 ;  /* 0x000000d91000720c */ /* 0x000fe20002fa1670 */
[----:B------:R-:W-:Y:S01]  /*3da0*/  FMUL.FTZ R62, R62, c[0x0][0x2ec] ;  /* 0x0000bb003e3e7a20 */ /* 0x000fe20000410000 */
[----:B---3--:R-:W-:Y:S01]  /*3db0*/  FSEL R9, R4, -INF , !P3 ;  /* 0xff80000004097808 */ /* 0x008fe20005800000 */
[----:B------:R-:W-:Y:S01]  /*3dc0*/  FMUL.FTZ R63, R63, c[0x0][0x2ec] ;  /* 0x0000bb003f3f7a20 */ /* 0x000fe20000410000 */
[----:B------:R-:W-:-:S02]  /*3dd0*/  FSEL R14, R23, -INF , !P1 ;  /* 0xff800000170e7808 */ /* 0x000fc40004800000 */
[----:B------:R-:W-:Y:S01]  /*3de0*/  FSEL R12, R22, -INF , !P0 ;  /* 0xff800000160c7808 */ /* 0x000fe20004000000 */
[----:B------:R-:W3:Y:S01]  /*3df0*/  MUFU.TANH R163, R68 ;  /* 0x0000004400a37308 */ /* 0x000ee20000002400 */
[----:B------:R-:W-:Y:S02]  /*3e00*/  IADD3 R4, R6, 0x30, RZ ;  /* 0x0000003006047810 */ /* 0x000fe40007ffe0ff */
[----:B------:R-:W-:Y:S02]  /*3e10*/  FSEL R28, R28, -INF , !P6 ;  /* 0xff8000001c1c7808 */ /* 0x000fe40007000000 */
[C---:B------:R-:W-:Y:S02]  /*3e20*/  ISETP.GE.AND P1, PT, R21.reuse, R218, PT ;  /* 0x000000da1500720c */ /* 0x040fe40003f26270 */
[----:B------:R-:W-:Y:S01]  /*3e30*/  ISETP.GE.AND P0, PT, R21, R216, PT ;  /* 0x000000d81500720c */ /* 0x000fe20003f06270 */
[----:B------:R-:W-:Y:S01]  /*3e40*/  MUFU.TANH R159, R69 ;  /* 0x00000045009f7308 */ /* 0x000fe20000002400 */
[----:B------:R-:W-:-:S02]  /*3e50*/  ISETP.GE.AND P6, PT, R24, R218, PT ;  /* 0x000000da1800720c */ /* 0x000fc40003fc6270 */
[----:B------:R-:W-:Y:S02]  /*3e60*/  FSEL R170, R170, -INF , !P5 ;  /* 0xff800000aaaa7808 */ /* 0x000fe40006800000 */
[----:B------:R-:W-:Y:S02]  /*3e70*/  ISETP.GE.AND P5, PT, R4, R216, PT ;  /* 0x000000d80400720c */ /* 0x000fe40003fa6270 */
[C---:B------:R-:W-:Y:S01]  /*3e80*/  ISETP.LT.OR P1, PT, R21.reuse, R219, P1 ;  /* 0x000000db1500720c */ /* 0x040fe20000f21670 */
[----:B------:R-:W1:Y:S01]  /*3e90*/  MUFU.TANH R168, R70 ;  /* 0x0000004600a87308 */ /* 0x000e620000002400 */
[----:B------:R-:W-:Y:S02]  /*3ea0*/  ISETP.LT.OR P0, PT, R21, R217, P0 ;  /* 0x000000d91500720c */ /* 0x000fe40000701670 */
[----:B------:R-:W-:Y:S02]  /*3eb0*/  ISETP.LT.OR P6, PT, R24, R219, P6 ;  /* 0x000000db1800720c */ /* 0x000fe400037c1670 */
[----:B------:R-:W-:-:S02]  /*3ec0*/  IADD3 R10, R6, 0x29, RZ ;  /* 0x00000029060a7810 */ /* 0x000fc40007ffe0ff */
[----:B------:R-:W-:Y:S01]  /*3ed0*/  IADD3 R11, R6, 0x28, RZ ;  /* 0x00000028060b7810 */ /* 0x000fe20007ffe0ff */
[----:B------:R-:W1:Y:S01]  /*3ee0*/  MUFU.TANH R166, R71 ;  /* 0x0000004700a67308 */ /* 0x000e620000002400 */
[----:B------:R-:W-:Y:S02]  /*3ef0*/  ISETP.LT.OR P5, PT, R4, R217, P5 ;  /* 0x000000d90400720c */ /* 0x000fe40002fa1670 */
[----:B------:R-:W-:Y:S02]  /*3f00*/  FSEL R165, R165, -INF , !P1 ;  /* 0xff800000a5a57808 */ /* 0x000fe40004800000 */
[----:B----4-:R-:W-:Y:S02]  /*3f10*/  FSEL R160, R160, -INF , !P0 ;  /* 0xff800000a0a07808 */ /* 0x010fe40004000000 */
[----:B--2---:R-:W-:Y:S01]  /*3f20*/  FSEL R17, R32, -INF , !P6 ;  /* 0xff80000020117808 */ /* 0x004fe20007000000 */
[----:B------:R-:W2:Y:S01]  /*3f30*/  MUFU.TANH R169, R64 ;  /* 0x0000004000a97308 */ /* 0x000ea20000002400 */
[----:B-----5:R-:W-:-:S02]  /*3f40*/  FSEL R8, R33, -INF , !P2 ;  /* 0xff80000021087808 */ /* 0x020fc40005000000 */
[----:B------:R-:W-:Y:S02]  /*3f50*/  ISETP.GE.AND P3, PT, R10, R218, PT ;  /* 0x000000da0a00720c */ /* 0x000fe40003f66270 */
[----:B------:R-:W-:Y:S02]  /*3f60*/  FSEL R2, R2, -INF , !P4 ;  /* 0xff80000002027808 */ /* 0x000fe40006000000 */
[----:B------:R-:W-:Y:S01]  /*3f70*/  ISETP.GE.AND P1, PT, R10, R216, PT ;  /* 0x000000d80a00720c */ /* 0x000fe20003f26270 */
[----:B------:R-:W4:Y:S01]  /*3f80*/  MUFU.TANH R167, R65 ;  /* 0x0000004100a77308 */ /* 0x000f220000002400 */
[-C--:B------:R-:W-:Y:S02]  /*3f90*/  ISETP.GE.AND P0, PT, R4, R218.reuse, PT ;  /* 0x000000da0400720c */ /* 0x080fe40003f06270 */
[-C--:B------:R-:W-:Y:S02]  /*3fa0*/  ISETP.GE.AND P6, PT, R16, R218.reuse, PT ;  /* 0x000000da1000720c */ /* 0x080fe40003fc6270 */
[----:B------:R-:W-:-:S02]  /*3fb0*/  ISETP.GE.AND P2, PT, R11, R218, PT ;  /* 0x000000da0b00720c */ /* 0x000fc40003f46270 */
[----:B------:R-:W-:Y:S01]  /*3fc0*/  ISETP.GE.AND P4, PT, R11, R216, PT ;  /* 0x000000d80b00720c */ /* 0x000fe20003f86270 */
[----:B------:R-:W5:Y:S01]  /*3fd0*/  MUFU.TANH R142, R67 ;  /* 0x00000043008e7308 */ /* 0x000f620000002400 */
[----:B-1----:R-:W-:Y:S02]  /*3fe0*/  FSEL R162, R162, -INF , !P5 ;  /* 0xff800000a2a27808 */ /* 0x002fe40006800000 */
[----:B------:R-:W-:Y:S02]  /*3ff0*/  ISETP.GT.AND P5, PT, R231, R206, PT ;  /* 0x000000cee700720c */ /* 0x000fe40003fa4270 */
[C---:B------:R-:W-:Y:S02]  /*4000*/  ISETP.LT.OR P3, PT, R10.reuse, R219, P3 ;  /* 0x000000db0a00720c */ /* 0x040fe40001f61670 */
[----:B------:R-:W-:Y:S01]  /*4010*/  ISETP.LT.OR P1, PT, R10, R217, P1 ;  /* 0x000000d90a00720c */ /* 0x000fe20000f21670 */
[----:B------:R-:W1:Y:S01]  /*4020*/  MUFU.TANH R143, R60 ;  /* 0x0000003c008f7308 */ /* 0x000e620000002400 */
[----:B------:R-:W-:-:S02]  /*4030*/  ISETP.LT.OR P0, PT, R4, R219, P0 ;  /* 0x000000db0400720c */ /* 0x000fc40000701670 */
[-C--:B------:R-:W-:Y:S02]  /*4040*/  ISETP.LT.OR P6, PT, R16, R219.reuse, P6 ;  /* 0x000000db1000720c */ /* 0x080fe400037c1670 */
[C---:B------:R-:W-:Y:S02]  /*4050*/  ISETP.LT.OR P2, PT, R11.reuse, R219, P2 ;  /* 0x000000db0b00720c */ /* 0x040fe40001741670 */
[----:B------:R-:W-:Y:S01]  /*4060*/  ISETP.LT.OR P4, PT, R11, R217, P4 ;  /* 0x000000d90b00720c */ /* 0x000fe20002781670 */
[----:B------:R-:W-:Y:S01]  /*4070*/  MUFU.TANH R141, R61 ;  /* 0x0000003d008d7308 */ /* 0x000fe20000002400 */
[C---:B------:R-:W-:Y:S02]  /*4080*/  IADD3 R10, R6.reuse, 0x31, RZ ;  /* 0x00000031060a7810 */ /* 0x040fe40007ffe0ff */
[C---:B------:R-:W-:Y:S02]  /*4090*/  IADD3 R4, R6.reuse, 0x38, RZ ;  /* 0x0000003806047810 */ /* 0x040fe40007ffe0ff */
[----:B------:R-:W-:-:S02]  /*40a0*/  IADD3 R6, R6, 0x39, RZ ;  /* 0x0000003906067810 */ /* 0x000fc40007ffe0ff */
[----:B------:R-:W-:Y:S01]  /*40b0*/  FSEL R157, R157, -INF , !P6 ;  /* 0xff8000009d9d7808 */ /* 0x000fe20007000000 */
[----:B------:R-:W1:Y:S01]  /*40c0*/  MUFU.TANH R140, R62 ;  /* 0x0000003e008c7308 */ /* 0x000e620000002400 */
[----:B---3--:R-:W-:Y:S02]  /*40d0*/  FSEL R163, R163, -INF , !P2 ;  /* 0xff800000a3a37808 */ /* 0x008fe40005000000 */
[----:B------:R-:W-:Y:S02]  /*40e0*/  FSEL R168, R168, -INF , !P4 ;  /* 0xff800000a8a87808 */ /* 0x000fe40006000000 */
[----:B------:R-:W-:Y:S02]  /*40f0*/  FSEL R159, R159, -INF , !P3 ;  /* 0xff8000009f9f7808 */ /* 0x000fe40005800000 */
[----:B------:R-:W-:Y:S01]  /*4100*/  FSEL R166, R166, -INF , !P1 ;  /* 0xff800000a6a67808 */ /* 0x000fe20004800000 */
[----:B------:R-:W3:Y:S01]  /*4110*/  MUFU.TANH R158, R63 ;  /* 0x0000003f009e7308 */ /* 0x000ee20000002400 */
[----:B--2---:R-:W-:Y:S01]  /*4120*/  FSEL R169, R169, -INF , !P0 ;  /* 0xff800000a9a97808 */ /* 0x004fe20004000000 */
[----:B------:R-:W-:Y:S01]  /*4130*/  BAR.SYNC.DEFER_BLOCKING 0x0 ;  /* 0x0000000000007b1d */ /* 0x000fe20000010000 */
[----:B------:R-:W-:-:S02]  /*4140*/  ISETP.GE.AND P6, PT, R10, R218, PT ;  /* 0x000000da0a00720c */ /* 0x000fc40003fc6270 */
[----:B------:R-:W-:Y:S02]  /*4150*/  ISETP.GE.AND P2, PT, R10, R216, PT ;  /* 0x000000d80a00720c */ /* 0x000fe40003f46270 */
[-C--:B------:R-:W-:Y:S02]  /*4160*/  ISETP.GE.AND P4, PT, R4, R218.reuse, PT ;  /* 0x000000da0400720c */ /* 0x080fe40003f86270 */
[----:B------:R-:W-:Y:S02]  /*4170*/  ISETP.GE.AND P3, PT, R6, R218, PT ;  /* 0x000000da0600720c */ /* 0x000fe40003f66270 */
[-C--:B------:R-:W-:Y:S02]  /*4180*/  ISETP.GE.AND P1, PT, R4, R216.reuse, PT ;  /* 0x000000d80400720c */ /* 0x080fe40003f26270 */
        /* <DEDUP_REMOVED lines=8> */
[----:B-----5:R-:W-:Y:S02]  /*4210*/  FSEL R142, R142, -INF , !P2 ;  /* 0xff8000008e8e7808 */ /* 0x020fe40005000000 */
[----:B-1----:R-:W-:Y:S02]  /*4220*/  FSEL R143, R143, -INF , !P4 ;  /* 0xff8000008f8f7808 */ /* 0x002fe40006000000 */
[----:B------:R-:W-:Y:S02]  /*4230*/  FSEL R140, R140, -INF , !P1 ;  /* 0xff8000008c8c7808 */ /* 0x000fe40004800000 */
[----:B------:R-:W-:Y:S02]  /*4240*/  FSEL R141, R141, -INF , !P3 ;  /* 0xff8000008d8d7808 */ /* 0x000fe40005800000 */
[----:B---3--:R-:W-:Y:S01]  /*4250*/  FSEL R158, R158, -INF , !P0 ;  /* 0xff8000009e9e7808 */ /* 0x008fe20004000000 */
[----:B------:R-:W-:Y:S05]  /*4260*/  @!P5 BRA `(.L_x_375) ;  /* 0x000003900000d947 */ /* 0x000fea0003800000 */
[----:B------:R-:W-:Y:S01]  /*4270*/  IADD3 R19, R223, -0x2, RZ ;  /* 0xfffffffedf137810 */ /* 0x000fe20007ffe0ff */
        /* <DEDUP_REMOVED lines=54> */
.L_x_377:
[----:B------:R-:W-:Y:S05]  /*45e0*/  BSYNC B0 ;  /* 0x0000000000007941 */ /* 0x000fea0003800000 */
.L_x_376:
[----:B------:R-:W0:Y:S02]  /*45f0*/  LDGDEPBAR ;  /* 0x00000000000079af */ /* 0x000e240000000000 */
.L_x_375:
        /* <DEDUP_REMOVED lines=76> */
[----:B------:R-:W-:Y:S01]  /*4ac0*/  LDSM.16.MT88.4 R28, [R192+0x12800] ;  /* 0x01280000c01c783b */ /* 0x000fe20000004200 */
[--C-:B------:R-:W-:Y:S01]  /*4ad0*/  FFMA.FTZ R147, R20, c[0x0][0x23c], -R161.reuse ;  /* 0x00008f0014937a23 */ /* 0x100fe200000108a1 */
[----:B------:R-:W-:Y:S01]  /*4ae0*/  MUFU.EX2 R151, R151 ;  /* 0x0000009700977308 */ /* 0x000fe20000000800 */
[--C-:B------:R-:W-:Y:S01]  /*4af0*/  FFMA.FTZ R145, R8, c[0x0][0x23c], -R161.reuse ;  /* 0x00008f0008917a23 */ /* 0x100fe200000108a1 */
[----:B------:R-:W-:Y:S01]  /*4b00*/  LDSM.16.MT88.4 R20, [R196+0x12800] ;  /* 0x01280000c414783b */ /* 0x000fe20000004200 */
[--C-:B------:R-:W-:Y:S02]  /*4b10*/  FFMA.FTZ R135, R13, c[0x0][0x23c], -R164.reuse ;  /* 0x00008f000d877a23 */ /* 0x100fe400000108a4 */
[--C-:B------:R-:W-:Y:S01]  /*4b20*/  FFMA.FTZ R146, R14, c[0x0][0x23c], -R161.reuse ;  /* 0x00008f000e927a23 */ /* 0x100fe200000108a1 */
[----:B------:R-:W2:Y:S01]  /*4b30*/  LDSM.16.MT88.4 R8, [R196+0x14800] ;  /* 0x01480000c408783b */ /* 0x000ea20000004200 */
[--C-:B------:R-:W-:Y:S01]  /*4b40*/  FFMA.FTZ R133, R12, c[0x0][0x23c], -R161.reuse ;  /* 0x00008f000c857a23 */ /* 0x100fe200000108a1 */
[----:B------:R-:W3:Y:S01]  /*4b50*/  MUFU.EX2 R144, R144 ;  /* 0x0000009000907308 */ /* 0x000ee20000000800 */
[----:B-1----:R-:W-:Y:S01]  /*4b60*/  F2FP.PACK_AB R96, R148, R153 ;  /* 0x000000999460723e */ /* 0x002fe200000000ff */
[----:B------:R-:W-:Y:S01]  /*4b70*/  FFMA.FTZ R2, R2, c[0x0][0x23c], -R161 ;  /* 0x00008f0002027a23 */ /* 0x000fe200000108a1 */
[----:B------:R-:W1:Y:S01]  /*4b80*/  LDSM.16.MT88.4 R12, [R192+0x14800] ;  /* 0x01480000c00c783b */ /* 0x000e620000004200 */
[----:B------:R-:W-:-:S02]  /*4b90*/  FFMA.FTZ R154, R165, c[0x0][0x23c], -R164 ;  /* 0x00008f00a59a7a23 */ /* 0x000fc400000108a4 */
[--C-:B------:R-:W-:Y:S02]  /*4ba0*/  FFMA.FTZ R156, R163, c[0x0][0x23c], -R164.reuse ;  /* 0x00008f00a39c7a23 */ /* 0x100fe400000108a4 */
        /* <DEDUP_REMOVED lines=15> */
[----:B------:R-:W3:Y:S01]  /*4ca0*/  MUFU.EX2 R147, R147 ;  /* 0x0000009300937308 */ /* 0x000ee20000000800 */
[----:B----4-:R-:W-:Y:S01]  /*4cb0*/  F2FP.PACK_AB R97, R155, R150 ;  /* 0x000000969b61723e */ /* 0x010fe200000000ff */
        /* <DEDUP_REMOVED lines=57> */
[C---:B--2---:R-:W-:Y:S07]  /*5050*/  HMMA.16816.F32 R92, R96.reuse, R4, RZ ;  /* 0x00000004605c723c */ /* 0x044fee00000018ff */
        /* <DEDUP_REMOVED lines=194> */
[----:B------:R-:W4:Y:S04]  /*5c80*/  LDSM.16.M88.4 R144, [R201+0xc800] ;  /* 0x00c80000c990783b */ /* 0x000f280000000200 */
[----:B------:R-:W5:Y:S04]  /*5c90*/  LDSM.16.M88.4 R136, [R201+0xd000] ;  /* 0x00d00000c988783b */ /* 0x000f680000000200 */
[----:B------:R-:W4:Y:S04]  /*5ca0*/  LDSM.16.M88.4 R152, [R201+0xd800] ;  /* 0x00d80000c998783b */ /* 0x000f280000000200 */
[----:B------:R-:W-:Y:S04]  /*5cb0*/  LDSM.16.M88.4 R4, [R200] ;  /* 0x00000000c804783b */ /* 0x000fe80000000200 */
[----:B------:R-:W5:Y:S04]  /*5cc0*/  LDSM.16.M88.4 R28, [R199] ;  /* 0x00000000c71c783b */ /* 0x000f680000000200 */
[----:B------:R-:W5:Y:S04]  /*5cd0*/  LDSM.16.M88.4 R20, [R191] ;  /* 0x00000000bf14783b */ /* 0x000f680000000200 */
[----:B------:R-:W5:Y:S04]  /*5ce0*/  LDSM.16.M88.4 R172, [R190] ;  /* 0x00000000beac783b */ /* 0x000f680000000200 */
[----:B---3--:R-:W3:Y:S04]  /*5cf0*/  LDSM.16.M88.4 R16, [R189] ;  /* 0x00000000bd10783b */ /* 0x008ee80000000200 */
[----:B-1----:R-:W-:Y:S01]  /*5d00*/  LDSM.16.M88.4 R8, [R198] ;  /* 0x00000000c608783b */ /* 0x002fe20000000200 */
[C---:B--2---:R-:W-:Y:S03]  /*5d10*/  HMMA.16816.F32 R12, R164.reuse, R24, RZ ;  /* 0x00000018a40c723c */ /* 0x044fe600000018ff */
[----:B------:R-:W1:Y:S04]  /*5d20*/  LDSM.16.M88.4 R168, [R195+0xc000] ;  /* 0x00c00000c3a8783b */ /* 0x000e680000000200 */
[----:B------:R-:W2:Y:S01]  /*5d30*/  LDSM.16.M88.4 R160, [R195+0xc800] ;  /* 0x00c80000c3a0783b */ /* 0x000ea20000000200 */
[C---:B------:R-:W-:Y:S03]  /*5d40*/  HMMA.16816.F32 R24, R164.reuse, R26, RZ ;  /* 0x0000001aa418723c */ /* 0x040fe600000018ff */
[----:B------:R-:W1:Y:S04]  /*5d50*/  LDSM.16.M88.4 R156, [R195+0xd000] ;  /* 0x00d00000c39c783b */ /* 0x000e680000000200 */
[----:B------:R-:W-:Y:S01]  /*5d60*/  LDSM.16.M88.4 R232, [R183] ;  /* 0x00000000b7e8783b */ /* 0x000fe20000000200 */
[C---:B----4-:R-:W-:Y:S03]  /*5d70*/  HMMA.16816.F32 R148, R164.reuse, R144, RZ ;  /* 0x00000090a494723c */ /* 0x050fe600000018ff */
[----:B------:R-:W0:Y:S05]  /*5d80*/  LDGDEPBAR ;  /* 0x00000000000079af */ /* 0x000e2a0000000000 */
[C---:B-----5:R-:W-:Y:S08]  /*5d90*/  HMMA.16816.F32 R140, R164.reuse, R136, RZ ;  /* 0x00000088a48c723c */ /* 0x060ff000000018ff */
[C---:B------:R-:W-:Y:S08]  /*5da0*/  HMMA.16816.F32 R144, R164.reuse, R146, RZ ;  /* 0x00000092a490723c */ /* 0x040ff000000018ff */
[C---:B------:R-:W-:Y:S08]  /*5db0*/  HMMA.16816.F32 R136, R164.reuse, R138, RZ ;  /* 0x0000008aa488723c */ /* 0x040ff000000018ff */
[C---:B------:R-:W-:Y:S08]  /*5dc0*/  HMMA.16816.F32 R32, R164.reuse, R152, RZ ;  /* 0x00000098a420723c */ /* 0x040ff000000018ff */
[----:B------:R-:W-:Y:S01]  /*5dd0*/  HMMA.16816.F32 R164, R164, R154, RZ ;  /* 0x0000009aa4a4723c */ /* 0x000fe200000018ff */
[----:B------:R-:W4:Y:S07]  /*5de0*/  LDSM.16.M88.4 R152, [R195+0xd800] ;  /* 0x00d80000c398783b */ /* 0x000f2e0000000200 */
[C---:B------:R-:W-:Y:S08]  /*5df0*/  HMMA.16816.F32 R12, R4.reuse, R28, R12 ;  /* 0x0000001c040c723c */ /* 0x040ff0000000180c */
[C---:B------:R-:W-:Y:S01]  /*5e00*/  HMMA.16816.F32 R24, R4.reuse, R30, R24 ;  /* 0x0000001e0418723c */ /* 0x040fe20000001818 */
[----:B------:R-:W-:Y:S07]  /*5e10*/  LDSM.16.M88.4 R28, [R188] ;  /* 0x00000000bc1c783b */ /* 0x000fee0000000200 */
[C---:B------:R-:W-:Y:S08]  /*5e20*/  HMMA.16816.F32 R148, R4.reuse, R20, R148 ;  /* 0x000000140494723c */ /* 0x040ff00000001894 */
[C---:B------:R-:W-:Y:S01]  /*5e30*/  HMMA.16816.F32 R144, R4.reuse, R22, R144 ;  /* 0x000000160490723c */ /* 0x040fe20000001890 */
[----:B------:R-:W5:Y:S07]  /*5e40*/  LDSM.16.M88.4 R20, [R197] ;  /* 0x00000000c514783b */ /* 0x000f6e0000000200 */
[C---:B------:R-:W-:Y:S08]  /*5e50*/  HMMA.16816.F32 R140, R4.reuse, R172, R140 ;  /* 0x000000ac048c723c */ /* 0x040ff0000000188c */
[C---:B------:R-:W-:Y:S01]  /*5e60*/  HMMA.16816.F32 R136, R4.reuse, R174, R136 ;  /* 0x000000ae0488723c */ /* 0x040fe20000001888 */
[----:B------:R-:W-:Y:S07]  /*5e70*/  LDSM.16.M88.4 R172, [R185] ;  /* 0x00000000b9ac783b */ /* 0x000fee0000000200 */
[C---:B---3--:R-:W-:Y:S08]  /*5e80*/  HMMA.16816.F32 R32, R4.reuse, R16, R32 ;  /* 0x000000100420723c */ /* 0x048ff00000001820 */
[----:B------:R-:W-:Y:S01]  /*5e90*/  HMMA.16816.F32 R164, R4, R18, R164 ;  /* 0x0000001204a4723c */ /* 0x000fe200000018a4 */
[----:B------:R-:W3:Y:S04]  /*5ea0*/  LDSM.16.M88.4 R16, [R188+0x800] ;  /* 0x00080000bc10783b */ /* 0x000ee80000000200 */
[----:B------:R-:W3:Y:S03]  /*5eb0*/  LDSM.16.M88.4 R4, [R188+0x1000] ;  /* 0x00100000bc04783b */ /* 0x000ee60000000200 */
[C---:B-1----:R-:W-:Y:S08]  /*5ec0*/  HMMA.16816.F32 R12, R8.reuse, R168, R12 ;  /* 0x000000a8080c723c */ /* 0x042ff0000000180c */
[C---:B------:R-:W-:Y:S01]  /*5ed0*/  HMMA.16816.F32 R24, R8.reuse, R170, R24 ;  /* 0x000000aa0818723c */ /* 0x040fe20000001818 */
[----:B------:R-:W1:Y:S07]  /*5ee0*/  LDSM.16.M88.4 R168, [R188+0x1800] ;  /* 0x00180000bca8783b */ /* 0x000e6e0000000200 */
[C---:B--2---:R-:W-:Y:S08]  /*5ef0*/  HMMA.16816.F32 R148, R8.reuse, R160, R148 ;  /* 0x000000a00894723c */ /* 0x044ff00000001894 */
        /* <DEDUP_REMOVED lines=9> */
[C---:B-----5:R-:W-:Y:S08]  /*5f90*/  HMMA.16816.F32 R12, R20.reuse, R28, R12 ;  /* 0x0000001c140c723c */ /* 0x060ff0000000180c */
[C---:B------:R-:W-:Y:S01]  /*5fa0*/  HMMA.16816.F32 R24, R20.reuse, R30, R24 ;  /* 0x0000001e1418723c */ /* 0x040fe20000001818 */
[----:B------:R-:W5:Y:S07]  /*5fb0*/  LDSM.16.M88.4 R28, [R201+0xf800] ;  /* 0x00f80000c91c783b */ /* 0x000f6e0000000200 */
[C---:B---3--:R-:W-:Y:S08]  /*5fc0*/  HMMA.16816.F32 R148, R20.reuse, R16, R148 ;  /* 0x000000101494723c */ /* 0x048ff00000001894 */
[C---:B------:R-:W-:Y:S01]  /*5fd0*/  HMMA.16816.F32 R144, R20.reuse, R18, R144 ;  /* 0x000000121490723c */ /* 0x040fe20000001890 */
[----:B------:R-:W-:Y:S07]  /*5fe0*/  LDSM.16.M88.4 R16, [R200+0x4000] ;  /* 0x00400000c810783b */ /* 0x000fee0000000200 */
[C---:B------:R-:W-:Y:S08]  /*5ff0*/  HMMA.16816.F32 R140, R20.reuse, R4, R140 ;  /* 0x00000004148c723c */ /* 0x040ff0000000188c */
[C---:B------:R-:W-:Y:S01]  /*6000*/  HMMA.16816.F32 R136, R20.reuse, R6, R136 ;  /* 0x000000061488723c */ /* 0x040fe20000001888 */
[----:B------:R-:W3:Y:S07]  /*6010*/  LDSM.16.M88.4 R4, [R187] ;  /* 0x00000000bb04783b */ /* 0x000eee0000000200 */
[C---:B-1----:R-:W-:Y:S08]  /*6020*/  HMMA.16816.F32 R32, R20.reuse, R168, R32 ;  /* 0x000000a81420723c */ /* 0x042ff00000001820 */
[----:B------:R-:W-:Y:S01]  /*6030*/  HMMA.16816.F32 R164, R20, R170, R164 ;  /* 0x000000aa14a4723c */ /* 0x000fe200000018a4 */
[----:B------:R-:W1:Y:S04]  /*6040*/  LDSM.16.M88.4 R20, [R186] ;  /* 0x00000000ba14783b */ /* 0x000e680000000200 */
[----:B------:R-:W-:Y:S03]  /*6050*/  LDSM.16.M88.4 R168, [R197+0x4000] ;  /* 0x00400000c5a8783b */ /* 0x000fe60000000200 */
[C---:B--2---:R-:W-:Y:S08]  /*6060*/  HMMA.16816.F32 R12, R8.reuse, R160, R12 ;  /* 0x000000a0080c723c */ /* 0x044ff0000000180c */
[C---:B------:R-:W-:Y:S01]  /*6070*/  HMMA.16816.F32 R24, R8.reuse, R162, R24 ;  /* 0x000000a20818723c */ /* 0x040fe20000001818 */
[----:B------:R-:W-:Y:S07]  /*6080*/  LDSM.16.M88.4 R160, [R184] ;  /* 0x00000000b8a0783b */ /* 0x000fee0000000200 */
[C---:B------:R-:W-:Y:S08]  /*6090*/  HMMA.16816.F32 R148, R8.reuse, R156, R148 ;  /* 0x0000009c0894723c */ /* 0x040ff00000001894 */
        /* <DEDUP_REMOVED lines=8> */
[----:B------:R-:W2:Y:S03]  /*6120*/  LDSM.16.M88.4 R8, [R195+0xe000] ;  /* 0x00e00000c308783b */ /* 0x000ea60000000200 */
[C---:B---3--:R-:W-:Y:S08]  /*6130*/  HMMA.16816.F32 R12, R16.reuse, R4, R12 ;  /* 0x00000004100c723c */ /* 0x048ff0000000180c */
[C---:B------:R-:W-:Y:S01]  /*6140*/  HMMA.16816.F32 R24, R16.reuse, R6, R24 ;  /* 0x000000061018723c */ /* 0x040fe20000001818 */
[----:B------:R-:W3:Y:S07]  /*6150*/  LDSM.16.M88.4 R4, [R195+0xe800] ;  /* 0x00e80000c304783b */ /* 0x000eee0000000200 */
[C---:B-1----:R-:W-:Y:S08]  /*6160*/  HMMA.16816.F32 R148, R16.reuse, R20, R148 ;  /* 0x000000141094723c */ /* 0x042ff00000001894 */
[C---:B------:R-:W-:Y:S01]  /*6170*/  HMMA.16816.F32 R144, R16.reuse, R22, R144 ;  /* 0x000000161090723c */ /* 0x040fe20000001890 */
[----:B------:R-:W1:Y:S07]  /*6180*/  LDSM.16.M88.4 R20, [R188+0x2000] ;  /* 0x00200000bc14783b */ /* 0x000e6e0000000200 */
[----:B------:R-:W-:Y:S08]  /*6190*/  HMMA.16816.F32 R140, R16, R172, R140 ;  /* 0x000000ac108c723c */ /* 0x000ff0000000188c */
[----:B--2---:R-:W-:Y:S08]  /*61a0*/  HMMA.16816.F32 R12, R28, R8, R12 ;  /* 0x000000081c0c723c */ /* 0x004ff0000000180c */
[C---:B------:R-:W-:Y:S01]  /*61b0*/  HMMA.16816.F32 R136, R16.reuse, R174, R136 ;  /* 0x000000ae1088723c */ /* 0x040fe20000001888 */
[----:B------:R-:W-:Y:S07]  /*61c0*/  LDSM.16.M88.4 R172, [R188+0x3800] ;  /* 0x00380000bcac783b */ /* 0x000fee0000000200 */
[C---:B------:R-:W-:Y:S08]  /*61d0*/  HMMA.16816.F32 R32, R16.reuse, R160, R32 ;  /* 0x000000a01020723c */ /* 0x040ff00000001820 */
[----:B------:R-:W-:Y:S01]  /*61e0*/  HMMA.16816.F32 R164, R16, R162, R164 ;  /* 0x000000a210a4723c */ /* 0x000fe200000018a4 */
[----:B------:R-:W-:Y:S04]  /*61f0*/  LDSM.16.M88.4 R160, [R202+0x8000] ;  /* 0x00800000caa0783b */ /* 0x000fe80000000200 */
[----:B------:R-:W-:Y:S03]  /*6200*/  LDSM.16.M88.4 R16, [R188+0x2800] ;  /* 0x00280000bc10783b */ /* 0x000fe60000000200 */
[C---:B---3--:R-:W-:Y:S08]  /*6210*/  HMMA.16816.F32 R148, R28.reuse, R4, R148 ;  /* 0x000000041c94723c */ /* 0x048ff00000001894 */
[C---:B------:R-:W-:Y:S01]  /*6220*/  HMMA.16816.F32 R144, R28.reuse, R6, R144 ;  /* 0x000000061c90723c */ /* 0x040fe20000001890 */
[----:B------:R-:W2:Y:S07]  /*6230*/  LDSM.16.M88.4 R4, [R201+0x10000] ;  /* 0x01000000c904783b */ /* 0x000eae0000000200 */
[----:B------:R-:W-:Y:S01]  /*6240*/  HMMA.16816.F32 R24, R28, R10, R24 ;  /* 0x0000000a1c18723c */ /* 0x000fe20000001818 */
[----:B------:R-:W-:Y:S07]  /*6250*/  LDSM.16.M88.4 R8, [R188+0x3000] ;  /* 0x00300000bc08783b */ /* 0x000fee0000000200 */
[----:B-1----:R-:W-:Y:S08]  /*6260*/  HMMA.16816.F32 R12, R168, R20, R12 ;  /* 0x00000014a80c723c */ /* 0x002ff0000000180c */
[C---:B------:R-:W-:Y:S08]  /*6270*/  HMMA.16816.F32 R140, R28.reuse, R156, R140 ;  /* 0x0000009c1c8c723c */ /* 0x040ff0000000188c */
[C---:B------:R-:W-:Y:S01]  /*6280*/  HMMA.16816.F32 R136, R28.reuse, R158, R136 ;  /* 0x0000009e1c88723c */ /* 0x040fe20000001888 */
[----:B------:R-:W-:Y:S07]  /*6290*/  LDSM.16.M88.4 R156, [R201+0x10800] ;  /* 0x01080000c99c783b */ /* 0x000fee0000000200 */
[C---:B------:R-:W-:Y:S08]  /*62a0*/  HMMA.16816.F32 R32, R28.reuse, R152, R32 ;  /* 0x000000981c20723c */ /* 0x040ff00000001820 */
[----:B------:R-:W-:Y:S01]  /*62b0*/  HMMA.16816.F32 R164, R28, R154, R164 ;  /* 0x0000009a1ca4723c */ /* 0x000fe200000018a4 */
[----:B------:R-:W1:Y:S04]  /*62c0*/  LDSM.16.M88.4 R28, [R200+0x8000] ;  /* 0x00800000c81c783b */ /* 0x000e680000000200 */
[----:B------:R-:W-:Y:S03]  /*62d0*/  LDSM.16.M88.4 R152, [R201+0x11000] ;  /* 0x01100000c998783b */ /* 0x000fe60000000200 */
[----:B------:R-:W-:Y:S01]  /*62e0*/  HMMA.16816.F32 R24, R168, R22, R24 ;  /* 0x00000016a818723c */ /* 0x000fe20000001818 */
[----:B------:R-:W-:Y:S07]  /*62f0*/  LDSM.16.M88.4 R20, [R198+0x8000] ;  /* 0x00800000c614783b */ /* 0x000fee0000000200 */
[----:B--2---:R-:W-:Y:S08]  /*6300*/  HMMA.16816.F32 R12, R160, R4, R12 ;  /* 0x00000004a00c723c */ /* 0x004ff0000000180c */
[C---:B------:R-:W-:Y:S08]  /*6310*/  HMMA.16816.F32 R148, R168.reuse, R16, R148 ;  /* 0x00000010a894723c */ /* 0x040ff00000001894 */
[----:B------:R-:W-:Y:S01]  /*6320*/  HMMA.16816.F32 R144, R168, R18, R144 ;  /* 0x00000012a890723c */ /* 0x000fe20000001890 */
[----:B------:R-:W2:Y:S07]  /*6330*/  LDSM.16.M88.4 R16, [R195+0x10000] ;  /* 0x01000000c310783b */ /* 0x000eae0000000200 */
[----:B------:R-:W-:Y:S01]  /*6340*/  HMMA.16816.F32 R24, R160, R6, R24 ;  /* 0x00000006a018723c */ /* 0x000fe20000001818 */
[----:B------:R-:W-:Y:S07]  /*6350*/  LDSM.16.M88.4 R4, [R188+0x4000] ;  /* 0x00400000bc04783b */ /* 0x000fee0000000200 */
[----:B-1----:R-:W-:Y:S08]  /*6360*/  HMMA.16816.F32 R12, R28, R232, R12 ;  /* 0x000000e81c0c723c */ /* 0x002ff0000000180c */
[C---:B------:R-:W-:Y:S08]  /*6370*/  HMMA.16816.F32 R140, R168.reuse, R8, R140 ;  /* 0x00000008a88c723c */ /* 0x040ff0000000188c */
[C---:B------:R-:W-:Y:S01]  /*6380*/  HMMA.16816.F32 R136, R168.reuse, R10, R136 ;  /* 0x0000000aa888723c */ /* 0x040fe20000001888 */
[----:B------:R-:W1:Y:S07]  /*6390*/  LDSM.16.M88.4 R8, [R197+0x8000] ;  /* 0x00800000c508783b */ /* 0x000e6e0000000200 */
[C---:B------:R-:W-:Y:S08]  /*63a0*/  HMMA.16816.F32 R32, R168.reuse, R172, R32 ;  /* 0x000000aca820723c */ /* 0x040ff00000001820 */
[----:B------:R-:W-:Y:S01]  /*63b0*/  HMMA.16816.F32 R168, R168, R174, R164 ;  /* 0x000000aea8a8723c */ /* 0x000fe200000018a4 */
[----:B------:R-:W3:Y:S04]  /*63c0*/  LDSM.16.M88.4 R164, [R182] ;  /* 0x00000000b6a4783b */ /* 0x000ee80000000200 */
[----:B------:R-:W-:Y:S03]  /*63d0*/  LDSM.16.M88.4 R172, [R181] ;  /* 0x00000000b5ac783b */ /* 0x000fe60000000200 */
[----:B------:R-:W-:Y:S08]  /*63e0*/  HMMA.16816.F32 R24, R28, R234, R24 ;  /* 0x000000ea1c18723c */ /* 0x000ff00000001818 */
[----:B--2---:R-:W-:Y:S08]  /*63f0*/  HMMA.16816.F32 R12, R20, R16, R12 ;  /* 0x00000010140c723c */ /* 0x004ff0000000180c */
[C---:B------:R-:W-:Y:S08]  /*6400*/  HMMA.16816.F32 R148, R160.reuse, R156, R148 ;  /* 0x0000009ca094723c */ /* 0x040ff00000001894 */
[C---:B------:R-:W-:Y:S08]  /*6410*/  HMMA.16816.F32 R144, R160.reuse, R158, R144 ;  /* 0x0000009ea090723c */ /* 0x040ff00000001890 */
[----:B------:R-:W-:Y:S01]  /*6420*/  HMMA.16816.F32 R156, R160, R152, R140 ;  /* 0x00000098a09c723c */ /* 0x000fe2000000188c */
[----:B------:R-:W2:Y:S07]  /*6430*/  LDSM.16.M88.4 R140, [R195+0x10800] ;  /* 0x01080000c38c783b */ /* 0x000eae0000000200 */
[----:B------:R-:W-:Y:S01]  /*6440*/  HMMA.16816.F32 R24, R20, R18, R24 ;  /* 0x000000121418723c */ /* 0x000fe20000001818 */
[----:B------:R-:W4:Y:S07]  /*6450*/  LDSM.16.M88.4 R16, [R201+0x11800] ;  /* 0x01180000c910783b */ /* 0x000f2e0000000200 */
[----:B-1----:R-:W-:Y:S08]  /*6460*/  HMMA.16816.F32 R12, R8, R4, R12 ;  /* 0x00000004080c723c */ /* 0x002ff0000000180c */
[----:B---3--:R-:W-:Y:S08]  /*6470*/  HMMA.16816.F32 R148, R28, R164, R148 ;  /* 0x000000a41c94723c */ /* 0x008ff00000001894 */
[----:B------:R-:W-:Y:S01]  /*6480*/  HMMA.16816.F32 R152, R160, R154, R136 ;  /* 0x0000009aa098723c */ /* 0x000fe20000001888 */
[----:B------:R-:W1:Y:S07]  /*6490*/  LDSM.16.M88.4 R136, [R188+0x4800] ;  /* 0x00480000bc88783b */ /* 0x000e6e0000000200 */
[----:B------:R-:W-:Y:S01]  /*64a0*/  FMUL.FTZ R0, R12, c[0x0][0x2ec] ;  /* 0x0000bb000c007a20 */ /* 0x000fe20000410000 */
[----:B------:R-:W-:Y:S01]  /*64b0*/  HMMA.16816.F32 R24, R8, R6, R24 ;  /* 0x000000060818723c */ /* 0x000fe20000001818 */
[----:B------:R-:W-:Y:S01]  /*64c0*/  FMUL.FTZ R2, R13, c[0x0][0x2ec] ;  /* 0x0000bb000d027a20 */ /* 0x000fe20000410000 */
[----:B------:R-:W-:Y:S01]  /*64d0*/  LDSM.16.M88.4 R4, [R195+0x11000] ;  /* 0x01100000c304783b */ /* 0x000fe20000000200 */
[----:B------:R-:W-:-:S02]  /*64e0*/  FMUL.FTZ R134, R14, c[0x0][0x2ec] ;  /* 0x0000bb000e867a20 */ /* 0x000fc40000410000 */
[----:B------:R-:W-:Y:S01]  /*64f0*/  FMUL.FTZ R135, R15, c[0x0][0x2ec] ;  /* 0x0000bb000f877a20 */ /* 0x000fe20000410000 */
[----:B------:R-:W-:Y:S01]  /*6500*/  MUFU.TANH R0, R0 ;  /* 0x0000000000007308 */ /* 0x000fe20000002400 */
[----:B------:R-:W3:Y:S01]  /*6510*/  LDSM.16.M88.4 R12, [R180] ;  /* 0x00000000b40c783b */ /* 0x000ee20000000200 */
[----:B--2---:R-:W-:Y:S06]  /*6520*/  HMMA.16816.F32 R148, R20, R140, R148 ;  /* 0x0000008c1494723c */ /* 0x004fec0000001894 */
[----:B------:R-:W-:Y:S02]  /*6530*/  MUFU.TANH R2, R2 ;  /* 0x0000000200027308 */ /* 0x000fe40000002400 */
[----:B----4-:R-:W-:Y:S06]  /*6540*/  HMMA.16816.F32 R32, R160, R16, R32 ;  /* 0x00000010a020723c */ /* 0x010fec0000001820 */
[----:B------:R-:W2:Y:S02]  /*6550*/  MUFU.TANH R134, R134 ;  /* 0x0000008600867308 */ /* 0x000ea40000002400 */
[----:B------:R-:W-:Y:S01]  /*6560*/  HMMA.16816.F32 R144, R28, R166, R144 ;  /* 0x000000a61c90723c */ /* 0x000fe20000001890 */
[----:B------:R-:W-:-:S02]  /*6570*/  FMUL.FTZ R24, R24, c[0x0][0x2ec] ;  /* 0x0000bb0018187a20 */ /* 0x000fc40000410000 */
[----:B------:R-:W-:-:S03]  /*6580*/  FMUL.FTZ R141, R27, c[0x0][0x2ec] ;  /* 0x0000bb001b8d7a20 */ /* 0x000fc60000410000 */
[----:B------:R4:W-:Y:S02]  /*6590*/  MUFU.TANH R140, R24 ;  /* 0x00000018008c7308 */ /* 0x0009e40000002400 */
[----:B------:R-:W-:Y:S06]  /*65a0*/  HMMA.16816.F32 R156, R28, R172, R156 ;  /* 0x000000ac1c9c723c */ /* 0x000fec000000189c */
[----:B------:R-:W5:Y:S02]  /*65b0*/  MUFU.TANH R135, R135 ;  /* 0x0000008700877308 */ /* 0x000f640000002400 */
[----:B-1----:R-:W-:Y:S06]  /*65c0*/  HMMA.16816.F32 R148, R8, R136, R148 ;  /* 0x000000880894723c */ /* 0x002fec0000001894 */
[----:B------:R-:W-:Y:S01]  /*65d0*/  MUFU.TANH R141, R141 ;  /* 0x0000008d008d7308 */ /* 0x000fe20000002400 */
[----:B------:R-:W-:Y:S01]  /*65e0*/  FMUL.FTZ R136, R25, c[0x0][0x2ec] ;  /* 0x0000bb0019887a20 */ /* 0x000fe20000410000 */
[----:B------:R-:W-:Y:S01]  /*65f0*/  HMMA.16816.F32 R168, R160, R18, R168 ;  /* 0x00000012a0a8723c */ /* 0x000fe200000018a8 */
[----:B------:R-:W-:Y:S01]  /*6600*/  FMUL.FTZ R137, R26, c[0x0][0x2ec] ;  /* 0x0000bb001a897a20 */ /* 0x000fe20000410000 */
[----:B------:R-:W-:Y:S04]  /*6610*/  LDSM.16.M88.4 R16, [R188+0x5000] ;  /* 0x00500000bc10783b */ /* 0x000fe80000000200 */
[----:B----4-:R-:W1:Y:S01]  /*6620*/  LDSM.16.M88.4 R24, [R195+0x11800] ;  /* 0x01180000c318783b */ /* 0x010e620000000200 */
[----:B------:R-:W-:Y:S01]  /*6630*/  MUFU.TANH R136, R136 ;  /* 0x0000008800887308 */ /* 0x000fe20000002400 */
[C---:B------:R-:W-:Y:S07]  /*6640*/  HMMA.16816.F32 R152, R28.reuse, R174, R152 ;  /* 0x000000ae1c98723c */ /* 0x040fee0000001898 */
[----:B------:R-:W4:Y:S01]  /*6650*/  MUFU.TANH R137, R137 ;  /* 0x0000008900897308 */ /* 0x000f220000002400 */
[----:B---3--:R-:W-:Y:S07]  /*6660*/  HMMA.16816.F32 R32, R28, R12, R32 ;  /* 0x0000000c1c20723c */ /* 0x008fee0000001820 */
[----:B------:R-:W-:Y:S01]  /*6670*/  IMAD R13, R133, 0x40, R209 ;  /* 0x00000040850d7824 */ /* 0x000fe200078e02d1 */
[----:B------:R-:W-:Y:S01]  /*6680*/  HMMA.16816.F32 R144, R20, R142, R144 ;  /* 0x0000008e1490723c */ /* 0x000fe20000001890 */
[----:B------:R-:W-:-:S03]  /*6690*/  FMUL.FTZ R12, R150, c[0x0][0x2ec] ;  /* 0x0000bb00960c7a20 */ /* 0x000fc60000410000 */
[C---:B------:R-:W-:Y:S02]  /*66a0*/  ISETP.GE.AND P1, PT, R13.reuse, R218, PT ;  /* 0x000000da0d00720c */ /* 0x040fe40003f26270 */
[C---:B------:R-:W-:Y:S01]  /*66b0*/  ISETP.GE.AND P5, PT, R13.reuse, R216, PT ;  /* 0x000000d80d00720c */ /* 0x040fe20003fa6270 */
[----:B------:R-:W-:Y:S01]  /*66c0*/  MUFU.TANH R12, R12 ;  /* 0x0000000c000c7308 */ /* 0x000fe20000002400 */
[----:B------:R-:W-:Y:S01]  /*66d0*/  HMMA.16816.F32 R156, R20, R4, R156 ;  /* 0x00000004149c723c */ /* 0x000fe2000000189c */
[C---:B------:R-:W-:Y:S02]  /*66e0*/  ISETP.LT.OR P1, PT, R13.reuse, R219, P1 ;  /* 0x000000db0d00720c */ /* 0x040fe40000f21670 */
[----:B------:R-:W-:-:S04]  /*66f0*/  ISETP.LT.OR P5, PT, R13, R217, P5 ;  /* 0x000000d90d00720c */ /* 0x000fc80002fa1670 */
[----:B------:R-:W-:Y:S01]  /*6700*/  IADD3 R4, R13, 0x1, RZ ;  /* 0x000000010d047810 */ /* 0x000fe20007ffe0ff */
[----:B------:R-:W-:Y:S01]  /*6710*/  HMMA.16816.F32 R168, R28, R14, R168 ;  /* 0x0000000e1ca8723c */ /* 0x000fe200000018a8 */
[----:B--2---:R-:W-:Y:S02]  /*6720*/  FSEL R134, R134, -INF , !P5 ;  /* 0xff80000086867808 */ /* 0x004fe40006800000 */
[C---:B------:R-:W-:Y:S02]  /*6730*/  ISETP.GE.AND P6, PT, R4.reuse, R218, PT ;  /* 0x000000da0400720c */ /* 0x040fe40003fc6270 */
[C---:B------:R-:W-:Y:S02]  /*6740*/  ISETP.GE.AND P0, PT, R4.reuse, R216, PT ;  /* 0x000000d80400720c */ /* 0x040fe40003f06270 */
[C---:B------:R-:W-:Y:S01]  /*6750*/  ISETP.LT.OR P6, PT, R4.reuse, R219, P6 ;  /* 0x000000db0400720c */ /* 0x040fe200037c1670 */
[----:B------:R-:W-:Y:S01]  /*6760*/  HMMA.16816.F32 R152, R20, R6, R152 ;  /* 0x000000061498723c */ /* 0x000fe20000001898 */
[----:B------:R-:W-:Y:S01]  /*6770*/  ISETP.LT.OR P0, PT, R4, R217, P0 ;  /* 0x000000d90400720c */ /* 0x000fe20000701670 */
[----:B------:R-:W-:Y:S01]  /*6780*/  FMUL.FTZ R14, R151, c[0x0][0x2ec] ;  /* 0x0000bb00970e7a20 */ /* 0x000fe20000410000 */
[----:B------:R-:W2:Y:S01]  /*6790*/  LDSM.16.M88.4 R4, [R188+0x5800] ;  /* 0x00580000bc04783b */ /* 0x000ea20000000200 */
[----:B------:R-:W-:Y:S01]  /*67a0*/  FSEL R15, R2, -INF , !P6 ;  /* 0xff800000020f7808 */ /* 0x000fe20007000000 */
[----:B------:R-:W-:-:S04]  /*67b0*/  DEPBAR.LE SB0, 0x0 ;  /* 0x000080000000791a */ /* 0x000fc80000000000 */
[----:B------:R-:W-:Y:S01]  /*67c0*/  HMMA.16816.F32 R144, R8, R138, R144 ;  /* 0x0000008a0890723c */ /* 0x000fe20000001890 */
[----:B------:R-:W-:Y:S01]  /*67d0*/  MUFU.TANH R14, R14 ;  /* 0x0000000e000e7308 */ /* 0x000fe20000002400 */
[----:B------:R-:W-:-:S05]  /*67e0*/  IADD3 R2, R13, 0x10, RZ ;  /* 0x000000100d027810 */ /* 0x000fca0007ffe0ff */
[----:B------:R-:W-:Y:S01]  /*67f0*/  FMUL.FTZ R138, R148, c[0x0][0x2ec] ;  /* 0x0000bb00948a7a20 */ /* 0x000fe20000410000 */
[----:B-1----:R-:W-:Y:S01]  /*6800*/  HMMA.16816.F32 R32, R20, R24, R32 ;  /* 0x000000181420723c */ /* 0x002fe20000001820 */
[----:B------:R-:W-:-:S04]  /*6810*/  FMUL.FTZ R139, R149, c[0x0][0x2ec] ;  /* 0x0000bb00958b7a20 */ /* 0x000fc80000410000 */
[----:B------:R-:W1:Y:S03]  /*6820*/  MUFU.TANH R138, R138 ;  /* 0x0000008a008a7308 */ /* 0x000e660000002400 */
[----:B------:R-:W-:Y:S05]  /*6830*/  HMMA.16816.F32 R156, R8, R16, R156 ;  /* 0x00000010089c723c */ /* 0x000fea000000189c */
[----:B------:R-:W3:Y:S02]  /*6840*/  MUFU.TANH R139, R139 ;  /* 0x0000008b008b7308 */ /* 0x000ee40000002400 */
[----:B------:R-:W-:Y:S01]  /*6850*/  FSEL R17, R0, -INF , !P1 ;  /* 0xff80000000117808 */ /* 0x000fe20004800000 */
[----:B------:R-:W-:Y:S01]  /*6860*/  HMMA.16816.F32 R168, R20, R26, R168 ;  /* 0x0000001a14a8723c */ /* 0x000fe200000018a8 */
[----:B-----5:R-:W-:Y:S01]  /*6870*/  FSEL R0, R135, -INF , !P0 ;  /* 0xff80000087007808 */ /* 0x020fe20004000000 */
[----:B------:R-:W-:-:S02]  /*6880*/  FMUL.FTZ R28, R144, c[0x0][0x2ec] ;  /* 0x0000bb00901c7a20 */ /* 0x000fc40000410000 */
[----:B------:R-:W-:Y:S02]  /*6890*/  FMUL.FTZ R16, R145, c[0x0][0x2ec] ;  /* 0x0000bb0091107a20 */ /* 0x000fe40000410000 */
[----:B------:R-:W-:Y:S01]  /*68a0*/  FMUL.FTZ R31, R146, c[0x0][0x2ec] ;  /* 0x0000bb00921f7a20 */ /* 0x000fe20000410000 */
[----:B------:R-:W-:Y:S01]  /*68b0*/  IADD3 R20, R13, 0x11, RZ ;  /* 0x000000110d147810 */ /* 0x000fe20007ffe0ff */
[C---:B------:R-:W-:Y:S01]  /*68c0*/  HMMA.16816.F32 R152, R8.reuse, R18, R152 ;  /* 0x000000120898723c */ /* 0x040fe20000001898 */
[----:B------:R-:W-:Y:S01]  /*68d0*/  FMUL.FTZ R142, R147, c[0x0][0x2ec] ;  /* 0x0000bb00938e7a20 */ /* 0x000fe20000410000 */
[----:B------:R-:W5:Y:S05]  /*68e0*/  MUFU.TANH R28, R28 ;  /* 0x0000001c001c7308 */ /* 0x000f6a0000002400 */
[C---:B------:R-:W-:Y:S01]  /*68f0*/  IADD3 R19, R13.reuse, 0x8, RZ ;  /* 0x000000080d137810 */ /* 0x040fe20007ffe0ff */
[C---:B--2---:R-:W-:Y:S01]  /*6900*/  HMMA.16816.F32 R32, R8.reuse, R4, R32 ;  /* 0x000000040820723c */ /* 0x044fe20000001820 */
[----:B------:R-:W-:Y:S01]  /*6910*/  IADD3 R18, R13, 0x9, RZ ;  /* 0x000000090d127810 */ /* 0x000fe20007ffe0ff */
[----:B------:R-:W-:Y:S01]  /*6920*/  MUFU.TANH R16, R16 ;  /* 0x0000001000107308 */ /* 0x000fe20000002400 */
[C---:B------:R-:W-:Y:S01]  /*6930*/  ISETP.GE.AND P1, PT, R19.reuse, R218, PT ;  /* 0x000000da1300720c */ /* 0x040fe20003f26270 */
[----:B------:R-:W-:Y:S01]  /*6940*/  FMUL.FTZ R156, R156, c[0x0][0x2ec] ;  /* 0x0000bb009c9c7a20 */ /* 0x000fe20000410000 */
[----:B------:R-:W-:Y:S01]  /*6950*/  ISETP.GE.AND P5, PT, R19, R216, PT ;  /* 0x000000d81300720c */ /* 0x000fe20003fa6270 */
[----:B------:R-:W-:Y:S01]  /*6960*/  FMUL.FTZ R157, R157, c[0x0][0x2ec] ;  /* 0x0000bb009d9d7a20 */ /* 0x000fe20000410000 */
[----:B------:R-:W-:Y:S01]  /*6970*/  ISETP.GE.AND P6, PT, R18, R218, PT ;  /* 0x000000da1200720c */ /* 0x000fe20003fc6270 */
[----:B------:R-:W-:Y:S01]  /*6980*/  FMUL.FTZ R158, R158, c[0x0][0x2ec] ;  /* 0x0000bb009e9e7a20 */ /* 0x000fe20000410000 */
[C---:B------:R-:W-:Y:S01]  /*6990*/  ISETP.GE.AND P0, PT, R18.reuse, R216, PT ;  /* 0x000000d81200720c */ /* 0x040fe20003f06270 */
[----:B------:R-:W2:Y:S01]  /*69a0*/  MUFU.TANH R31, R31 ;  /* 0x0000001f001f7308 */ /* 0x000ea20000002400 */
[----:B------:R-:W-:Y:S01]  /*69b0*/  ISETP.LT.OR P1, PT, R19, R219, P1 ;  /* 0x000000db1300720c */ /* 0x000fe20000f21670 */
[----:B------:R-:W-:Y:S01]  /*69c0*/  FMUL.FTZ R159, R159, c[0x0][0x2ec] ;  /* 0x0000bb009f9f7a20 */ /* 0x000fe20000410000 */
[----:B------:R-:W-:Y:S01]  /*69d0*/  ISETP.LT.OR P5, PT, R19, R217, P5 ;  /* 0x000000d91300720c */ /* 0x000fe20002fa1670 */
[----:B------:R-:W-:Y:S01]  /*69e0*/  HMMA.16816.F32 R168, R8, R6, R168 ;  /* 0x0000000608a8723c */ /* 0x000fe200000018a8 */
[C---:B------:R-:W-:Y:S01]  /*69f0*/  ISETP.LT.OR P6, PT, R18.reuse, R219, P6 ;  /* 0x000000db1200720c */ /* 0x040fe200037c1670 */
[----:B------:R-:W-:Y:S01]  /*6a00*/  FMUL.FTZ R164, R155, c[0x0][0x2ec] ;  /* 0x0000bb009ba47a20 */ /* 0x000fe20000410000 */
[----:B------:R-:W-:Y:S01]  /*6a10*/  ISETP.LT.OR P0, PT, R18, R217, P0 ;  /* 0x000000d91200720c */ /* 0x000fe20000701670 */
[----:B------:R-:W1:Y:S01]  /*6a20*/  MUFU.TANH R142, R142 ;  /* 0x0000008e008e7308 */ /* 0x000e620000002400 */
[----:B------:R-:W-:Y:S01]  /*6a30*/  FSEL R29, R140, -INF , !P1 ;  /* 0xff8000008c1d7808 */ /* 0x000fe20004800000 */
[----:B------:R-:W-:Y:S01]  /*6a40*/  FMUL.FTZ R152, R152, c[0x0][0x2ec] ;  /* 0x0000bb0098987a20 */ /* 0x000fe20000410000 */
[----:B----4-:R-:W-:Y:S01]  /*6a50*/  FSEL R18, R137, -INF , !P5 ;  /* 0xff80000089127808 */ /* 0x010fe20006800000 */
[----:B------:R-:W-:Y:S01]  /*6a60*/  FMUL.FTZ R153, R153, c[0x0][0x2ec] ;  /* 0x0000bb0099997a20 */ /* 0x000fe20000410000 */
[----:B------:R-:W-:Y:S01]  /*6a70*/  FSEL R19, R136, -INF , !P6 ;  /* 0xff80000088137808 */ /* 0x000fe20007000000 */
[----:B------:R-:W-:Y:S01]  /*6a80*/  FMUL.FTZ R32, R32, c[0x0][0x2ec] ;  /* 0x0000bb0020207a20 */ /* 0x000fe20000410000 */
[----:B------:R-:W-:Y:S01]  /*6a90*/  FSEL R30, R141, -INF , !P0 ;  /* 0xff8000008d1e7808 */ /* 0x000fe20004000000 */
[----:B------:R-:W4:Y:S01]  /*6aa0*/  MUFU.TANH R167, R156 ;  /* 0x0000009c00a77308 */ /* 0x000f220000002400 */
[----:B------:R-:W-:Y:S01]  /*6ab0*/  ISETP.GE.AND P1, PT, R2, R218, PT ;  /* 0x000000da0200720c */ /* 0x000fe20003f26270 */
[----:B------:R-:W-:Y:S01]  /*6ac0*/  FMUL.FTZ R154, R154, c[0x0][0x2ec] ;  /* 0x0000bb009a9a7a20 */ /* 0x000fe20000410000 */
[----:B------:R-:W-:Y:S01]  /*6ad0*/  ISETP.GE.AND P5, PT, R2, R216, PT ;  /* 0x000000d80200720c */ /* 0x000fe20003fa6270 */
[----:B------:R-:W-:Y:S01]  /*6ae0*/  FMUL.FTZ R33, R33, c[0x0][0x2ec] ;  /* 0x0000bb0021217a20 */ /* 0x000fe20000410000 */
[----:B------:R-:W-:Y:S01]  /*6af0*/  ISETP.GE.AND P6, PT, R20, R218, PT ;  /* 0x000000da1400720c */ /* 0x000fe20003fc6270 */
[----:B------:R-:W-:Y:S01]  /*6b00*/  FMUL.FTZ R34, R34, c[0x0][0x2ec] ;  /* 0x0000bb0022227a20 */ /* 0x000fe20000410000 */
[----:B------:R-:W-:Y:S01]  /*6b10*/  ISETP.GE.AND P0, PT, R20, R216, PT ;  /* 0x000000d81400720c */ /* 0x000fe20003f06270 */
[----:B------:R-:W-:Y:S01]  /*6b20*/  MUFU.TANH R173, R157 ;  /* 0x0000009d00ad7308 */ /* 0x000fe20000002400 */
[C---:B------:R-:W-:Y:S01]  /*6b30*/  ISETP.LT.OR P1, PT, R2.reuse, R219, P1 ;  /* 0x000000db0200720c */ /* 0x040fe20000f21670 */
[----:B------:R-:W-:Y:S01]  /*6b40*/  FMUL.FTZ R35, R35, c[0x0][0x2ec] ;  /* 0x0000bb0023237a20 */ /* 0x000fe20000410000 */
[----:B------:R-:W-:Y:S01]  /*6b50*/  ISETP.LT.OR P5, PT, R2, R217, P5 ;  /* 0x000000d90200720c */ /* 0x000fe20002fa1670 */
[----:B------:R-:W-:Y:S01]  /*6b60*/  FMUL.FTZ R143, R168, c[0x0][0x2ec] ;  /* 0x0000bb00a88f7a20 */ /* 0x000fe20000410000 */
[C---:B------:R-:W-:Y:S01]  /*6b70*/  ISETP.LT.OR P6, PT, R20.reuse, R219, P6 ;  /* 0x000000db1400720c */ /* 0x040fe200037c1670 */
[----:B------:R-:W-:Y:S01]  /*6b80*/  FMUL.FTZ R141, R169, c[0x0][0x2ec] ;  /* 0x0000bb00a98d7a20 */ /* 0x000fe20000410000 */
[----:B------:R-:W-:Y:S01]  /*6b90*/  ISETP.LT.OR P0, PT, R20, R217, P0 ;  /* 0x000000d91400720c */ /* 0x000fe20000701670 */
[----:B------:R-:W2:Y:S01]  /*6ba0*/  MUFU.TANH R174, R158 ;  /* 0x0000009e00ae7308 */ /* 0x000ea20000002400 */
[C---:B------:R-:W-:Y:S01]  /*6bb0*/  IADD3 R4, R13.reuse, 0x18, RZ ;  /* 0x000000180d047810 */ /* 0x040fe20007ffe0ff */
[----:B------:R-:W-:Y:S01]  /*6bc0*/  FMUL.FTZ R140, R170, c[0x0][0x2ec] ;  /* 0x0000bb00aa8c7a20 */ /* 0x000fe20000410000 */
[----:B------:R-:W-:Y:S01]  /*6bd0*/  IADD3 R2, R13, 0x19, RZ ;  /* 0x000000190d027810 */ /* 0x000fe20007ffe0ff */
[----:B------:R-:W-:Y:S01]  /*6be0*/  FMUL.FTZ R150, R171, c[0x0][0x2ec] ;  /* 0x0000bb00ab967a20 */ /* 0x000fe20000410000 */
[----:B-1----:R-:W-:-:S02]  /*6bf0*/  FSEL R27, R138, -INF , !P1 ;  /* 0xff8000008a1b7808 */ /* 0x002fc40004800000 */
[----:B------:R-:W-:Y:S01]  /*6c00*/  FSEL R26, R12, -INF , !P5 ;  /* 0xff8000000c1a7808 */ /* 0x000fe20006800000 */
[----:B------:R-:W1:Y:S01]  /*6c10*/  MUFU.TANH R172, R159 ;  /* 0x0000009f00ac7308 */ /* 0x000e620000002400 */
[----:B---3--:R-:W-:Y:S02]  /*6c20*/  FSEL R25, R139, -INF , !P6 ;  /* 0xff8000008b197808 */ /* 0x008fe40007000000 */
[----:B------:R-:W-:Y:S02]  /*6c30*/  FSEL R24, R14, -INF , !P0 ;  /* 0xff8000000e187808 */ /* 0x000fe40004000000 */
[C---:B------:R-:W-:Y:S02]  /*6c40*/  ISETP.GE.AND P1, PT, R4.reuse, R218, PT ;  /* 0x000000da0400720c */ /* 0x040fe40003f26270 */
[----:B------:R-:W-:Y:S01]  /*6c50*/  ISETP.GE.AND P5, PT, R4, R216, PT ;  /* 0x000000d80400720c */ /* 0x000fe20003fa6270 */
[----:B------:R-:W3:Y:S01]  /*6c60*/  MUFU.TANH R165, R152 ;  /* 0x0000009800a57308 */ /* 0x000ee20000002400 */
[----:B------:R-:W-:-:S02]  /*6c70*/  ISETP.GE.AND P6, PT, R2, R218, PT ;  /* 0x000000da0200720c */ /* 0x000fc40003fc6270 */
[----:B------:R-:W-:Y:S02]  /*6c80*/  ISETP.GE.AND P0, PT, R2, R216, PT ;  /* 0x000000d80200720c */ /* 0x000fe40003f06270 */
[C---:B------:R-:W-:Y:S02]  /*6c90*/  ISETP.LT.OR P1, PT, R4.reuse, R219, P1 ;  /* 0x000000db0400720c */ /* 0x040fe40000f21670 */
[----:B------:R-:W-:Y:S01]  /*6ca0*/  ISETP.LT.OR P5, PT, R4, R217, P5 ;  /* 0x000000d90400720c */ /* 0x000fe20002fa1670 */
[----:B------:R-:W1:Y:S01]  /*6cb0*/  MUFU.TANH R163, R153 ;  /* 0x0000009900a37308 */ /* 0x000e620000002400 */
[C---:B------:R-:W-:Y:S02]  /*6cc0*/  ISETP.LT.OR P6, PT, R2.reuse, R219, P6 ;  /* 0x000000db0200720c */ /* 0x040fe400037c1670 */
[----:B------:R-:W-:Y:S02]  /*6cd0*/  ISETP.LT.OR P0, PT, R2, R217, P0 ;  /* 0x000000d90200720c */ /* 0x000fe40000701670 */
[----:B------:R-:W-:-:S02]  /*6ce0*/  IADD3 R2, R13, 0x20, RZ ;  /* 0x000000200d027810 */ /* 0x000fc40007ffe0ff */
[----:B------:R-:W-:Y:S01]  /*6cf0*/  IADD3 R4, R13, 0x21, RZ ;  /* 0x000000210d047810 */ /* 0x000fe20007ffe0ff */
[----:B------:R-:W1:Y:S01]  /*6d00*/  MUFU.TANH R164, R164 ;  /* 0x000000a400a47308 */ /* 0x000e620000002400 */
[----:B-----5:R-:W-:Y:S02]  /*6d10*/  FSEL R23, R28, -INF , !P1 ;  /* 0xff8000001c177808 */ /* 0x020fe40004800000 */
[----:B--2---:R-:W-:Y:S02]  /*6d20*/  FSEL R22, R31, -INF , !P5 ;  /* 0xff8000001f167808 */ /* 0x004fe40006800000 */
[----:B------:R-:W-:Y:S02]  /*6d30*/  FSEL R21, R16, -INF , !P6 ;  /* 0xff80000010157808 */ /* 0x000fe40007000000 */
[----:B------:R-:W-:Y:S01]  /*6d40*/  FSEL R20, R142, -INF , !P0 ;  /* 0xff8000008e147808 */ /* 0x000fe20004000000 */
[----:B------:R-:W2:Y:S01]  /*6d50*/  MUFU.TANH R155, R32 ;  /* 0x00000020009b7308 */ /* 0x000ea20000002400 */
[----:B------:R-:W-:-:S02]  /*6d60*/  ISETP.GE.AND P1, PT, R2, R218, PT ;  /* 0x000000da0200720c */ /* 0x000fc40003f26270 */
[----:B------:R-:W-:Y:S02]  /*6d70*/  ISETP.GE.AND P5, PT, R2, R216, PT ;  /* 0x000000d80200720c */ /* 0x000fe40003fa6270 */
[C---:B------:R-:W-:Y:S02]  /*6d80*/  ISETP.GE.AND P6, PT, R4.reuse, R218, PT ;  /* 0x000000da0400720c */ /* 0x040fe40003fc6270 */
[----:B------:R-:W-:Y:S01]  /*6d90*/  ISETP.GE.AND P0, PT, R4, R216, PT ;  /* 0x000000d80400720c */ /* 0x000fe20003f06270 */
[----:B------:R-:W5:Y:S01]  /*6da0*/  MUFU.TANH R166, R154 ;  /* 0x0000009a00a67308 */ /* 0x000f620000002400 */
[C---:B------:R-:W-:Y:S02]  /*6db0*/  ISETP.LT.OR P1, PT, R2.reuse, R219, P1 ;  /* 0x000000db0200720c */ /* 0x040fe40000f21670 */
[----:B------:R-:W-:Y:S02]  /*6dc0*/  ISETP.LT.OR P5, PT, R2, R217, P5 ;  /* 0x000000d90200720c */ /* 0x000fe40002fa1670 */
[----:B------:R-:W-:-:S02]  /*6dd0*/  ISETP.LT.OR P6, PT, R4, R219, P6 ;  /* 0x000000db0400720c */ /* 0x000fc400037c1670 */
[----:B------:R-:W-:Y:S01]  /*6de0*/  ISETP.LT.OR P0, PT, R4, R217, P0 ;  /* 0x000000d90400720c */ /* 0x000fe20000701670 */
[----:B------:R-:W2:Y:S01]  /*6df0*/  MUFU.TANH R143, R143 ;  /* 0x0000008f008f7308 */ /* 0x000ea20000002400 */
[C---:B------:R-:W-:Y:S02]  /*6e00*/  IADD3 R4, R13.reuse, 0x28, RZ ;  /* 0x000000280d047810 */ /* 0x040fe40007ffe0ff */
[----:B------:R-:W-:Y:S02]  /*6e10*/  IADD3 R2, R13, 0x29, RZ ;  /* 0x000000290d027810 */ /* 0x000fe40007ffe0ff */
[----:B----4-:R-:W-:Y:S02]  /*6e20*/  FSEL R167, R167, -INF , !P1 ;  /* 0xff800000a7a77808 */ /* 0x010fe40004800000 */
[----:B------:R-:W-:Y:S01]  /*6e30*/  FSEL R174, R174, -INF , !P5 ;  /* 0xff800000aeae7808 */ /* 0x000fe20006800000 */
[----:B------:R-:W-:Y:S01]  /*6e40*/  MUFU.TANH R153, R33 ;  /* 0x0000002100997308 */ /* 0x000fe20000002400 */
[----:B------:R-:W-:-:S02]  /*6e50*/  FSEL R173, R173, -INF , !P6 ;  /* 0xff800000adad7808 */ /* 0x000fc40007000000 */
[----:B-1----:R-:W-:Y:S02]  /*6e60*/  FSEL R172, R172, -INF , !P0 ;  /* 0xff800000acac7808 */ /* 0x002fe40004000000 */
[C---:B------:R-:W-:Y:S02]  /*6e70*/  ISETP.GE.AND P1, PT, R4.reuse, R218, PT ;  /* 0x000000da0400720c */ /* 0x040fe40003f26270 */
[----:B------:R-:W-:Y:S01]  /*6e80*/  ISETP.GE.AND P5, PT, R4, R216, PT ;  /* 0x000000d80400720c */ /* 0x000fe20003fa6270 */
[----:B------:R-:W1:Y:S01]  /*6e90*/  MUFU.TANH R152, R34 ;  /* 0x0000002200987308 */ /* 0x000e620000002400 */
[C---:B------:R-:W-:Y:S02]  /*6ea0*/  ISETP.GE.AND P6, PT, R2.reuse, R218, PT ;  /* 0x000000da0200720c */ /* 0x040fe40003fc6270 */
[----:B------:R-:W-:Y:S02]  /*6eb0*/  ISETP.GE.AND P0, PT, R2, R216, PT ;  /* 0x000000d80200720c */ /* 0x000fe40003f06270 */
[----:B------:R-:W-:-:S02]  /*6ec0*/  ISETP.LT.OR P1, PT, R4, R219, P1 ;  /* 0x000000db0400720c */ /* 0x000fc40000f21670 */
[----:B------:R-:W-:Y:S01]  /*6ed0*/  ISETP.LT.OR P5, PT, R4, R217, P5 ;  /* 0x000000d90400720c */ /* 0x000fe20002fa1670 */
[----:B------:R-:W4:Y:S01]  /*6ee0*/  MUFU.TANH R142, R35 ;  /* 0x00000023008e7308 */ /* 0x000f220000002400 */
[C---:B------:R-:W-:Y:S02]  /*6ef0*/  ISETP.LT.OR P6, PT, R2.reuse, R219, P6 ;  /* 0x000000db0200720c */ /* 0x040fe400037c1670 */
[----:B------:R-:W-:Y:S02]  /*6f00*/  ISETP.LT.OR P0, PT, R2, R217, P0 ;  /* 0x000000d90200720c */ /* 0x000fe40000701670 */
[C---:B------:R-:W-:Y:S02]  /*6f10*/  IADD3 R4, R13.reuse, 0x30, RZ ;  /* 0x000000300d047810 */ /* 0x040fe40007ffe0ff */
[----:B------:R-:W-:Y:S01]  /*6f20*/  IADD3 R2, R13, 0x31, RZ ;  /* 0x000000310d027810 */ /* 0x000fe20007ffe0ff */
[----:B------:R-:W-:Y:S01]  /*6f30*/  MUFU.TANH R141, R141 ;  /* 0x0000008d008d7308 */ /* 0x000fe20000002400 */
[----:B---3--:R-:W-:-:S02]  /*6f40*/  FSEL R165, R165, -INF , !P1 ;  /* 0xff800000a5a57808 */ /* 0x008fc40004800000 */
[----:B------:R-:W-:Y:S02]  /*6f50*/  FSEL R163, R163, -INF , !P6 ;  /* 0xff800000a3a37808 */ /* 0x000fe40007000000 */
[----:B------:R-:W-:Y:S01]  /*6f60*/  FSEL R164, R164, -INF , !P0 ;  /* 0xff800000a4a47808 */ /* 0x000fe20004000000 */
[----:B------:R-:W-:Y:S01]  /*6f70*/  BAR.SYNC.DEFER_BLOCKING 0x0 ;  /* 0x0000000000007b1d */ /* 0x000fe20000010000 */
[-C--:B------:R-:W-:Y:S02]  /*6f80*/  ISETP.GE.AND P1, PT, R4, R218.reuse, PT ;  /* 0x000000da0400720c */ /* 0x080fe40003f26270 */
[C---:B------:R-:W-:Y:S02]  /*6f90*/  ISETP.GE.AND P6, PT, R2.reuse, R218, PT ;  /* 0x000000da0200720c */ /* 0x040fe40003fc6270 */
[----:B------:R-:W-:Y:S01]  /*6fa0*/  ISETP.GE.AND P0, PT, R2, R216, PT ;  /* 0x000000d80200720c */ /* 0x000fe20003f06270 */
[----:B------:R-:W3:Y:S01]  /*6fb0*/  MUFU.TANH R140, R140 ;  /* 0x0000008c008c7308 */ /* 0x000ee20000002400 */
[----:B------:R-:W-:-:S02]  /*6fc0*/  ISETP.LT.OR P1, PT, R4, R219, P1 ;  /* 0x000000db0400720c */ /* 0x000fc40000f21670 */
[C---:B------:R-:W-:Y:S02]  /*6fd0*/  ISETP.LT.OR P6, PT, R2.reuse, R219, P6 ;  /* 0x000000db0200720c */ /* 0x040fe400037c1670 */
[----:B------:R-:W-:Y:S02]  /*6fe0*/  ISETP.LT.OR P0, PT, R2, R217, P0 ;  /* 0x000000d90200720c */ /* 0x000fe40000701670 */
[----:B------:R-:W-:Y:S01]  /*6ff0*/  IADD3 R2, R13, 0x38, RZ ;  /* 0x000000380d027810 */ /* 0x000fe20007ffe0ff */
[----:B------:R-:W1:Y:S01]  /*7000*/  MUFU.TANH R150, R150 ;  /* 0x0000009600967308 */ /* 0x000e620000002400 */
[----:B--2---:R-:W-:Y:S02]  /*7010*/  FSEL R155, R155, -INF , !P1 ;  /* 0xff8000009b9b7808 */ /* 0x004fe40004800000 */
[----:B------:R-:W-:Y:S02]  /*7020*/  ISETP.GE.AND P1, PT, R2, R218, PT ;  /* 0x000000da0200720c */ /* 0x000fe40003f26270 */
[----:B-----5:R-:W-:-:S02]  /*7030*/  FSEL R166, R166, -INF , !P5 ;  /* 0xff800000a6a67808 */ /* 0x020fc40006800000 */
[----:B------:R-:W-:Y:S02]  /*7040*/  ISETP.LT.OR P1, PT, R2, R219, P1 ;  /* 0x000000db0200720c */ /* 0x000fe40000f21670 */
[C---:B------:R-:W-:Y:S02]  /*7050*/  ISETP.GE.AND P5, PT, R4.reuse, R216, PT ;  /* 0x000000d80400720c */ /* 0x040fe40003fa6270 */
[----:B------:R-:W-:Y:S02]  /*7060*/  FSEL R143, R143, -INF , !P1 ;  /* 0xff8000008f8f7808 */ /* 0x000fe40004800000 */
[----:B------:R-:W-:Y:S02]  /*7070*/  ISETP.GT.AND P1, PT, R133, R206, PT ;  /* 0x000000ce8500720c */ /* 0x000fe40003f24270 */
[----:B------:R-:W-:Y:S02]  /*7080*/  ISETP.LT.OR P5, PT, R4, R217, P5 ;  /* 0x000000d90400720c */ /* 0x000fe40002fa1670 */
[----:B------:R-:W-:-:S02]  /*7090*/  IADD3 R13, R13, 0x39, RZ ;  /* 0x000000390d0d7810 */ /* 0x000fc40007ffe0ff */
[----:B-1----:R-:W-:Y:S02]  /*70a0*/  FSEL R152, R152, -INF , !P5 ;  /* 0xff80000098987808 */ /* 0x002fe40006800000 */
[----:B------:R-:W-:Y:S02]  /*70b0*/  FSEL R153, R153, -INF , !P6 ;  /* 0xff80000099997808 */ /* 0x000fe40007000000 */
[----:B----4-:R-:W-:Y:S02]  /*70c0*/  FSEL R142, R142, -INF , !P0 ;  /* 0xff8000008e8e7808 */ /* 0x010fe40004000000 */
[----:B------:R-:W-:Y:S02]  /*70d0*/  ISETP.GE.AND P5, PT, R2, R216, PT ;  /* 0x000000d80200720c */ /* 0x000fe40003fa6270 */
[C---:B------:R-:W-:Y:S02]  /*70e0*/  ISETP.GE.AND P6, PT, R13.reuse, R218, PT ;  /* 0x000000da0d00720c */ /* 0x040fe40003fc6270 */
[----:B------:R-:W-:-:S02]  /*70f0*/  ISETP.GE.AND P0, PT, R13, R216, PT ;  /* 0x000000d80d00720c */ /* 0x000fc40003f06270 */
[----:B------:R-:W-:Y:S02]  /*7100*/  ISETP.LT.OR P5, PT, R2, R217, P5 ;  /* 0x000000d90200720c */ /* 0x000fe40002fa1670 */
[C---:B------:R-:W-:Y:S02]  /*7110*/  ISETP.LT.OR P6, PT, R13.reuse, R219, P6 ;  /* 0x000000db0d00720c */ /* 0x040fe400037c1670 */
[----:B------:R-:W-:Y:S02]  /*7120*/  ISETP.LT.OR P0, PT, R13, R217, P0 ;  /* 0x000000d90d00720c */ /* 0x000fe40000701670 */
[----:B---3--:R-:W-:Y:S02]  /*7130*/  FSEL R140, R140, -INF , !P5 ;  /* 0xff8000008c8c7808 */ /* 0x008fe40006800000 */
        /* <DEDUP_REMOVED lines=57> */
.L_x_381:
[----:B------:R-:W-:Y:S05]  /*74d0*/  BSYNC B0 ;  /* 0x0000000000007941 */ /* 0x000fea0003800000 */
.L_x_380:
[----:B------:R-:W0:Y:S02]  /*74e0*/  LDGDEPBAR ;  /* 0x00000000000079af */ /* 0x000e240000000000 */
.L_x_379:
        /* <DEDUP_REMOVED lines=35> */
[----:B------:R-:W-:Y:S01]  /*7720*/  MOV R231, R133 ;  /* 0x0000008500e77202 */ /* 0x000fe20000000f00 */
[----:B------:R-:W1:Y:S04]  /*7730*/  SHFL.BFLY PT, R7, R6, 0x2, 0x1f ;  /* 0x0c401f0006077f89 */ /* 0x000e6800000e0000 */
[----:B------:R-:W2:Y:S01]  /*7740*/  SHFL.BFLY PT, R5, R4, 0x2, 0x1f ;  /* 0x0c401f0004057f89 */ /* 0x000ea200000e0000 */
[----:B-1----:R-:W-:-:S02]  /*7750*/  FMNMX.FTZ R7, R6, R7, !PT ;  /* 0x0000000706077209 */ /* 0x002fc40007810000 */
[----:B--2---:R-:W-:-:S03]  /*7760*/  FMNMX.FTZ R5, R4, R5, !PT ;  /* 0x0000000504057209 */ /* 0x004fc60007810000 */
[----:B------:R-:W1:Y:S04]  /*7770*/  SHFL.BFLY PT, R222, R7, 0x1, 0x1f ;  /* 0x0c201f0007de7f89 */ /* 0x000e6800000e0000 */
[----:B------:R-:W2:Y:S01]  /*7780*/  SHFL.BFLY PT, R2, R5, 0x1, 0x1f ;  /* 0x0c201f0005027f89 */ /* 0x000ea200000e0000 */
[----:B-1----:R-:W-:-:S04]  /*7790*/  FMNMX.FTZ R222, R7, R222, !PT ;  /* 0x000000de07de7209 */ /* 0x002fc80007810000 */
[C---:B------:R-:W-:Y:S01]  /*77a0*/  FSETP.NEU.FTZ.AND P5, PT, R222.reuse, -INF , PT ;  /* 0xff800000de00780b */ /* 0x040fe20003fbd000 */
[C---:B------:R-:W-:Y:S01]  /*77b0*/  FMUL.FTZ R154, R222.reuse, c[0x0][0x23c] ;  /* 0x00008f00de9a7a20 */ /* 0x040fe20000410000 */
[----:B--2---:R-:W-:Y:S02]  /*77c0*/  FMNMX.FTZ R2, R5, R2, !PT ;  /* 0x0000000205027209 */ /* 0x004fe40007810000 */
[----:B------:R-:W-:Y:S02]  /*77d0*/  FSEL R5, R222, RZ, P5 ;  /* 0x000000ffde057208 */ /* 0x000fe40002800000 */
[----:B------:R-:W-:Y:S01]  /*77e0*/  FSEL R154, R154, RZ, P5 ;  /* 0x000000ff9a9a7208 */ /* 0x000fe20002800000 */
[C---:B------:R-:W-:Y:S01]  /*77f0*/  FMUL.FTZ R151, R2.reuse, c[0x0][0x23c] ;  /* 0x00008f0002977a20 */ /* 0x040fe20000410000 */
[----:B------:R-:W-:Y:S01]  /*7800*/  FSETP.NEU.FTZ.AND P0, PT, R2, -INF , PT ;  /* 0xff8000000200780b */ /* 0x000fe20003f1d000 */
[----:B------:R-:W-:Y:S02]  /*7810*/  FADD.FTZ R4, R132, -R5 ;  /* 0x8000000584047221 */ /* 0x000fe40000010000 */
[--C-:B------:R-:W-:Y:S01]  /*7820*/  FFMA.FTZ R146, R15, c[0x0][0x23c], -R154.reuse ;  /* 0x00008f000f927a23 */ /* 0x100fe2000001089a */
[----:B------:R-:W-:Y:S01]  /*7830*/  FSEL R6, R2, RZ, P0 ;  /* 0x000000ff02067208 */ /* 0x000fe20000000000 */
[----:B------:R-:W1:Y:S01]  /*7840*/  LDSM.16.MT88.4 R12, [R194+0x12000] ;  /* 0x01200000c20c783b */ /* 0x000e620000004200 */
[----:B------:R-:W-:Y:S01]  /*7850*/  FSEL R151, R151, RZ, P0 ;  /* 0x000000ff97977208 */ /* 0x000fe20000000000 */
[----:B------:R-:W-:-:S02]  /*7860*/  FFMA.FTZ R147, R17, c[0x0][0x23c], -R154 ;  /* 0x00008f0011937a23 */ /* 0x000fc4000001089a */
[----:B------:R-:W-:Y:S01]  /*7870*/  FADD.FTZ R6, R3, -R6 ;  /* 0x8000000603067221 */ /* 0x000fe20000010000 */
[----:B------:R-:W-:Y:S01]  /*7880*/  MUFU.EX2 R146, R146 ;  /* 0x0000009200927308 */ /* 0x000fe20000000800 */
[--C-:B------:R-:W-:Y:S02]  /*7890*/  FFMA.FTZ R135, R134, c[0x0][0x23c], -R151.reuse ;  /* 0x00008f0086877a23 */ /* 0x100fe40000010897 */
[--C-:B------:R-:W-:Y:S02]  /*78a0*/  FFMA.FTZ R134, R0, c[0x0][0x23c], -R151.reuse ;  /* 0x00008f0000867a23 */ /* 0x100fe40000010897 */
[--C-:B------:R-:W-:Y:S02]  /*78b0*/  FFMA.FTZ R145, R29, c[0x0][0x23c], -R154.reuse ;  /* 0x00008f001d917a23 */ /* 0x100fe4000001089a */
[----:B------:R-:W-:Y:S01]  /*78c0*/  FFMA.FTZ R144, R19, c[0x0][0x23c], -R154 ;  /* 0x00008f0013907a23 */ /* 0x000fe2000001089a */
[----:B------:R-:W2:Y:S01]  /*78d0*/  MUFU.EX2 R147, R147 ;  /* 0x0000009300937308 */ /* 0x000ea20000000800 */
[----:B------:R-:W-:-:S02]  /*78e0*/  FFMA.FTZ R0, R18, c[0x0][0x23c], -R151 ;  /* 0x00008f0012007a23 */ /* 0x000fc40000010897 */
[----:B------:R-:W-:Y:S01]  /*78f0*/  FFMA.FTZ R149, R30, c[0x0][0x23c], -R151 ;  /* 0x00008f001e957a23 */ /* 0x000fe20000010897 */
[----:B------:R-:W3:Y:S01]  /*7900*/  LDSM.16.MT88.4 R16, [R196+0x12000] ;  /* 0x01200000c410783b */ /* 0x000ee20000004200 */
[----:B------:R-:W-:Y:S02]  /*7910*/  FMUL.FTZ R148, R4, c[0x0][0x23c] ;  /* 0x00008f0004947a20 */ /* 0x000fe40000410000 */
[----:B------:R-:W-:Y:S01]  /*7920*/  FMUL.FTZ R132, R6, c[0x0][0x23c] ;  /* 0x00008f0006847a20 */ /* 0x000fe20000410000 */
[----:B------:R-:W-:Y:S01]  /*7930*/  MUFU.EX2 R145, R145 ;  /* 0x0000009100917308 */ /* 0x000fe20000000800 */
[--C-:B------:R-:W-:Y:S01]  /*7940*/  FFMA.FTZ R3, R27, c[0x0][0x23c], -R154.reuse ;  /* 0x00008f001b037a23 */ /* 0x100fe2000001089a */
[----:B------:R-:W-:Y:S01]  /*7950*/  LDSM.16.MT88.4 R28, [R192+0x12800] ;  /* 0x01280000c01c783b */ /* 0x000fe20000004200 */
[--C-:B------:R-:W-:Y:S02]  /*7960*/  FFMA.FTZ R156, R25, c[0x0][0x23c], -R154.reuse ;  /* 0x00008f00199c7a23 */ /* 0x100fe4000001089a */
[----:B------:R-:W-:-:S02]  /*7970*/  FFMA.FTZ R157, R23, c[0x0][0x23c], -R154 ;  /* 0x00008f00179d7a23 */ /* 0x000fc4000001089a */
[----:B------:R-:W-:Y:S01]  /*7980*/  FFMA.FTZ R158, R21, c[0x0][0x23c], -R154 ;  /* 0x00008f00159e7a23 */ /* 0x000fe2000001089a */
[----:B------:R-:W4:Y:S01]  /*7990*/  MUFU.EX2 R144, R144 ;  /* 0x0000009000907308 */ /* 0x000f220000000800 */
[----:B--2---:R-:W-:Y:S01]  /*79a0*/  F2FP.PACK_AB R4, R146, R147 ;  /* 0x000000939204723e */ /* 0x004fe200000000ff */
[--C-:B------:R-:W-:Y:S02]  /*79b0*/  FFMA.FTZ R159, R26, c[0x0][0x23c], -R151.reuse ;  /* 0x00008f001a9f7a23 */ /* 0x100fe40000010897 */
[--C-:B------:R-:W-:Y:S02]  /*79c0*/  FFMA.FTZ R162, R24, c[0x0][0x23c], -R151.reuse ;  /* 0x00008f0018a27a23 */ /* 0x100fe40000010897 */
[--C-:B------:R-:W-:Y:S01]  /*79d0*/  FFMA.FTZ R160, R22, c[0x0][0x23c], -R151.reuse ;  /* 0x00008f0016a07a23 */ /* 0x100fe20000010897 */
[----:B------:R-:W-:Y:S01]  /*79e0*/  LDSM.16.MT88.4 R24, [R196+0x14800] ;  /* 0x01480000c418783b */ /* 0x000fe20000004200 */
[----:B------:R-:W-:Y:S01]  /*79f0*/  MUFU.EX2 R135, R135 ;  /* 0x0000008700877308 */ /* 0x000fe20000000800 */
[----:B------:R-:W-:-:S02]  /*7a00*/  FFMA.FTZ R161, R20, c[0x0][0x23c], -R151 ;  /* 0x00008f0014a17a23 */ /* 0x000fc40000010897 */
[----:B------:R-:W-:Y:S01]  /*7a10*/  LDSM.16.MT88.4 R20, [R194+0x14800] ;  /* 0x01480000c214783b */ /* 0x000fe20000004200 */
[--C-:B------:R-:W-:Y:S02]  /*7a20*/  FFMA.FTZ R170, R163, c[0x0][0x23c], -R154.reuse ;  /* 0x00008f00a3aa7a23 */ /* 0x100fe4000001089a */
[--C-:B------:R-:W-:Y:S02]  /*7a30*/  FFMA.FTZ R167, R167, c[0x0][0x23c], -R154.reuse ;  /* 0x00008f00a7a77a23 */ /* 0x100fe4000001089a */
[----:B------:R-:W2:Y:S01]  /*7a40*/  MUFU.EX2 R134, R134 ;  /* 0x0000008600867308 */ /* 0x000ea20000000800 */
[----:B----4-:R-:W-:Y:S01]  /*7a50*/  F2FP.PACK_AB R6, R144, R145 ;  /* 0x000000919006723e */ /* 0x010fe200000000ff */
[--C-:B------:R-:W-:Y:S02]  /*7a60*/  FFMA.FTZ R168, R173, c[0x0][0x23c], -R154.reuse ;  /* 0x00008f00ada87a23 */ /* 0x100fe4000001089a */
[----:B------:R-:W-:Y:S02]  /*7a70*/  FFMA.FTZ R165, R165, c[0x0][0x23c], -R154 ;  /* 0x00008f00a5a57a23 */ /* 0x000fe4000001089a */
[----:B------:R-:W-:-:S02]  /*7a80*/  FFMA.FTZ R163, R174, c[0x0][0x23c], -R151 ;  /* 0x00008f00aea37a23 */ /* 0x000fc40000010897 */
[----:B------:R-:W-:Y:S01]  /*7a90*/  MUFU.EX2 R0, R0 ;  /* 0x0000000000007308 */ /* 0x000fe20000000800 */
[--C-:B------:R-:W-:Y:S02]  /*7aa0*/  FFMA.FTZ R172, R172, c[0x0][0x23c], -R151.reuse ;  /* 0x00008f00acac7a23 */ /* 0x100fe40000010897 */
[--C-:B------:R-:W-:Y:S02]  /*7ab0*/  FFMA.FTZ R166, R166, c[0x0][0x23c], -R151.reuse ;  /* 0x00008f00a6a67a23 */ /* 0x100fe40000010897 */
[----:B------:R-:W-:Y:S02]  /*7ac0*/  FFMA.FTZ R169, R164, c[0x0][0x23c], -R151 ;  /* 0x00008f00a4a97a23 */ /* 0x000fe40000010897 */
[--C-:B------:R-:W-:Y:S01]  /*7ad0*/  FFMA.FTZ R164, R153, c[0x0][0x23c], -R154.reuse ;  /* 0x00008f0099a47a23 */ /* 0x100fe2000001089a */
[----:B------:R-:W4:Y:S01]  /*7ae0*/  MUFU.EX2 R149, R149 ;  /* 0x0000009500957308 */ /* 0x000f220000000800 */
[----:B--2---:R-:W-:Y:S01]  /*7af0*/  F2FP.PACK_AB R5, R134, R135 ;  /* 0x000000878605723e */ /* 0x004fe200000000ff */
[----:B------:R-:W-:-:S02]  /*7b00*/  FFMA.FTZ R155, R155, c[0x0][0x23c], -R154 ;  /* 0x00008f009b9b7a23 */ /* 0x000fc4000001089a */
[--C-:B------:R-:W-:Y:S02]  /*7b10*/  FFMA.FTZ R153, R143, c[0x0][0x23c], -R154.reuse ;  /* 0x00008f008f997a23 */ /* 0x100fe4000001089a */
[----:B------:R-:W-:Y:S02]  /*7b20*/  FFMA.FTZ R154, R141, c[0x0][0x23c], -R154 ;  /* 0x00008f008d9a7a23 */ /* 0x000fe4000001089a */
[----:B------:R-:W2:Y:S01]  /*7b30*/  MUFU.EX2 R148, R148 ;  /* 0x0000009400947308 */ /* 0x000ea20000000800 */
[--C-:B------:R-:W-:Y:S02]  /*7b40*/  FFMA.FTZ R152, R152, c[0x0][0x23c], -R151.reuse ;  /* 0x00008f0098987a23 */ /* 0x100fe40000010897 */
[--C-:B------:R-:W-:Y:S02]  /*7b50*/  FFMA.FTZ R171, R142, c[0x0][0x23c], -R151.reuse ;  /* 0x00008f008eab7a23 */ /* 0x100fe40000010897 */
[--C-:B------:R-:W-:Y:S02]  /*7b60*/  FFMA.FTZ R173, R140, c[0x0][0x23c], -R151.reuse ;  /* 0x00008f008cad7a23 */ /* 0x100fe40000010897 */
[----:B------:R-:W-:Y:S01]  /*7b70*/  FFMA.FTZ R150, R150, c[0x0][0x23c], -R151 ;  /* 0x00008f0096967a23 */ /* 0x000fe20000010897 */
[----:B------:R-:W5:Y:S01]  /*7b80*/  MUFU.EX2 R132, R132 ;  /* 0x0000008400847308 */ /* 0x000f620000000800 */
[----:B----4-:R-:W-:Y:S01]  /*7b90*/  F2FP.PACK_AB R7, R149, R0 ;  /* 0x000000009507723e */ /* 0x010fe200000000ff */
[----:B------:R-:W-:Y:S01]  /*7ba0*/  LDSM.16.MT88.4 R140, [R194+0x13800] ;  /* 0x01380000c28c783b */ /* 0x000fe20000004200 */
[----:B--2---:R-:W-:-:S05]  /*7bb0*/  FMUL.FTZ R120, R120, R148 ;  /* 0x0000009478787220 */ /* 0x004fca0000410000 */
[----:B------:R-:W-:Y:S01]  /*7bc0*/  MUFU.EX2 R3, R3 ;  /* 0x0000000300037308 */ /* 0x000fe20000000800 */
[-C--:B------:R-:W-:Y:S02]  /*7bd0*/  FMUL.FTZ R121, R121, R148.reuse ;  /* 0x0000009479797220 */ /* 0x080fe40000410000 */
[-C--:B------:R-:W-:Y:S02]  /*7be0*/  FMUL.FTZ R116, R116, R148.reuse ;  /* 0x0000009474747220 */ /* 0x080fe40000410000 */
[----:B------:R-:W-:Y:S02]  /*7bf0*/  FMUL.FTZ R117, R117, R148 ;  /* 0x0000009475757220 */ /* 0x000fe40000410000 */
[-C--:B-----5:R-:W-:Y:S01]  /*7c00*/  FMUL.FTZ R122, R122, R132.reuse ;  /* 0x000000847a7a7220 */ /* 0x0a0fe20000410000 */
[----:B------:R-:W2:Y:S01]  /*7c10*/  MUFU.EX2 R156, R156 ;  /* 0x0000009c009c7308 */ /* 0x000ea20000000800 */
        /* <DEDUP_REMOVED lines=13> */
[----:B------:R-:W-:Y:S01]  /*7cf0*/  MUFU.EX2 R158, R158 ;  /* 0x0000009e009e7308 */ /* 0x000fe20000000800 */
[----:B------:R-:W-:-:S02]  /*7d00*/  FMUL.FTZ R126, R126, R132 ;  /* 0x000000847e7e7220 */ /* 0x000fc40000410000 */
[----:B------:R-:W-:Y:S02]  /*7d10*/  FMUL.FTZ R127, R127, R132 ;  /* 0x000000847f7f7220 */ /* 0x000fe40000410000 */
[C---:B---3--:R-:W-:Y:S01]  /*7d20*/  HMMA.16816.F32 R128, R4.reuse, R16, R128 ;  /* 0x000000100480723c */ /* 0x048fe20000001880 */
[-C--:B------:R-:W-:Y:S02]  /*7d30*/  FMUL.FTZ R112, R112, R148.reuse ;  /* 0x0000009470707220 */ /* 0x080fe40000410000 */
[----:B------:R-:W-:Y:S01]  /*7d40*/  FMUL.FTZ R113, R113, R148 ;  /* 0x0000009471717220 */ /* 0x000fe20000410000 */
[----:B------:R-:W-:Y:S01]  /*7d50*/  MUFU.EX2 R159, R159 ;  /* 0x0000009f009f7308 */ /* 0x000fe20000000800 */
[-C--:B------:R-:W-:Y:S02]  /*7d60*/  FMUL.FTZ R114, R114, R132.reuse ;  /* 0x0000008472727220 */ /* 0x080fe40000410000 */
[----:B------:R-:W-:Y:S01]  /*7d70*/  FMUL.FTZ R115, R115, R132 ;  /* 0x0000008473737220 */ /* 0x000fe20000410000 */
[----:B------:R-:W-:Y:S01]  /*7d80*/  HMMA.16816.F32 R124, R4, R18, R124 ;  /* 0x00000012047c723c */ /* 0x000fe2000000187c */
[----:B------:R-:W3:Y:S01]  /*7d90*/  LDSM.16.MT88.4 R16, [R192+0x12000] ;  /* 0x01200000c010783b */ /* 0x000ee20000004200 */
[----:B------:R-:W-:-:S02]  /*7da0*/  FMUL.FTZ R108, R108, R148 ;  /* 0x000000946c6c7220 */ /* 0x000fc40000410000 */
[----:B------:R-:W-:Y:S01]  /*7db0*/  FMUL.FTZ R109, R109, R148 ;  /* 0x000000946d6d7220 */ /* 0x000fe20000410000 */
[----:B------:R-:W4:Y:S01]  /*7dc0*/  MUFU.EX2 R162, R162 ;  /* 0x000000a200a27308 */ /* 0x000f220000000800 */
[-C--:B------:R-:W-:Y:S02]  /*7dd0*/  FMUL.FTZ R110, R110, R132.reuse ;  /* 0x000000846e6e7220 */ /* 0x080fe40000410000 */
[----:B------:R-:W-:Y:S01]  /*7de0*/  FMUL.FTZ R111, R111, R132 ;  /* 0x000000846f6f7220 */ /* 0x000fe20000410000 */
[----:B------:R-:W-:Y:S01]  /*7df0*/  HMMA.16816.F32 R112, R4, R8, R112 ;  /* 0x000000080470723c */ /* 0x000fe20000001870 */
[-C--:B------:R-:W-:Y:S02]  /*7e00*/  FMUL.FTZ R36, R36, R148.reuse ;  /* 0x0000009424247220 */ /* 0x080fe40000410000 */
[----:B------:R-:W-:Y:S01]  /*7e10*/  FMUL.FTZ R37, R37, R148 ;  /* 0x0000009425257220 */ /* 0x000fe20000410000 */
[----:B------:R-:W-:Y:S01]  /*7e20*/  MUFU.EX2 R160, R160 ;  /* 0x000000a000a07308 */ /* 0x000fe20000000800 */
[----:B------:R-:W-:-:S02]  /*7e30*/  FMUL.FTZ R38, R38, R132 ;  /* 0x0000008426267220 */ /* 0x000fc40000410000 */
[----:B------:R-:W-:Y:S01]  /*7e40*/  FMUL.FTZ R39, R39, R132 ;  /* 0x0000008427277220 */ /* 0x000fe20000410000 */
[C---:B------:R-:W-:Y:S01]  /*7e50*/  HMMA.16816.F32 R108, R4.reuse, R10, R108 ;  /* 0x0000000a046c723c */ /* 0x040fe2000000186c */
[----:B------:R-:W5:Y:S01]  /*7e60*/  LDSM.16.MT88.4 R8, [R194+0x14000] ;  /* 0x01400000c208783b */ /* 0x000f620000004200 */
[-C--:B------:R-:W-:Y:S02]  /*7e70*/  FMUL.FTZ R40, R40, R148.reuse ;  /* 0x0000009428287220 */ /* 0x080fe40000410000 */
[----:B------:R-:W-:Y:S01]  /*7e80*/  FMUL.FTZ R41, R41, R148 ;  /* 0x0000009429297220 */ /* 0x000fe20000410000 */
[----:B------:R-:W2:Y:S01]  /*7e90*/  MUFU.EX2 R161, R161 ;  /* 0x000000a100a17308 */ /* 0x000ea20000000800 */
[-C--:B------:R-:W-:Y:S02]  /*7ea0*/  FMUL.FTZ R42, R42, R132.reuse ;  /* 0x000000842a2a7220 */ /* 0x080fe40000410000 */
[----:B------:R-:W-:Y:S01]  /*7eb0*/  FMUL.FTZ R43, R43, R132 ;  /* 0x000000842b2b7220 */ /* 0x000fe20000410000 */
[----:B-1----:R-:W-:Y:S01]  /*7ec0*/  HMMA.16816.F32 R36, R4, R12, R36 ;  /* 0x0000000c0424723c */ /* 0x002fe20000001824 */
[----:B------:R-:W-:-:S02]  /*7ed0*/  FMUL.FTZ R104, R104, R148 ;  /* 0x0000009468687220 */ /* 0x000fc40000410000 */
[----:B------:R-:W-:Y:S01]  /*7ee0*/  FMUL.FTZ R105, R105, R148 ;  /* 0x0000009469697220 */ /* 0x000fe20000410000 */
[----:B------:R-:W-:Y:S01]  /*7ef0*/  MUFU.EX2 R167, R167 ;  /* 0x000000a700a77308 */ /* 0x000fe20000000800 */
[-C--:B------:R-:W-:Y:S02]  /*7f00*/  FMUL.FTZ R106, R106, R132.reuse ;  /* 0x000000846a6a7220 */ /* 0x080fe40000410000 */
[----:B------:R-:W-:Y:S01]  /*7f10*/  FMUL.FTZ R107, R107, R132 ;  /* 0x000000846b6b7220 */ /* 0x000fe20000410000 */
[----:B------:R-:W-:Y:S01]  /*7f20*/  HMMA.16816.F32 R40, R4, R14, R40 ;  /* 0x0000000e0428723c */ /* 0x000fe20000001828 */
[----:B------:R-:W1:Y:S01]  /*7f30*/  LDSM.16.MT88.4 R12, [R192+0x14000] ;  /* 0x01400000c00c783b */ /* 0x000e620000004200 */
[-C--:B------:R-:W-:Y:S02]  /*7f40*/  FMUL.FTZ R100, R100, R148.reuse ;  /* 0x0000009464647220 */ /* 0x080fe40000410000 */
[----:B------:R-:W-:Y:S01]  /*7f50*/  FMUL.FTZ R101, R101, R148 ;  /* 0x0000009465657220 */ /* 0x000fe20000410000 */
[----:B------:R-:W1:Y:S01]  /*7f60*/  MUFU.EX2 R168, R168 ;  /* 0x000000a800a87308 */ /* 0x000e620000000800 */
[----:B------:R-:W-:-:S02]  /*7f70*/  FMUL.FTZ R102, R102, R132 ;  /* 0x0000008466667220 */ /* 0x000fc40000410000 */
[----:B------:R-:W-:Y:S01]  /*7f80*/  FMUL.FTZ R103, R103, R132 ;  /* 0x0000008467677220 */ /* 0x000fe20000410000 */
        /* <DEDUP_REMOVED lines=10> */
[----:B------:R-:W-:Y:S01]  /*8030*/  MUFU.EX2 R170, R170 ;  /* 0x000000aa00aa7308 */ /* 0x000fe20000000800 */
[-C--:B------:R-:W-:Y:S02]  /*8040*/  FMUL.FTZ R50, R50, R132.reuse ;  /* 0x0000008432327220 */ /* 0x080fe40000410000 */
[----:B------:R-:W-:Y:S01]  /*8050*/  FMUL.FTZ R51, R51, R132 ;  /* 0x0000008433337220 */ /* 0x000fe20000410000 */
[----:B-----5:R-:W-:Y:S01]  /*8060*/  HMMA.16816.F32 R44, R4, R8, R44 ;  /* 0x00000008042c723c */ /* 0x020fe2000000182c */
        /* <DEDUP_REMOVED lines=35> */
[----:B------:R-:W1:Y:S01]  /*82a0*/  MUFU.EX2 R164, R164 ;  /* 0x000000a400a47308 */ /* 0x000e620000000800 */
        /* <DEDUP_REMOVED lines=12> */
[----:B------:R-:W-:Y:S01]  /*8370*/  MUFU.EX2 R154, R154 ;  /* 0x0000009a009a7308 */ /* 0x000fe20000000800 */
        /* <DEDUP_REMOVED lines=29> */
[----:B------:R-:W-:-:S04]  /*8550*/  FFMA.FTZ R147, R229, R148, R147 ;  /* 0x00000094e5937223 */ /* 0x000fc80000010093 */
[----:B------:R-:W-:-:S03]  /*8560*/  FADD.FTZ R146, R146, R147 ;  /* 0x0000009392927221 */ /* 0x000fc60000010000 */
[----:B------:R-:W-:Y:S01]  /*8570*/  HMMA.16816.F32 R96, R4, R10, R96 ;  /* 0x0000000a0460723c */ /* 0x000fe20000001860 */
[----:B------:R-:W-:Y:S01]  /*8580*/  LDSM.16.MT88.4 R8, [R192+0x14800] ;  /* 0x01480000c008783b */ /* 0x000fe20000004200 */
[----:B------:R-:W-:-:S04]  /*8590*/  FADD.FTZ R145, R145, R146 ;  /* 0x0000009291917221 */ /* 0x000fc80000010000 */
[----:B------:R-:W-:Y:S01]  /*85a0*/  FADD.FTZ R144, R144, R145 ;  /* 0x0000009190907221 */ /* 0x000fe20000010000 */
[----:B--2---:R-:W-:Y:S02]  /*85b0*/  F2FP.PACK_AB R4, R156, R3 ;  /* 0x000000039c04723e */ /* 0x004fe400000000ff */
[----:B----4-:R-:W-:Y:S01]  /*85c0*/  F2FP.PACK_AB R5, R162, R159 ;  /* 0x0000009fa205723e */ /* 0x010fe200000000ff */
[----:B------:R-:W-:Y:S01]  /*85d0*/  FADD.FTZ R3, R3, R144 ;  /* 0x0000009003037221 */ /* 0x000fe20000010000 */
[----:B------:R-:W-:Y:S02]  /*85e0*/  F2FP.PACK_AB R6, R158, R157 ;  /* 0x0000009d9e06723e */ /* 0x000fe400000000ff */
[----:B------:R-:W-:Y:S01]  /*85f0*/  F2FP.PACK_AB R7, R161, R160 ;  /* 0x000000a0a107723e */ /* 0x000fe200000000ff */
[----:B------:R-:W-:-:S04]  /*8600*/  FADD.FTZ R156, R156, R3 ;  /* 0x000000039c9c7221 */ /* 0x000fc80000010000 */
[----:B------:R-:W-:Y:S02]  /*8610*/  FADD.FTZ R157, R157, R156 ;  /* 0x0000009c9d9d7221 */ /* 0x000fe40000010000 */
[----:B-1----:R-:W-:Y:S02]  /*8620*/  HMMA.16816.F32 R128, R4, R12, R128 ;  /* 0x0000000c0480723c */ /* 0x002fe40000001880 */
[----:B------:R-:W-:-:S06]  /*8630*/  FADD.FTZ R158, R158, R157 ;  /* 0x0000009d9e9e7221 */ /* 0x000fcc0000010000 */
[C---:B------:R-:W-:Y:S01]  /*8640*/  HMMA.16816.F32 R124, R4.reuse, R14, R124 ;  /* 0x0000000e047c723c */ /* 0x040fe2000000187c */
[----:B------:R-:W1:Y:S07]  /*8650*/  LDSM.16.MT88.4 R12, [R196+0x16800] ;  /* 0x01680000c40c783b */ /* 0x000e6e0000004200 */
[C---:B---3--:R-:W-:Y:S08]  /*8660*/  HMMA.16816.F32 R52, R4.reuse, R16, R52 ;  /* 0x000000100434723c */ /* 0x048ff00000001834 */
        /* <DEDUP_REMOVED lines=26> */
[C---:B---3--:R-:W-:Y:S08]  /*8810*/  HMMA.16816.F32 R76, R4.reuse, R24, R76 ;  /* 0x00000018044c723c */ /* 0x048ff0000000184c */
[C---:B------:R-:W-:Y:S01]  /*8820*/  HMMA.16816.F32 R80, R4.reuse, R26, R80 ;  /* 0x0000001a0450723c */ /* 0x040fe20000001850 */
[----:B------:R-:W3:Y:S07]  /*8830*/  LDSM.16.MT88.4 R24, [R196+0x15000] ;  /* 0x01500000c418783b */ /* 0x000eee0000004200 */
[C---:B----4-:R-:W-:Y:S08]  /*8840*/  HMMA.16816.F32 R84, R4.reuse, R20, R84 ;  /* 0x000000140454723c */ /* 0x050ff00000001854 */
[----:B------:R-:W-:Y:S01]  /*8850*/  HMMA.16816.F32 R88, R4, R22, R88 ;  /* 0x000000160458723c */ /* 0x000fe20000001858 */
[----:B------:R-:W-:Y:S06]  /*8860*/  LDSM.16.MT88.4 R20, [R194+0x15000] ;  /* 0x01500000c214783b */ /* 0x000fec0000004200 */
[----:B------:R-:W-:Y:S01]  /*8870*/  F2FP.PACK_AB R4, R168, R167 ;  /* 0x000000a7a804723e */ /* 0x000fe200000000ff */
[----:B------:R-:W-:Y:S01]  /*8880*/  FADD.FTZ R167, R167, R158 ;  /* 0x0000009ea7a77221 */ /* 0x000fe20000010000 */
[----:B------:R-:W-:-:S02]  /*8890*/  F2FP.PACK_AB R5, R172, R163 ;  /* 0x000000a3ac05723e */ /* 0x000fc400000000ff */
        /* <DEDUP_REMOVED lines=8> */
[C---:B--2---:R-:W-:Y:S08]  /*8920*/  HMMA.16816.F32 R52, R4.reuse, R16, R52 ;  /* 0x000000100434723c */ /* 0x044ff00000001834 */
[C---:B------:R-:W-:Y:S01]  /*8930*/  HMMA.16816.F32 R56, R4.reuse, R18, R56 ;  /* 0x000000120438723c */ /* 0x040fe20000001838 */
[----:B------:R-:W2:Y:S07]  /*8940*/  LDSM.16.MT88.4 R16, [R193+0x17000] ;  /* 0x01700000c110783b */ /* 0x000eae0000004200 */
[C---:B-----5:R-:W-:Y:S08]  /*8950*/  HMMA.16816.F32 R120, R4.reuse, R8, R120 ;  /* 0x000000080478723c */ /* 0x060ff00000001878 */
        /* <DEDUP_REMOVED lines=27> */
[----:B------:R-:W-:Y:S01]  /*8b10*/  HMMA.16816.F32 R48, R4, R22, R48 ;  /* 0x000000160430723c */ /* 0x000fe20000001830 */
[----:B------:R-:W1:Y:S06]  /*8b20*/  LDSM.16.MT88.4 R20, [R193+0x15800] ;  /* 0x01580000c114783b */ /* 0x000e6c0000004200 */
[----:B------:R-:W-:Y:S01]  /*8b30*/  F2FP.PACK_AB R4, R164, R155 ;  /* 0x0000009ba404723e */ /* 0x000fe200000000ff */
[----:B------:R-:W-:Y:S01]  /*8b40*/  FADD.FTZ R155, R155, R170 ;  /* 0x000000aa9b9b7221 */ /* 0x000fe20000010000 */
[----:B------:R-:W-:-:S02]  /*8b50*/  F2FP.PACK_AB R5, R171, R152 ;  /* 0x00000098ab05723e */ /* 0x000fc400000000ff */
[----:B------:R-:W-:Y:S01]  /*8b60*/  F2FP.PACK_AB R6, R154, R153 ;  /* 0x000000999a06723e */ /* 0x000fe200000000ff */
[----:B------:R-:W-:Y:S01]  /*8b70*/  FADD.FTZ R164, R164, R155 ;  /* 0x0000009ba4a47221 */ /* 0x000fe20000010000 */
[----:B------:R-:W-:-:S03]  /*8b80*/  F2FP.PACK_AB R7, R150, R173 ;  /* 0x000000ad9607723e */ /* 0x000fc600000000ff */
[----:B------:R-:W-:-:S04]  /*8b90*/  FADD.FTZ R153, R153, R164 ;  /* 0x000000a499997221 */ /* 0x000fc80000010000 */
[----:B--2---:R-:W-:Y:S01]  /*8ba0*/  HMMA.16816.F32 R60, R4, R16, R60 ;  /* 0x00000010043c723c */ /* 0x004fe2000000183c */
[----:B------:R-:W-:-:S06]  /*8bb0*/  FADD.FTZ R229, R154, R153 ;  /* 0x000000999ae57221 */ /* 0x000fcc0000010000 */
[----:B------:R-:W-:Y:S01]  /*8bc0*/  FFMA.FTZ R17, R225, R132, R135 ;  /* 0x00000084e1117223 */ /* 0x000fe20000010087 */
[----:B----4-:R-:W-:Y:S01]  /*8bd0*/  HMMA.16816.F32 R128, R4, R8, R128 ;  /* 0x000000080480723c */ /* 0x010fe20000001880 */
[----:B------:R-:W-:Y:S02]  /*8be0*/  MOV R132, R222 ;  /* 0x000000de00847202 */ /* 0x000fe40000000f00 */
[----:B------:R-:W-:-:S04]  /*8bf0*/  FADD.FTZ R17, R134, R17 ;  /* 0x0000001186117221 */ /* 0x000fc80000010000 */
[----:B------:R-:W-:Y:S01]  /*8c00*/  FADD.FTZ R0, R0, R17 ;  /* 0x0000001100007221 */ /* 0x000fe20000010000 */
[----:B------:R-:W-:Y:S01]  /*8c10*/  HMMA.16816.F32 R124, R4, R10, R124 ;  /* 0x0000000a047c723c */ /* 0x000fe2000000187c */
[----:B------:R-:W2:Y:S02]  /*8c20*/  LDSM.16.MT88.4 R8, [R194+0x17800] ;  /* 0x01780000c208783b */ /* 0x000ea40000004200 */
[----:B------:R-:W-:-:S04]  /*8c30*/  FADD.FTZ R0, R149, R0 ;  /* 0x0000000095007221 */ /* 0x000fc80000010000 */
[----:B------:R-:W-:Y:S01]  /*8c40*/  FADD.FTZ R159, R159, R0 ;  /* 0x000000009f9f7221 */ /* 0x000fe20000010000 */
[----:B---3--:R-:W-:Y:S03]  /*8c50*/  HMMA.16816.F32 R36, R4, R24, R36 ;  /* 0x000000180424723c */ /* 0x008fe60000001824 */
[----:B------:R-:W-:-:S04]  /*8c60*/  FADD.FTZ R3, R162, R159 ;  /* 0x0000009fa2037221 */ /* 0x000fc80000010000 */
[----:B------:R-:W-:Y:S01]  /*8c70*/  FADD.FTZ R0, R160, R3 ;  /* 0x00000003a0007221 */ /* 0x000fe20000010000 */
[----:B------:R-:W-:Y:S01]  /*8c80*/  HMMA.16816.F32 R40, R4, R26, R40 ;  /* 0x0000001a0428723c */ /* 0x000fe20000001828 */
[----:B------:R-:W3:Y:S02]  /*8c90*/  LDSM.16.MT88.4 R24, [R193+0x17800] ;  /* 0x01780000c118783b */ /* 0x000ee40000004200 */
[----:B------:R-:W-:-:S04]  /*8ca0*/  FADD.FTZ R0, R161, R0 ;  /* 0x00000000a1007221 */ /* 0x000fc80000010000 */
[----:B------:R-:W-:Y:S01]  /*8cb0*/  FADD.FTZ R3, R163, R0 ;  /* 0x00000000a3037221 */ /* 0x000fe20000010000 */
[----:B-1----:R-:W-:Y:S03]  /*8cc0*/  HMMA.16816.F32 R68, R4, R12, R68 ;  /* 0x0000000c0444723c */ /* 0x002fe60000001844 */
[----:B------:R-:W-:-:S04]  /*8cd0*/  FADD.FTZ R3, R172, R3 ;  /* 0x00000003ac037221 */ /* 0x000fc80000010000 */
[----:B------:R-:W-:Y:S01]  /*8ce0*/  FADD.FTZ R166, R166, R3 ;  /* 0x00000003a6a67221 */ /* 0x000fe20000010000 */
[----:B------:R-:W-:Y:S01]  /*8cf0*/  HMMA.16816.F32 R72, R4, R14, R72 ;  /* 0x0000000e0448723c */ /* 0x000fe20000001848 */
[----:B------:R-:W1:Y:S01]  /*8d00*/  LDSM.16.MT88.4 R12, [R192+0x17800] ;  /* 0x01780000c00c783b */ /* 0x000e620000004200 */
[----:B------:R-:W-:Y:S01]  /*8d10*/  MOV R3, R2 ;  /* 0x0000000200037202 */ /* 0x000fe20000000f00 */
[----:B------:R-:W-:-:S04]  /*8d20*/  FADD.FTZ R169, R169, R166 ;  /* 0x000000a6a9a97221 */ /* 0x000fc80000010000 */
        /* <DEDUP_REMOVED lines=31> */
[----:B------:R-:W-:Y:S02]  /*8f20*/  @!P3 LEA R10, P1, R5, c[0x0][0x170], 0x1 ;  /* 0x00005c00050aba11 */ /* 0x000fe400078208ff */
[----:B------:R-:W-:-:S04]  /*8f30*/  IADD3 R3, R9, R3, RZ ;  /* 0x0000000309037210 */ /* 0x000fc80007ffe0ff */
        /* <DEDUP_REMOVED lines=45> */
[----:B-1----:R-:W2:Y:S04]  /*9210*/  LDSM.16.M88.4 R4, [R201+0xc000] ;  /* 0x00c00000c904783b */ /* 0x002ea80000000200 */
[----:B------:R-:W1:Y:S04]  /*9220*/  LDSM.16.M88.4 R32, [R201+0xc800] ;  /* 0x00c80000c920783b */ /* 0x000e680000000200 */
[----:B------:R-:W-:Y:S04]  /*9230*/  LDSM.16.M88.4 R160, [R200] ;  /* 0x00000000c8a0783b */ /* 0x000fe80000000200 */
[----:B------:R-:W5:Y:S04]  /*9240*/  LDSM.16.M88.4 R132, [R199] ;  /* 0x00000000c784783b */ /* 0x000f680000000200 */
[----:B------:R-:W1:Y:S04]  /*9250*/  LDSM.16.M88.4 R144, [R201+0xd000] ;  /* 0x00d00000c990783b */ /* 0x000e680000000200 */
[----:B------:R-:W5:Y:S04]  /*9260*/  LDSM.16.M88.4 R136, [R201+0xd800] ;  /* 0x00d80000c988783b */ /* 0x000f680000000200 */
[----:B------:R-:W5:Y:S04]  /*9270*/  LDSM.16.M88.4 R28, [R191] ;  /* 0x00000000bf1c783b */ /* 0x000f680000000200 */
[----:B------:R-:W-:Y:S04]  /*9280*/  LDSM.16.M88.4 R156, [R198] ;  /* 0x00000000c69c783b */ /* 0x000fe80000000200 */
[----:B----4-:R-:W4:Y:S04]  /*9290*/  LDSM.16.M88.4 R16, [R195+0xc000] ;  /* 0x00c00000c310783b */ /* 0x010f280000000200 */
[----:B------:R-:W4:Y:S01]  /*92a0*/  LDSM.16.M88.4 R24, [R190] ;  /* 0x00000000be18783b */ /* 0x000f220000000200 */
[C---:B--2---:R-:W-:Y:S03]  /*92b0*/  HMMA.16816.F32 R8, R164.reuse, R4, RZ ;  /* 0x00000004a408723c */ /* 0x044fe600000018ff */
[----:B------:R-:W2:Y:S04]  /*92c0*/  LDSM.16.M88.4 R168, [R189] ;  /* 0x00000000bda8783b */ /* 0x000ea80000000200 */
[----:B---3--:R-:W3:Y:S01]  /*92d0*/  LDSM.16.M88.4 R12, [R195+0xc800] ;  /* 0x00c80000c30c783b */ /* 0x008ee20000000200 */
[C---:B------:R-:W-:Y:S03]  /*92e0*/  HMMA.16816.F32 R4, R164.reuse, R6, RZ ;  /* 0x00000006a404723c */ /* 0x040fe600000018ff */
[----:B------:R-:W-:Y:S04]  /*92f0*/  LDSM.16.M88.4 R152, [R195+0xd000] ;  /* 0x00d00000c398783b */ /* 0x000fe80000000200 */
[----:B------:R-:W-:Y:S01]  /*9300*/  LDSM.16.M88.4 R172, [R195+0xd800] ;  /* 0x00d80000c3ac783b */ /* 0x000fe20000000200 */
[C---:B-1----:R-:W-:Y:S03]  /*9310*/  HMMA.16816.F32 R20, R164.reuse, R32, RZ ;  /* 0x00000020a414723c */ /* 0x042fe600000018ff */
[----:B------:R-:W-:Y:S04]  /*9320*/  LDSM.16.M88.4 R232, [R188+0x3800] ;  /* 0x00380000bce8783b */ /* 0x000fe80000000200 */
[----:B------:R-:W0:Y:S01]  /*9330*/  LDGDEPBAR ;  /* 0x00000000000079af */ /* 0x000e220000000000 */
[----:B------:R-:W-:Y:S08]  /*9340*/  HMMA.16816.F32 R32, R164, R34, RZ ;  /* 0x00000022a420723c */ /* 0x000ff000000018ff */
[----:B-----5:R-:W-:Y:S08]  /*9350*/  HMMA.16816.F32 R8, R160, R132, R8 ;  /* 0x00000084a008723c */ /* 0x020ff00000001808 */
[C---:B------:R-:W-:Y:S08]  /*9360*/  HMMA.16816.F32 R148, R164.reuse, R144, RZ ;  /* 0x00000090a494723c */ /* 0x040ff000000018ff */
[C---:B------:R-:W-:Y:S08]  /*9370*/  HMMA.16816.F32 R144, R164.reuse, R146, RZ ;  /* 0x00000092a490723c */ /* 0x040ff000000018ff */
[----:B------:R-:W-:Y:S08]  /*9380*/  HMMA.16816.F32 R140, R164, R136, RZ ;  /* 0x00000088a48c723c */ /* 0x000ff000000018ff */
[----:B------:R-:W-:Y:S01]  /*9390*/  HMMA.16816.F32 R4, R160, R134, R4 ;  /* 0x00000086a004723c */ /* 0x000fe20000001804 */
[----:B------:R-:W-:Y:S07]  /*93a0*/  LDSM.16.M88.4 R132, [R197] ;  /* 0x00000000c584783b */ /* 0x000fee0000000200 */
[----:B------:R-:W-:Y:S01]  /*93b0*/  HMMA.16816.F32 R164, R164, R138, RZ ;  /* 0x0000008aa4a4723c */ /* 0x000fe200000018ff */
[----:B------:R-:W1:Y:S07]  /*93c0*/  LDSM.16.M88.4 R136, [R188] ;  /* 0x00000000bc88783b */ /* 0x000e6e0000000200 */
[C---:B------:R-:W-:Y:S08]  /*93d0*/  HMMA.16816.F32 R20, R160.reuse, R28, R20 ;  /* 0x0000001ca014723c */ /* 0x040ff00000001814 */
[----:B------:R-:W-:Y:S01]  /*93e0*/  HMMA.16816.F32 R32, R160, R30, R32 ;  /* 0x0000001ea020723c */ /* 0x000fe20000001820 */
[----:B------:R-:W5:Y:S07]  /*93f0*/  LDSM.16.M88.4 R28, [R188+0x800] ;  /* 0x00080000bc1c783b */ /* 0x000f6e0000000200 */
[C---:B----4-:R-:W-:Y:S08]  /*9400*/  HMMA.16816.F32 R8, R156.reuse, R16, R8 ;  /* 0x000000109c08723c */ /* 0x050ff00000001808 */
[----:B------:R-:W-:Y:S01]  /*9410*/  HMMA.16816.F32 R4, R156, R18, R4 ;  /* 0x000000129c04723c */ /* 0x000fe20000001804 */
[----:B------:R-:W-:Y:S07]  /*9420*/  LDSM.16.M88.4 R16, [R201+0xe000] ;  /* 0x00e00000c910783b */ /* 0x000fee0000000200 */
[C---:B------:R-:W-:Y:S08]  /*9430*/  HMMA.16816.F32 R148, R160.reuse, R24, R148 ;  /* 0x00000018a094723c */ /* 0x040ff00000001894 */
[C---:B------:R-:W-:Y:S01]  /*9440*/  HMMA.16816.F32 R144, R160.reuse, R26, R144 ;  /* 0x0000001aa090723c */ /* 0x040fe20000001890 */
[----:B------:R-:W-:Y:S07]  /*9450*/  LDSM.16.M88.4 R24, [R188+0x1000] ;  /* 0x00100000bc18783b */ /* 0x000fee0000000200 */
[C---:B--2---:R-:W-:Y:S08]  /*9460*/  HMMA.16816.F32 R140, R160.reuse, R168, R140 ;  /* 0x000000a8a08c723c */ /* 0x044ff0000000188c */
[----:B------:R-:W-:Y:S01]  /*9470*/  HMMA.16816.F32 R164, R160, R170, R164 ;  /* 0x000000aaa0a4723c */ /* 0x000fe200000018a4 */
[----:B------:R-:W2:Y:S04]  /*9480*/  LDSM.16.M88.4 R168, [R202+0x4000] ;  /* 0x00400000caa8783b */ /* 0x000ea80000000200 */
[----:B------:R-:W4:Y:S03]  /*9490*/  LDSM.16.M88.4 R160, [R188+0x1800] ;  /* 0x00180000bca0783b */ /* 0x000f260000000200 */
[C---:B---3--:R-:W-:Y:S08]  /*94a0*/  HMMA.16816.F32 R20, R156.reuse, R12, R20 ;  /* 0x0000000c9c14723c */ /* 0x048ff00000001814 */
[----:B------:R-:W-:Y:S01]  /*94b0*/  HMMA.16816.F32 R32, R156, R14, R32 ;  /* 0x0000000e9c20723c */ /* 0x000fe20000001820 */
[----:B------:R-:W3:Y:S07]  /*94c0*/  LDSM.16.M88.4 R12, [R201+0xe800] ;  /* 0x00e80000c90c783b */ /* 0x000eee0000000200 */
[C---:B-1----:R-:W-:Y:S08]  /*94d0*/  HMMA.16816.F32 R8, R132.reuse, R136, R8 ;  /* 0x000000888408723c */ /* 0x042ff00000001808 */
[----:B------:R-:W-:Y:S01]  /*94e0*/  HMMA.16816.F32 R4, R132, R138, R4 ;  /* 0x0000008a8404723c */ /* 0x000fe20000001804 */
[----:B------:R-:W-:Y:S07]  /*94f0*/  LDSM.16.M88.4 R136, [R187] ;  /* 0x00000000bb88783b */ /* 0x000fee0000000200 */
[C---:B------:R-:W-:Y:S08]  /*9500*/  HMMA.16816.F32 R148, R156.reuse, R152, R148 ;  /* 0x000000989c94723c */ /* 0x040ff00000001894 */
[C---:B------:R-:W-:Y:S01]  /*9510*/  HMMA.16816.F32 R144, R156.reuse, R154, R144 ;  /* 0x0000009a9c90723c */ /* 0x040fe20000001890 */
[----:B------:R-:W-:Y:S07]  /*9520*/  LDSM.16.M88.4 R152, [R201+0xf000] ;  /* 0x00f00000c998783b */ /* 0x000fee0000000200 */
[C---:B------:R-:W-:Y:S08]  /*9530*/  HMMA.16816.F32 R140, R156.reuse, R172, R140 ;  /* 0x000000ac9c8c723c */ /* 0x040ff0000000188c */
[----:B------:R-:W-:Y:S01]  /*9540*/  HMMA.16816.F32 R164, R156, R174, R164 ;  /* 0x000000ae9ca4723c */ /* 0x000fe200000018a4 */
[----:B------:R-:W1:Y:S04]  /*9550*/  LDSM.16.M88.4 R156, [R200+0x4000] ;  /* 0x00400000c89c783b */ /* 0x000e680000000200 */
[----:B------:R-:W1:Y:S03]  /*9560*/  LDSM.16.M88.4 R172, [R201+0xf800] ;  /* 0x00f80000c9ac783b */ /* 0x000e660000000200 */
[C---:B-----5:R-:W-:Y:S08]  /*9570*/  HMMA.16816.F32 R20, R132.reuse, R28, R20 ;  /* 0x0000001c8414723c */ /* 0x060ff00000001814 */
[----:B------:R-:W-:Y:S01]  /*9580*/  HMMA.16816.F32 R32, R132, R30, R32 ;  /* 0x0000001e8420723c */ /* 0x000fe20000001820 */
[----:B------:R-:W5:Y:S07]  /*9590*/  LDSM.16.M88.4 R28, [R186] ;  /* 0x00000000ba1c783b */ /* 0x000f6e0000000200 */
[C---:B--2---:R-:W-:Y:S08]  /*95a0*/  HMMA.16816.F32 R8, R168.reuse, R16, R8 ;  /* 0x00000010a808723c */ /* 0x044ff00000001808 */
[----:B------:R-:W-:Y:S01]  /*95b0*/  HMMA.16816.F32 R4, R168, R18, R4 ;  /* 0x00000012a804723c */ /* 0x000fe20000001804 */
[----:B------:R-:W-:Y:S07]  /*95c0*/  LDSM.16.M88.4 R16, [R195+0xe000] ;  /* 0x00e00000c310783b */ /* 0x000fee0000000200 */
[C---:B------:R-:W-:Y:S08]  /*95d0*/  HMMA.16816.F32 R148, R132.reuse, R24, R148 ;  /* 0x000000188494723c */ /* 0x040ff00000001894 */
[C---:B------:R-:W-:Y:S01]  /*95e0*/  HMMA.16816.F32 R144, R132.reuse, R26, R144 ;  /* 0x0000001a8490723c */ /* 0x040fe20000001890 */
[----:B------:R-:W-:Y:S07]  /*95f0*/  LDSM.16.M88.4 R24, [R185] ;  /* 0x00000000b918783b */ /* 0x000fee0000000200 */
[C---:B----4-:R-:W-:Y:S08]  /*9600*/  HMMA.16816.F32 R140, R132.reuse, R160, R140 ;  /* 0x000000a0848c723c */ /* 0x050ff0000000188c */
[----:B------:R-:W-:Y:S01]  /*9610*/  HMMA.16816.F32 R164, R132, R162, R164 ;  /* 0x000000a284a4723c */ /* 0x000fe200000018a4 */
[----:B------:R-:W2:Y:S04]  /*9620*/  LDSM.16.M88.4 R132, [R198+0x4000] ;  /* 0x00400000c684783b */ /* 0x000ea80000000200 */
[----:B------:R-:W4:Y:S03]  /*9630*/  LDSM.16.M88.4 R160, [R184] ;  /* 0x00000000b8a0783b */ /* 0x000f260000000200 */
[C---:B---3--:R-:W-:Y:S08]  /*9640*/  HMMA.16816.F32 R20, R168.reuse, R12, R20 ;  /* 0x0000000ca814723c */ /* 0x048ff00000001814 */
        /* <DEDUP_REMOVED lines=12> */
[C---:B-----5:R-:W-:Y:S08]  /*9710*/  HMMA.16816.F32 R20, R156.reuse, R28, R20 ;  /* 0x0000001c9c14723c */ /* 0x060ff00000001814 */
[----:B------:R-:W-:Y:S01]  /*9720*/  HMMA.16816.F32 R32, R156, R30, R32 ;  /* 0x0000001e9c20723c */ /* 0x000fe20000001820 */
[----:B------:R-:W1:Y:S07]  /*9730*/  LDSM.16.M88.4 R28, [R188+0x2000] ;  /* 0x00200000bc1c783b */ /* 0x000e6e0000000200 */
[C---:B--2---:R-:W-:Y:S08]  /*9740*/  HMMA.16816.F32 R8, R132.reuse, R16, R8 ;  /* 0x000000108408723c */ /* 0x044ff00000001808 */
[----:B------:R-:W-:Y:S01]  /*9750*/  HMMA.16816.F32 R4, R132, R18, R4 ;  /* 0x000000128404723c */ /* 0x000fe20000001804 */
[----:B------:R-:W-:Y:S07]  /*9760*/  LDSM.16.M88.4 R16, [R188+0x3000] ;  /* 0x00300000bc10783b */ /* 0x000fee0000000200 */
[C---:B------:R-:W-:Y:S08]  /*9770*/  HMMA.16816.F32 R148, R156.reuse, R24, R148 ;  /* 0x000000189c94723c */ /* 0x040ff00000001894 */
[C---:B------:R-:W-:Y:S01]  /*9780*/  HMMA.16816.F32 R144, R156.reuse, R26, R144 ;  /* 0x0000001a9c90723c */ /* 0x040fe20000001890 */
[----:B------:R-:W-:Y:S07]  /*9790*/  LDSM.16.M88.4 R24, [R188+0x2800] ;  /* 0x00280000bc18783b */ /* 0x000fee0000000200 */
[C---:B----4-:R-:W-:Y:S08]  /*97a0*/  HMMA.16816.F32 R140, R156.reuse, R160, R140 ;  /* 0x000000a09c8c723c */ /* 0x050ff0000000188c */
[----:B------:R-:W-:Y:S01]  /*97b0*/  HMMA.16816.F32 R164, R156, R162, R164 ;  /* 0x000000a29ca4723c */ /* 0x000fe200000018a4 */
[----:B------:R-:W-:Y:S04]  /*97c0*/  LDSM.16.M88.4 R160, [R202+0x8000] ;  /* 0x00800000caa0783b */ /* 0x000fe80000000200 */
[----:B------:R-:W-:Y:S03]  /*97d0*/  LDSM.16.M88.4 R156, [R201+0x11000] ;  /* 0x01100000c99c783b */ /* 0x000fe60000000200 */
[C---:B---3--:R-:W-:Y:S08]  /*97e0*/  HMMA.16816.F32 R20, R132.reuse, R12, R20 ;  /* 0x0000000c8414723c */ /* 0x048ff00000001814 */
[----:B------:R-:W-:Y:S01]  /*97f0*/  HMMA.16816.F32 R32, R132, R14, R32 ;  /* 0x0000000e8420723c */ /* 0x000fe20000001820 */
[----:B------:R-:W2:Y:S07]  /*9800*/  LDSM.16.M88.4 R12, [R201+0x10000] ;  /* 0x01000000c90c783b */ /* 0x000eae0000000200 */
[C---:B-1----:R-:W-:Y:S08]  /*9810*/  HMMA.16816.F32 R8, R168.reuse, R28, R8 ;  /* 0x0000001ca808723c */ /* 0x042ff00000001808 */
[----:B------:R-:W-:Y:S01]  /*9820*/  HMMA.16816.F32 R4, R168, R30, R4 ;  /* 0x0000001ea804723c */ /* 0x000fe20000001804 */
[----:B------:R-:W-:Y:S07]  /*9830*/  LDSM.16.M88.4 R28, [R198+0x8000] ;  /* 0x00800000c61c783b */ /* 0x000fee0000000200 */
[C---:B------:R-:W-:Y:S08]  /*9840*/  HMMA.16816.F32 R148, R132.reuse, R152, R148 ;  /* 0x000000988494723c */ /* 0x040ff00000001894 */
[C---:B------:R-:W-:Y:S01]  /*9850*/  HMMA.16816.F32 R144, R132.reuse, R154, R144 ;  /* 0x0000009a8490723c */ /* 0x040fe20000001890 */
[----:B------:R-:W-:Y:S07]  /*9860*/  LDSM.16.M88.4 R152, [R183] ;  /* 0x00000000b798783b */ /* 0x000fee0000000200 */
[C---:B------:R-:W-:Y:S08]  /*9870*/  HMMA.16816.F32 R140, R132.reuse, R136, R140 ;  /* 0x00000088848c723c */ /* 0x040ff0000000188c */
[----:B------:R-:W-:Y:S01]  /*9880*/  HMMA.16816.F32 R164, R132, R138, R164 ;  /* 0x0000008a84a4723c */ /* 0x000fe200000018a4 */
[----:B------:R-:W1:Y:S04]  /*9890*/  LDSM.16.M88.4 R136, [R200+0x8000] ;  /* 0x00800000c888783b */ /* 0x000e680000000200 */
[----:B------:R-:W-:Y:S03]  /*98a0*/  LDSM.16.M88.4 R132, [R195+0x10000] ;  /* 0x01000000c384783b */ /* 0x000fe60000000200 */
[----:B--2---:R-:W-:Y:S08]  /*98b0*/  HMMA.16816.F32 R8, R160, R12, R8 ;  /* 0x0000000ca008723c */ /* 0x004ff00000001808 */
[C---:B------:R-:W-:Y:S08]  /*98c0*/  HMMA.16816.F32 R20, R168.reuse, R24, R20 ;  /* 0x00000018a814723c */ /* 0x040ff00000001814 */
[----:B------:R-:W-:Y:S01]  /*98d0*/  HMMA.16816.F32 R32, R168, R26, R32 ;  /* 0x0000001aa820723c */ /* 0x000fe20000001820 */
[----:B------:R-:W2:Y:S07]  /*98e0*/  LDSM.16.M88.4 R24, [R201+0x10800] ;  /* 0x01080000c918783b */ /* 0x000eae0000000200 */
[----:B------:R-:W-:Y:S01]  /*98f0*/  HMMA.16816.F32 R4, R160, R14, R4 ;  /* 0x0000000ea004723c */ /* 0x000fe20000001804 */
[----:B------:R-:W-:Y:S07]  /*9900*/  LDSM.16.M88.4 R12, [R188+0x4000] ;  /* 0x00400000bc0c783b */ /* 0x000fee0000000200 */
[----:B------:R-:W-:Y:S08]  /*9910*/  HMMA.16816.F32 R148, R168, R16, R148 ;  /* 0x00000010a894723c */ /* 0x000ff00000001894 */
[C---:B-1----:R-:W-:Y:S08]  /*9920*/  HMMA.16816.F32 R8, R136.reuse, R152, R8 ;  /* 0x000000988808723c */ /* 0x042ff00000001808 */
[----:B------:R-:W-:Y:S01]  /*9930*/  HMMA.16816.F32 R4, R136, R154, R4 ;  /* 0x0000009a8804723c */ /* 0x000fe20000001804 */
[----:B------:R-:W-:Y:S07]  /*9940*/  LDSM.16.M88.4 R152, [R201+0x11800] ;  /* 0x01180000c998783b */ /* 0x000fee0000000200 */
[----:B------:R-:W-:Y:S01]  /*9950*/  HMMA.16816.F32 R144, R168, R18, R144 ;  /* 0x00000012a890723c */ /* 0x000fe20000001890 */
[----:B------:R-:W1:Y:S07]  /*9960*/  LDSM.16.M88.4 R16, [R197+0x8000] ;  /* 0x00800000c510783b */ /* 0x000e6e0000000200 */
[----:B--2---:R-:W-:Y:S08]  /*9970*/  HMMA.16816.F32 R20, R160, R24, R20 ;  /* 0x00000018a014723c */ /* 0x004ff00000001814 */
[----:B------:R-:W-:Y:S08]  /*9980*/  HMMA.16816.F32 R8, R28, R132, R8 ;  /* 0x000000841c08723c */ /* 0x000ff00000001808 */
[----:B------:R-:W-:Y:S01]  /*9990*/  HMMA.16816.F32 R32, R160, R26, R32 ;  /* 0x0000001aa020723c */ /* 0x000fe20000001820 */
[----:B------:R-:W2:Y:S07]  /*99a0*/  LDSM.16.M88.4 R24, [R195+0x10800] ;  /* 0x01080000c318783b */ /* 0x000eae0000000200 */
[----:B------:R-:W-:Y:S01]  /*99b0*/  HMMA.16816.F32 R4, R28, R134, R4 ;  /* 0x000000861c04723c */ /* 0x000fe20000001804 */
[----:B------:R-:W3:Y:S07]  /*99c0*/  LDSM.16.M88.4 R132, [R181] ;  /* 0x00000000b584783b */ /* 0x000eee0000000200 */
[----:B------:R-:W-:Y:S08]  /*99d0*/  HMMA.16816.F32 R140, R168, R232, R140 ;  /* 0x000000e8a88c723c */ /* 0x000ff0000000188c */
[----:B------:R-:W-:Y:S08]  /*99e0*/  HMMA.16816.F32 R20, R136, R172, R20 ;  /* 0x000000ac8814723c */ /* 0x000ff00000001814 */
[----:B------:R-:W-:Y:S08]  /*99f0*/  HMMA.16816.F32 R148, R160, R156, R148 ;  /* 0x0000009ca094723c */ /* 0x000ff00000001894 */
[----:B-1----:R-:W-:Y:S08]  /*9a00*/  HMMA.16816.F32 R8, R16, R12, R8 ;  /* 0x0000000c1008723c */ /* 0x002ff00000001808 */
[----:B------:R-:W-:Y:S01]  /*9a10*/  HMMA.16816.F32 R156, R160, R158, R144 ;  /* 0x0000009ea09c723c */ /* 0x000fe20000001890 */
[----:B------:R-:W1:Y:S07]  /*9a20*/  LDSM.16.M88.4 R144, [R188+0x4800] ;  /* 0x00480000bc90783b */ /* 0x000e6e0000000200 */
[----:B------:R-:W-:Y:S01]  /*9a30*/  HMMA.16816.F32 R4, R16, R14, R4 ;  /* 0x0000000e1004723c */ /* 0x000fe20000001804 */
[----:B------:R-:W4:Y:S07]  /*9a40*/  LDSM.16.M88.4 R12, [R195+0x11000] ;  /* 0x01100000c30c783b */ /* 0x000f2e0000000200 */
[----:B------:R-:W-:Y:S01]  /*9a50*/  HMMA.16816.F32 R164, R168, R234, R164 ;  /* 0x000000eaa8a4723c */ /* 0x000fe200000018a4 */
[----:B------:R-:W-:-:S06]  /*9a60*/  FMUL.FTZ R3, R8, c[0x0][0x2ec] ;  /* 0x0000bb0008037a20 */ /* 0x000fcc0000410000 */
[----:B------:R-:W1:Y:S01]  /*9a70*/  MUFU.TANH R3, R3 ;  /* 0x0000000300037308 */ /* 0x000e620000002400 */
[----:B--2---:R-:W-:Y:S08]  /*9a80*/  HMMA.16816.F32 R20, R28, R24, R20 ;  /* 0x000000181c14723c */ /* 0x004ff00000001814 */
[----:B------:R-:W-:Y:S01]  /*9a90*/  HMMA.16816.F32 R140, R160, R152, R140 ;  /* 0x00000098a08c723c */ /* 0x000fe2000000188c */
[----:B------:R-:W-:-:S06]  /*9aa0*/  FMUL.FTZ R4, R4, c[0x0][0x2ec] ;  /* 0x0000bb0004047a20 */ /* 0x000fcc0000410000 */
[----:B------:R-:W-:Y:S01]  /*9ab0*/  FMUL.FTZ R152, R9, c[0x0][0x2ec] ;  /* 0x0000bb0009987a20 */ /* 0x000fe20000410000 */
[----:B---3--:R-:W-:Y:S01]  /*9ac0*/  HMMA.16816.F32 R148, R136, R132, R148 ;  /* 0x000000848894723c */ /* 0x008fe20000001894 */
[----:B------:R-:W-:-:S04]  /*9ad0*/  FMUL.FTZ R153, R5, c[0x0][0x2ec] ;  /* 0x0000bb0005997a20 */ /* 0x000fc80000410000 */
[----:B------:R-:W2:Y:S02]  /*9ae0*/  MUFU.TANH R152, R152 ;  /* 0x0000009800987308 */ /* 0x000ea40000002400 */
[----:B------:R-:W-:Y:S01]  /*9af0*/  FMUL.FTZ R132, R10, c[0x0][0x2ec] ;  /* 0x0000bb000a847a20 */ /* 0x000fe20000410000 */
[----:B------:R-:W-:Y:S01]  /*9b00*/  HMMA.16816.F32 R164, R160, R154, R164 ;  /* 0x0000009aa0a4723c */ /* 0x000fe200000018a4 */
[----:B------:R-:W-:Y:S02]  /*9b10*/  FMUL.FTZ R133, R11, c[0x0][0x2ec] ;  /* 0x0000bb000b857a20 */ /* 0x000fe40000410000 */
[----:B------:R-:W3:Y:S02]  /*9b20*/  LDSM.16.M88.4 R8, [R180] ;  /* 0x00000000b408783b */ /* 0x000ee40000000200 */
[----:B------:R-:W2:Y:S03]  /*9b30*/  MUFU.TANH R132, R132 ;  /* 0x0000008400847308 */ /* 0x000ea60000002400 */
[----:B-1----:R-:W-:Y:S05]  /*9b40*/  HMMA.16816.F32 R20, R16, R144, R20 ;  /* 0x000000901014723c */ /* 0x002fea0000001814 */
[----:B------:R1:W1:Y:S02]  /*9b50*/  MUFU.TANH R144, R4 ;  /* 0x0000000400907308 */ /* 0x0002640000002400 */
[----:B------:R-:W-:Y:S01]  /*9b60*/  FMUL.FTZ R145, R7, c[0x0][0x2ec] ;  /* 0x0000bb0007917a20 */ /* 0x000fe20000410000 */
[C---:B------:R-:W-:Y:S05]  /*9b70*/  HMMA.16816.F32 R156, R136.reuse, R134, R156 ;  /* 0x00000086889c723c */ /* 0x040fea000000189c */
[----:B------:R-:W2:Y:S02]  /*9b80*/  MUFU.TANH R133, R133 ;  /* 0x0000008500857308 */ /* 0x000ea40000002400 */
[----:B------:R-:W-:Y:S01]  /*9b90*/  FMUL.FTZ R135, R6, c[0x0][0x2ec] ;  /* 0x0000bb0006877a20 */ /* 0x000fe20000410000 */
[----:B------:R-:W-:Y:S01]  /*9ba0*/  HMMA.16816.F32 R32, R136, R174, R32 ;  /* 0x000000ae8820723c */ /* 0x000fe20000001820 */
[----:B-1----:R-:W1:Y:S04]  /*9bb0*/  LDSM.16.M88.4 R4, [R195+0x11800] ;  /* 0x01180000c304783b */ /* 0x002e680000000200 */
[----:B------:R-:W1:Y:S03]  /*9bc0*/  MUFU.TANH R134, R153 ;  /* 0x0000009900867308 */ /* 0x000e660000002400 */
[----:B----4-:R-:W-:Y:S01]  /*9bd0*/  HMMA.16816.F32 R148, R28, R12, R148 ;  /* 0x0000000c1c94723c */ /* 0x010fe20000001894 */
[----:B------:R-:W-:-:S02]  /*9be0*/  FMUL.FTZ R20, R20, c[0x0][0x2ec] ;  /* 0x0000bb0014147a20 */ /* 0x000fc40000410000 */
[----:B------:R-:W-:Y:S02]  /*9bf0*/  FMUL.FTZ R21, R21, c[0x0][0x2ec] ;  /* 0x0000bb0015157a20 */ /* 0x000fe40000410000 */
[----:B------:R-:W4:Y:S03]  /*9c00*/  MUFU.TANH R135, R135 ;  /* 0x0000008700877308 */ /* 0x000f260000002400 */
[----:B------:R-:W-:Y:S01]  /*9c10*/  HMMA.16816.F32 R156, R28, R14, R156 ;  /* 0x0000000e1c9c723c */ /* 0x000fe2000000189c */
[----:B------:R-:W5:Y:S04]  /*9c20*/  LDSM.16.M88.4 R12, [R188+0x5800] ;  /* 0x00580000bc0c783b */ /* 0x000f680000000200 */
[----:B------:R-:W1:Y:S03]  /*9c30*/  MUFU.TANH R145, R145 ;  /* 0x0000009100917308 */ /* 0x000e660000002400 */
[C---:B---3--:R-:W-:Y:S05]  /*9c40*/  HMMA.16816.F32 R140, R136.reuse, R8, R140 ;  /* 0x00000008888c723c */ /* 0x048fea000000188c */
[----:B------:R-:W3:Y:S02]  /*9c50*/  MUFU.TANH R20, R20 ;  /* 0x0000001400147308 */ /* 0x000ee40000002400 */
[----:B------:R-:W-:Y:S01]  /*9c60*/  FMUL.FTZ R8, R22, c[0x0][0x2ec] ;  /* 0x0000bb0016087a20 */ /* 0x000fe20000410000 */
[----:B------:R-:W-:Y:S01]  /*9c70*/  HMMA.16816.F32 R164, R136, R10, R164 ;  /* 0x0000000a88a4723c */ /* 0x000fe200000018a4 */
[----:B------:R-:W-:-:S04]  /*9c80*/  FMUL.FTZ R9, R23, c[0x0][0x2ec] ;  /* 0x0000bb0017097a20 */ /* 0x000fc80000410000 */
[----:B------:R-:W2:Y:S03]  /*9c90*/  MUFU.TANH R21, R21 ;  /* 0x0000001500157308 */ /* 0x000ea60000002400 */
[----:B------:R-:W-:Y:S01]  /*9ca0*/  HMMA.16816.F32 R32, R28, R26, R32 ;  /* 0x0000001a1c20723c */ /* 0x000fe20000001820 */
[----:B------:R-:W2:Y:S01]  /*9cb0*/  LDSM.16.M88.4 R24, [R188+0x5000] ;  /* 0x00500000bc18783b */ /* 0x000ea20000000200 */
[----:B------:R-:W-:-:S04]  /*9cc0*/  DEPBAR.LE SB0, 0x0 ;  /* 0x000080000000791a */ /* 0x000fc80000000000 */
[----:B------:R-:W2:Y:S02]  /*9cd0*/  MUFU.TANH R8, R8 ;  /* 0x0000000800087308 */ /* 0x000ea40000002400 */
[C---:B-1----:R-:W-:Y:S06]  /*9ce0*/  HMMA.16816.F32 R140, R28.reuse, R4, R140 ;  /* 0x000000041c8c723c */ /* 0x042fec000000188c */
[----:B------:R-:W1:Y:S02]  /*9cf0*/  MUFU.TANH R9, R9 ;  /* 0x0000000900097308 */ /* 0x000e640000002400 */
[----:B------:R-:W-:Y:S08]  /*9d00*/  HMMA.16816.F32 R164, R28, R6, R164 ;  /* 0x000000061ca4723c */ /* 0x000ff000000018a4 */
[C---:B------:R-:W-:Y:S08]  /*9d10*/  HMMA.16816.F32 R32, R16.reuse, R146, R32 ;  /* 0x000000921020723c */ /* 0x040ff00000001820 */
[C---:B-----5:R-:W-:Y:S08]  /*9d20*/  HMMA.16816.F32 R140, R16.reuse, R12, R140 ;  /* 0x0000000c108c723c */ /* 0x060ff0000000188c */
[C---:B------:R-:W-:Y:S08]  /*9d30*/  HMMA.16816.F32 R164, R16.reuse, R14, R164 ;  /* 0x0000000e10a4723c */ /* 0x040ff000000018a4 */
[----:B--2---:R-:W-:Y:S01]  /*9d40*/  HMMA.16816.F32 R156, R16, R26, R156 ;  /* 0x0000001a109c723c */ /* 0x004fe2000000189c */
[----:B------:R-:W-:-:S02]  /*9d50*/  FMUL.FTZ R22, R32, c[0x0][0x2ec] ;  /* 0x0000bb0020167a20 */ /* 0x000fc40000410000 */
[----:B------:R-:W-:Y:S02]  /*9d60*/  FMUL.FTZ R23, R33, c[0x0][0x2ec] ;  /* 0x0000bb0021177a20 */ /* 0x000fe40000410000 */
[----:B------:R-:W-:Y:S02]  /*9d70*/  FMUL.FTZ R10, R34, c[0x0][0x2ec] ;  /* 0x0000bb00220a7a20 */ /* 0x000fe40000410000 */
[----:B------:R-:W-:Y:S01]  /*9d80*/  FMUL.FTZ R4, R35, c[0x0][0x2ec] ;  /* 0x0000bb0023047a20 */ /* 0x000fe20000410000 */
[----:B------:R-:W-:Y:S01]  /*9d90*/  HMMA.16816.F32 R148, R16, R24, R148 ;  /* 0x000000181094723c */ /* 0x000fe20000001894 */
[----:B------:R-:W-:Y:S01]  /*9da0*/  FMUL.FTZ R140, R140, c[0x0][0x2ec] ;  /* 0x0000bb008c8c7a20 */ /* 0x000fe20000410000 */
[----:B------:R-:W2:Y:S01]  /*9db0*/  MUFU.TANH R22, R22 ;  /* 0x0000001600167308 */ /* 0x000ea20000002400 */
[----:B------:R-:W-:Y:S02]  /*9dc0*/  FMUL.FTZ R154, R142, c[0x0][0x2ec] ;  /* 0x0000bb008e9a7a20 */ /* 0x000fe40000410000 */
[----:B------:R-:W-:-:S02]  /*9dd0*/  FMUL.FTZ R142, R143, c[0x0][0x2ec] ;  /* 0x0000bb008f8e7a20 */ /* 0x000fc40000410000 */
[----:B------:R-:W-:Y:S02]  /*9de0*/  FMUL.FTZ R141, R141, c[0x0][0x2ec] ;  /* 0x0000bb008d8d7a20 */ /* 0x000fe40000410000 */
[----:B------:R-:W-:Y:S01]  /*9df0*/  FMUL.FTZ R7, R167, c[0x0][0x2ec] ;  /* 0x0000bb00a7077a20 */ /* 0x000fe20000410000 */
[----:B------:R5:W1:Y:S06]  /*9e00*/  MUFU.TANH R162, R140 ;  /* 0x0000008c00a27308 */ /* 0x000a6c0000002400 */
[----:B------:R-:W-:Y:S02]  /*9e10*/  FMUL.FTZ R156, R156, c[0x0][0x2ec] ;  /* 0x0000bb009c9c7a20 */ /* 0x000fe40000410000 */
[----:B------:R-:W-:Y:S01]  /*9e20*/  FMUL.FTZ R158, R158, c[0x0][0x2ec] ;  /* 0x0000bb009e9e7a20 */ /* 0x000fe20000410000 */
[----:B------:R-:W1:Y:S01]  /*9e30*/  MUFU.TANH R23, R23 ;  /* 0x0000001700177308 */ /* 0x000e620000002400 */
[----:B------:R-:W-:-:S02]  /*9e40*/  FMUL.FTZ R157, R157, c[0x0][0x2ec] ;  /* 0x0000bb009d9d7a20 */ /* 0x000fc40000410000 */
[----:B------:R-:W-:Y:S02]  /*9e50*/  FMUL.FTZ R159, R159, c[0x0][0x2ec] ;  /* 0x0000bb009f9f7a20 */ /* 0x000fe40000410000 */
[----:B------:R-:W-:Y:S02]  /*9e60*/  FMUL.FTZ R148, R148, c[0x0][0x2ec] ;  /* 0x0000bb0094947a20 */ /* 0x000fe40000410000 */
[----:B-----5:R-:W-:Y:S01]  /*9e70*/  FMUL.FTZ R140, R166, c[0x0][0x2ec] ;  /* 0x0000bb00a68c7a20 */ /* 0x020fe20000410000 */
[----:B------:R5:W1:Y:S01]  /*9e80*/  MUFU.TANH R230, R156 ;  /* 0x0000009c00e67308 */ /* 0x000a620000002400 */
[----:B------:R-:W-:Y:S02]  /*9e90*/  FMUL.FTZ R149, R149, c[0x0][0x2ec] ;  /* 0x0000bb0095957a20 */ /* 0x000fe40000410000 */
[----:B------:R-:W-:Y:S02]  /*9ea0*/  FMUL.FTZ R150, R150, c[0x0][0x2ec] ;  /* 0x0000bb0096967a20 */ /* 0x000fe40000410000 */
[----:B------:R-:W-:-:S03]  /*9eb0*/  FMUL.FTZ R151, R151, c[0x0][0x2ec] ;  /* 0x0000bb0097977a20 */ /* 0x000fc60000410000 */
[----:B------:R1:W1:Y:S01]  /*9ec0*/  MUFU.TANH R174, R158 ;  /* 0x0000009e00ae7308 */ /* 0x0002620000002400 */
[----:B-----5:R-:W-:-:S07]  /*9ed0*/  FMUL.FTZ R156, R165, c[0x0][0x2ec] ;  /* 0x0000bb00a59c7a20 */ /* 0x020fce0000410000 */
[----:B------:R-:W2:Y:S01]  /*9ee0*/  MUFU.TANH R10, R10 ;  /* 0x0000000a000a7308 */ /* 0x000ea20000002400 */
[----:B-1----:R-:W-:-:S07]  /*9ef0*/  FMUL.FTZ R158, R164, c[0x0][0x2ec] ;  /* 0x0000bb00a49e7a20 */ /* 0x002fce0000410000 */
[----:B------:R-:W1:Y:S08]  /*9f00*/  MUFU.TANH R4, R4 ;  /* 0x0000000400047308 */ /* 0x000e700000002400 */
[----:B------:R1:W1:Y:S08]  /*9f10*/  MUFU.TANH R234, R148 ;  /* 0x0000009400ea7308 */ /* 0x0002700000002400 */
[----:B------:R1:W1:Y:S08]  /*9f20*/  MUFU.TANH R232, R149 ;  /* 0x0000009500e87308 */ /* 0x0002700000002400 */
[----:B------:R1:W1:Y:S08]  /*9f30*/  MUFU.TANH R226, R150 ;  /* 0x0000009600e27308 */ /* 0x0002700000002400 */
        /* <DEDUP_REMOVED lines=8> */
[----:B------:R-:W1:Y:S08]  /*9fc0*/  MUFU.TANH R140, R140 ;  /* 0x0000008c008c7308 */ /* 0x000e700000002400 */
[----:B------:R-:W1:Y:S01]  /*9fd0*/  MUFU.TANH R7, R7 ;  /* 0x0000000700077308 */ /* 0x000e620000002400 */
[----:B------:R-:W-:Y:S06]  /*9fe0*/  BAR.SYNC.DEFER_BLOCKING 0x0 ;  /* 0x0000000000007b1d */ /* 0x000fec0000010000 */
[----:B------:R-:W-:Y:S05]  /*9ff0*/  @!P0 BRA `(.L_x_382) ;  /* 0x0000038000008947 */ /* 0x000fea0003800000 */
[----:B--234-:R-:W-:Y:S01]  /*a000*/  IADD3 R6, R223, -0x4, RZ ;  /* 0xfffffffcdf067810 */ /* 0x01cfe20007ffe0ff */
        /* <DEDUP_REMOVED lines=53> */
.L_x_384:
[----:B------:R-:W-:Y:S05]  /*a360*/  BSYNC B0 ;  /* 0x0000000000007941 */ /* 0x000fea0003800000 */
.L_x_383:
[----:B------:R-:W0:Y:S02]  /*a370*/  LDGDEPBAR ;  /* 0x00000000000079af */ /* 0x000e240000000000 */
.L_x_382:
[----:B--234-:R-:W-:Y:S01]  /*a380*/  IMAD R11, R0, 0x40, R209 ;  /* 0x00000040000b7824 */ /* 0x01cfe200078e02d1 */
[----:B------:R-:W-:Y:S01]  /*a390*/  LDSM.16.MT88.4 R136, [R194+0x12800] ;  /* 0x01280000c288783b */ /* 0x000fe20000004200 */
[----:B------:R-:W-:-:S03]  /*a3a0*/  IMAD.MOV.U32 R231, RZ, RZ, R0 ;  /* 0x000000ffffe77224 */ /* 0x000fc600078e0000 */
[C---:B------:R-:W-:Y:S02]  /*a3b0*/  IADD3 R6, R11.reuse, 0x1, RZ ;  /* 0x000000010b067810 */ /* 0x040fe40007ffe0ff */
[C---:B------:R-:W-:Y:S02]  /*a3c0*/  IADD3 R5, R11.reuse, 0x8, RZ ;  /* 0x000000080b057810 */ /* 0x040fe40007ffe0ff */
[C---:B------:R-:W-:Y:S02]  /*a3d0*/  ISETP.GE.AND P2, PT, R6.reuse, R218, PT ;  /* 0x000000da0600720c */ /* 0x040fe40003f46270 */
[----:B------:R-:W-:Y:S02]  /*a3e0*/  ISETP.GE.AND P5, PT, R6, R216, PT ;  /* 0x000000d80600720c */ /* 0x000fe40003fa6270 */
        /* <DEDUP_REMOVED lines=20> */
[C---:B------:R-:W-:Y:S02]  /*a530*/  ISETP.LT.OR P0, PT, R12.reuse, R219, P0 ;  /* 0x000000db0c00720c */ /* 0x040fe40000701670 */
[----:B------:R-:W-:Y:S02]  /*a540*/  ISETP.LT.OR P3, PT, R12, R217, P3 ;  /* 0x000000d90c00720c */ /* 0x000fe40001f61670 */
        /* <DEDUP_REMOVED lines=13> */
[----:B------:R-:W-:Y:S02]  /*a620*/  IADD3 R13, R11, 0x19, RZ ;  /* 0x000000190b0d7810 */ /* 0x000fe40007ffe0ff */
[C---:B------:R-:W-:Y:S02]  /*a630*/  ISETP.LT.OR P4, PT, R6.reuse, R219, P4 ;  /* 0x000000db0600720c */ /* 0x040fe40002781670 */
[----:B------:R-:W-:-:S02]  /*a640*/  ISETP.LT.OR P0, PT, R6, R217, P0 ;  /* 0x000000d90600720c */ /* 0x000fc40000701670 */
[----:B------:R-:W-:Y:S02]  /*a650*/  FSEL R6, R145, -INF , !P3 ;  /* 0xff80000091067808 */ /* 0x000fe40005800000 */
[----:B------:R-:W-:Y:S02]  /*a660*/  FSEL R34, R20, -INF , !P6 ;  /* 0xff80000014227808 */ /* 0x000fe40007000000 */
[C---:B------:R-:W-:Y:S02]  /*a670*/  ISETP.GE.AND P3, PT, R13.reuse, R218, PT ;  /* 0x000000da0d00720c */ /* 0x040fe40003f66270 */
[C---:B------:R-:W-:Y:S02]  /*a680*/  ISETP.GE.AND P6, PT, R13.reuse, R216, PT ;  /* 0x000000d80d00720c */ /* 0x040fe40003fc6270 */
[C---:B------:R-:W-:Y:S02]  /*a690*/  ISETP.LT.OR P3, PT, R13.reuse, R219, P3 ;  /* 0x000000db0d00720c */ /* 0x040fe40001f61670 */
[----:B------:R-:W-:-:S02]  /*a6a0*/  ISETP.LT.OR P6, PT, R13, R217, P6 ;  /* 0x000000d90d00720c */ /* 0x000fc400037c1670 */
[----:B------:R-:W-:Y:S02]  /*a6b0*/  IADD3 R13, R11, 0x21, RZ ;  /* 0x000000210b0d7810 */ /* 0x000fe40007ffe0ff */
[----:B------:R-:W-:Y:S02]  /*a6c0*/  FSEL R24, R9, -INF , !P1 ;  /* 0xff80000009187808 */ /* 0x000fe40004800000 */
[----:B------:R-:W-:Y:S02]  /*a6d0*/  FSEL R30, R22, -INF , !P4 ;  /* 0xff800000161e7808 */ /* 0x000fe40006000000 */
[C---:B------:R-:W-:Y:S02]  /*a6e0*/  ISETP.GE.AND P1, PT, R13.reuse, R218, PT ;  /* 0x000000da0d00720c */ /* 0x040fe40003f26270 */
[----:B------:R-:W-:Y:S02]  /*a6f0*/  ISETP.GE.AND P4, PT, R13, R216, PT ;  /* 0x000000d80d00720c */ /* 0x000fe40003f86270 */
[----:B------:R-:W-:-:S02]  /*a700*/  IADD3 R15, R11, 0x20, RZ ;  /* 0x000000200b0f7810 */ /* 0x000fc40007ffe0ff */
[C---:B------:R-:W-:Y:S02]  /*a710*/  ISETP.LT.OR P1, PT, R13.reuse, R219, P1 ;  /* 0x000000db0d00720c */ /* 0x040fe40000f21670 */
[----:B------:R-:W-:Y:S02]  /*a720*/  ISETP.LT.OR P4, PT, R13, R217, P4 ;  /* 0x000000d90d00720c */ /* 0x000fe40002781670 */
[----:B------:R-:W-:Y:S02]  /*a730*/  FMNMX.FTZ R13, R222, R3, !PT ;  /* 0x00000003de0d7209 */ /* 0x000fe40007810000 */
[----:B------:R-:W-:Y:S02]  /*a740*/  FSEL R26, R8, -INF , !P2 ;  /* 0xff800000081a7808 */ /* 0x000fe40005000000 */
[----:B------:R-:W-:Y:S02]  /*a750*/  ISETP.GE.AND P2, PT, R15, R218, PT ;  /* 0x000000da0f00720c */ /* 0x000fe40003f46270 */
[----:B------:R-:W-:-:S02]  /*a760*/  FMNMX.FTZ R13, R16, R13, !PT ;  /* 0x0000000d100d7209 */ /* 0x000fc40007810000 */
[----:B------:R-:W-:Y:S02]  /*a770*/  ISETP.LT.OR P2, PT, R15, R219, P2 ;  /* 0x000000db0f00720c */ /* 0x000fe40001741670 */
[----:B------:R-:W-:Y:S02]  /*a780*/  IADD3 R9, R11, 0x29, RZ ;  /* 0x000000290b097810 */ /* 0x000fe40007ffe0ff */
[----:B------:R-:W-:Y:S02]  /*a790*/  FMNMX.FTZ R13, R144, R13, !PT ;  /* 0x0000000d900d7209 */ /* 0x000fe40007810000 */
[----:B-1----:R-:W-:Y:S02]  /*a7a0*/  FSEL R20, R4, -INF , !P6 ;  /* 0xff80000004147808 */ /* 0x002fe40007000000 */
[----:B------:R-:W-:Y:S02]  /*a7b0*/  FSEL R234, R234, -INF , !P2 ;  /* 0xff800000eaea7808 */ /* 0x000fe40005000000 */
[----:B------:R-:W-:-:S02]  /*a7c0*/  ISETP.GE.AND P6, PT, R9, R218, PT ;  /* 0x000000da0900720c */ /* 0x000fc40003fc6270 */
[----:B------:R-:W-:Y:S02]  /*a7d0*/  ISETP.GE.AND P2, PT, R9, R216, PT ;  /* 0x000000d80900720c */ /* 0x000fe40003f46270 */
[----:B------:R-:W-:Y:S02]  /*a7e0*/  FMNMX.FTZ R13, R134, R13, !PT ;  /* 0x0000000d860d7209 */ /* 0x000fe40007810000 */
[----:B------:R-:W-:Y:S02]  /*a7f0*/  FSEL R32, R21, -INF , !P5 ;  /* 0xff80000015207808 */ /* 0x000fe40006800000 */
[C---:B------:R-:W-:Y:S02]  /*a800*/  ISETP.LT.OR P6, PT, R9.reuse, R219, P6 ;  /* 0x000000db0900720c */ /* 0x040fe400037c1670 */
[----:B------:R-:W-:Y:S02]  /*a810*/  ISETP.LT.OR P2, PT, R9, R217, P2 ;  /* 0x000000d90900720c */ /* 0x000fe40001741670 */
[----:B------:R-:W-:-:S02]  /*a820*/  FMNMX.FTZ R13, R34, R13, !PT ;  /* 0x0000000d220d7209 */ /* 0x000fc40007810000 */
[----:B------:R-:W-:Y:S02]  /*a830*/  FMNMX.FTZ R9, R2, R5, !PT ;  /* 0x0000000502097209 */ /* 0x000fe40007810000 */
[----:B------:R-:W-:Y:S02]  /*a840*/  IADD3 R8, R11, 0x28, RZ ;  /* 0x000000280b087810 */ /* 0x000fe40007ffe0ff */
[----:B------:R-:W-:Y:S02]  /*a850*/  FMNMX.FTZ R13, R32, R13, !PT ;  /* 0x0000000d200d7209 */ /* 0x000fe40007810000 */
[----:B------:R-:W-:Y:S02]  /*a860*/  FSEL R22, R10, -INF , !P0 ;  /* 0xff8000000a167808 */ /* 0x000fe40004000000 */
[----:B------:R-:W-:Y:S02]  /*a870*/  FSEL R28, R23, -INF , !P3 ;  /* 0xff800000171c7808 */ /* 0x000fe40005800000 */
[----:B------:R-:W-:-:S02]  /*a880*/  FMNMX.FTZ R9, R12, R9, !PT ;  /* 0x000000090c097209 */ /* 0x000fc40007810000 */
[C---:B------:R-:W-:Y:S02]  /*a890*/  ISETP.GE.AND P5, PT, R15.reuse, R216, PT ;  /* 0x000000d80f00720c */ /* 0x040fe40003fa6270 */
[C---:B------:R-:W-:Y:S02]  /*a8a0*/  ISETP.GE.AND P0, PT, R8.reuse, R218, PT ;  /* 0x000000da0800720c */ /* 0x040fe40003f06270 */
[----:B------:R-:W-:Y:S02]  /*a8b0*/  ISETP.GE.AND P3, PT, R8, R216, PT ;  /* 0x000000d80800720c */ /* 0x000fe40003f66270 */
[----:B------:R-:W-:Y:S02]  /*a8c0*/  FMNMX.FTZ R13, R30, R13, !PT ;  /* 0x0000000d1e0d7209 */ /* 0x000fe40007810000 */
[----:B------:R-:W-:Y:S02]  /*a8d0*/  FMNMX.FTZ R9, R14, R9, !PT ;  /* 0x000000090e097209 */ /* 0x000fe40007810000 */
[----:B------:R-:W-:-:S02]  /*a8e0*/  ISETP.LT.OR P5, PT, R15, R217, P5 ;  /* 0x000000d90f00720c */ /* 0x000fc40002fa1670 */
[C---:B------:R-:W-:Y:S02]  /*a8f0*/  ISETP.LT.OR P0, PT, R8.reuse, R219, P0 ;  /* 0x000000db0800720c */ /* 0x040fe40000701670 */
[----:B------:R-:W-:Y:S02]  /*a900*/  ISETP.LT.OR P3, PT, R8, R217, P3 ;  /* 0x000000d90800720c */ /* 0x000fe40001f61670 */
[----:B------:R-:W-:Y:S02]  /*a910*/  IADD3 R8, R11, 0x30, RZ ;  /* 0x000000300b087810 */ /* 0x000fe40007ffe0ff */
[----:B------:R-:W-:Y:S02]  /*a920*/  FMNMX.FTZ R13, R28, R13, !PT ;  /* 0x0000000d1c0d7209 */ /* 0x000fe40007810000 */
[----:B------:R-:W-:Y:S02]  /*a930*/  FMNMX.FTZ R9, R6, R9, !PT ;  /* 0x0000000906097209 */ /* 0x000fe40007810000 */
[----:B------:R-:W-:-:S02]  /*a940*/  FSEL R226, R226, -INF , !P5 ;  /* 0xff800000e2e27808 */ /* 0x000fc40006800000 */
[----:B------:R-:W-:Y:S02]  /*a950*/  FSEL R232, R232, -INF , !P1 ;  /* 0xff800000e8e87808 */ /* 0x000fe40004800000 */
[C---:B------:R-:W-:Y:S02]  /*a960*/  ISETP.GE.AND P5, PT, R8.reuse, R218, PT ;  /* 0x000000da0800720c */ /* 0x040fe40003fa6270 */
[----:B------:R-:W-:Y:S02]  /*a970*/  ISETP.GE.AND P1, PT, R8, R216, PT ;  /* 0x000000d80800720c */ /* 0x000fe40003f26270 */
[----:B------:R-:W-:Y:S02]  /*a980*/  FMNMX.FTZ R13, R234, R13, !PT ;  /* 0x0000000dea0d7209 */ /* 0x000fe40007810000 */
[----:B------:R-:W-:Y:S02]  /*a990*/  FMNMX.FTZ R9, R26, R9, !PT ;  /* 0x000000091a097209 */ /* 0x000fe40007810000 */
[----:B------:R-:W-:-:S02]  /*a9a0*/  ISETP.LT.OR P5, PT, R8, R219, P5 ;  /* 0x000000db0800720c */ /* 0x000fc40002fa1670 */
[----:B------:R-:W-:Y:S02]  /*a9b0*/  ISETP.LT.OR P1, PT, R8, R217, P1 ;  /* 0x000000d90800720c */ /* 0x000fe40000f21670 */
[----:B------:R-:W-:Y:S02]  /*a9c0*/  IADD3 R8, R11, 0x31, RZ ;  /* 0x000000310b087810 */ /* 0x000fe40007ffe0ff */
[----:B------:R-:W-:Y:S02]  /*a9d0*/  FSEL R230, R230, -INF , !P0 ;  /* 0xff800000e6e67808 */ /* 0x000fe40004000000 */
[----:B------:R-:W-:Y:S02]  /*a9e0*/  FMNMX.FTZ R13, R232, R13, !PT ;  /* 0x0000000de80d7209 */ /* 0x000fe40007810000 */
[----:B------:R-:W-:Y:S02]  /*a9f0*/  FMNMX.FTZ R9, R24, R9, !PT ;  /* 0x0000000918097209 */ /* 0x000fe40007810000 */
[----:B------:R-:W-:-:S02]  /*aa00*/  FSEL R224, R224, -INF , !P4 ;  /* 0xff800000e0e07808 */ /* 0x000fc40006000000 */
[----:B------:R-:W-:Y:S02]  /*aa10*/  IADD3 R4, R11, 0x38, RZ ;  /* 0x000000380b047810 */ /* 0x000fe40007ffe0ff */
[-C--:B------:R-:W-:Y:S02]  /*aa20*/  ISETP.GE.AND P4, PT, R8, R218.reuse, PT ;  /* 0x000000da0800720c */ /* 0x080fe40003f86270 */
[----:B------:R-:W-:Y:S02]  /*aa30*/  FSEL R228, R228, -INF , !P6 ;  /* 0xff800000e4e47808 */ /* 0x000fe40007000000 */
[----:B------:R-:W-:Y:S02]  /*aa40*/  FMNMX.FTZ R13, R230, R13, !PT ;  /* 0x0000000de60d7209 */ /* 0x000fe40007810000 */
[----:B------:R-:W-:Y:S02]  /*aa50*/  FMNMX.FTZ R9, R22, R9, !PT ;  /* 0x0000000916097209 */ /* 0x000fe40007810000 */
[----:B------:R-:W-:-:S02]  /*aa60*/  ISETP.GE.AND P6, PT, R4, R218, PT ;  /* 0x000000da0400720c */ /* 0x000fc40003fc6270 */
[----:B------:R-:W-:Y:S02]  /*aa70*/  FSEL R162, R162, -INF , !P5 ;  /* 0xff800000a2a27808 */ /* 0x000fe40006800000 */
[----:B------:R-:W-:Y:S02]  /*aa80*/  ISETP.LT.OR P4, PT, R8, R219, P4 ;  /* 0x000000db0800720c */ /* 0x000fe40002781670 */
[----:B------:R-:W-:Y:S02]  /*aa90*/  FMNMX.FTZ R13, R228, R13, !PT ;  /* 0x0000000de40d7209 */ /* 0x000fe40007810000 */
[----:B------:R-:W-:Y:S02]  /*aaa0*/  IADD3 R11, R11, 0x39, RZ ;  /* 0x000000390b0b7810 */ /* 0x000fe40007ffe0ff */
[----:B------:R-:W-:Y:S02]  /*aab0*/  FMNMX.FTZ R9, R20, R9, !PT ;  /* 0x0000000914097209 */ /* 0x000fe40007810000 */
[----:B------:R-:W-:-:S02]  /*aac0*/  ISETP.LT.OR P6, PT, R4, R219, P6 ;  /* 0x000000db0400720c */ /* 0x000fc400037c1670 */
[----:B------:R-:W-:Y:S02]  /*aad0*/  FSEL R160, R160, -INF , !P4 ;  /* 0xff800000a0a07808 */ /* 0x000fe40006000000 */
[----:B------:R-:W-:Y:S02]  /*aae0*/  FMNMX.FTZ R13, R162, R13, !PT ;  /* 0x0000000da20d7209 */ /* 0x000fe40007810000 */
[----:B------:R-:W-:Y:S02]  /*aaf0*/  ISETP.GE.AND P5, PT, R11, R218, PT ;  /* 0x000000da0b00720c */ /* 0x000fe40003fa6270 */
[----:B------:R-:W-:Y:S02]  /*ab00*/  FMNMX.FTZ R9, R226, R9, !PT ;  /* 0x00000009e2097209 */ /* 0x000fe40007810000 */
[----:B------:R-:W-:Y:S02]  /*ab10*/  FSEL R158, R158, -INF , !P6 ;  /* 0xff8000009e9e7808 */ /* 0x000fe40007000000 */
[----:B------:R-:W-:-:S02]  /*ab20*/  FMNMX.FTZ R13, R160, R13, !PT ;  /* 0x0000000da00d7209 */ /* 0x000fc40007810000 */
[----:B------:R-:W-:Y:S02]  /*ab30*/  ISETP.LT.OR P5, PT, R11, R219, P5 ;  /* 0x000000db0b00720c */ /* 0x000fe40002fa1670 */
[----:B------:R-:W-:Y:S02]  /*ab40*/  FSEL R174, R174, -INF , !P3 ;  /* 0xff800000aeae7808 */ /* 0x000fe40005800000 */
[----:B------:R-:W-:Y:S02]  /*ab50*/  FMNMX.FTZ R9, R224, R9, !PT ;  /* 0x00000009e0097209 */ /* 0x000fe40007810000 */
[----:B------:R-:W-:Y:S02]  /*ab60*/  FMNMX.FTZ R15, R158, R13, !PT ;  /* 0x0000000d9e0f7209 */ /* 0x000fe40007810000 */
[----:B------:R-:W-:Y:S02]  /*ab70*/  ISETP.GE.AND P0, PT, R8, R216, PT ;  /* 0x000000d80800720c */ /* 0x000fe40003f06270 */
[----:B------:R-:W-:-:S02]  /*ab80*/  FSEL R156, R156, -INF , !P5 ;  /* 0xff8000009c9c7808 */ /* 0x000fc40006800000 */
[----:B------:R-:W-:Y:S02]  /*ab90*/  FSEL R172, R172, -INF , !P2 ;  /* 0xff800000acac7808 */ /* 0x000fe40005000000 */
[----:B------:R-:W-:Y:S02]  /*aba0*/  FMNMX.FTZ R13, R174, R9, !PT ;  /* 0x00000009ae0d7209 */ /* 0x000fe40007810000 */
[----:B------:R-:W-:Y:S02]  /*abb0*/  ISETP.GE.AND P3, PT, R4, R216, PT ;  /* 0x000000d80400720c */ /* 0x000fe40003f66270 */
[----:B------:R-:W-:Y:S02]  /*abc0*/  FMNMX.FTZ R9, R156, R15, !PT ;  /* 0x0000000f9c097209 */ /* 0x000fe40007810000 */
[----:B------:R-:W-:Y:S02]  /*abd0*/  ISETP.LT.OR P0, PT, R8, R217, P0 ;  /* 0x000000d90800720c */ /* 0x000fe40000701670 */
[----:B------:R-:W-:-:S02]  /*abe0*/  FSEL R154, R154, -INF , !P1 ;  /* 0xff8000009a9a7808 */ /* 0x000fc40004800000 */
[----:B------:R-:W-:Y:S02]  /*abf0*/  FMNMX.FTZ R13, R172, R13, !PT ;  /* 0x0000000dac0d7209 */ /* 0x000fe40007810000 */
[----:B------:R-:W-:Y:S02]  /*ac00*/  ISETP.LT.OR P3, PT, R4, R217, P3 ;  /* 0x000000d90400720c */ /* 0x000fe40001f61670 */
[C---:B------:R-:W-:Y:S01]  /*ac10*/  ISETP.GE.AND P1, PT, R11.reuse, R216, PT ;  /* 0x000000d80b00720c */ /* 0x040fe20003f26270 */
[----:B------:R-:W1:Y:S01]  /*ac20*/  SHFL.BFLY PT, R4, R9, 0x2, 0x1f ;  /* 0x0c401f0009047f89 */ /* 0x000e6200000e0000 */
[----:B------:R-:W-:Y:S02]  /*ac30*/  FSEL R142, R142, -INF , !P0 ;  /* 0xff8000008e8e7808 */ /* 0x000fe40004000000 */
[----:B------:R-:W-:Y:S02]  /*ac40*/  FMNMX.FTZ R13, R154, R13, !PT ;  /* 0x0000000d9a0d7209 */ /* 0x000fe40007810000 */
[----:B------:R-:W-:-:S02]  /*ac50*/  ISETP.LT.OR P1, PT, R11, R217, P1 ;  /* 0x000000d90b00720c */ /* 0x000fc40000f21670 */
[----:B------:R-:W-:Y:S02]  /*ac60*/  FSEL R140, R140, -INF , !P3 ;  /* 0xff8000008c8c7808 */ /* 0x000fe40005800000 */
[----:B------:R-:W-:Y:S02]  /*ac70*/  FMNMX.FTZ R13, R142, R13, !PT ;  /* 0x0000000d8e0d7209 */ /* 0x000fe40007810000 */
[----:B------:R-:W-:Y:S02]  /*ac80*/  FSEL R152, R7, -INF , !P1 ;  /* 0xff80000007987808 */ /* 0x000fe40004800000 */
[----:B------:R-:W-:-:S04]  /*ac90*/  FMNMX.FTZ R13, R140, R13, !PT ;  /* 0x0000000d8c0d7209 */ /* 0x000fc80007810000 */
[----:B------:R-:W-:-:S05]  /*aca0*/  FMNMX.FTZ R8, R152, R13, !PT ;  /* 0x0000000d98087209 */ /* 0x000fca0007810000 */
[----:B------:R-:W2:Y:S01]  /*acb0*/  SHFL.BFLY PT, R7, R8, 0x2, 0x1f ;  /* 0x0c401f0008077f89 */ /* 0x000ea200000e0000 */
[----:B-1----:R-:W-:-:S05]  /*acc0*/  FMNMX.FTZ R9, R9, R4, !PT ;  /* 0x0000000409097209 */ /* 0x002fca0007810000 */
[----:B------:R-:W1:Y:S01]  /*acd0*/  SHFL.BFLY PT, R132, R9, 0x1, 0x1f ;  /* 0x0c201f0009847f89 */ /* 0x000e6200000e0000 */
[----:B--2---:R-:W-:-:S05]  /*ace0*/  FMNMX.FTZ R7, R8, R7, !PT ;  /* 0x0000000708077209 */ /* 0x004fca0007810000 */
[----:B------:R-:W2:Y:S01]  /*acf0*/  SHFL.BFLY PT, R4, R7, 0x1, 0x1f ;  /* 0x0c201f0007047f89 */ /* 0x000ea200000e0000 */
[----:B-1----:R-:W-:-:S03]  /*ad00*/  FMNMX.FTZ R132, R9, R132, !PT ;  /* 0x0000008409847209 */ /* 0x002fc60007810000 */
[----:B------:R-:W-:Y:S01]  /*ad10*/  LDSM.16.MT88.4 R8, [R193+0x12000] ;  /* 0x01200000c108783b */ /* 0x000fe20000004200 */
[C---:B------:R-:W-:Y:S01]  /*ad20*/  FSETP.NEU.FTZ.AND P1, PT, R132.reuse, -INF , PT ;  /* 0xff8000008400780b */ /* 0x040fe20003f3d000 */
[----:B------:R-:W-:-:S05]  /*ad30*/  FMUL.FTZ R141, R132, c[0x0][0x23c] ;  /* 0x00008f00848d7a20 */ /* 0x000fca0000410000 */
[----:B------:R-:W-:-:S05]  /*ad40*/  FSEL R141, R141, RZ, P1 ;  /* 0x000000ff8d8d7208 */ /* 0x000fca0000800000 */
[--C-:B------:R-:W-:Y:S02]  /*ad50*/  FFMA.FTZ R147, R3, c[0x0][0x23c], -R141.reuse ;  /* 0x00008f0003937a23 */ /* 0x100fe4000001088d */
[--C-:B------:R-:W-:Y:S02]  /*ad60*/  FFMA.FTZ R145, R144, c[0x0][0x23c], -R141.reuse ;  /* 0x00008f0090917a23 */ /* 0x100fe4000001088d */
[--C-:B------:R-:W-:Y:S02]  /*ad70*/  FFMA.FTZ R144, R134, c[0x0][0x23c], -R141.reuse ;  /* 0x00008f0086907a23 */ /* 0x100fe4000001088d */
[--C-:B------:R-:W-:Y:S01]  /*ad80*/  FFMA.FTZ R146, R16, c[0x0][0x23c], -R141.reuse ;  /* 0x00008f0010927a23 */ /* 0x100fe2000001088d */
[----:B--2---:R-:W-:Y:S01]  /*ad90*/  FMNMX.FTZ R3, R7, R4, !PT ;  /* 0x0000000407037209 */ /* 0x004fe20007810000 */
[----:B------:R-:W-:Y:S01]  /*ada0*/  MUFU.EX2 R147, R147 ;  /* 0x0000009300937308 */ /* 0x000fe20000000800 */
[----:B------:R-:W-:Y:S01]  /*adb0*/  LDSM.16.MT88.4 R16, [R196+0x12000] ;  /* 0x01200000c410783b */ /* 0x000fe20000004200 */
[----:B------:R-:W-:Y:S01]  /*adc0*/  FFMA.FTZ R151, R34, c[0x0][0x23c], -R141 ;  /* 0x00008f0022977a23 */ /* 0x000fe2000001088d */
[C---:B------:R-:W-:Y:S01]  /*add0*/  FSETP.NEU.FTZ.AND P0, PT, R3.reuse, -INF , PT ;  /* 0xff8000000300780b */ /* 0x040fe20003f1d000 */
[----:B------:R-:W-:-:S02]  /*ade0*/  FMUL.FTZ R149, R3, c[0x0][0x23c] ;  /* 0x00008f0003957a20 */ /* 0x000fc40000410000 */
[--C-:B------:R-:W-:Y:S02]  /*adf0*/  FFMA.FTZ R164, R32, c[0x0][0x23c], -R141.reuse ;  /* 0x00008f0020a47a23 */ /* 0x100fe4000001088d */
[----:B------:R-:W1:Y:S01]  /*ae00*/  MUFU.EX2 R146, R146 ;  /* 0x0000009200927308 */ /* 0x000e620000000800 */
[----:B------:R-:W-:Y:S01]  /*ae10*/  FSEL R149, R149, RZ, P0 ;  /* 0x000000ff95957208 */ /* 0x000fe20000000000 */
[--C-:B------:R-:W-:Y:S01]  /*ae20*/  FFMA.FTZ R153, R30, c[0x0][0x23c], -R141.reuse ;  /* 0x00008f001e997a23 */ /* 0x100fe2000001088d */
[----:B------:R-:W-:Y:S01]  /*ae30*/  LDSM.16.MT88.4 R32, [R193+0x12800] ;  /* 0x01280000c120783b */ /* 0x000fe20000004200 */
[----:B------:R-:W-:Y:S02]  /*ae40*/  FFMA.FTZ R166, R28, c[0x0][0x23c], -R141 ;  /* 0x00008f001ca67a23 */ /* 0x000fe4000001088d */
[--C-:B------:R-:W-:Y:S01]  /*ae50*/  FFMA.FTZ R135, R5, c[0x0][0x23c], -R149.reuse ;  /* 0x00008f0005877a23 */ /* 0x100fe20000010895 */
[----:B------:R-:W-:Y:S01]  /*ae60*/  FSEL R5, R132, RZ, P1 ;  /* 0x000000ff84057208 */ /* 0x000fe20000800000 */
[--C-:B------:R-:W-:Y:S01]  /*ae70*/  FFMA.FTZ R134, R12, c[0x0][0x23c], -R149.reuse ;  /* 0x00008f000c867a23 */ /* 0x100fe20000010895 */
[----:B------:R-:W-:Y:S01]  /*ae80*/  MUFU.EX2 R145, R145 ;  /* 0x0000009100917308 */ /* 0x000fe20000000800 */
[----:B------:R-:W-:Y:S01]  /*ae90*/  FFMA.FTZ R133, R14, c[0x0][0x23c], -R149 ;  /* 0x00008f000e857a23 */ /* 0x000fe20000010895 */
[----:B------:R-:W-:Y:S01]  /*aea0*/  LDSM.16.MT88.4 R28, [R192+0x12800] ;  /* 0x01280000c01c783b */ /* 0x000fe20000004200 */
[----:B------:R-:W-:Y:S01]  /*aeb0*/  FADD.FTZ R4, R222, -R5 ;  /* 0x80000005de047221 */ /* 0x000fe20000010000 */
[----:B------:R-:W-:Y:S01]  /*aec0*/  FSEL R5, R3, RZ, P0 ;  /* 0x000000ff03057208 */ /* 0x000fe20000000000 */
[----:B------:R-:W-:Y:S01]  /*aed0*/  FFMA.FTZ R148, R6, c[0x0][0x23c], -R149 ;  /* 0x00008f0006947a23 */ /* 0x000fe20000010895 */
[----:B------:R-:W2:Y:S01]  /*aee0*/  LDSM.16.MT88.4 R12, [R194+0x12000] ;  /* 0x01200000c20c783b */ /* 0x000ea20000004200 */
[----:B------:R-:W-:Y:S01]  /*aef0*/  FMUL.FTZ R150, R4, c[0x0][0x23c] ;  /* 0x00008f0004967a20 */ /* 0x000fe20000410000 */
[----:B------:R-:W3:Y:S01]  /*af00*/  MUFU.EX2 R144, R144 ;  /* 0x0000009000907308 */ /* 0x000ee20000000800 */
[----:B------:R-:W-:Y:S01]  /*af10*/  FADD.FTZ R5, R2, -R5 ;  /* 0x8000000502057221 */ /* 0x000fe20000010000 */
[----:B-1----:R-:W-:Y:S01]  /*af20*/  F2FP.PACK_AB R4, R146, R147 ;  /* 0x000000939204723e */ /* 0x002fe200000000ff */
[----:B------:R-:W-:-:S02]  /*af30*/  FFMA.FTZ R155, R26, c[0x0][0x23c], -R149 ;  /* 0x00008f001a9b7a23 */ /* 0x000fc40000010895 */
[----:B------:R-:W-:Y:S02]  /*af40*/  FMUL.FTZ R2, R5, c[0x0][0x23c] ;  /* 0x00008f0005027a20 */ /* 0x000fe40000410000 */
[--C-:B------:R-:W-:Y:S01]  /*af50*/  FFMA.FTZ R168, R24, c[0x0][0x23c], -R149.reuse ;  /* 0x00008f0018a87a23 */ /* 0x100fe20000010895 */
[----:B------:R-:W-:Y:S01]  /*af60*/  MUFU.EX2 R135, R135 ;  /* 0x0000008700877308 */ /* 0x000fe20000000800 */
[--C-:B------:R-:W-:Y:S01]  /*af70*/  FFMA.FTZ R157, R22, c[0x0][0x23c], -R149.reuse ;  /* 0x00008f00169d7a23 */ /* 0x100fe20000010895 */
[----:B------:R-:W-:Y:S01]  /*af80*/  LDSM.16.MT88.4 R24, [R196+0x14800] ;  /* 0x01480000c418783b */ /* 0x000fe20000004200 */
[----:B------:R-:W-:Y:S02]  /*af90*/  FFMA.FTZ R170, R20, c[0x0][0x23c], -R149 ;  /* 0x00008f0014aa7a23 */ /* 0x000fe40000010895 */
[--C-:B------:R-:W-:Y:S01]  /*afa0*/  FFMA.FTZ R159, R234, c[0x0][0x23c], -R141.reuse ;  /* 0x00008f00ea9f7a23 */ /* 0x100fe2000001088d */
[----:B------:R-:W-:Y:S01]  /*afb0*/  LDSM.16.MT88.4 R20, [R194+0x14800] ;  /* 0x01480000c214783b */ /* 0x000fe20000004200 */
[--C-:B------:R-:W-:Y:S01]  /*afc0*/  FFMA.FTZ R222, R232, c[0x0][0x23c], -R141.reuse ;  /* 0x00008f00e8de7a23 */ /* 0x100fe2000001088d */
[----:B------:R-:W1:Y:S01]  /*afd0*/  MUFU.EX2 R134, R134 ;  /* 0x0000008600867308 */ /* 0x000e620000000800 */
[----:B---3--:R-:W-:Y:S01]  /*afe0*/  F2FP.PACK_AB R6, R144, R145 ;  /* 0x000000919006723e */ /* 0x008fe200000000ff */
[----:B------:R-:W-:-:S02]  /*aff0*/  FFMA.FTZ R161, R230, c[0x0][0x23c], -R141 ;  /* 0x00008f00e6a17a23 */ /* 0x000fc4000001088d */
[----:B------:R-:W-:Y:S02]  /*b000*/  FFMA.FTZ R228, R228, c[0x0][0x23c], -R141 ;  /* 0x00008f00e4e47a23 */ /* 0x000fe4000001088d */
[--C-:B------:R-:W-:Y:S02]  /*b010*/  FFMA.FTZ R163, R226, c[0x0][0x23c], -R149.reuse ;  /* 0x00008f00e2a37a23 */ /* 0x100fe40000010895 */
[----:B------:R-:W-:Y:S01]  /*b020*/  MUFU.EX2 R133, R133 ;  /* 0x0000008500857308 */ /* 0x000fe20000000800 */
[--C-:B------:R-:W-:Y:S02]  /*b030*/  FFMA.FTZ R224, R224, c[0x0][0x23c], -R149.reuse ;  /* 0x00008f00e0e07a23 */ /* 0x100fe40000010895 */
[--C-:B------:R-:W-:Y:S02]  /*b040*/  FFMA.FTZ R165, R174, c[0x0][0x23c], -R149.reuse ;  /* 0x00008f00aea57a23 */ /* 0x100fe40000010895 */
[----:B------:R-:W-:Y:S02]  /*b050*/  FFMA.FTZ R172, R172, c[0x0][0x23c], -R149 ;  /* 0x00008f00acac7a23 */ /* 0x000fe40000010895 */
[----:B------:R-:W-:Y:S01]  /*b060*/  FFMA.FTZ R169, R156, c[0x0][0x23c], -R141 ;  /* 0x00008f009ca97a23 */ /* 0x000fe2000001088d */
[----:B------:R-:W3:Y:S01]  /*b070*/  MUFU.EX2 R148, R148 ;  /* 0x0000009400947308 */ /* 0x000ee20000000800 */
[----:B-1----:R-:W-:Y:S01]  /*b080*/  F2FP.PACK_AB R5, R134, R135 ;  /* 0x000000878605723e */ /* 0x002fe200000000ff */
[----:B------:R-:W-:-:S02]  /*b090*/  FFMA.FTZ R154, R154, c[0x0][0x23c], -R149 ;  /* 0x00008f009a9a7a23 */ /* 0x000fc40000010895 */
[--C-:B------:R-:W-:Y:S02]  /*b0a0*/  FFMA.FTZ R171, R142, c[0x0][0x23c], -R149.reuse ;  /* 0x00008f008eab7a23 */ /* 0x100fe40000010895 */
[----:B------:R-:W-:Y:S02]  /*b0b0*/  FFMA.FTZ R156, R140, c[0x0][0x23c], -R149 ;  /* 0x00008f008c9c7a23 */ /* 0x000fe40000010895 */
        /* <DEDUP_REMOVED lines=307> */
.L_x_378:
        /* <DEDUP_REMOVED lines=10> */
.L_x_388:
        /* <DEDUP_REMOVED lines=10> */
[C---:B------:R-:W-:Y:S04]  /*c530*/  IADD3 R5, P6, R7.reuse, UR11, RZ ;  /* 0x0000000b07057c10 */ /* 0x040fe8000ffde0ff */
        /* <DEDUP_REMOVED lines=43> */
.L_x_386:
        /* <DEDUP_REMOVED lines=8> */
[C---:B------:R-:W-:Y:S02]  /*c870*/  @!P3 LEA R238, P0, R240.reuse, c[0x0][0x170], 0x1 ;  /* 0x00005c00f0eeba11 */ /* 0x040fe400078008ff */
[----:B------:R-:W-:Y:S02]  /*c880*/  IADD3 R224, R241, R3, RZ ;  /* 0x00000003f1e07210 */ /* 0x000fe40007ffe0ff */
[C---:B------:R-:W-:Y:S02]  /*c890*/  @!P2 LEA R236, P5, R240.reuse, c[0x0][0x170], 0x1 ;  /* 0x00005c00f0ecaa11 */ /* 0x040fe400078a08ff */
[C-C-:B------:R-:W-:Y:S02]  /*c8a0*/  @!P4 LEA.HI.X R245, R240.reuse, c[0x0][0x174], R224.reuse, 0x1, P1 ;  /* 0x00005d00f0f5ca11 */ /* 0x140fe400008f0ce0 */
[C-C-:B------:R-:W-:Y:S01]  /*c8b0*/  @!P3 LEA.HI.X R239, R240.reuse, c[0x0][0x174], R224.reuse, 0x1, P0 ;  /* 0x00005d00f0efba11 */ /* 0x140fe200000f0ce0 */
[----:B------:R-:W-:Y:S01]  /*c8c0*/  @P4 STS.128 [R210+0x12000], RZ ;  /* 0x012000ffd2004388 */ /* 0x000fe20000000c00 */
[C---:B------:R-:W-:Y:S02]  /*c8d0*/  @!P2 LEA.HI.X R237, R240.reuse, c[0x0][0x174], R224, 0x1, P5 ;  /* 0x00005d00f0edaa11 */ /* 0x040fe400028f0ce0 */
[----:B------:R-:W-:Y:S03]  /*c8e0*/  IADD3 R222, P6, R240, UR15, RZ ;  /* 0x0000000ff0de7c10 */ /* 0x000fe6000ffde0ff */
[----:B------:R-:W-:Y:S01]  /*c8f0*/  @!PT LDS RZ, [RZ] ;  /* 0x00000000fffff984 */ /* 0x000fe20000000800 */
[----:B------:R-:W-:Y:S01]  /*c900*/  @!PT LDS RZ, [RZ] ;  /* 0x00000000fffff984 */ /* 0x000fe20000000800 */
[----:B------:R-:W-:Y:S01]  /*c910*/  @!PT LDS RZ, [RZ] ;  /* 0x00000000fffff984 */ /* 0x000fe20000000800 */
[----:B------:R1:W-:Y:S01]  /*c920*/  @!P4 LDGSTS.E.BYPASS.LTC128B.128 [R210+0x12000], [R244.64] ;  /* 0x12000000f4d2cfae */ /* 0x0003e2000b901d4c */
[----:B------:R-:W-:Y:S02]  /*c930*/  IADD3.X R3, R224, UR5, RZ, P6, !PT ;  /* 0x00000005e0037c10 */ /* 0x000fe4000b7fe4ff */
[C---:B------:R-:W-:Y:S02]  /*c940*/  @!P4 LEA R242, P6, R222.reuse, c[0x0][0x170], 0x1 ;  /* 0x00005c00def2ca11 */ /* 0x040fe400078c08ff */
[C---:B------:R-:W-:Y:S01]  /*c950*/  @!P3 LEA R234, P1, R222.reuse, c[0x0][0x170], 0x1 ;  /* 0x00005c00deeaba11 */ /* 0x040fe200078208ff */
[----:B------:R-:W-:Y:S01]  /*c960*/  @P3 STS.128 [R210+0x14000], RZ ;  /* 0x014000ffd2003388 */ /* 0x000fe20000000c00 */
[C-C-:B------:R-:W-:Y:S02]  /*c970*/  @!P4 LEA.HI.X R243, R222.reuse, c[0x0][0x174], R3.reuse, 0x1, P6 ;  /* 0x00005d00def3ca11 */ /* 0x140fe400030f0c03 */
[C-C-:B------:R-:W-:Y:S02]  /*c980*/  @!P3 LEA.HI.X R235, R222.reuse, c[0x0][0x174], R3.reuse, 0x1, P1 ;  /* 0x00005d00deebba11 */ /* 0x140fe400008f0c03 */
[C---:B------:R-:W-:Y:S01]  /*c990*/  @!P2 LEA R232, P0, R222.reuse, c[0x0][0x170], 0x1 ;  /* 0x00005c00dee8aa11 */ /* 0x040fe200078008ff */
[----:B------:R-:W-:Y:S01]  /*c9a0*/  @!PT LDS RZ, [RZ] ;  /* 0x00000000fffff984 */ /* 0x000fe20000000800 */
[----:B------:R-:W-:Y:S01]  /*c9b0*/  @!PT LDS RZ, [RZ] ;  /* 0x00000000fffff984 */ /* 0x000fe20000000800 */
[----:B------:R-:W-:Y:S01]  /*c9c0*/  @!PT LDS RZ, [RZ] ;  /* 0x00000000fffff984 */ /* 0x000fe20000000800 */
[----:B------:R2:W-:Y:S03]  /*c9d0*/  @!P3 LDGSTS.E.BYPASS.LTC128B.128 [R210+0x14000], [R238.64+0x80] ;  /* 0x14000080eed2bfae */ /* 0x0005e6000b901d4c */
[----:B------:R-:W-:Y:S02]  /*c9e0*/  @!P2 LEA.HI.X R233, R222, c[0x0][0x174], R3, 0x1, P0 ;  /* 0x00005d00dee9aa11 */ /* 0x000fe400000f0c03 */
[----:B------:R-:W-:Y:S01]  /*c9f0*/  ISETP.GT.AND P0, PT, R223, R206, PT ;  /* 0x000000cedf00720c */ /* 0x000fe20003f04270 */
        /* <DEDUP_REMOVED lines=184> */
[----:B-----5:R-:W-:Y:S02]  /*d580*/  FMUL.FTZ R234, R9, c[0x0][0x2ec] ;  /* 0x0000bb0009ea7a20 */ /* 0x020fe40000410000 */
[----:B------:R-:W-:Y:S02]  /*d590*/  FMUL.FTZ R233, R10, c[0x0][0x2ec] ;  /* 0x0000bb000ae97a20 */ /* 0x000fe40000410000 */
[----:B------:R-:W2:Y:S01]  /*d5a0*/  MUFU.TANH R228, R228 ;  /* 0x000000e400e47308 */ /* 0x000ea20000002400 */
        /* <DEDUP_REMOVED lines=16> */
[----:B----4-:R-:W-:Y:S02]  /*d6b0*/  FMUL.FTZ R243, R22, c[0x0][0x2ec] ;  /* 0x0000bb0016f37a20 */ /* 0x010fe40000410000 */
[----:B------:R-:W-:Y:S02]  /*d6c0*/  FMUL.FTZ R242, R23, c[0x0][0x2ec] ;  /* 0x0000bb0017f27a20 */ /* 0x000fe40000410000 */
[----:B------:R-:W-:Y:S02]  /*d6d0*/  FMUL.FTZ R251, R24, c[0x0][0x2ec] ;  /* 0x0000bb0018fb7a20 */ /* 0x000fe40000410000 */
[----:B------:R-:W-:Y:S02]  /*d6e0*/  FMUL.FTZ R249, R25, c[0x0][0x2ec] ;  /* 0x0000bb0019f97a20 */ /* 0x000fe40000410000 */
[----:B------:R-:W-:Y:S01]  /*d6f0*/  FMUL.FTZ R247, R26, c[0x0][0x2ec] ;  /* 0x0000bb001af77a20 */ /* 0x000fe20000410000 */
[----:B------:R-:W4:Y:S01]  /*d700*/  MUFU.TANH R233, R233 ;  /* 0x000000e900e97308 */ /* 0x000f220000002400 */
        /* <DEDUP_REMOVED lines=35> */
.L_x_387:
[----:B------:R-:W-:Y:S01]  /*d940*/  IMAD R4, R223, 0x40, R209 ;  /* 0x00000040df047824 */ /* 0x000fe200078e02d1 */
[----:B------:R-:W-:Y:S04]  /*d950*/  LDSM.16.MT88.4 R28, [R193+0x12000] ;  /* 0x01200000c11c783b */ /* 0x000fe80000004200 */
[CC--:B------:R-:W-:Y:S02]  /*d960*/  ISETP.GE.AND P5, PT, R4.reuse, R219.reuse, PT ;  /* 0x000000db0400720c */ /* 0x0c0fe40003fa6270 */
[C---:B-1----:R-:W-:Y:S02]  /*d970*/  IADD3 R9, R4.reuse, 0x8, RZ ;  /* 0x0000000804097810 */ /* 0x042fe40007ffe0ff */
[C---:B------:R-:W-:Y:S02]  /*d980*/  ISETP.GE.OR P5, PT, R4.reuse, R218, !P5 ;  /* 0x000000da0400720c */ /* 0x040fe40006fa6670 */
[----:B------:R-:W-:Y:S02]  /*d990*/  IADD3 R5, R4, 0x1, RZ ;  /* 0x0000000104057810 */ /* 0x000fe40007ffe0ff */
[----:B------:R-:W-:Y:S02]  /*d9a0*/  FSEL R222, R222, -INF , !P5 ;  /* 0xff800000dede7808 */ /* 0x000fe40006800000 */
[----:B------:R-:W-:Y:S02]  /*d9b0*/  ISETP.GE.AND P5, PT, R9, R219, PT ;  /* 0x000000db0900720c */ /* 0x000fe40003fa6270 */
[C---:B------:R-:W-:Y:S02]  /*d9c0*/  ISETP.GE.AND P1, PT, R4.reuse, R217, PT ;  /* 0x000000d90400720c */ /* 0x040fe40003f26270 */
[C---:B------:R-:W-:Y:S02]  /*d9d0*/  ISETP.GE.AND P6, PT, R5.reuse, R219, PT ;  /* 0x000000db0500720c */ /* 0x040fe40003fc6270 */
[----:B------:R-:W-:Y:S02]  /*d9e0*/  ISETP.GE.AND P0, PT, R5, R217, PT ;  /* 0x000000d90500720c */ /* 0x000fe40003f06270 */
[C---:B------:R-:W-:Y:S02]  /*d9f0*/  IADD3 R7, R4.reuse, 0x9, RZ ;  /* 0x0000000904077810 */ /* 0x040fe40007ffe0ff */
[C---:B------:R-:W-:Y:S02]  /*da00*/  IADD3 R10, R4.reuse, 0x11, RZ ;  /* 0x00000011040a7810 */ /* 0x040fe40007ffe0ff */
[----:B------:R-:W-:Y:S02]  /*da10*/  ISETP.GE.OR P1, PT, R4, R216, !P1 ;  /* 0x000000d80400720c */ /* 0x000fe40004f26670 */
[-C--:B------:R-:W-:Y:S02]  /*da20*/  ISETP.GE.OR P5, PT, R9, R218.reuse, !P5 ;  /* 0x000000da0900720c */ /* 0x080fe40006fa6670 */
[C---:B------:R-:W-:Y:S02]  /*da30*/  ISETP.GE.OR P6, PT, R5.reuse, R218, !P6 ;  /* 0x000000da0500720c */ /* 0x040fe400077c6670 */
[----:B------:R-:W-:Y:S02]  /*da40*/  FSEL R230, R230, -INF , !P5 ;  /* 0xff800000e6e67808 */ /* 0x000fe40006800000 */
[----:B------:R-:W-:Y:S02]  /*da50*/  ISETP.GE.OR P0, PT, R5, R216, !P0 ;  /* 0x000000d80500720c */ /* 0x000fe40004706670 */
[----:B------:R-:W-:Y:S02]  /*da60*/  FSEL R5, R228, -INF , !P1 ;  /* 0xff800000e4057808 */ /* 0x000fe40004800000 */
[----:B------:R-:W-:Y:S02]  /*da70*/  IADD3 R11, R4, 0x10, RZ ;  /* 0x00000010040b7810 */ /* 0x000fe40007ffe0ff */
[-C--:B------:R-:W-:Y:S02]  /*da80*/  ISETP.GE.AND P1, PT, R7, R219.reuse, PT ;  /* 0x000000db0700720c */ /* 0x080fe40003f26270 */
[-C--:B------:R-:W-:Y:S02]  /*da90*/  ISETP.GE.AND P5, PT, R10, R219.reuse, PT ;  /* 0x000000db0a00720c */ /* 0x080fe40003fa6270 */
[----:B------:R-:W-:Y:S02]  /*daa0*/  FSEL R224, R224, -INF , !P6 ;  /* 0xff800000e0e07808 */ /* 0x000fe40007000000 */
[-C--:B------:R-:W-:Y:S02]  /*dab0*/  ISETP.GE.OR P5, PT, R10, R218.reuse, !P5 ;  /* 0x000000da0a00720c */ /* 0x080fe40006fa6670 */
[----:B------:R-:W-:Y:S02]  /*dac0*/  IADD3 R8, R4, 0x18, RZ ;  /* 0x0000001804087810 */ /* 0x000fe40007ffe0ff */
[-C--:B------:R-:W-:Y:S02]  /*dad0*/  ISETP.GE.AND P6, PT, R11, R219.reuse, PT ;  /* 0x000000db0b00720c */ /* 0x080fe40003fc6270 */
[-C--:B------:R-:W-:Y:S02]  /*dae0*/  ISETP.GE.OR P1, PT, R7, R218.reuse, !P1 ;  /* 0x000000da0700720c */ /* 0x080fe40004f26670 */
[----:B------:R-:W-:Y:S02]  /*daf0*/  FSEL R162, R237, -INF , !P5 ;  /* 0xff800000eda27808 */ /* 0x000fe40006800000 */
[-C--:B------:R-:W-:Y:S02]  /*db00*/  ISETP.GE.OR P6, PT, R11, R218.reuse, !P6 ;  /* 0x000000da0b00720c */ /* 0x080fe400077c6670 */
[----:B------:R-:W-:Y:S02]  /*db10*/  FSEL R234, R234, -INF , !P1 ;  /* 0xff800000eaea7808 */ /* 0x000fe40004800000 */
[----:B------:R-:W-:Y:S02]  /*db20*/  ISETP.GE.AND P1, PT, R8, R219, PT ;  /* 0x000000db0800720c */ /* 0x000fe40003f26270 */
[-C--:B------:R-:W-:Y:S02]  /*db30*/  ISETP.GE.AND P5, PT, R7, R217.reuse, PT ;  /* 0x000000d90700720c */ /* 0x080fe40003fa6270 */
[----:B------:R-:W-:Y:S02]  /*db40*/  FSEL R164, R238, -INF , !P6 ;  /* 0xff800000eea47808 */ /* 0x000fe40007000000 */
[----:B------:R-:W-:Y:S02]  /*db50*/  ISETP.GE.OR P1, PT, R8, R218, !P1 ;  /* 0x000000da0800720c */ /* 0x000fe40004f26670 */
[----:B------:R-:W-:Y:S02]  /*db60*/  IADD3 R6, R4, 0x19, RZ ;  /* 0x0000001904067810 */ /* 0x000fe40007ffe0ff */
[----:B------:R-:W-:Y:S02]  /*db70*/  ISETP.GE.AND P6, PT, R9, R217, PT ;  /* 0x000000d90900720c */ /* 0x000fe40003fc6270 */
[-C--:B------:R-:W-:Y:S02]  /*db80*/  ISETP.GE.OR P5, PT, R7, R216.reuse, !P5 ;  /* 0x000000d80700720c */ /* 0x080fe40006fa6670 */
[----:B------:R-:W-:Y:S02]  /*db90*/  FSEL R142, R241, -INF , !P1 ;  /* 0xff800000f18e7808 */ /* 0x000fe40004800000 */
[----:B------:R-:W-:Y:S02]  /*dba0*/  ISETP.GE.OR P6, PT, R9, R216, !P6 ;  /* 0x000000d80900720c */ /* 0x000fe400077c6670 */
[----:B------:R-:W-:Y:S02]  /*dbb0*/  FSEL R9, R232, -INF , !P5 ;  /* 0xff800000e8097808 */ /* 0x000fe40006800000 */
[----:B------:R-:W-:Y:S02]  /*dbc0*/  ISETP.GE.AND P1, PT, R6, R219, PT ;  /* 0x000000db0600720c */ /* 0x000fe40003f26270 */
[----:B------:R-:W-:Y:S02]  /*dbd0*/  ISETP.GE.AND P5, PT, R8, R217, PT ;  /* 0x000000d90800720c */ /* 0x000fe40003fa6270 */
[----:B------:R-:W-:Y:S02]  /*dbe0*/  ISETP.GE.OR P1, PT, R6, R218, !P1 ;  /* 0x000000da0600720c */ /* 0x000fe40004f26670 */
[----:B------:R-:W-:Y:S02]  /*dbf0*/  ISETP.GE.OR P5, PT, R8, R216, !P5 ;  /* 0x000000d80800720c */ /* 0x000fe40006fa6670 */
[----:B------:R-:W-:Y:S02]  /*dc00*/  IADD3 R12, R4, 0x21, RZ ;  /* 0x00000021040c7810 */ /* 0x000fe40007ffe0ff */
[----:B------:R-:W-:Y:S02]  /*dc10*/  FSEL R140, R244, -INF , !P1 ;  /* 0xff800000f48c7808 */ /* 0x000fe40004800000 */
[----:B------:R-:W-:Y:S02]  /*dc20*/  FSEL R143, R240, -INF , !P5 ;  /* 0xff800000f08f7808 */ /* 0x000fe40006800000 */
[----:B------:R-:W-:Y:S02]  /*dc30*/  IADD3 R13, R4, 0x20, RZ ;  /* 0x00000020040d7810 */ /* 0x000fe40007ffe0ff */
[C---:B------:R-:W-:Y:S02]  /*dc40*/  ISETP.GE.AND P1, PT, R12.reuse, R219, PT ;  /* 0x000000db0c00720c */ /* 0x040fe40003f26270 */
[C---:B------:R-:W-:Y:S02]  /*dc50*/  ISETP.GE.AND P5, PT, R12.reuse, R217, PT ;  /* 0x000000d90c00720c */ /* 0x040fe40003fa6270 */
[----:B------:R-:W-:Y:S02]  /*dc60*/  FSEL R7, R3, -INF , !P0 ;  /* 0xff80000003077808 */ /* 0x000fe40004000000 */
[----:B------:R-:W-:Y:S02]  /*dc70*/  ISETP.GE.AND P0, PT, R13, R219, PT ;  /* 0x000000db0d00720c */ /* 0x000fe40003f06270 */
[C---:B------:R-:W-:Y:S02]  /*dc80*/  ISETP.GE.OR P1, PT, R12.reuse, R218, !P1 ;  /* 0x000000da0c00720c */ /* 0x040fe40004f26670 */
[----:B------:R-:W-:Y:S02]  /*dc90*/  ISETP.GE.OR P5, PT, R12, R216, !P5 ;  /* 0x000000d80c00720c */ /* 0x000fe40006fa6670 */
[----:B------:R-:W-:Y:S02]  /*dca0*/  IADD3 R3, R4, 0x28, RZ ;  /* 0x0000002804037810 */ /* 0x000fe40007ffe0ff */
[----:B------:R-:W-:Y:S02]  /*dcb0*/  FMNMX.FTZ R12, R5, R0, !PT ;  /* 0x00000000050c7209 */ /* 0x000fe40007810000 */
[----:B------:R-:W-:Y:S02]  /*dcc0*/  FSEL R233, R233, -INF , !P6 ;  /* 0xff800000e9e97808 */ /* 0x000fe40007000000 */
[----:B------:R-:W-:Y:S02]  /*dcd0*/  ISETP.GE.AND P6, PT, R11, R217, PT ;  /* 0x000000d90b00720c */ /* 0x000fe40003fc6270 */
[----:B------:R-:W-:Y:S02]  /*dce0*/  FSEL R158, R248, -INF , !P1 ;  /* 0xff800000f89e7808 */ /* 0x000fe40004800000 */
[----:B------:R-:W-:Y:S02]  /*dcf0*/  ISETP.GE.OR P0, PT, R13, R218, !P0 ;  /* 0x000000da0d00720c */ /* 0x000fe40004706670 */
[----:B------:R-:W-:Y:S02]  /*dd00*/  FMNMX.FTZ R12, R7, R12, !PT ;  /* 0x0000000c070c7209 */ /* 0x000fe40007810000 */
[----:B------:R-:W-:Y:S02]  /*dd10*/  ISETP.GE.AND P1, PT, R3, R219, PT ;  /* 0x000000db0300720c */ /* 0x000fe40003f26270 */
[----:B------:R-:W-:Y:S02]  /*dd20*/  ISETP.GE.OR P6, PT, R11, R216, !P6 ;  /* 0x000000d80b00720c */ /* 0x000fe400077c6670 */
[----:B------:R-:W-:Y:S02]  /*dd30*/  FMNMX.FTZ R11, R222, R2, !PT ;  /* 0x00000002de0b7209 */ /* 0x000fe40007810000 */
[----:B------:R-:W-:Y:S02]  /*dd40*/  FSEL R160, R245, -INF , !P0 ;  /* 0xff800000f5a07808 */ /* 0x000fe40004000000 */
[----:B------:R-:W-:Y:S02]  /*dd50*/  ISETP.GE.OR P1, PT, R3, R218, !P1 ;  /* 0x000000da0300720c */ /* 0x000fe40004f26670 */
[----:B------:R-:W-:Y:S02]  /*dd60*/  IADD3 R8, R4, 0x29, RZ ;  /* 0x0000002904087810 */ /* 0x000fe40007ffe0ff */
[----:B------:R-:W-:Y:S02]  /*dd70*/  FMNMX.FTZ R12, R233, R12, !PT ;  /* 0x0000000ce90c7209 */ /* 0x000fe40007810000 */
[----:B------:R-:W-:Y:S02]  /*dd80*/  ISETP.GE.AND P0, PT, R10, R217, PT ;  /* 0x000000d90a00720c */ /* 0x000fe40003f06270 */
[----:B------:R-:W-:Y:S02]  /*dd90*/  FMNMX.FTZ R11, R224, R11, !PT ;  /* 0x0000000be00b7209 */ /* 0x000fe40007810000 */
[----:B------:R-:W-:Y:S02]  /*dda0*/  FSEL R163, R236, -INF , !P6 ;  /* 0xff800000eca37808 */ /* 0x000fe40007000000 */
[----:B------:R-:W-:Y:S02]  /*ddb0*/  FSEL R156, R251, -INF , !P1 ;  /* 0xff800000fb9c7808 */ /* 0x000fe40004800000 */
[----:B------:R-:W-:Y:S02]  /*ddc0*/  ISETP.GE.OR P0, PT, R10, R216, !P0 ;  /* 0x000000d80a00720c */ /* 0x000fe40004706670 */
[----:B------:R-:W-:Y:S02]  /*ddd0*/  ISETP.GE.AND P1, PT, R8, R219, PT ;  /* 0x000000db0800720c */ /* 0x000fe40003f26270 */
[----:B------:R-:W-:Y:S02]  /*dde0*/  FMNMX.FTZ R12, R9, R12, !PT ;  /* 0x0000000c090c7209 */ /* 0x000fe40007810000 */
[----:B------:R-:W-:Y:S02]  /*ddf0*/  ISETP.GE.AND P6, PT, R6, R217, PT ;  /* 0x000000d90600720c */ /* 0x000fe40003fc6270 */
[----:B------:R-:W-:Y:S02]  /*de00*/  FMNMX.FTZ R11, R230, R11, !PT ;  /* 0x0000000be60b7209 */ /* 0x000fe40007810000 */
[----:B------:R-:W-:Y:S02]  /*de10*/  FSEL R161, R235, -INF , !P0 ;  /* 0xff800000eba17808 */ /* 0x000fe40004000000 */
[----:B------:R-:W-:Y:S02]  /*de20*/  FMNMX.FTZ R12, R163, R12, !PT ;  /* 0x0000000ca30c7209 */ /* 0x000fe40007810000 */
[----:B------:R-:W-:Y:S02]  /*de30*/  ISETP.GE.OR P6, PT, R6, R216, !P6 ;  /* 0x000000d80600720c */ /* 0x000fe400077c6670 */
[----:B------:R-:W-:Y:S02]  /*de40*/  ISETP.GE.OR P1, PT, R8, R218, !P1 ;  /* 0x000000da0800720c */ /* 0x000fe40004f26670 */
[----:B------:R-:W-:Y:S02]  /*de50*/  ISETP.GE.AND P0, PT, R13, R217, PT ;  /* 0x000000d90d00720c */ /* 0x000fe40003f06270 */
[----:B------:R-:W-:Y:S02]  /*de60*/  IADD3 R6, R4, 0x30, RZ ;  /* 0x0000003004067810 */ /* 0x000fe40007ffe0ff */
        /* <DEDUP_REMOVED lines=20> */
[----:B------:R-:W-:Y:S02]  /*dfb0*/  FMNMX.FTZ R11, R140, R11, !PT ;  /* 0x0000000b8c0b7209 */ /* 0x000fe40007810000 */
[----:B------:R-:W-:Y:S02]  /*dfc0*/  IADD3 R10, R4, 0x31, RZ ;  /* 0x00000031040a7810 */ /* 0x000fe40007ffe0ff */
[----:B------:R-:W-:Y:S02]  /*dfd0*/  FSEL R155, R247, -INF , !P1 ;  /* 0xff800000f79b7808 */ /* 0x000fe40004800000 */
[----:B------:R-:W-:Y:S02]  /*dfe0*/  FMNMX.FTZ R8, R157, R8, !PT ;  /* 0x000000089d087209 */ /* 0x000fe40007810000 */
[----:B------:R-:W-:Y:S02]  /*dff0*/  ISETP.GE.AND P5, PT, R6, R217, PT ;  /* 0x000000d90600720c */ /* 0x000fe40003fa6270 */
[----:B------:R-:W-:Y:S02]  /*e000*/  FMNMX.FTZ R11, R160, R11, !PT ;  /* 0x0000000ba00b7209 */ /* 0x000fe40007810000 */
[----:B------:R-:W-:Y:S02]  /*e010*/  ISETP.GE.AND P6, PT, R10, R219, PT ;  /* 0x000000db0a00720c */ /* 0x000fe40003fc6270 */
[----:B------:R-:W-:Y:S02]  /*e020*/  FSEL R153, R246, -INF , !P0 ;  /* 0xff800000f6997808 */ /* 0x000fe40004000000 */
[----:B------:R-:W-:Y:S02]  /*e030*/  FMNMX.FTZ R8, R155, R8, !PT ;  /* 0x000000089b087209 */ /* 0x000fe40007810000 */
[----:B------:R-:W-:Y:S02]  /*e040*/  ISETP.GE.OR P5, PT, R6, R216, !P5 ;  /* 0x000000d80600720c */ /* 0x000fe40006fa6670 */
[----:B------:R-:W-:Y:S02]  /*e050*/  ISETP.GE.AND P1, PT, R10, R217, PT ;  /* 0x000000d90a00720c */ /* 0x000fe40003f26270 */
[----:B------:R-:W-:Y:S02]  /*e060*/  IADD3 R3, R4, 0x38, RZ ;  /* 0x0000003804037810 */ /* 0x000fe40007ffe0ff */
[----:B------:R-:W-:Y:S02]  /*e070*/  FMNMX.FTZ R11, R158, R11, !PT ;  /* 0x0000000b9e0b7209 */ /* 0x000fe40007810000 */
[C---:B------:R-:W-:Y:S02]  /*e080*/  ISETP.GE.OR P6, PT, R10.reuse, R218, !P6 ;  /* 0x000000da0a00720c */ /* 0x040fe400077c6670 */
[----:B------:R-:W-:Y:S02]  /*e090*/  FSEL R149, R21, -INF , !P5 ;  /* 0xff80000015957808 */ /* 0x000fe40006800000 */
[----:B------:R-:W-:Y:S02]  /*e0a0*/  FMNMX.FTZ R8, R153, R8, !PT ;  /* 0x0000000899087209 */ /* 0x000fe40007810000 */
[----:B------:R-:W-:Y:S02]  /*e0b0*/  ISETP.GE.OR P1, PT, R10, R216, !P1 ;  /* 0x000000d80a00720c */ /* 0x000fe40004f26670 */
[----:B------:R-:W-:Y:S02]  /*e0c0*/  IADD3 R4, R4, 0x39, RZ ;  /* 0x0000003904047810 */ /* 0x000fe40007ffe0ff */
[C---:B------:R-:W-:Y:S02]  /*e0d0*/  ISETP.GE.AND P0, PT, R3.reuse, R217, PT ;  /* 0x000000d90300720c */ /* 0x040fe40003f06270 */
[----:B------:R-:W-:Y:S02]  /*e0e0*/  FSEL R150, R26, -INF , !P6 ;  /* 0xff8000001a967808 */ /* 0x000fe40007000000 */
[----:B------:R-:W-:Y:S02]  /*e0f0*/  FMNMX.FTZ R11, R156, R11, !PT ;  /* 0x0000000b9c0b7209 */ /* 0x000fe40007810000 */
[----:B------:R-:W-:Y:S02]  /*e100*/  ISETP.GE.AND P6, PT, R3, R219, PT ;  /* 0x000000db0300720c */ /* 0x000fe40003fc6270 */
[----:B------:R-:W-:Y:S02]  /*e110*/  FSEL R147, R252, -INF , !P1 ;  /* 0xff800000fc937808 */ /* 0x000fe40004800000 */
[----:B------:R-:W-:Y:S02]  /*e120*/  FMNMX.FTZ R8, R149, R8, !PT ;  /* 0x0000000895087209 */ /* 0x000fe40007810000 */
[C---:B------:R-:W-:Y:S02]  /*e130*/  ISETP.GE.OR P5, PT, R3.reuse, R216, !P0 ;  /* 0x000000d80300720c */ /* 0x040fe400047a6670 */
        /* <DEDUP_REMOVED lines=9> */
[----:B------:R-:W-:Y:S02]  /*e1d0*/  FSEL R133, R22, -INF , !P0 ;  /* 0xff80000016857808 */ /* 0x000fe40004000000 */
[----:B------:R-:W-:Y:S01]  /*e1e0*/  FMNMX.FTZ R8, R145, R8, !PT ;  /* 0x0000000891087209 */ /* 0x000fe20007810000 */
[----:B------:R-:W-:Y:S01]  /*e1f0*/  LDSM.16.MT88.4 R20, [R194+0x12000] ;  /* 0x01200000c214783b */ /* 0x000fe20000004200 */
        /* <DEDUP_REMOVED lines=30> */
[----:B------:R-:W-:Y:S01]  /*e3e0*/  ISETP.GT.AND P0, PT, R223, R206, PT ;  /* 0x000000cedf00720c */ /* 0x000fe20003f04270 */
        /* <DEDUP_REMOVED lines=283> */
[----:B------:R-:W4:Y:S03]  /*f5a0*/  LDSM.16.MT88.4 R108, [R196+0x17000] ;  /* 0x01700000c46c783b */ /* 0x000f260000004200 */
[----:B------:R-:W-:Y:S04]  /*f5b0*/  IMAD.MOV.U32 R231, RZ, RZ, R223 ;  /* 0x000000ffffe77224 */ /* 0x000fe800078e00df */
        /* <DEDUP_REMOVED lines=67> */
.L_x_385:
        /* <DEDUP_REMOVED lines=334> */
.L_x_390:
[----:B---3--:R-:W-:Y:S05]  /*10ed0*/  BSYNC B0 ;  /* 0x0000000000007941 */ /* 0x008fea0003800000 */
.L_x_389:
        /* <DEDUP_REMOVED lines=31> */
.L_x_392:
[----:B------:R-:W-:Y:S05]  /*110d0*/  BSYNC B0 ;  /* 0x0000000000007941 */ /* 0x000fea0003800000 */
.L_x_391:
        /* <DEDUP_REMOVED lines=20> */
.L_x_394:
[----:B------:R-:W-:Y:S05]  /*11220*/  BSYNC B0 ;  /* 0x0000000000007941 */ /* 0x000fea0003800000 */
.L_x_393:
        /* <DEDUP_REMOVED lines=20> */
.L_x_396:
[----:B------:R-:W-:Y:S05]  /*11370*/  BSYNC B0 ;  /* 0x0000000000007941 */ /* 0x000fea0003800000 */
.L_x_395:
        /* <DEDUP_REMOVED lines=20> */
.L_x_397:
        /* <DEDUP_REMOVED lines=12> */
.L_x_1283:


//--------------------- .text._ZN5flash16flash_fwd_kernelI23Flash_fwd_kernel_traitsILi192ELi128ELi64ELi8ELb0ELb0EN7cutlass6half_tE19Flash_kernel_traitsILi192ELi128ELi64ELi8ES3_EELb0ELb0ELb1ELb1ELb0ELb0ELb0ELb0EEEvNS_16Flash_fwd_paramsE --------------------------
	.section	.text._ZN5flash16flash_fwd_kernelI23Flash_fwd_kernel_traitsILi192ELi128ELi64ELi8ELb0ELb0EN7cutlass6half_tE19Flash_kernel_traitsILi192ELi128ELi64ELi8ES3_EELb0ELb0ELb1ELb1ELb0ELb0ELb0ELb0EEEvNS_16Flash_fwd_paramsE,"ax",@progbits
	.sectioninfo	@"SHI_REGISTERS=244"
	.align	128
        .global         _ZN5flash16flash_fwd_kernelI23Flash_fwd_kernel_traitsILi192ELi128ELi64ELi8ELb0ELb0EN7cutlass6half_tE19Flash_kernel_traitsILi192ELi128ELi64ELi8ES3_EELb0ELb0ELb1ELb1ELb0ELb0ELb0ELb0EEEvNS_16Flash_fwd_paramsE
        .type           _ZN5flash16flash_fwd_kernelI23Flash_fwd_kernel_traitsILi192ELi128ELi64ELi8ELb0ELb0EN7cutlass6half_tE19Flash_kernel_traitsILi192ELi128ELi64ELi8ES3_EELb0ELb0ELb1ELb1ELb0ELb0ELb0ELb0EEEvNS_16Flash_fwd_paramsE,@function
        .size           _ZN5flash16flash_fwd_kernelI23Flash_fwd_kernel_traitsILi192ELi128ELi64ELi8ELb0ELb0EN7cutlass6half_tE19Flash_kernel_traitsILi192ELi128ELi64ELi8ES3_EELb0ELb0ELb1ELb1ELb0ELb0ELb0ELb0EEEvNS_16Flash_fwd_paramsE,(.L_x_1284 - _ZN5flash16flash_fwd_kernelI23Flash_fwd_kernel_traitsILi192ELi128ELi64ELi8ELb0ELb0EN7cutlass6half_tE19Flash_kernel_traitsILi192ELi128ELi64ELi8ES3_EELb0ELb0ELb1ELb1ELb0ELb0ELb0ELb0EEEvNS_16Flash_fwd_paramsE)
        .other          _ZN5flash16flash_fwd_kernelI23Flash_fwd_kernel_traitsILi192ELi128ELi64ELi8ELb0ELb0EN7cutlass6half_tE19Flash_kernel_traitsILi192ELi128ELi64ELi8ES3_EELb0ELb0ELb1ELb1ELb0ELb0ELb0ELb0EEEvNS_16Flash_fwd_paramsE,@"STO_CUDA_ENTRY STV_DEFAULT"
_ZN5flash16flash_fwd_kernelI23Flash_fwd_kernel_traitsILi192ELi128ELi64ELi8ELb0ELb0EN7cutlass6half_tE19Flash_kernel_traitsILi192ELi128ELi64ELi8ES3_EELb0ELb0ELb1ELb1ELb0ELb0ELb0ELb0EEEvNS_16Flash_fwd_paramsE:
.text._ZN5flash16flash_fwd_kernelI23Flash_fwd_kernel_traitsILi192ELi128ELi64ELi8ELb0ELb0EN7cutlass6half_tE19Flash_kernel_traitsILi192ELi128ELi64ELi8ES3_EELb0ELb0ELb1ELb1ELb0ELb0ELb0ELb0EEEvNS_16Flash_fwd_paramsE:
        /* <DEDUP_REMOVED lines=35> */
[----:B------:R-:W-:Y:S02]  /*0230*/  UMOV UR17, URZ ;  /* 0x0000003f00117c82 */ /* 0x000fe40008000000 */
        /* <DEDUP_REMOVED lines=19> */
.L_x_398:
[----:B------:R-:W-:Y:S02]  /*0370*/  ULDC UR6, c[0x0][0x218] ;  /* 0x0000860000067ab9 */ /* 0x000fe40000000800 */
.L_x_399:
        /* <DEDUP_REMOVED lines=21> */
[----:B------:R-:W-:Y:S01]  /*04d0*/  UIADD3 UR6, UR21, UR20, -UR12 ;  /* 0x0000001415067290 */ /* 0x000fe2000fffe80c */
[----:B------:R-:W1:Y:S01]  /*04e0*/  S2R R4, SR_TID.X ;  /* 0x0000000000047919 */ /* 0x000e620000002100 */
[----:B------:R-:W-:Y:S02]  /*04f0*/  UIADD3 UR7, UR21, 0x3f, URZ ;  /* 0x0000003f15077890 */ /* 0x000fe4000fffe03f */
[----:B------:R-:W-:Y:S02]  /*0500*/  ULDC UR8, c[0x0][0x2e4] ;  /* 0x0000b90000087ab9 */ /* 0x000fe40000000800 */
[----:B------:R-:W-:Y:S02]  /*0510*/  UIADD3 UR5, -UR12, 0xbf, UR20 ;  /* 0x000000bf0c057890 */ /* 0x000fe4000fffe114 */
[----:B------:R-:W-:Y:S02]  /*0520*/  ULDC UR4, c[0x0][0x2e8] ;  /* 0x0000ba0000047ab9 */ /* 0x000fe40000000800 */
[----:B------:R-:W-:-:S02]  /*0530*/  UIADD3 UR8, UR6, -UR8, URZ ;  /* 0x8000000806087290 */ /* 0x000fc4000fffe03f */
[----:B------:R-:W-:Y:S02]  /*0540*/  USHF.R.S32.HI UR6, URZ, 0x1f, UR7 ;  /* 0x0000001f3f067899 */ /* 0x000fe40008011407 */
[----:B------:R-:W-:Y:S02]  /*0550*/  UIADD3 UR4, UR5, UR4, UR21 ;  /* 0x0000000405047290 */ /* 0x000fe4000fffe015 */
[----:B------:R-:W-:Y:S02]  /*0560*/  ULEA.HI UR7, UR6, UR7, URZ, 0x6 ;  /* 0x0000000706077291 */ /* 0x000fe4000f8f303f */
[----:B------:R-:W-:Y:S02]  /*0570*/  USHF.R.S32.HI UR5, URZ, 0x1f, UR8 ;  /* 0x0000001f3f057899 */ /* 0x000fe40008011408 */
[----:B------:R-:W-:Y:S02]  /*0580*/  USHF.R.S32.HI UR6, URZ, 0x1f, UR4 ;  /* 0x0000001f3f067899 */ /* 0x000fe40008011404 */
        /* <DEDUP_REMOVED lines=12> */
[----:B-1----:R-:W-:Y:S01]  /*0650*/  UISETP.NE.AND UP0, UPT, UR10, -0x1, UPT ;  /* 0xffffffff0a00788c */ /* 0x002fe2000bf05270 */
[----:B------:R-:W-:Y:S01]  /*0660*/  SHF.R.S32.HI R3, RZ, 0x1f, R4 ;  /* 0x0000001fff037819 */ /* 0x000fe20000011404 */
[----:B------:R-:W-:Y:S01]  /*0670*/  ULDC.U8 UR17, c[0x0][0x329] ;  /* 0x0000ca4000117ab9 */ /* 0x000fe20000000000 */
[----:B------:R-:W1:Y:S01]  /*0680*/  S2R R10, SR_CTAID.Z ;  /* 0x00000000000a7919 */ /* 0x000e620000002700 */
[----:B------:R-:W-:Y:S01]  /*0690*/  UISETP.NE.AND UP1, UPT, UR17, URZ, UPT ;  /* 0x0000003f1100728c */ /* 0x000fe2000bf25270 */
[----:B------:R-:W-:Y:S01]  /*06a0*/  LEA.HI R14, R3, R4, RZ, 0x3 ;  /* 0x00000004030e7211 */ /* 0x000fe200078f18ff */
[----:B------:R-:W-:Y:S01]  /*06b0*/  ULDC.64 UR6, c[0x0][0x1e8] ;  /* 0x00007a0000067ab9 */ /* 0x000fe20000000a00 */
[----:B------:R-:W-:Y:S01]  /*06c0*/  IMAD.U32 R17, RZ, RZ, UR11 ;  /* 0x0000000bff117e24 */ /* 0x000fe2000f8e00ff */
[----:B------:R-:W-:Y:S01]  /*06d0*/  ULDC.U8 UR18, c[0x0][0x328] ;  /* 0x0000ca0000127ab9 */ /* 0x000fe20000000000 */
[----:B------:R-:W-:Y:S01]  /*06e0*/  LOP3.LUT R9, R14, 0xfffffff8, RZ, 0xc0, !PT ;  /* 0xfffffff80e097812 */ /* 0x000fe200078ec0ff */
[----:B------:R-:W-:Y:S01]  /*06f0*/  UISETP.NE.AND UP2, UPT, UR18, URZ, UPT ;  /* 0x0000003f1200728c */ /* 0x000fe2000bf45270 */
[----:B------:R-:W-:Y:S01]  /*0700*/  SHF.R.S32.HI R14, RZ, 0x3, R14 ;  /* 0x00000003ff0e7819 */ /* 0x000fe2000001140e */
[----:B------:R-:W-:Y:S01]  /*0710*/  @UP0 UIMAD.WIDE.U32 UR8, UR10, UR6, URZ ;  /* 0x000000060a0802a5 */ /* 0x000fe2000f8e003f */
[----:B------:R-:W-:Y:S01]  /*0720*/  BSSY B0, `(.L_x_401) ;  /* 0x0000040000007945 */ /* 0x000fe20003800000 */
[----:B------:R-:W-:Y:S01]  /*0730*/  @!UP0 USHF.R.S32.HI UR19, URZ, 0x1f, UR16 ;  /* 0x0000001f3f138899 */ /* 0x000fe20008011410 */
[----:B------:R-:W-:Y:S01]  /*0740*/  IMAD.IADD R9, R4, 0x1, -R9 ;  /* 0x0000000104097824 */ /* 0x000fe200078e0a09 */
[----:B------:R-:W-:Y:S01]  /*0750*/  ULDC.64 UR4, c[0x0][0x1e0] ;  /* 0x0000780000047ab9 */ /* 0x000fe20000000a00 */
[----:B------:R-:W-:Y:S01]  /*0760*/  SHF.R.S32.HI R15, RZ, 0x1f, R14 ;  /* 0x0000001fff0f7819 */ /* 0x000fe2000001140e */
[----:B------:R-:W-:Y:S01]  /*0770*/  UISETP.NE.OR UP3, UPT, UR17, URZ, !UP2 ;  /* 0x0000003f1100728c */ /* 0x000fe2000d765670 */
[----:B------:R-:W-:Y:S01]  /*0780*/  IMAD.SHL.U32 R8, R9, 0x8, RZ ;  /* 0x0000000809087824 */ /* 0x000fe200078e00ff */
[----:B------:R-:W-:-:S02]  /*0790*/  @UP0 UIMAD UR7, UR10, UR7, UR9 ;  /* 0x000000070a0702a4 */ /* 0x000fc4000f8e0209 */
[----:B------:R-:W-:Y:S01]  /*07a0*/  ULDC UR13, c[0x0][0x214] ;  /* 0x00008500000d7ab9 */ /* 0x000fe20000000800 */
[----:B------:R-:W-:Y:S01]  /*07b0*/  IMAD.WIDE R16, R17, 0x80, R14 ;  /* 0x0000008011107825 */ /* 0x000fe200078e020e */
[----:B------:R-:W-:Y:S01]  /*07c0*/  @UP1 ULDC UR17, c[0x0][0x210] ;  /* 0x0000840000111ab9 */ /* 0x000fe20000000800 */
[C---:B------:R-:W-:Y:S01]  /*07d0*/  IADD3 R7, R8.reuse, 0x40, RZ ;  /* 0x0000004008077810 */ /* 0x040fe20007ffe0ff */
[----:B------:R-:W-:Y:S01]  /*07e0*/  @!UP0 UIMAD UR19, UR19, UR4, URZ ;  /* 0x00000004131382a4 */ /* 0x000fe2000f8e023f */
[----:B------:R-:W-:Y:S01]  /*07f0*/  IADD3 R6, R8, 0x80, RZ ;  /* 0x0000008008067810 */ /* 0x000fe20007ffe0ff */
[----:B------:R-:W-:Y:S02]  /*0800*/  ULDC UR9, c[0x0][0x234] ;  /* 0x00008d0000097ab9 */ /* 0x000fe40000000800 */
[----:B------:R-:W-:Y:S02]  /*0810*/  @!UP0 UIMAD.WIDE.U32 UR22, UR16, UR4, URZ ;  /* 0x00000004101682a5 */ /* 0x000fe4000f8e003f */
[----:B------:R-:W-:-:S02]  /*0820*/  @UP1 UIMAD UR17, UR17, UR13, URZ ;  /* 0x0000000d111112a4 */ /* 0x000fc4000f8e023f */
[----:B------:R-:W-:Y:S02]  /*0830*/  @!UP1 USEL UR17, UR13, UR9, !UP2 ;  /* 0x000000090d119287 */ /* 0x000fe4000d000000 */
[----:B------:R-:W-:Y:S02]  /*0840*/  @!UP0 UIMAD UR19, UR16, UR5, UR19 ;  /* 0x00000005101382a4 */ /* 0x000fe4000f8e0213 */
[----:B------:R-:W-:Y:S02]  /*0850*/  ULDC UR6, c[0x0][0x1c0] ;  /* 0x0000700000067ab9 */ /* 0x000fe40000000800 */
[----:B------:R-:W-:Y:S02]  /*0860*/  @UP1 UMOV UR18, 0x1 ;  /* 0x0000000100121882 */ /* 0x000fe40000000000 */
[----:B------:R-:W-:Y:S02]  /*0870*/  @!UP1 UIMAD UR18, UR17, UR6, URZ ;  /* 0x00000006111292a4 */ /* 0x000fe4000f8e023f */
[----:B------:R-:W-:-:S02]  /*0880*/  @!UP0 UMOV UR8, UR22 ;  /* 0x0000001600088c82 */ /* 0x000fc40008000000 */
[----:B------:R-:W-:Y:S01]  /*0890*/  @!UP0 UIADD3 UR7, UR23, UR19, URZ ;  /* 0x0000001317078290 */ /* 0x000fe2000fffe03f */
[C---:B------:R-:W-:Y:S01]  /*08a0*/  IADD3 R2, P0, R8.reuse, UR8, RZ ;  /* 0x0000000808027c10 */ /* 0x040fe2000ff1e0ff */
[----:B------:R-:W-:Y:S02]  /*08b0*/  USHF.R.S32.HI UR21, URZ, 0x1f, UR26 ;  /* 0x0000001f3f157899 */ /* 0x000fe4000801141a */
[----:B------:R-:W-:Y:S02]  /*08c0*/  UIADD3 UR12, -UR20, UR12, URZ ;  /* 0x0000000c140c7290 */ /* 0x000fe4000fffe13f */
[----:B------:R-:W-:Y:S01]  /*08d0*/  @!UP3 UIMAD UR22, UR16, UR13, URZ ;  /* 0x0000000d1016b2a4 */ /* 0x000fe2000f8e023f */
[----:B------:R-:W-:Y:S01]  /*08e0*/  LEA.HI.X.SX32 R3, R8, UR7, 0x1, P0 ;  /* 0x0000000708037c11 */ /* 0x000fe200080f0eff */
[----:B------:R-:W-:Y:S02]  /*08f0*/  UIMAD UR18, UR16, UR18, URZ ;  /* 0x00000012101272a4 */ /* 0x000fe4000f8e023f */
[----:B------:R-:W-:Y:S01]  /*0900*/  ULDC.64 UR4, c[0x0][0x1f0] ;  /* 0x00007c0000047ab9 */ /* 0x000fe20000000a00 */
[----:B------:R-:W-:Y:S01]  /*0910*/  ISETP.GE.AND P0, PT, R14, UR12, PT ;  /* 0x0000000c0e007c0c */ /* 0x000fe2000bf06270 */
[----:B------:R-:W-:Y:S01]  /*0920*/  @!UP3 USEL UR22, UR22, UR10, !UP0 ;  /* 0x0000000a1616b287 */ /* 0x000fe2000c000000 */
[----:B-1----:R-:W-:Y:S01]  /*0930*/  IMAD.WIDE.U32 R10, R10, c[0x0][0x1f0], R2 ;  /* 0x00007c000a0a7a25 */ /* 0x002fe200078e0002 */
[----:B------:R-:W-:-:S02]  /*0940*/  USEL UR18, UR18, URZ, UP3 ;  /* 0x0000003f12127287 */ /* 0x000fc40009800000 */
[----:B------:R-:W-:Y:S02]  /*0950*/  UIMAD UR4, UR21, UR4, URZ ;  /* 0x00000004150472a4 */ /* 0x000fe4000f8e023f */
[----:B------:R-:W-:Y:S02]  /*0960*/  UIMAD UR17, UR26, UR17, UR18 ;  /* 0x000000111a1172a4 */ /* 0x000fe4000f8e0212 */
[----:B------:R-:W-:Y:S02]  /*0970*/  @UP1 ULDC UR21, c[0x0][0x210] ;  /* 0x0000840000151ab9 */ /* 0x000fe40000000800 */
[----:B------:R-:W-:Y:S02]  /*0980*/  @!UP1 UMOV UR21, 0x1 ;  /* 0x0000000100159882 */ /* 0x000fe40000000000 */
[----:B------:R-:W-:Y:S02]  /*0990*/  UIMAD UR20, UR20, UR21, URZ ;  /* 0x00000015141472a4 */ /* 0x000fe4000f8e023f */
[----:B------:R-:W-:-:S02]  /*09a0*/  UMOV UR24, URZ ;  /* 0x0000003f00187c82 */ /* 0x000fc40008000000 */
[----:B------:R-:W-:Y:S02]  /*09b0*/  @!UP3 UMOV UR24, UR22 ;  /* 0x000000160018bc82 */ /* 0x000fe40008000000 */
[----:B------:R-:W-:Y:S02]  /*09c0*/  UIMAD UR4, UR26, UR5, UR4 ;  /* 0x000000051a0472a4 */ /* 0x000fe4000f8e0204 */
[----:B------:R-:W-:Y:S02]  /*09d0*/  UMOV UR25, URZ ;  /* 0x0000003f00197c82 */ /* 0x000fe40008000000 */
[----:B------:R-:W-:Y:S02]  /*09e0*/  USHF.R.S32.HI UR7, URZ, 0x1f, UR17 ;  /* 0x0000001f3f077899 */ /* 0x000fe40008011411 */
[----:B------:R-:W-:Y:S01]  /*09f0*/  @!UP3 USHF.R.S32.HI UR25, URZ, 0x1f, UR22 ;  /* 0x0000001f3f19b899 */ /* 0x000fe20008011416 */
[----:B------:R-:W-:Y:S01]  /*0a00*/  IADD3 R13, R11, UR4, RZ ;  /* 0x000000040b0d7c10 */ /* 0x000fe2000fffe0ff */
[----:B------:R-:W-:-:S02]  /*0a10*/  USHF.R.S32.HI UR6, URZ, 0x1f, UR20 ;  /* 0x0000001f3f067899 */ /* 0x000fc40008011414 */
[----:B------:R-:W-:-:S04]  /*0a20*/  UIADD3 UR17, UP1, UP0, UR20, UR24, UR17 ;  /* 0x0000001814117290 */ /* 0x000fc8000f83e011 */
[----:B------:R-:W-:Y:S01]  /*0a30*/  UIADD3.X UR6, UR6, UR25, UR7, UP1, UP0 ;  /* 0x0000001906067290 */ /* 0x000fe20008fe0407 */
[----:B------:R-:W-:Y:S06]  /*0a40*/  @P0 BRA `(.L_x_402) ;  /* 0x000000d000000947 */ /* 0x000fec0003800000 */
        /* <DEDUP_REMOVED lines=13> */
.L_x_402:
[----:B------:R-:W-:Y:S05]  /*0b20*/  BSYNC B0 ;  /* 0x0000000000007941 */ /* 0x000fea0003800000 */
.L_x_401:
[----:B------:R-:W-:Y:S01]  /*0b30*/  IADD3 R5, R14, 0x20, RZ ;  /* 0x000000200e057810 */ /* 0x000fe20007ffe0ff */
[----:B------:R-:W-:Y:S03]  /*0b40*/  BSSY B0, `(.L_x_403) ;  /* 0x0000013000007945 */ /* 0x000fe60003800000 */
[----:B------:R-:W-:-:S13]  /*0b50*/  ISETP.GE.AND P0, PT, R5, UR12, PT ;  /* 0x0000000c05007c0c */ /* 0x000fda000bf06270 */
        /* <DEDUP_REMOVED lines=17> */
.L_x_404:
[----:B------:R-:W-:Y:S05]  /*0c70*/  BSYNC B0 ;  /* 0x0000000000007941 */ /* 0x000fea0003800000 */
.L_x_403:
        /* <DEDUP_REMOVED lines=20> */
.L_x_406:
[----:B------:R-:W-:Y:S05]  /*0dc0*/  BSYNC B0 ;  /* 0x0000000000007941 */ /* 0x000fea0003800000 */
.L_x_405:
[----:B-1----:R-:W-:Y:S01]  /*0dd0*/  IADD3 R2, R14, 0x60, RZ ;  /* 0x000000600e027810 */ /* 0x002fe20007ffe0ff */
[----:B------:R-:W-:Y:S03]  /*0de0*/  BSSY B0, `(.L_x_407) ;  /* 0x0000012000007945 */ /* 0x000fe60003800000 */
[----:B------:R-:W-:-:S13]  /*0df0*/  ISETP.GE.AND P0, PT, R2, UR12, PT ;  /* 0x0000000c02007c0c */ /* 0x000fda000bf06270 */
        /* <DEDUP_REMOVED lines=16> */
.L_x_408:
[----:B------:R-:W-:Y:S05]  /*0f00*/  BSYNC B0 ;  /* 0x0000000000007941 */ /* 0x000fea0003800000 */
.L_x_407:
[----:B------:R-:W-:-:S04]  /*0f10*/  ISETP.NE.AND P6, PT, R9, RZ, PT ;  /* 0x000000ff0900720c */ /* 0x000fc80003fc5270 */
[----:B------:R-:W-:Y:S02]  /*0f20*/  ISETP.GE.OR P5, PT, R14, UR12, P6 ;  /* 0x0000000c0e007c0c */ /* 0x000fe4000b7a6670 */
[----:B------:R-:W-:Y:S02]  /*0f30*/  ISETP.GE.OR P4, PT, R5, UR12, P6 ;  /* 0x0000000c05007c0c */ /* 0x000fe4000b786670 */
[----:B------:R-:W-:Y:S02]  /*0f40*/  ISETP.GE.OR P3, PT, R4, UR12, P6 ;  /* 0x0000000c04007c0c */ /* 0x000fe4000b766670 */
[----:B------:R-:W-:-:S07]  /*0f50*/  ISETP.GE.OR P6, PT, R2, UR12, P6 ;  /* 0x0000000c02007c0c */ /* 0x000fce000b7c6670 */
[----:B-1----:R-:W-:Y:S02]  /*0f60*/  @!P5 IMAD R7, R14, UR21, RZ ;  /* 0x000000150e07dc24 */ /* 0x002fe4000f8e02ff */
[----:B------:R-:W-:Y:S02]  /*0f70*/  @!P4 IMAD R0, R5, UR21, RZ ;  /* 0x000000150500cc24 */ /* 0x000fe4000f8e02ff */
[----:B------:R-:W-:Y:S01]  /*0f80*/  @!P3 IMAD R4, R4, UR21, RZ ;  /* 0x000000150404bc24 */ /* 0x000fe2000f8e02ff */
[C---:B------:R-:W-:Y:S02]  /*0f90*/  @!P5 IADD3 R6, P0, R7.reuse, UR17, RZ ;  /* 0x000000110706dc10 */ /* 0x040fe4000ff1e0ff */
[----:B------:R-:W-:Y:S02]  /*0fa0*/  @!P4 IADD3 R3, P1, R0, UR17, RZ ;  /* 0x000000110003cc10 */ /* 0x000fe4000ff3e0ff */
[----:B------:R-:W-:Y:S02]  /*0fb0*/  @!P5 LEA.HI.X.SX32 R7, R7, UR6, 0x1, P0 ;  /* 0x000000060707dc11 */ /* 0x000fe400080f0eff */
[----:B------:R-:W-:-:S02]  /*0fc0*/  @!P5 LEA R10, P2, R6, c[0x0][0x200], 0x2 ;  /* 0x00008000060ada11 */ /* 0x000fc400078410ff */
        /* <DEDUP_REMOVED lines=23> */
.L_x_400:
[----:B-1----:R-:W-:Y:S02]  /*1140*/  UISETP.NE.AND UP0, UPT, UR10, -0x1, UPT ;  /* 0xffffffff0a00788c */ /* 0x002fe4000bf05270 */
[----:B------:R-:W-:Y:S02]  /*1150*/  UISETP.NE.AND UP1, UPT, UR18, -0x1, UPT ;  /* 0xffffffff1200788c */ /* 0x000fe4000bf25270 */
[----:B------:R-:W-:Y:S02]  /*1160*/  ULDC.64 UR4, c[0x0][0x190] ;  /* 0x0000640000047ab9 */ /* 0x000fe40000000a00 */
[----:B------:R-:W-:Y:S02]  /*1170*/  ULDC.64 UR8, c[0x0][0x178] ;  /* 0x00005e0000087ab9 */ /* 0x000fe40000000a00 */
[----:B------:R-:W-:Y:S01]  /*1180*/  PLOP3.LUT P0, PT, PT, PT, UP1, 0x80, 0x0 ;  /* 0x000000000000781c */ /* 0x000fe20003f0f018 */
[----:B------:R-:W-:-:S02]  /*1190*/  USHF.R.S32.HI UR27, URZ, 0x1f, UR26 ;  /* 0x0000001f3f1b7899 */ /* 0x000fc4000801141a */
[----:B------:R-:W-:Y:S02]  /*11a0*/  @UP0 UIMAD.WIDE.U32 UR22, UR10, UR4, URZ ;  /* 0x000000040a1602a5 */ /* 0x000fe4000f8e003f */
[----:B------:R-:W-:Y:S02]  /*11b0*/  @!UP0 USHF.R.S32.HI UR19, URZ, 0x1f, UR16 ;  /* 0x0000001f3f138899 */ /* 0x000fe40008011410 */
[----:B------:R-:W-:Y:S02]  /*11c0*/  @UP0 UIMAD UR6, UR10, UR5, UR23 ;  /* 0x000000050a0602a4 */ /* 0x000fe4000f8e0217 */
[----:B------:R-:W-:Y:S02]  /*11d0*/  @UP1 UIADD3 UR23, UR17, UR18, URZ ;  /* 0x0000001211171290 */ /* 0x000fe4000fffe03f */
[----:B------:R-:W-:Y:S02]  /*11e0*/  @!UP0 UIMAD UR19, UR19, UR8, URZ ;  /* 0x00000008131382a4 */ /* 0x000fe4000f8e023f */
[----:B------:R-:W-:-:S02]  /*11f0*/  @!UP0 UIMAD.WIDE.U32 UR28, UR16, UR8, URZ ;  /* 0x00000008101c82a5 */ /* 0x000fc4000f8e003f */
[----:B------:R-:W-:Y:S02]  /*1200*/  ULDC.64 UR4, c[0x0][0x198] ;  /* 0x0000660000047ab9 */ /* 0x000fe40000000a00 */
[----:B------:R-:W-:Y:S02]  /*1210*/  @UP1 UIMAD.WIDE.U32 UR24, UR23, UR4, URZ ;  /* 0x00000004171812a5 */ /* 0x000fe4000f8e003f */
[----:B------:R-:W-:Y:S02]  /*1220*/  @!UP0 UIMAD UR19, UR16, UR9, UR19 ;  /* 0x00000009101382a4 */ /* 0x000fe4000f8e0213 */
[----:B------:R-:W-:Y:S02]  /*1230*/  @UP0 UMOV UR8, UR22 ;  /* 0x0000001600080c82 */ /* 0x000fe40008000000 */
[----:B------:R-:W-:Y:S02]  /*1240*/  @UP1 UIMAD UR9, UR23, UR5, UR25 ;  /* 0x00000005170912a4 */ /* 0x000fe4000f8e0219 */
[----:B------:R-:W-:-:S02]  /*1250*/  @!UP0 UIADD3 UR6, UR29, UR19, URZ ;  /* 0x000000131d068290 */ /* 0x000fc4000fffe03f */
[----:B------:R-:W-:Y:S01]  /*1260*/  @!UP0 UMOV UR8, UR28 ;  /* 0x0000001c00088c82 */ /* 0x000fe20008000000 */
[----:B------:R-:W-:Y:S05]  /*1270*/  @P0 BRA `(.L_x_409) ;  /* 0x000000c000000947 */ /* 0x000fea0003800000 */
[----:B------:R-:W-:Y:S02]  /*1280*/  USHF.R.S32.HI UR19, URZ, 0x1f, UR17 ;  /* 0x0000001f3f137899 */ /* 0x000fe40008011411 */
[----:B------:R-:W-:Y:S02]  /*1290*/  ULDC.64 UR4, c[0x0][0x198] ;  /* 0x0000660000047ab9 */ /* 0x000fe40000000a00 */
[----:B------:R-:W-:Y:S02]  /*12a0*/  UIMAD UR19, UR19, UR4, URZ ;  /* 0x00000004131372a4 */ /* 0x000fe4000f8e023f */
[----:B------:R-:W-:Y:S02]  /*12b0*/  UIMAD.WIDE.U32 UR22, UR17, UR4, URZ ;  /* 0x00000004111672a5 */ /* 0x000fe4000f8e003f */
[----:B------:R-:W-:Y:S02]  /*12c0*/  UIMAD UR19, UR17, UR5, UR19 ;  /* 0x00000005111372a4 */ /* 0x000fe4000f8e0213 */
[----:B------:R-:W-:-:S02]  /*12d0*/  USHF.R.S32.HI UR9, URZ, 0x1f, UR16 ;  /* 0x0000001f3f097899 */ /* 0x000fc40008011410 */
[----:B------:R-:W-:Y:S02]  /*12e0*/  ULDC.64 UR4, c[0x0][0x180] ;  /* 0x0000600000047ab9 */ /* 0x000fe40000000a00 */
[----:B------:R-:W-:Y:S02]  /*12f0*/  UIADD3 UR23, UR23, UR19, URZ ;  /* 0x0000001317177290 */ /* 0x000fe4000fffe03f */
[----:B------:R-:W-:Y:S02]  /*1300*/  UIMAD UR9, UR9, UR4, URZ ;  /* 0x00000004090972a4 */ /* 0x000fe4000f8e023f */
[----:B------:R-:W-:Y:S02]  /*1310*/  UIMAD.WIDE.U32 UR24, UR16, UR4, UR22 ;  /* 0x00000004101872a5 */ /* 0x000fe4000f8e0016 */
[----:B------:R-:W-:-:S04]  /*1320*/  UIMAD UR9, UR16, UR5, UR9 ;  /* 0x00000005100972a4 */ /* 0x000fc8000f8e0209 */
[----:B------:R-:W-:Y:S02]  /*1330*/  UIADD3 UR9, UR25, UR9, URZ ;  /* 0x0000000919097290 */ /* 0x000fe4000fffe03f */
.L_x_409:
        /* <DEDUP_REMOVED lines=11> */
[----:B-1----:R-:W-:Y:S02]  /*13f0*/  IABS R0, R0 ;  /* 0x0000000000007213 */ /* 0x002fe40000000000 */
[----:B--2---:R-:W-:-:S05]  /*1400*/  IADD3 R6, R6, 0xffffffe, RZ ;  /* 0x0ffffffe06067810 */ /* 0x004fca0007ffe0ff */
        /* <DEDUP_REMOVED lines=27> */
[----:B------:R-:W-:Y:S02]  /*15c0*/  UMOV UR18, UR22 ;  /* 0x0000001600127c82 */ /* 0x000fe40008000000 */
[----:B------:R-:W-:-:S02]  /*15d0*/  UIMAD UR5, UR16, UR5, UR17 ;  /* 0x00000005100572a4 */ /* 0x000fc4000f8e0211 */
[----:B------:R-:W-:-:S04]  /*15e0*/  UIMAD.WIDE.U32 UR22, UR16, UR4, UR18 ;  /* 0x00000004101672a5 */ /* 0x000fc8000f8e0012 */
[----:B------:R-:W-:Y:S02]  /*15f0*/  UIADD3 UR5, UR23, UR5, URZ ;  /* 0x0000000517057290 */ /* 0x000fe4000fffe03f */
.L_x_410:
[----:B------:R-:W-:Y:S01]  /*1600*/  SHF.R.S32.HI R85, RZ, 0x1f, R4 ;  /* 0x0000001fff557819 */ /* 0x000fe20000011404 */
[----:B------:R-:W1:Y:S01]  /*1610*/  S2R R14, SR_CTAID.Z ;  /* 0x00000000000e7919 */ /* 0x000e620000002700 */
[----:B------:R-:W-:Y:S01]  /*1620*/  SHF.R.S32.HI R23, RZ, 0x1f, R20 ;  /* 0x0000001fff177819 */ /* 0x000fe20000011414 */
[----:B------:R-:W-:Y:S01]  /*1630*/  IMAD.U32 R19, RZ, RZ, UR11 ;  /* 0x0000000bff137e24 */ /* 0x000fe2000f8e00ff */
[CC--:B------:R-:W-:Y:S01]  /*1640*/  LEA.HI R3, R85.reuse, R4.reuse, RZ, 0x3 ;  /* 0x0000000455037211 */ /* 0x0c0fe200078f18ff */
[----:B------:R-:W-:Y:S01]  /*1650*/  BSSY B0, `(.L_x_411) ;  /* 0x000006a000007945 */ /* 0x000fe20003800000 */
[----:B------:R-:W-:Y:S01]  /*1660*/  LEA.HI R5, R85, R4, RZ, 0x4 ;  /* 0x0000000455057211 */ /* 0x000fe200078f20ff */
[C---:B------:R-:W-:Y:S01]  /*1670*/  IMAD R203, R23.reuse, c[0x0][0x1b0], RZ ;  /* 0x00006c0017cb7a24 */ /* 0x040fe200078e02ff */
[----:B------:R-:W-:Y:S01]  /*1680*/  SHF.R.S32.HI R12, RZ, 0x3, R3 ;  /* 0x00000003ff0c7819 */ /* 0x000fe20000011403 */
[----:B------:R-:W-:Y:S01]  /*1690*/  IMAD R23, R23, c[0x0][0x1b8], RZ ;  /* 0x00006e0017177a24 */ /* 0x000fe200078e02ff */
[----:B------:R-:W-:Y:S01]  /*16a0*/  LOP3.LUT R3, R3, 0xfffffff8, RZ, 0xc0, !PT ;  /* 0xfffffff803037812 */ /* 0x000fe200078ec0ff */
[----:B------:R-:W-:Y:S01]  /*16b0*/  IMAD R203, R20, c[0x0][0x1b4], R203 ;  /* 0x00006d0014cb7a24 */ /* 0x000fe200078e02cb */
[----:B------:R-:W-:Y:S01]  /*16c0*/  SHF.R.S32.HI R6, RZ, 0x4, R5 ;  /* 0x00000004ff067819 */ /* 0x000fe20000011405 */
[----:B------:R-:W-:Y:S01]  /*16d0*/  IMAD.SHL.U32 R199, R12, 0x40, RZ ;  /* 0x000000400cc77824 */ /* 0x000fe200078e00ff */
[--C-:B------:R-:W-:Y:S01]  /*16e0*/  SHF.R.S32.HI R13, RZ, 0x1f, R12.reuse ;  /* 0x0000001fff0d7819 */ /* 0x100fe2000001140c */
[----:B------:R-:W-:Y:S01]  /*16f0*/  IMAD.IADD R2, R4, 0x1, -R3 ;  /* 0x0000000104027824 */ /* 0x000fe200078e0a03 */
[----:B------:R-:W-:Y:S01]  /*1700*/  LEA.HI R193, R5, R6, RZ, 0x1 ;  /* 0x0000000605c17211 */ /* 0x000fe200078f08ff */
[----:B------:R-:W-:Y:S01]  /*1710*/  IMAD R23, R20, c[0x0][0x1bc], R23 ;  /* 0x00006f0014177a24 */ /* 0x000fe200078e0217 */
[----:B------:R-:W-:Y:S01]  /*1720*/  LOP3.LUT R199, R199, 0x1c0, RZ, 0xc0, !PT ;  /* 0x000001c0c7c77812 */ /* 0x000fe200078ec0ff */
[----:B------:R-:W-:Y:S01]  /*1730*/  IMAD.SHL.U32 R210, R2, 0x8, RZ ;  /* 0x0000000802d27824 */ /* 0x000fe200078e00ff */
[----:B------:R-:W-:Y:S01]  /*1740*/  LOP3.LUT R5, R5, 0xfffffff0, RZ, 0xc0, !PT ;  /* 0xfffffff005057812 */ /* 0x000fe200078ec0ff */
[----:B------:R-:W-:Y:S01]  /*1750*/  IMAD R7, R13, c[0x0][0x198], RZ ;  /* 0x000066000d077a24 */ /* 0x000fe200078e02ff */
[----:B------:R-:W-:Y:S01]  /*1760*/  LOP3.LUT R193, R193, 0xfffffffe, RZ, 0xc0, !PT ;  /* 0xfffffffec1c17812 */ /* 0x000fe200078ec0ff */
[----:B------:R-:W-:Y:S01]  /*1770*/  IMAD.WIDE R18, R19, 0x80, R12 ;  /* 0x0000008013127825 */ /* 0x000fe200078e020c */
[----:B------:R-:W-:-:S02]  /*1780*/  LOP3.LUT R0, R199, 0x38, R210, 0xf8, !PT ;  /* 0x00000038c7007812 */ /* 0x000fc400078ef8d2 */
[----:B------:R-:W-:Y:S01]  /*1790*/  SHF.R.U32.HI R199, RZ, 0x3, R199 ;  /* 0x00000003ffc77819 */ /* 0x000fe200000116c7 */
[----:B------:R-:W-:Y:S01]  /*17a0*/  IMAD.IADD R5, R4, 0x1, -R5 ;  /* 0x0000000104057824 */ /* 0x000fe200078e0a05 */
[--C-:B------:R-:W-:Y:S01]  /*17b0*/  SHF.R.S32.HI R211, RZ, 0x1f, R210.reuse ;  /* 0x0000001fffd37819 */ /* 0x100fe200000114d2 */
[----:B------:R-:W-:Y:S01]  /*17c0*/  IMAD.IADD R193, R6, 0x1, -R193 ;  /* 0x0000000106c17824 */ /* 0x000fe200078e0ac1 */
[----:B------:R-:W-:Y:S01]  /*17d0*/  LOP3.LUT R199, R0, R199, RZ, 0x3c, !PT ;  /* 0x000000c700c77212 */ /* 0x000fe200078e3cff */
[C---:B------:R-:W-:Y:S01]  /*17e0*/  IMAD R7, R12.reuse, c[0x0][0x19c], R7 ;  /* 0x000067000c077a24 */ /* 0x040fe200078e0207 */
[----:B------:R-:W-:Y:S01]  /*17f0*/  SHF.R.S32.HI R0, RZ, 0x1f, R5 ;  /* 0x0000001fff007819 */ /* 0x000fe20000011405 */
[--C-:B------:R-:W-:Y:S01]  /*1800*/  IMAD.WIDE.U32 R16, R12, c[0x0][0x198], R210.reuse ;  /* 0x000066000c107a25 */ /* 0x100fe200078e00d2 */
[----:B------:R-:W-:Y:S02]  /*1810*/  LEA.HI R6, R85, R4, RZ, 0x6 ;  /* 0x0000000455067211 */ /* 0x000fe400078f30ff */
[----:B------:R-:W-:Y:S01]  /*1820*/  LEA.HI R3, R0, R5, RZ, 0x3 ;  /* 0x0000000500037211 */ /* 0x000fe200078f18ff */
[----:B------:R-:W-:Y:S01]  /*1830*/  IMAD.WIDE.U32 R10, R12, c[0x0][0x1a0], R210 ;  /* 0x000068000c0a7a25 */ /* 0x000fe200078e00d2 */
[----:B------:R-:W-:-:S02]  /*1840*/  IADD3 R8, P0, R210, UR8, RZ ;  /* 0x00000008d2087c10 */ /* 0x000fc4000ff1e0ff */
[----:B------:R-:W-:Y:S01]  /*1850*/  LOP3.LUT R0, R3, 0xfffffff8, RZ, 0xc0, !PT ;  /* 0xfffffff803007812 */ /* 0x000fe200078ec0ff */
[----:B------:R-:W-:Y:S01]  /*1860*/  IMAD.SHL.U32 R6, R6, 0x8, RZ ;  /* 0x0000000806067824 */ /* 0x000fe200078e00ff */
[----:B------:R-:W-:Y:S01]  /*1870*/  IADD3.X R9, R211, UR6, RZ, P0, !PT ;  /* 0x00000006d3097c10 */ /* 0x000fe200087fe4ff */
[----:B------:R-:W-:Y:S01]  /*1880*/  UIADD3 UR6, -UR20, UR12, URZ ;  /* 0x0000000c14067290 */ /* 0x000fe2000fffe13f */
[----:B------:R-:W-:Y:S01]  /*1890*/  IADD3 R200, P1, R16, UR24, RZ ;  /* 0x0000001810c87c10 */ /* 0x000fe2000ff3e0ff */
[----:B------:R-:W-:Y:S01]  /*18a0*/  IMAD.IADD R0, R5, 0x1, -R0 ;  /* 0x0000000105007824 */ /* 0x000fe200078e0a00 */
[----:B------:R-:W-:Y:S01]  /*18b0*/  LOP3.LUT R199, R199, 0xfffffe00, R6, 0xf8, !PT ;  /* 0xfffffe00c7c77812 */ /* 0x000fe200078ef806 */
[----:B------:R-:W-:Y:S01]  /*18c0*/  IMAD R5, R13, c[0x0][0x1a0], RZ ;  /* 0x000068000d057a24 */ /* 0x000fe200078e02ff */
[----:B------:R-:W-:Y:S01]  /*18d0*/  IADD3 R6, P0, R10, UR22, RZ ;  /* 0x000000160a067c10 */ /* 0x000fe2000ff1e0ff */
[----:B-1----:R-:W-:Y:S01]  /*18e0*/  IMAD.WIDE.U32 R14, R14, c[0x0][0x1a8], R8 ;  /* 0x00006a000e0e7a25 */ /* 0x002fe200078e0008 */
[----:B------:R-:W-:-:S02]  /*18f0*/  LOP3.LUT P3, RZ, R0, 0x4, RZ, 0xc0, !PT ;  /* 0x0000000400ff7812 */ /* 0x000fc4000786c0ff */
[C---:B------:R-:W-:Y:S01]  /*1900*/  LOP3.LUT P2, RZ, R0.reuse, 0x2, RZ, 0xc0, !PT ;  /* 0x0000000200ff7812 */ /* 0x040fe2000784c0ff */
[----:B------:R-:W-:Y:S01]  /*1910*/  IMAD.SHL.U32 R0, R0, 0x40, RZ ;  /* 0x0000004000007824 */ /* 0x000fe200078e00ff */
[----:B------:R-:W-:Y:S01]  /*1920*/  IADD3.X R201, R17, UR9, R7, P1, !PT ;  /* 0x0000000911c97c10 */ /* 0x000fe20008ffe407 */
[----:B------:R-:W-:Y:S01]  /*1930*/  IMAD R5, R12, c[0x0][0x1a4], R5 ;  /* 0x000069000c057a24 */ /* 0x000fe200078e0205 */
[----:B------:R-:W-:Y:S01]  /*1940*/  LEA.HI R85, R85, R4, RZ, 0x5 ;  /* 0x0000000455557211 */ /* 0x000fe200078f28ff */
[----:B------:R-:W-:Y:S01]  /*1950*/  IMAD.SHL.U32 R9, R193, 0x8, RZ ;  /* 0x00000008c1097824 */ /* 0x000fe200078e00ff */
[----:B------:R-:W-:Y:S01]  /*1960*/  LOP3.LUT R0, R0, 0x1c0, RZ, 0xc0, !PT ;  /* 0x000001c000007812 */ /* 0x000fe200078ec0ff */
[----:B------:R-:W-:Y:S01]  /*1970*/  IMAD.SHL.U32 R3, R3, 0x40, RZ ;  /* 0x0000004003037824 */ /* 0x000fe200078e00ff */
[----:B------:R-:W-:Y:S01]  /*1980*/  IADD3.X R7, R11, UR5, R5, P0, !PT ;  /* 0x000000050b077c10 */ /* 0x000fe200087fe405 */
[----:B------:R-:W-:Y:S01]  /*1990*/  ULDC.64 UR4, c[0x0][0x1a8] ;  /* 0x00006a0000047ab9 */ /* 0x000fe20000000a00 */
[----:B------:R-:W-:Y:S01]  /*19a0*/  LOP3.LUT R5, R0, 0x8, R9, 0xf8, !PT ;  /* 0x0000000800057812 */ /* 0x000fe200078ef809 */
[----:B------:R-:W-:Y:S01]  /*19b0*/  UIMAD UR4, UR27, UR4, URZ ;  /* 0x000000041b0472a4 */ /* 0x000fe2000f8e023f */
[----:B------:R-:W-:Y:S01]  /*19c0*/  ISETP.GE.AND P0, PT, R12, UR6, PT ;  /* 0x000000060c007c0c */ /* 0x000fe2000bf06270 */
[----:B------:R-:W-:Y:S01]  /*19d0*/  IMAD.WIDE.U32 R200, R20, c[0x0][0x1b0], R200 ;  /* 0x00006c0014c87a25 */ /* 0x000fe200078e00c8 */
[----:B------:R-:W-:Y:S01]  /*19e0*/  SHF.R.U32.HI R0, RZ, 0x3, R0 ;  /* 0x00000003ff007819 */ /* 0x000fe20000011600 */
[----:B------:R-:W-:Y:S01]  /*19f0*/  UIMAD UR4, UR26, UR5, UR4 ;  /* 0x000000051a0472a4 */ /* 0x000fe2000f8e0204 */
[----:B------:R-:W-:Y:S01]  /*1a00*/  IADD3 R197, R210, 0x40, RZ ;  /* 0x00000040d2c57810 */ /* 0x000fe20007ffe0ff */
[----:B------:R-:W-:Y:S01]  /*1a10*/  IMAD.WIDE.U32 R20, R20, c[0x0][0x1b8], R6 ;  /* 0x00006e0014147a25 */ /* 0x000fe200078e0006 */
[----:B------:R-:W-:-:S02]  /*1a20*/  LOP3.LUT R0, R5, R0, RZ, 0x3c, !PT ;  /* 0x0000000005007212 */ /* 0x000fc400078e3cff */
[----:B------:R-:W-:Y:S01]  /*1a30*/  IADD3 R196, R210, 0x80, RZ ;  /* 0x00000080d2c47810 */ /* 0x000fe20007ffe0ff */
[----:B------:R-:W-:Y:S01]  /*1a40*/  IMAD.MOV.U32 R7, RZ, RZ, 0x10 ;  /* 0x00000010ff077424 */ /* 0x000fe200078e00ff */
[----:B------:R-:W-:Y:S01]  /*1a50*/  LOP3.LUT R0, R0, 0xfffffe00, R3, 0xf8, !PT ;  /* 0xfffffe0000007812 */ /* 0x000fe200078ef803 */
[----:B------:R-:W-:Y:S01]  /*1a60*/  IMAD.MOV.U32 R5, RZ, RZ, 0x20 ;  /* 0x00000020ff057424 */ /* 0x000fe200078e00ff */
[----:B------:R-:W-:Y:S01]  /*1a70*/  LOP3.LUT R3, R85, 0xffffffe0, RZ, 0xc0, !PT ;  /* 0xffffffe055037812 */ /* 0x000fe200078ec0ff */
[----:B------:R-:W-:Y:S01]  /*1a80*/  IMAD.SHL.U32 R199, R199, 0x2, RZ ;  /* 0x00000002c7c77824 */ /* 0x000fe200078e00ff */
[----:B------:R-:W-:Y:S01]  /*1a90*/  IADD3 R17, R15, UR4, RZ ;  /* 0x000000040f117c10 */ /* 0x000fe2000fffe0ff */
[----:B------:R-:W-:Y:S01]  /*1aa0*/  IMAD.IADD R203, R201, 0x1, R203 ;  /* 0x00000001c9cb7824 */ /* 0x000fe200078e02cb */
[----:B------:R-:W-:Y:S01]  /*1ab0*/  SHF.R.S32.HI R85, RZ, 0x5, R85 ;  /* 0x00000005ff557819 */ /* 0x000fe20000011455 */
[----:B------:R-:W-:Y:S01]  /*1ac0*/  IMAD.IADD R8, R4, 0x1, -R3 ;  /* 0x0000000104087824 */ /* 0x000fe200078e0a03 */
[----:B------:R-:W-:Y:S01]  /*1ad0*/  SEL R7, R7, 0xfffffff0, !P2 ;  /* 0xfffffff007077807 */ /* 0x000fe20005000000 */
[----:B------:R-:W-:Y:S01]  /*1ae0*/  IMAD.IADD R23, R21, 0x1, R23 ;  /* 0x0000000115177824 */ /* 0x000fe200078e0217 */
[----:B------:R-:W-:Y:S01]  /*1af0*/  SEL R5, R5, 0xffffffe0, !P3 ;  /* 0xffffffe005057807 */ /* 0x000fe20005800000 */
        /* <DEDUP_REMOVED lines=31> */
.L_x_412:
[----:B------:R-:W-:Y:S05]  /*1cf0*/  BSYNC B0 ;  /* 0x0000000000007941 */ /* 0x000fea0003800000 */
.L_x_411:
[----:B------:R-:W-:Y:S01]  /*1d00*/  IADD3 R6, R12, 0x20, RZ ;  /* 0x000000200c067810 */ /* 0x000fe20007ffe0ff */
[----:B------:R-:W-:Y:S03]  /*1d10*/  BSSY B0, `(.L_x_413) ;  /* 0x0000024000007945 */ /* 0x000fe60003800000 */
[----:B------:R-:W-:-:S13]  /*1d20*/  ISETP.GE.AND P0, PT, R6, UR6, PT ;  /* 0x0000000606007c0c */ /* 0x000fda000bf06270 */
        /* <DEDUP_REMOVED lines=34> */
.L_x_414:
[----:B------:R-:W-:Y:S05]  /*1f50*/  BSYNC B0 ;  /* 0x0000000000007941 */ /* 0x000fea0003800000 */
.L_x_413:
[----:B------:R-:W-:Y:S01]  /*1f60*/  IADD3 R3, R12, 0x40, RZ ;  /* 0x000000400c037810 */ /* 0x000fe20007ffe0ff */
[----:B------:R-:W-:Y:S03]  /*1f70*/  BSSY B0, `(.L_x_415) ;  /* 0x0000024000007945 */ /* 0x000fe60003800000 */
[----:B------:R-:W-:-:S13]  /*1f80*/  ISETP.GE.AND P0, PT, R3, UR6, PT ;  /* 0x0000000603007c0c */ /* 0x000fda000bf06270 */
        /* <DEDUP_REMOVED lines=34> */
.L_x_416:
[----:B------:R-:W-:Y:S05]  /*21b0*/  BSYNC B0 ;  /* 0x0000000000007941 */ /* 0x000fea0003800000 */
.L_x_415:
[----:B------:R-:W-:Y:S01]  /*21c0*/  IADD3 R3, R12, 0x60, RZ ;  /* 0x000000600c037810 */ /* 0x000fe20007ffe0ff */
[----:B------:R-:W-:Y:S01]  /*21d0*/  UMOV UR17, 0x6 ;  /* 0x0000000600117882 */ /* 0x000fe20000000000 */
[----:B------:R-:W-:Y:S01]  /*21e0*/  BSSY B0, `(.L_x_417) ;  /* 0x0000026000007945 */ /* 0x000fe20003800000 */
[----:B------:R-:W-:Y:S01]  /*21f0*/  ULDC.64 UR8, c[0x0][0x198] ;  /* 0x0000660000087ab9 */ /* 0x000fe20000000a00 */
[----:B------:R-:W-:Y:S01]  /*2200*/  ISETP.GE.AND P0, PT, R3, UR6, PT ;  /* 0x0000000603007c0c */ /* 0x000fe2000bf06270 */
[----:B------:R-:W-:Y:S02]  /*2210*/  USHF.L.U64.HI UR24, UR8, UR17, UR9 ;  /* 0x0000001108187299 */ /* 0x000fe40008010209 */
[----:B------:R-:W-:-:S10]  /*2220*/  USHF.L.U32 UR25, UR8, 0x6, URZ ;  /* 0x0000000608197899 */ /* 0x000fd4000800063f */
[----:B------:R-:W-:Y:S05]  /*2230*/  @P0 BRA `(.L_x_418) ;  /* 0x0000020000000947 */ /* 0x000fea0003800000 */
[----:B------:R-:W-:Y:S01]  /*2240*/  IADD3 R3, P0, R18, 0x60, RZ ;  /* 0x0000006012037810 */ /* 0x000fe20007f1e0ff */
[----:B------:R-:W-:Y:S01]  /*2250*/  IMAD.MOV.U32 R15, RZ, RZ, R17 ;  /* 0x000000ffff0f7224 */ /* 0x000fe200078e0011 */
[----:B------:R-:W-:Y:S02]  /*2260*/  ISETP.GE.AND P3, PT, R210, c[0x0][0x220], PT ;  /* 0x00008800d2007a0c */ /* 0x000fe40003f66270 */
[----:B------:R-:W-:Y:S01]  /*2270*/  ISETP.GE.AND P2, PT, R197, c[0x0][0x220], PT ;  /* 0x00008800c5007a0c */ /* 0x000fe20003f46270 */
[----:B-1----:R-:W-:Y:S01]  /*2280*/  IMAD.X R10, RZ, RZ, R19, P0 ;  /* 0x000000ffff0a7224 */ /* 0x002fe200000e0613 */
        /* <DEDUP_REMOVED lines=27> */
.L_x_418:
[----:B------:R-:W-:Y:S05]  /*2440*/  BSYNC B0 ;  /* 0x0000000000007941 */ /* 0x000fea0003800000 */
.L_x_417:
[----:B------:R-:W-:Y:S01]  /*2450*/  UIADD3 UR22, UR13, -0x1, URZ ;  /* 0xffffffff0d167890 */ /* 0x000fe2000fffe03f */
[----:B------:R-:W-:Y:S01]  /*2460*/  MOV R202, R200 ;  /* 0x000000c800ca7202 */ /* 0x000fe20000000f00 */
[----:B------:R-:W-:Y:S01]  /*2470*/  IMAD.U32 R3, RZ, RZ, UR25 ;  /* 0x00000019ff037e24 */ /* 0x000fe2000f8e00ff */
[----:B------:R-:W-:Y:S01]  /*2480*/  BSSY B0, `(.L_x_419) ;  /* 0x0000022000007945 */ /* 0x000fe20003800000 */
[----:B------:R-:W-:Y:S02]  /*2490*/  UIMAD UR18, UR22, -0x40, UR21 ;  /* 0xffffffc0161278a4 */ /* 0x000fe4000f8e0215 */
[----:B------:R-:W-:Y:S01]  /*24a0*/  USHF.R.S32.HI UR19, URZ, 0x1f, UR22 ;  /* 0x0000001f3f137899 */ /* 0x000fe20008011416 */
[----:B------:R-:W-:Y:S01]  /*24b0*/  IMAD.WIDE.U32 R14, R3, UR22, R202 ;  /* 0x00000016030e7c25 */ /* 0x000fe2000f8e00ca */
[----:B------:R-:W-:Y:S02]  /*24c0*/  UIMAD UR4, UR24, UR22, URZ ;  /* 0x00000016180472a4 */ /* 0x000fe4000f8e023f */
[----:B------:R-:W-:-:S02]  /*24d0*/  ISETP.GE.AND P0, PT, R12, UR18, PT ;  /* 0x000000120c007c0c */ /* 0x000fc4000bf06270 */
[----:B------:R-:W-:-:S06]  /*24e0*/  UIMAD UR4, UR19, UR25, UR4 ;  /* 0x00000019130472a4 */ /* 0x000fcc000f8e0204 */
[----:B------:R-:W-:-:S05]  /*24f0*/  IADD3 R9, R15, UR4, RZ ;  /* 0x000000040f097c10 */ /* 0x000fca000fffe0ff */
        /* <DEDUP_REMOVED lines=26> */
.L_x_420:
[----:B------:R-:W-:Y:S05]  /*26a0*/  BSYNC B0 ;  /* 0x0000000000007941 */ /* 0x000fea0003800000 */
.L_x_419:
[----:B------:R-:W-:Y:S01]  /*26b0*/  ISETP.GE.AND P0, PT, R6, UR18, PT ;  /* 0x0000001206007c0c */ /* 0x000fe2000bf06270 */
        /* <DEDUP_REMOVED lines=8> */
[----:B-1----:R-:W-:Y:S02]  /*2740*/  IADD3 R10, P1, R14, UR9, RZ ;  /* 0x000000090e0a7c10 */ /* 0x002fe4000ff3e0ff */
        /* <DEDUP_REMOVED lines=24> */
.L_x_422:
[----:B------:R-:W-:Y:S05]  /*28d0*/  BSYNC B0 ;  /* 0x0000000000007941 */ /* 0x000fea0003800000 */
.L_x_421:
[----:B------:R-:W-:Y:S01]  /*28e0*/  ULDC.64 UR4, c[0x0][0x318] ;  /* 0x0000c60000047ab9 */ /* 0x000fe20000000a00 */
[----:B------:R-:W0:Y:S01]  /*28f0*/  LDGDEPBAR ;  /* 0x00000000000079af */ /* 0x000e220000000000 */
[----:B------:R-:W-:-:S04]  /*2900*/  UISETP.NE.U32.AND UP1, UPT, URZ, UR4, UPT ;  /* 0x000000043f00728c */ /* 0x000fc8000bf25070 */
[----:B------:R-:W-:-:S03]  /*2910*/  UISETP.NE.AND.EX UP1, UPT, URZ, UR5, UPT, UP1 ;  /* 0x000000053f00728c */ /* 0x000fc6000bf25310 */
[----:B------:R-:W-:-:S03]  /*2920*/  ULDC.64 UR4, c[0x0][0x320] ;  /* 0x0000c80000047ab9 */ /* 0x000fc60000000a00 */
[----:B------:R-:W-:-:S05]  /*2930*/  PLOP3.LUT P0, PT, PT, PT, UP1, 0x80, 0x0 ;  /* 0x000000000000781c */ /* 0x000fca0003f0f018 */
[----:B------:R-:W-:Y:S02]  /*2940*/  @UP1 USHF.R.S32.HI UR28, URZ, 0x1f, UR16 ;  /* 0x0000001f3f1c1899 */ /* 0x000fe40008011410 */
[----:B------:R-:W-:Y:S02]  /*2950*/  @UP1 UIMAD.WIDE.U32 UR26, UR16, UR4, UR26 ;  /* 0x00000004101a12a5 */ /* 0x000fe4000f8e001a */
[----:B------:R-:W-:-:S03]  /*2960*/  @UP1 UIMAD UR28, UR28, UR4, URZ ;  /* 0x000000041c1c12a4 */ /* 0x000fc6000f8e023f */
[----:B------:R-:W-:Y:S01]  /*2970*/  ULDC UR4, c[0x0][0x318] ;  /* 0x0000c60000047ab9 */ /* 0x000fe20000000800 */
[----:B------:R-:W-:-:S04]  /*2980*/  DEPBAR.LE SB0, 0x0 ;  /* 0x000080000000791a */ /* 0x000fc80000000000 */
[----:B------:R-:W-:Y:S02]  /*2990*/  @UP1 UIMAD UR5, UR16, UR5, UR28 ;  /* 0x00000005100512a4 */ /* 0x000fe4000f8e021c */
[----:B------:R-:W-:Y:S02]  /*29a0*/  @UP1 ULEA UR28, UP0, UR26, UR4, 0x2 ;  /* 0x000000041a1c1291 */ /* 0x000fe4000f80103f */
[----:B------:R-:W-:Y:S02]  /*29b0*/  @UP1 UIADD3 UR5, UR27, UR5, URZ ;  /* 0x000000051b051290 */ /* 0x000fe4000fffe03f */
[----:B------:R-:W-:Y:S02]  /*29c0*/  ULDC UR4, c[0x0][0x31c] ;  /* 0x0000c70000047ab9 */ /* 0x000fe40000000800 */
[----:B------:R-:W-:Y:S01]  /*29d0*/  @UP1 ULEA.HI.X UR29, UR26, UR4, UR5, 0x2, UP0 ;  /* 0x000000041a1d1291 */ /* 0x000fe200080f1405 */
[----:B-1----:R-:W-:Y:S01]  /*29e0*/  IMAD.U32 R14, RZ, RZ, UR28 ;  /* 0x0000001cff0e7e24 */ /* 0x002fe2000f8e00ff */
[----:B------:R-:W1:Y:S01]  /*29f0*/  @P0 MUFU.RCP R9, c[0x0][0x238] ;  /* 0x00008e0000090b08 */ /* 0x000e620000001000 */
[----:B------:R-:W-:Y:S01]  /*2a00*/  ISETP.GE.AND P1, PT, R12, UR18, PT ;  /* 0x000000120c007c0c */ /* 0x000fe2000bf26270 */
[----:B------:R-:W-:-:S02]  /*2a10*/  ULDC.64 UR4, c[0x0][0x1a0] ;  /* 0x0000680000047ab9 */ /* 0x000fc40000000a00 */
[----:B------:R-:W-:-:S05]  /*2a20*/  IMAD.U32 R15, RZ, RZ, UR29 ;  /* 0x0000001dff0f7e24 */ /* 0x000fca000f8e00ff */
[----:B------:R-:W1:Y:S01]  /*2a30*/  @P0 LDG.E R10, [R14.64] ;  /* 0x0000000e0e0a0981 */ /* 0x000e62000c1e1900 */
[----:B------:R-:W-:Y:S01]  /*2a40*/  USHF.L.U32 UR16, UR4, 0x6, URZ ;  /* 0x0000000604107899 */ /* 0x000fe2000800063f */
[----:B------:R-:W-:Y:S01]  /*2a50*/  IMAD.MOV.U32 R22, RZ, RZ, R20 ;  /* 0x000000ffff167224 */ /* 0x000fe200078e0014 */
[----:B------:R-:W-:Y:S01]  /*2a60*/  USHF.L.U64.HI UR17, UR4, UR17, UR5 ;  /* 0x0000001104117299 */ /* 0x000fe20008010205 */
[----:B------:R-:W-:Y:S01]  /*2a70*/  BAR.SYNC.DEFER_BLOCKING 0x0 ;  /* 0x0000000000007b1d */ /* 0x000fe20000010000 */
[----:B------:R-:W-:Y:S02]  /*2a80*/  IMAD.SHL.U32 R198, R4, 0x2, RZ ;  /* 0x0000000204c67824 */ /* 0x000fe400078e00ff */
[----:B------:R-:W-:Y:S01]  /*2a90*/  UIMAD UR5, UR17, UR22, URZ ;  /* 0x00000016110572a4 */ /* 0x000fe2000f8e023f */
[----:B------:R-:W-:Y:S02]  /*2aa0*/  IMAD.U32 R195, RZ, RZ, UR16 ;  /* 0x00000010ffc37e24 */ /* 0x000fe4000f8e00ff */
[----:B------:R-:W-:Y:S01]  /*2ab0*/  BSSY B0, `(.L_x_423) ;  /* 0x0000029000007945 */ /* 0x000fe20003800000 */
[----:B------:R-:W-:Y:S01]  /*2ac0*/  UIMAD UR5, UR19, UR16, UR5 ;  /* 0x00000010130572a4 */ /* 0x000fe2000f8e0205 */
[----:B------:R-:W-:-:S02]  /*2ad0*/  LOP3.LUT R198, R198, 0x6, RZ, 0xc0, !PT ;  /* 0x00000006c6c67812 */ /* 0x000fc400078ec0ff */
[----:B------:R-:W-:Y:S01]  /*2ae0*/  UMOV UR19, URZ ;  /* 0x0000003f00137c82 */ /* 0x000fe20008000000 */
[----:B------:R2:W-:Y:S04]  /*2af0*/  @P1 STS.128 [R199+0x12000], RZ ;  /* 0x012000ffc7001388 */ /* 0x0005e80000000c00 */
[----:B------:R2:W-:Y:S04]  /*2b00*/  @P1 STS.128 [R199+0x14000], RZ ;  /* 0x014000ffc7001388 */ /* 0x0005e80000000c00 */
[----:B------:R2:W-:Y:S01]  /*2b10*/  @P1 STS.128 [R199+0x16000], RZ ;  /* 0x016000ffc7001388 */ /* 0x0005e20000000c00 */
[----:B-1----:R-:W-:Y:S01]  /*2b20*/  @P0 FMUL.FTZ R10, R10, R9 ;  /* 0x000000090a0a0220 */ /* 0x002fe20000410000 */
[----:B------:R-:W-:-:S03]  /*2b30*/  SHF.R.S32.HI R9, RZ, 0x1f, R8 ;  /* 0x0000001fff097819 */ /* 0x000fc60000011408 */
[----:B------:R1:W3:Y:S01]  /*2b40*/  @P0 R2UR UR26, R10 ;  /* 0x000000000a1a03c2 */ /* 0x0002e200000e0000 */
[----:B------:R-:W-:-:S04]  /*2b50*/  LEA.HI R8, R9, R8, RZ, 0x2 ;  /* 0x0000000809087211 */ /* 0x000fc800078f10ff */
[----:B------:R-:W-:Y:S01]  /*2b60*/  SHF.R.S32.HI R4, RZ, 0x2, R8 ;  /* 0x00000002ff047819 */ /* 0x000fe20000011408 */
[----:B-1----:R-:W-:Y:S01]  /*2b70*/  IMAD.WIDE.U32 R10, R195, UR22, R22 ;  /* 0x00000016c30a7c25 */ /* 0x002fe2000f8e0016 */
[----:B---3--:R-:W-:-:S04]  /*2b80*/  @UP1 UMOV UR19, UR26 ;  /* 0x0000001a00131c82 */ /* 0x008fc80008000000 */
[----:B------:R-:W-:Y:S01]  /*2b90*/  IADD3 R8, R11, UR5, RZ ;  /* 0x000000050b087c10 */ /* 0x000fe2000fffe0ff */
[----:B------:R-:W-:Y:S05]  /*2ba0*/  @P1 BRA `(.L_x_424) ;  /* 0x0000019000001947 */ /* 0x000fea0003800000 */
[----:B--2---:R-:W-:Y:S02]  /*2bb0*/  ISETP.GE.AND P3, PT, R210, c[0x0][0x220], PT ;  /* 0x00008800d2007a0c */ /* 0x004fe40003f66270 */
        /* <DEDUP_REMOVED lines=24> */
.L_x_424:
[----:B--2---:R-:W-:Y:S05]  /*2d40*/  BSYNC B0 ;  /* 0x0000000000007941 */ /* 0x004fea0003800000 */
.L_x_423:
[----:B------:R-:W-:Y:S01]  /*2d50*/  ISETP.GE.AND P0, PT, R6, UR18, PT ;  /* 0x0000001206007c0c */ /* 0x000fe2000bf06270 */
        /* <DEDUP_REMOVED lines=35> */
.L_x_426:
[----:B------:R-:W-:Y:S05]  /*2f90*/  BSYNC B0 ;  /* 0x0000000000007941 */ /* 0x000fea0003800000 */
.L_x_425:
[C---:B------:R-:W-:Y:S01]  /*2fa0*/  IMAD.SHL.U32 R6, R2.reuse, 0x40, RZ ;  /* 0x0000004002067824 */ /* 0x040fe200078e00ff */
[----:B------:R-:W-:Y:S01]  /*2fb0*/  R2P PR, R2, 0x6 ;  /* 0x0000000602007804 */ /* 0x000fe20000000000 */
[----:B------:R-:W-:Y:S01]  /*2fc0*/  IMAD.SHL.U32 R12, R12, 0x8, RZ ;  /* 0x000000080c0c7824 */ /* 0x000fe200078e00ff */
[----:B------:R-:W-:Y:S01]  /*2fd0*/  UIADD3 UR4, UR21, -UR12, URZ ;  /* 0x8000000c15047290 */ /* 0x000fe2000fffe03f */
[C---:B------:R-:W-:Y:S01]  /*2fe0*/  IMAD R194, R85.reuse, 0x400, R0 ;  /* 0x0000040055c27824 */ /* 0x040fe200078e0200 */
[----:B---3--:R-:W-:Y:S01]  /*2ff0*/  LOP3.LUT R9, R6, 0x1c0, RZ, 0xc0, !PT ;  /* 0x000001c006097812 */ /* 0x008fe200078ec0ff */
[----:B------:R-:W-:Y:S01]  /*3000*/  UIADD3 UR5, UR21, 0x1, -UR12 ;  /* 0x0000000115057890 */ /* 0x000fe2000fffe80c */
[----:B------:R-:W-:Y:S01]  /*3010*/  LEA R85, R85, UR20, 0x4 ;  /* 0x0000001455557c11 */ /* 0x000fe2000f8e20ff */
[----:B------:R-:W-:Y:S01]  /*3020*/  IMAD.SHL.U32 R194, R194, 0x2, RZ ;  /* 0x00000002c2c27824 */ /* 0x000fe200078e00ff */
[----:B------:R-:W-:Y:S01]  /*3030*/  LOP3.LUT R6, R9, 0x8, R12, 0xf8, !PT ;  /* 0x0000000809067812 */ /* 0x000fe200078ef80c */
[----:B------:R-:W0:Y:S01]  /*3040*/  LDGDEPBAR ;  /* 0x00000000000079af */ /* 0x000e220000000000 */
[----:B------:R-:W-:Y:S01]  /*3050*/  SHF.R.U32.HI R9, RZ, 0x3, R9 ;  /* 0x00000003ff097819 */ /* 0x000fe20000011609 */
[--C-:B------:R-:W-:Y:S01]  /*3060*/  IMAD R192, R7, 0x2, R194.reuse ;  /* 0x0000000207c07824 */ /* 0x100fe200078e02c2 */
[----:B------:R-:W-:Y:S01]  /*3070*/  UISETP.GT.AND UP0, UPT, UR22, UR7, UPT ;  /* 0x000000071600728c */ /* 0x000fe2000bf04270 */
[----:B------:R-:W-:Y:S01]  /*3080*/  LDSM.16.M88.4 R64, [R194] ;  /* 0x00000000c240783b */ /* 0x000fe20000000200 */
[----:B------:R-:W-:Y:S01]  /*3090*/  LOP3.LUT R6, R6, R9, RZ, 0x3c, !PT ;  /* 0x0000000906067212 */ /* 0x000fe200078e3cff */
[----:B------:R-:W-:-:S02]  /*30a0*/  IMAD R190, R5, 0x2, R194 ;  /* 0x0000000205be7824 */ /* 0x000fc400078e02c2 */
[----:B------:R-:W-:Y:S01]  /*30b0*/  LDSM.16.M88.4 R48, [R192] ;  /* 0x00000000c030783b */ /* 0x000fe20000000200 */
[----:B------:R-:W-:Y:S02]  /*30c0*/  IMAD R189, R5, 0x2, R192 ;  /* 0x0000000205bd7824 */ /* 0x000fe400078e02c0 */
[----:B------:R-:W-:Y:S01]  /*30d0*/  IMAD R193, R193, 0x200, R6 ;  /* 0x00000200c1c17824 */ /* 0x000fe200078e0206 */
[----:B-1----:R-:W-:Y:S01]  /*30e0*/  LDSM.16.M88.4 R12, [R190] ;  /* 0x00000000be0c783b */ /* 0x002fe20000000200 */
[----:B------:R-:W-:Y:S02]  /*30f0*/  IMAD.IADD R4, R4, 0x1, R85 ;  /* 0x0000000104047824 */ /* 0x000fe400078e0255 */
[----:B------:R-:W-:-:S03]  /*3100*/  IMAD.SHL.U32 R193, R193, 0x2, RZ ;  /* 0x00000002c1c17824 */ /* 0x000fc600078e00ff */
[----:B------:R-:W-:Y:S02]  /*3110*/  IADD3 R209, R4, UR4, RZ ;  /* 0x0000000404d17c10 */ /* 0x000fe4000fffe0ff */
[----:B------:R-:W1:Y:S01]  /*3120*/  LDSM.16.M88.4 R28, [R193+0xc800] ;  /* 0x00c80000c11c783b */ /* 0x000e620000000200 */
[C---:B------:R-:W-:Y:S02]  /*3130*/  IADD3 R2, R193.reuse, 0xc000, RZ ;  /* 0x0000c000c1027810 */ /* 0x040fe40007ffe0ff */
[----:B------:R-:W-:Y:S01]  /*3140*/  IADD3 R191, R193, 0xc020, RZ ;  /* 0x0000c020c1bf7810 */ /* 0x000fe20007ffe0ff */
[----:B------:R-:W3:Y:S01]  /*3150*/  LDSM.16.M88.4 R36, [R193+0xc000] ;  /* 0x00c00000c124783b */ /* 0x000ee20000000200 */
[----:B------:R-:W-:Y:S01]  /*3160*/  @P1 IADD3 R191, R2, -0x20, RZ ;  /* 0xffffffe002bf1810 */ /* 0x000fe20007ffe0ff */
[----:B------:R-:W-:Y:S01]  /*3170*/  IMAD.MOV.U32 R2, RZ, RZ, 0x40 ;  /* 0x00000040ff027424 */ /* 0x000fe200078e00ff */
[----:B------:R-:W-:Y:S01]  /*3180*/  IADD3 R208, R209, -c[0x0][0x2e4], RZ ;  /* 0x8000b900d1d07a10 */ /* 0x000fe20007ffe0ff */
[----:B------:R-:W4:Y:S01]  /*3190*/  LDSM.16.M88.4 R16, [R193+0xd000] ;  /* 0x00d00000c110783b */ /* 0x000f220000000200 */
[----:B------:R-:W-:-:S02]  /*31a0*/  IADD3 R183, R191, 0x800, RZ ;  /* 0x00000800bfb77810 */ /* 0x000fc40007ffe0ff */
[----:B------:R-:W-:Y:S01]  /*31b0*/  SEL R2, R2, 0xffffffc0, !P2 ;  /* 0xffffffc002027807 */ /* 0x000fe20005000000 */
[----:B------:R-:W5:Y:S01]  /*31c0*/  LDSM.16.M88.4 R72, [R193+0xd800] ;  /* 0x00d80000c148783b */ /* 0x000f620000000200 */
[----:B------:R-:W-:Y:S02]  /*31d0*/  IMNMX R208, RZ, R208, !PT ;  /* 0x000000d0ffd07217 */ /* 0x000fe40007800200 */
[----:B------:R-:W-:Y:S01]  /*31e0*/  IADD3 R182, R191, 0x1000, RZ ;  /* 0x00001000bfb67810 */ /* 0x000fe20007ffe0ff */
[----:B------:R-:W2:Y:S01]  /*31f0*/  LDSM.16.M88.4 R8, [R191+0x800] ;  /* 0x00080000bf08783b */ /* 0x000ea20000000200 */
[----:B------:R-:W-:Y:S01]  /*3200*/  IMAD.IADD R187, R193, 0x1, R2 ;  /* 0x00000001c1bb7824 */ /* 0x000fe200078e0202 */
[----:B------:R-:W-:Y:S01]  /*3210*/  IADD3 R181, R191, 0x1800, RZ ;  /* 0x00001800bfb57810 */ /* 0x000fe20007ffe0ff */
[----:B------:R-:W-:Y:S01]  /*3220*/  IMAD.IADD R180, R2, 0x1, R191 ;  /* 0x0000000102b47824 */ /* 0x000fe200078e02bf */
[----:B------:R-:W2:Y:S01]  /*3230*/  LDSM.16.M88.4 R60, [R191] ;  /* 0x00000000bf3c783b */ /* 0x000ea20000000200 */
[----:B------:R-:W-:-:S02]  /*3240*/  IADD3 R2, R4, 0x8, RZ ;  /* 0x0000000804027810 */ /* 0x000fc40007ffe0ff */
[C---:B------:R-:W-:Y:S01]  /*3250*/  IADD3 R179, R191.reuse, 0x2000, RZ ;  /* 0x00002000bfb37810 */ /* 0x040fe20007ffe0ff */
[----:B------:R-:W2:Y:S01]  /*3260*/  LDSM.16.M88.4 R56, [R191+0x1000] ;  /* 0x00100000bf38783b */ /* 0x000ea20000000200 */
[----:B------:R-:W-:Y:S01]  /*3270*/  IADD3 R206, R2, UR4, RZ ;  /* 0x0000000402ce7c10 */ /* 0x000fe2000fffe0ff */
[----:B------:R-:W-:Y:S01]  /*3280*/  ULDC UR4, c[0x0][0x2e8] ;  /* 0x0000ba0000047ab9 */ /* 0x000fe20000000800 */
[C---:B------:R-:W-:Y:S01]  /*3290*/  IADD3 R178, R191.reuse, 0x2800, RZ ;  /* 0x00002800bfb27810 */ /* 0x040fe20007ffe0ff */
[----:B------:R-:W2:Y:S01]  /*32a0*/  LDSM.16.M88.4 R52, [R191+0x1800] ;  /* 0x00180000bf34783b */ /* 0x000ea20000000200 */
[----:B------:R-:W-:Y:S01]  /*32b0*/  UIADD3 UR4, UR5, UR4, URZ ;  /* 0x0000000405047290 */ /* 0x000fe2000fffe03f */
[----:B------:R-:W-:Y:S02]  /*32c0*/  IADD3 R205, R206, -c[0x0][0x2e4], RZ ;  /* 0x8000b900cecd7a10 */ /* 0x000fe40007ffe0ff */
[----:B------:R-:W2:Y:S01]  /*32d0*/  LDSM.16.M88.4 R44, [R187+0xc000] ;  /* 0x00c00000bb2c783b */ /* 0x000ea20000000200 */
[----:B------:R-:W-:-:S02]  /*32e0*/  IADD3 R177, R191, 0x3000, RZ ;  /* 0x00003000bfb17810 */ /* 0x000fc40007ffe0ff */
[----:B------:R-:W-:Y:S01]  /*32f0*/  IADD3 R207, R4, UR4, RZ ;  /* 0x0000000404cf7c10 */ /* 0x000fe2000fffe0ff */
[----:B------:R-:W-:Y:S01]  /*3300*/  LDSM.16.M88.4 R76, [R191+0x2800] ;  /* 0x00280000bf4c783b */ /* 0x000fe20000000200 */
[----:B------:R-:W-:Y:S02]  /*3310*/  IADD3 R204, R2, UR4, RZ ;  /* 0x0000000402cc7c10 */ /* 0x000fe4000fffe0ff */
[----:B------:R-:W-:Y:S01]  /*3320*/  IMNMX R207, R207, UR21, PT ;  /* 0x00000015cfcf7c17 */ /* 0x000fe2000b800200 */
[----:B-1----:R-:W-:Y:S01]  /*3330*/  HMMA.16816.F32 R32, R64, R28, RZ ;  /* 0x0000001c4020723c */ /* 0x002fe200000018ff */
[----:B------:R-:W-:Y:S01]  /*3340*/  LDSM.16.M88.4 R80, [R193+0x11000] ;  /* 0x01100000c150783b */ /* 0x000fe20000000200 */
[----:B------:R-:W-:Y:S02]  /*3350*/  IMNMX R204, R204, UR21, PT ;  /* 0x00000015cccc7c17 */ /* 0x000fe4000b800200 */
[----:B------:R-:W-:Y:S02]  /*3360*/  IMNMX R205, RZ, R205, !PT ;  /* 0x000000cdffcd7217 */ /* 0x000fe40007800200 */
[----:B------:R-:W-:-:S02]  /*3370*/  IADD3 R176, R191, 0x3800, RZ ;  /* 0x00003800bfb07810 */ /* 0x000fc40007ffe0ff */
[C---:B------:R-:W-:Y:S01]  /*3380*/  HMMA.16816.F32 R28, R64.reuse, R30, RZ ;  /* 0x0000001e401c723c */ /* 0x040fe200000018ff */
[C---:B------:R-:W-:Y:S02]  /*3390*/  IADD3 R175, R191.reuse, 0x4000, RZ ;  /* 0x00004000bfaf7810 */ /* 0x040fe40007ffe0ff */
[C---:B------:R-:W-:Y:S02]  /*33a0*/  IADD3 R174, R191.reuse, 0x4800, RZ ;  /* 0x00004800bfae7810 */ /* 0x040fe40007ffe0ff */
[C---:B------:R-:W-:Y:S02]  /*33b0*/  IADD3 R173, R191.reuse, 0x5000, RZ ;  /* 0x00005000bfad7810 */ /* 0x040fe40007ffe0ff */
[----:B------:R-:W-:Y:S01]  /*33c0*/  IADD3 R172, R191, 0x5800, RZ ;  /* 0x00005800bfac7810 */ /* 0x000fe20007ffe0ff */
[C---:B---3--:R-:W-:Y:S08]  /*33d0*/  HMMA.16816.F32 R40, R64.reuse, R36, RZ ;  /* 0x000000244028723c */ /* 0x048ff000000018ff */
[C---:B------:R-:W-:Y:S08]  /*33e0*/  HMMA.16816.F32 R36, R64.reuse, R38, RZ ;  /* 0x000000264024723c */ /* 0x040ff000000018ff */
[C---:B----4-:R-:W-:Y:S08]  /*33f0*/  HMMA.16816.F32 R24, R64.reuse, R16, RZ ;  /* 0x000000104018723c */ /* 0x050ff000000018ff */
[C---:B------:R-:W-:Y:S08]  /*3400*/  HMMA.16816.F32 R16, R64.reuse, R18, RZ ;  /* 0x000000124010723c */ /* 0x040ff000000018ff */
[C---:B-----5:R-:W-:Y:S08]  /*3410*/  HMMA.16816.F32 R68, R64.reuse, R72, RZ ;  /* 0x000000484044723c */ /* 0x060ff000000018ff */
[----:B------:R-:W-:Y:S01]  /*3420*/  HMMA.16816.F32 R64, R64, R74, RZ ;  /* 0x0000004a4040723c */ /* 0x000fe200000018ff */
[----:B------:R-:W-:Y:S07]  /*3430*/  LDSM.16.M88.4 R72, [R193+0xf800] ;  /* 0x00f80000c148783b */ /* 0x000fee0000000200 */
[C---:B--2---:R-:W-:Y:S08]  /*3440*/  HMMA.16816.F32 R32, R48.reuse, R8, R32 ;  /* 0x000000083020723c */ /* 0x044ff00000001820 */
[C---:B------:R-:W-:Y:S01]  /*3450*/  HMMA.16816.F32 R28, R48.reuse, R10, R28 ;  /* 0x0000000a301c723c */ /* 0x040fe2000000181c */
[----:B------:R-:W1:Y:S07]  /*3460*/  LDSM.16.M88.4 R8, [R187+0xc800] ;  /* 0x00c80000bb08783b */ /* 0x000e6e0000000200 */
[C---:B------:R-:W-:Y:S08]  /*3470*/  HMMA.16816.F32 R40, R48.reuse, R60, R40 ;  /* 0x0000003c3028723c */ /* 0x040ff00000001828 */
[C---:B------:R-:W-:Y:S01]  /*3480*/  HMMA.16816.F32 R36, R48.reuse, R62, R36 ;  /* 0x0000003e3024723c */ /* 0x040fe20000001824 */
[----:B------:R-:W-:Y:S07]  /*3490*/  LDSM.16.M88.4 R60, [R180+0x1000] ;  /* 0x00100000b43c783b */ /* 0x000fee0000000200 */
[C---:B------:R-:W-:Y:S08]  /*34a0*/  HMMA.16816.F32 R24, R48.reuse, R56, R24 ;  /* 0x000000383018723c */ /* 0x040ff00000001818 */
[C---:B------:R-:W-:Y:S01]  /*34b0*/  HMMA.16816.F32 R16, R48.reuse, R58, R16 ;  /* 0x0000003a3010723c */ /* 0x040fe20000001810 */
[----:B------:R-:W2:Y:S07]  /*34c0*/  LDSM.16.M88.4 R56, [R187+0xd000] ;  /* 0x00d00000bb38783b */ /* 0x000eae0000000200 */
[C---:B------:R-:W-:Y:S08]  /*34d0*/  HMMA.16816.F32 R68, R48.reuse, R52, R68 ;  /* 0x000000343044723c */ /* 0x040ff00000001844 */
[----:B------:R-:W-:Y:S01]  /*34e0*/  HMMA.16816.F32 R64, R48, R54, R64 ;  /* 0x000000363040723c */ /* 0x000fe20000001840 */
[----:B------:R-:W3:Y:S04]  /*34f0*/  LDSM.16.M88.4 R48, [R187+0xd800] ;  /* 0x00d80000bb30783b */ /* 0x000ee80000000200 */
[----:B------:R-:W-:Y:S03]  /*3500*/  LDSM.16.M88.4 R52, [R180] ;  /* 0x00000000b434783b */ /* 0x000fe60000000200 */
[C---:B------:R-:W-:Y:S08]  /*3510*/  HMMA.16816.F32 R40, R12.reuse, R44, R40 ;  /* 0x0000002c0c28723c */ /* 0x040ff00000001828 */
[C---:B------:R-:W-:Y:S01]  /*3520*/  HMMA.16816.F32 R36, R12.reuse, R46, R36 ;  /* 0x0000002e0c24723c */ /* 0x040fe20000001824 */
[----:B------:R-:W4:Y:S07]  /*3530*/  LDSM.16.M88.4 R44, [R189] ;  /* 0x00000000bd2c783b */ /* 0x000f2e0000000200 */
[C---:B-1----:R-:W-:Y:S08]  /*3540*/  HMMA.16816.F32 R32, R12.reuse, R8, R32 ;  /* 0x000000080c20723c */ /* 0x042ff00000001820 */
[C---:B------:R-:W-:Y:S01]  /*3550*/  HMMA.16816.F32 R28, R12.reuse, R10, R28 ;  /* 0x0000000a0c1c723c */ /* 0x040fe2000000181c */
[----:B------:R-:W1:Y:S07]  /*3560*/  LDSM.16.M88.4 R8, [R180+0x800] ;  /* 0x00080000b408783b */ /* 0x000e6e0000000200 */
[C---:B--2---:R-:W-:Y:S08]  /*3570*/  HMMA.16816.F32 R24, R12.reuse, R56, R24 ;  /* 0x000000380c18723c */ /* 0x044ff00000001818 */
[C---:B------:R-:W-:Y:S01]  /*3580*/  HMMA.16816.F32 R16, R12.reuse, R58, R16 ;  /* 0x0000003a0c10723c */ /* 0x040fe20000001810 */
[----:B------:R-:W2:Y:S07]  /*3590*/  LDSM.16.M88.4 R56, [R180+0x1800] ;  /* 0x00180000b438783b */ /* 0x000eae0000000200 */
[C---:B---3--:R-:W-:Y:S08]  /*35a0*/  HMMA.16816.F32 R68, R12.reuse, R48, R68 ;  /* 0x000000300c44723c */ /* 0x048ff00000001844 */
[----:B------:R-:W-:Y:S01]  /*35b0*/  HMMA.16816.F32 R64, R12, R50, R64 ;  /* 0x000000320c40723c */ /* 0x000fe20000001840 */
[----:B------:R-:W-:Y:S04]  /*35c0*/  LDSM.16.M88.4 R48, [R194+0x4000] ;  /* 0x00400000c230783b */ /* 0x000fe80000000200 */
[----:B------:R-:W3:Y:S03]  /*35d0*/  LDSM.16.M88.4 R12, [R193+0xe000] ;  /* 0x00e00000c10c783b */ /* 0x000ee60000000200 */
[C---:B----4-:R-:W-:Y:S08]  /*35e0*/  HMMA.16816.F32 R40, R44.reuse, R52, R40 ;  /* 0x000000342c28723c */ /* 0x050ff00000001828 */
[C---:B------:R-:W-:Y:S01]  /*35f0*/  HMMA.16816.F32 R36, R44.reuse, R54, R36 ;  /* 0x000000362c24723c */ /* 0x040fe20000001824 */
[----:B------:R-:W4:Y:S07]  /*3600*/  LDSM.16.M88.4 R52, [R193+0xe800] ;  /* 0x00e80000c134783b */ /* 0x000f2e0000000200 */
[C---:B-1----:R-:W-:Y:S08]  /*3610*/  HMMA.16816.F32 R32, R44.reuse, R8, R32 ;  /* 0x000000082c20723c */ /* 0x042ff00000001820 */
[C---:B------:R-:W-:Y:S01]  /*3620*/  HMMA.16816.F32 R28, R44.reuse, R10, R28 ;  /* 0x0000000a2c1c723c */ /* 0x040fe2000000181c */
[----:B------:R-:W1:Y:S07]  /*3630*/  LDSM.16.M88.4 R8, [R193+0xf000] ;  /* 0x00f00000c108783b */ /* 0x000e6e0000000200 */
[C---:B------:R-:W-:Y:S08]  /*3640*/  HMMA.16816.F32 R24, R44.reuse, R60, R24 ;  /* 0x0000003c2c18723c */ /* 0x040ff00000001818 */
[C---:B------:R-:W-:Y:S01]  /*3650*/  HMMA.16816.F32 R16, R44.reuse, R62, R16 ;  /* 0x0000003e2c10723c */ /* 0x040fe20000001810 */
[----:B------:R-:W-:Y:S07]  /*3660*/  LDSM.16.M88.4 R60, [R191+0x3000] ;  /* 0x00300000bf3c783b */ /* 0x000fee0000000200 */
[C---:B--2---:R-:W-:Y:S08]  /*3670*/  HMMA.16816.F32 R68, R44.reuse, R56, R68 ;  /* 0x000000382c44723c */ /* 0x044ff00000001844 */
[----:B------:R-:W-:Y:S01]  /*3680*/  HMMA.16816.F32 R64, R44, R58, R64 ;  /* 0x0000003a2c40723c */ /* 0x000fe20000001840 */
[----:B------:R-:W-:Y:S04]  /*3690*/  LDSM.16.M88.4 R44, [R192+0x4000] ;  /* 0x00400000c02c783b */ /* 0x000fe80000000200 */
[----:B------:R-:W-:Y:S03]  /*36a0*/  LDSM.16.M88.4 R56, [R191+0x3800] ;  /* 0x00380000bf38783b */ /* 0x000fe60000000200 */
[C---:B---3--:R-:W-:Y:S08]  /*36b0*/  HMMA.16816.F32 R40, R48.reuse, R12, R40 ;  /* 0x0000000c3028723c */ /* 0x048ff00000001828 */
[C---:B------:R-:W-:Y:S01]  /*36c0*/  HMMA.16816.F32 R36, R48.reuse, R14, R36 ;  /* 0x0000000e3024723c */ /* 0x040fe20000001824 */
[----:B------:R-:W2:Y:S07]  /*36d0*/  LDSM.16.M88.4 R12, [R191+0x2000] ;  /* 0x00200000bf0c783b */ /* 0x000eae0000000200 */
[C---:B----4-:R-:W-:Y:S08]  /*36e0*/  HMMA.16816.F32 R32, R48.reuse, R52, R32 ;  /* 0x000000343020723c */ /* 0x050ff00000001820 */
[C---:B------:R-:W-:Y:S01]  /*36f0*/  HMMA.16816.F32 R28, R48.reuse, R54, R28 ;  /* 0x00000036301c723c */ /* 0x040fe2000000181c */
[----:B------:R-:W-:Y:S07]  /*3700*/  LDSM.16.M88.4 R52, [R187+0xe000] ;  /* 0x00e00000bb34783b */ /* 0x000fee0000000200 */
[C---:B-1----:R-:W-:Y:S08]  /*3710*/  HMMA.16816.F32 R24, R48.reuse, R8, R24 ;  /* 0x000000083018723c */ /* 0x042ff00000001818 */
[C---:B------:R-:W-:Y:S01]  /*3720*/  HMMA.16816.F32 R16, R48.reuse, R10, R16 ;  /* 0x0000000a3010723c */ /* 0x040fe20000001810 */
[----:B------:R-:W1:Y:S07]  /*3730*/  LDSM.16.M88.4 R8, [R190+0x4000] ;  /* 0x00400000be08783b */ /* 0x000e6e0000000200 */
        /* <DEDUP_REMOVED lines=25> */
[----:B------:R-:W-:Y:S07]  /*38d0*/  LDSM.16.M88.4 R72, [R193+0x11800] ;  /* 0x01180000c148783b */ /* 0x000fee0000000200 */
[C---:B--2---:R-:W-:Y:S08]  /*38e0*/  HMMA.16816.F32 R68, R8.reuse, R12, R68 ;  /* 0x0000000c0844723c */ /* 0x044ff00000001844 */
[----:B------:R-:W-:Y:S01]  /*38f0*/  HMMA.16816.F32 R64, R8, R14, R64 ;  /* 0x0000000e0840723c */ /* 0x000fe20000001840 */
[----:B------:R-:W2:Y:S04]  /*3900*/  LDSM.16.M88.4 R12, [R193+0x10000] ;  /* 0x01000000c10c783b */ /* 0x000ea80000000200 */
[----:B------:R-:W4:Y:S03]  /*3910*/  LDSM.16.M88.4 R8, [R193+0x10800] ;  /* 0x01080000c108783b */ /* 0x000f260000000200 */
[C---:B-----5:R-:W-:Y:S08]  /*3920*/  HMMA.16816.F32 R40, R44.reuse, R60, R40 ;  /* 0x0000003c2c28723c */ /* 0x060ff00000001828 */
[C---:B------:R-:W-:Y:S01]  /*3930*/  HMMA.16816.F32 R36, R44.reuse, R62, R36 ;  /* 0x0000003e2c24723c */ /* 0x040fe20000001824 */
[----:B------:R-:W-:Y:S07]  /*3940*/  LDSM.16.M88.4 R60, [R192+0x8000] ;  /* 0x00800000c03c783b */ /* 0x000fee0000000200 */
[C---:B------:R-:W-:Y:S08]  /*3950*/  HMMA.16816.F32 R32, R44.reuse, R56, R32 ;  /* 0x000000382c20723c */ /* 0x040ff00000001820 */
[C---:B------:R-:W-:Y:S01]  /*3960*/  HMMA.16816.F32 R28, R44.reuse, R58, R28 ;  /* 0x0000003a2c1c723c */ /* 0x040fe2000000181c */
[----:B------:R-:W5:Y:S07]  /*3970*/  LDSM.16.M88.4 R56, [R191+0x4000] ;  /* 0x00400000bf38783b */ /* 0x000f6e0000000200 */
        /* <DEDUP_REMOVED lines=15> */
[C---:B------:R-:W-:Y:S01]  /*3a70*/  HMMA.16816.F32 R72, R76.reuse, R74, R64 ;  /* 0x0000004a4c48723c */ /* 0x040fe20000001840 */
[----:B------:R-:W4:Y:S07]  /*3a80*/  LDSM.16.M88.4 R64, [R187+0x10800] ;  /* 0x01080000bb40783b */ /* 0x000f2e0000000200 */
[----:B------:R-:W-:Y:S01]  /*3a90*/  HMMA.16816.F32 R16, R76, R82, R16 ;  /* 0x000000524c10723c */ /* 0x000fe20000001810 */
[----:B------:R-:W2:Y:S07]  /*3aa0*/  LDSM.16.M88.4 R76, [R187+0x11000] ;  /* 0x01100000bb4c783b */ /* 0x000eae0000000200 */
[C---:B-----5:R-:W-:Y:S07]  /*3ab0*/  HMMA.16816.F32 R40, R60.reuse, R56, R40 ;  /* 0x000000383c28723c */ /* 0x060fee0000001828 */
[----:B------:R-:W-:Y:S01]  /*3ac0*/  IMAD.U32 R57, RZ, RZ, UR22 ;  /* 0x00000016ff397e24 */ /* 0x000fe2000f8e00ff */
[----:B-1----:R-:W-:Y:S03]  /*3ad0*/  HMMA.16816.F32 R32, R60, R52, R32 ;  /* 0x000000343c20723c */ /* 0x002fe60000001820 */
[----:B------:R-:W-:-:S04]  /*3ae0*/  IMAD R56, R57, 0x40, R198 ;  /* 0x0000004039387824 */ /* 0x000fc800078e02c6 */
[----:B------:R-:W-:Y:S01]  /*3af0*/  IMAD.IADD R6, R209, 0x1, -R56 ;  /* 0x00000001d1067824 */ /* 0x000fe200078e0a38 */
[C---:B------:R-:W-:Y:S01]  /*3b00*/  HMMA.16816.F32 R28, R60.reuse, R54, R28 ;  /* 0x000000363c1c723c */ /* 0x040fe2000000181c */
[C---:B------:R-:W-:Y:S02]  /*3b10*/  ISETP.GE.AND P5, PT, R56.reuse, R207, PT ;  /* 0x000000cf3800720c */ /* 0x040fe40003fa6270 */
[C---:B------:R-:W-:Y:S02]  /*3b20*/  ISETP.GE.AND P4, PT, R56.reuse, R204, PT ;  /* 0x000000cc3800720c */ /* 0x040fe40003f86270 */
[----:B------:R-:W-:Y:S02]  /*3b30*/  IABS R6, R6 ;  /* 0x0000000600067213 */ /* 0x000fe40000000000 */
[C---:B------:R-:W-:Y:S01]  /*3b40*/  ISETP.LT.OR P5, PT, R56.reuse, R208, P5 ;  /* 0x000000d03800720c */ /* 0x040fe20002fa1670 */
[----:B---3--:R-:W-:Y:S01]  /*3b50*/  HMMA.16816.F32 R52, R60, R48, R24 ;  /* 0x000000303c34723c */ /* 0x008fe20000001818 */
[----:B------:R-:W1:Y:S01]  /*3b60*/  LDSM.16.M88.4 R24, [R187+0x11800] ;  /* 0x01180000bb18783b */ /* 0x000e620000000200 */
[----:B------:R-:W-:-:S02]  /*3b70*/  ISETP.LT.OR P4, PT, R56, R205, P4 ;  /* 0x000000cd3800720c */ /* 0x000fc40002781670 */
[----:B------:R-:W-:-:S04]  /*3b80*/  IADD3 R2, R56, 0x11, RZ ;  /* 0x0000001138027810 */ /* 0x000fc80007ffe0ff */
[C---:B------:R-:W-:Y:S08]  /*3b90*/  HMMA.16816.F32 R68, R60.reuse, R44, R68 ;  /* 0x0000002c3c44723c */ /* 0x040ff00000001844 */
[C---:B------:R-:W-:Y:S08]  /*3ba0*/  HMMA.16816.F32 R72, R60.reuse, R46, R72 ;  /* 0x0000002e3c48723c */ /* 0x040ff00000001848 */
[----:B------:R-:W-:Y:S01]  /*3bb0*/  HMMA.16816.F32 R16, R60, R50, R16 ;  /* 0x000000323c10723c */ /* 0x000fe20000001810 */
[----:B------:R-:W-:Y:S07]  /*3bc0*/  LDSM.16.M88.4 R48, [R180+0x4000] ;  /* 0x00400000b430783b */ /* 0x000fee0000000200 */
[----:B--2---:R-:W-:Y:S01]  /*3bd0*/  HMMA.16816.F32 R44, R8, R12, R40 ;  /* 0x0000000c082c723c */ /* 0x004fe20000001828 */
[----:B------:R-:W2:Y:S07]  /*3be0*/  LDSM.16.M88.4 R40, [R189+0x8000] ;  /* 0x00800000bd28783b */ /* 0x000eae0000000200 */
[----:B------:R-:W-:Y:S08]  /*3bf0*/  HMMA.16816.F32 R36, R60, R58, R36 ;  /* 0x0000003a3c24723c */ /* 0x000ff00000001824 */
[C---:B----4-:R-:W-:Y:S08]  /*3c00*/  HMMA.16816.F32 R32, R8.reuse, R64, R32 ;  /* 0x000000400820723c */ /* 0x050ff00000001820 */
[C---:B------:R-:W-:Y:S08]  /*3c10*/  HMMA.16816.F32 R28, R8.reuse, R66, R28 ;  /* 0x00000042081c723c */ /* 0x040ff0000000181c */
[C---:B------:R-:W-:Y:S01]  /*3c20*/  HMMA.16816.F32 R36, R8.reuse, R14, R36 ;  /* 0x0000000e0824723c */ /* 0x040fe20000001824 */
[----:B------:R-:W3:Y:S07]  /*3c30*/  LDSM.16.M88.4 R12, [R180+0x4800] ;  /* 0x00480000b40c783b */ /* 0x000eee0000000200 */
[C---:B------:R-:W-:Y:S08]  /*3c40*/  HMMA.16816.F32 R52, R8.reuse, R76, R52 ;  /* 0x0000004c0834723c */ /* 0x040ff00000001834 */
[C---:B------:R-:W-:Y:S08]  /*3c50*/  HMMA.16816.F32 R16, R8.reuse, R78, R16 ;  /* 0x0000004e0810723c */ /* 0x040ff00000001810 */
[C---:B-1----:R-:W-:Y:S07]  /*3c60*/  HMMA.16816.F32 R68, R8.reuse, R24, R68 ;  /* 0x000000180844723c */ /* 0x042fee0000001844 */
[----:B------:R-:W-:Y:S01]  /*3c70*/  IADD3 R25, R56, 0x8, RZ ;  /* 0x0000000838197810 */ /* 0x000fe20007ffe0ff */
[----:B------:R-:W-:Y:S01]  /*3c80*/  HMMA.16816.F32 R72, R8, R26, R72 ;  /* 0x0000001a0848723c */ /* 0x000fe20000001848 */
[----:B------:R-:W-:-:S02]  /*3c90*/  IMAD.IADD R24, R209, 0x1, -R2 ;  /* 0x00000001d1187824 */ /* 0x000fc400078e0a02 */
[CC--:B------:R-:W-:Y:S02]  /*3ca0*/  ISETP.GE.AND P0, PT, R25.reuse, R207.reuse, PT ;  /* 0x000000cf1900720c */ /* 0x0c0fe40003f06270 */
[----:B------:R-:W-:Y:S02]  /*3cb0*/  ISETP.GE.AND P6, PT, R25, R204, PT ;  /* 0x000000cc1900720c */ /* 0x000fe40003fc6270 */
[----:B------:R-:W-:Y:S01]  /*3cc0*/  IMAD.IADD R8, R206, 0x1, -R56 ;  /* 0x00000001ce087824 */ /* 0x000fe200078e0a38 */
[C---:B--2---:R-:W-:Y:S01]  /*3cd0*/  HMMA.16816.F32 R44, R40.reuse, R48, R44 ;  /* 0x00000030282c723c */ /* 0x044fe2000000182c */
[----:B------:R-:W-:Y:S01]  /*3ce0*/  IMAD.MOV.U32 R9, RZ, RZ, R6 ;  /* 0x000000ffff097224 */ /* 0x000fe200078e0006 */
[----:B------:R-:W-:Y:S01]  /*3cf0*/  IADD3 R6, R56, 0x1, RZ ;  /* 0x0000000138067810 */ /* 0x000fe20007ffe0ff */
[C---:B------:R-:W-:Y:S01]  /*3d00*/  IMAD.IADD R27, R209.reuse, 0x1, -R25 ;  /* 0x00000001d11b7824 */ /* 0x040fe200078e0a19 */
[----:B------:R-:W-:Y:S02]  /*3d10*/  IABS R8, R8 ;  /* 0x0000000800087213 */ /* 0x000fe40000000000 */
[----:B------:R-:W-:Y:S01]  /*3d20*/  ISETP.GE.AND P2, PT, R6, R207, PT ;  /* 0x000000cf0600720c */ /* 0x000fe20003f46270 */
[----:B------:R-:W-:Y:S01]  /*3d30*/  IMAD.IADD R10, R209, 0x1, -R6 ;  /* 0x00000001d10a7824 */ /* 0x000fe200078e0a06 */
[----:B------:R-:W1:Y:S01]  /*3d40*/  I2F R9, R9 ;  /* 0x0000000900097306 */ /* 0x000e620000201400 */
[----:B------:R-:W-:Y:S01]  /*3d50*/  IMAD.MOV.U32 R11, RZ, RZ, R8 ;  /* 0x000000ffff0b7224 */ /* 0x000fe200078e0008 */
[----:B---3--:R-:W-:Y:S01]  /*3d60*/  HMMA.16816.F32 R28, R40, R14, R28 ;  /* 0x0000000e281c723c */ /* 0x008fe2000000181c */
[----:B------:R-:W-:Y:S01]  /*3d70*/  IMAD.IADD R26, R206, 0x1, -R6 ;  /* 0x00000001ce1a7824 */ /* 0x000fe200078e0a06 */
[----:B------:R-:W-:-:S02]  /*3d80*/  IABS R8, R10 ;  /* 0x0000000a00087213 */ /* 0x000fc40000000000 */
[----:B------:R-:W-:Y:S02]  /*3d90*/  ISETP.GE.AND P1, PT, R6, R204, PT ;  /* 0x000000cc0600720c */ /* 0x000fe40003f26270 */
[----:B------:R-:W2:Y:S01]  /*3da0*/  I2F R11, R11 ;  /* 0x0000000b000b7306 */ /* 0x000ea20000201400 */
[----:B------:R-:W-:Y:S01]  /*3db0*/  IADD3 R14, R56, 0x9, RZ ;  /* 0x00000009380e7810 */ /* 0x000fe20007ffe0ff */
[C---:B------:R-:W-:Y:S01]  /*3dc0*/  HMMA.16816.F32 R36, R40.reuse, R50, R36 ;  /* 0x000000322824723c */ /* 0x040fe20000001824 */
[----:B------:R-:W-:Y:S02]  /*3dd0*/  ISETP.LT.OR P0, PT, R25, R208, P0 ;  /* 0x000000d01900720c */ /* 0x000fe40000701670 */
[----:B------:R-:W-:Y:S01]  /*3de0*/  ISETP.GE.AND P3, PT, R14, R207, PT ;  /* 0x000000cf0e00720c */ /* 0x000fe20003f66270 */
[----:B------:R-:W-:Y:S01]  /*3df0*/  IMAD.IADD R4, R209, 0x1, -R14 ;  /* 0x00000001d1047824 */ /* 0x000fe200078e0a0e */
[----:B------:R-:W-:Y:S01]  /*3e00*/  ISETP.LT.OR P6, PT, R25, R205, P6 ;  /* 0x000000cd1900720c */ /* 0x000fe200037c1670 */
[----:B------:R-:W3:Y:S01]  /*3e10*/  I2F R8, R8 ;  /* 0x0000000800087306 */ /* 0x000ee20000201400 */
[----:B-1----:R-:W-:Y:S01]  /*3e20*/  FFMA.FTZ R44, R9, -UR19, R44 ;  /* 0x80000013092c7c23 */ /* 0x002fe2000801002c */
[----:B------:R-:W-:Y:S01]  /*3e30*/  HMMA.16816.F32 R32, R40, R12, R32 ;  /* 0x0000000c2820723c */ /* 0x000fe20000001820 */
[----:B------:R-:W-:Y:S01]  /*3e40*/  IABS R4, R4 ;  /* 0x0000000400047213 */ /* 0x000fe20000000000 */
[----:B------:R-:W-:Y:S01]  /*3e50*/  IMAD.IADD R25, R206, 0x1, -R25 ;  /* 0x00000001ce197824 */ /* 0x000fe200078e0a19 */
[----:B------:R-:W-:-:S02]  /*3e60*/  ISETP.LT.OR P2, PT, R6, R208, P2 ;  /* 0x000000d00600720c */ /* 0x000fc40001741670 */
[----:B------:R-:W-:Y:S01]  /*3e70*/  FSEL R44, R44, -INF , !P5 ;  /* 0xff8000002c2c7808 */ /* 0x000fe20006800000 */
[----:B--2---:R-:W-:Y:S01]  /*3e80*/  FFMA.FTZ R46, R11, -UR19, R46 ;  /* 0x800000130b2e7c23 */ /* 0x004fe2000801002e */
[----:B------:R-:W-:Y:S01]  /*3e90*/  IADD3 R12, R56, 0x10, RZ ;  /* 0x00000010380c7810 */ /* 0x000fe20007ffe0ff */
[----:B------:R-:W1:Y:S01]  /*3ea0*/  I2F R4, R4 ;  /* 0x0000000400047306 */ /* 0x000e620000201400 */
[C---:B------:R-:W-:Y:S02]  /*3eb0*/  ISETP.GE.AND P5, PT, R14.reuse, R204, PT ;  /* 0x000000cc0e00720c */ /* 0x040fe40003fa6270 */
[C---:B------:R-:W-:Y:S01]  /*3ec0*/  ISETP.LT.OR P3, PT, R14.reuse, R208, P3 ;  /* 0x000000d00e00720c */ /* 0x040fe20001f61670 */
[----:B------:R-:W-:Y:S01]  /*3ed0*/  IMAD.IADD R13, R209, 0x1, -R12 ;  /* 0x00000001d10d7824 */ /* 0x000fe200078e0a0c */
[----:B------:R-:W-:Y:S01]  /*3ee0*/  ISETP.LT.OR P5, PT, R14, R205, P5 ;  /* 0x000000cd0e00720c */ /* 0x000fe20002fa1670 */
[----:B---3--:R-:W-:Y:S01]  /*3ef0*/  FFMA.FTZ R45, R8, -UR19, R45 ;  /* 0x80000013082d7c23 */ /* 0x008fe2000801002d */
[----:B------:R-:W-:Y:S01]  /*3f00*/  IABS R26, R26 ;  /* 0x0000001a001a7213 */ /* 0x000fe20000000000 */
[----:B------:R-:W2:Y:S01]  /*3f10*/  LDSM.16.M88.4 R8, [R180+0x5000] ;  /* 0x00500000b408783b */ /* 0x000ea20000000200 */
[C---:B------:R-:W-:Y:S01]  /*3f20*/  IMAD.IADD R14, R206.reuse, 0x1, -R14 ;  /* 0x00000001ce0e7824 */ /* 0x040fe200078e0a0e */
[----:B------:R-:W-:Y:S01]  /*3f30*/  IABS R27, R27 ;  /* 0x0000001b001b7213 */ /* 0x000fe20000000000 */
[----:B------:R-:W-:Y:S01]  /*3f40*/  IMAD.IADD R15, R206, 0x1, -R12 ;  /* 0x00000001ce0f7824 */ /* 0x000fe200078e0a0c */
[----:B------:R-:W-:Y:S01]  /*3f50*/  ISETP.LT.OR P1, PT, R6, R205, P1 ;  /* 0x000000cd0600720c */ /* 0x000fe20000f21670 */
[----:B------:R-:W3:Y:S01]  /*3f60*/  I2F R26, R26 ;  /* 0x0000001a001a7306 */ /* 0x000ee20000201400 */
[----:B------:R-:W-:-:S02]  /*3f70*/  FSEL R6, R46, -INF , !P4 ;  /* 0xff8000002e067808 */ /* 0x000fc40006000000 */
[----:B------:R-:W-:Y:S01]  /*3f80*/  FSEL R45, R45, -INF , !P2 ;  /* 0xff8000002d2d7808 */ /* 0x000fe20005000000 */
[----:B-1----:R-:W-:Y:S01]  /*3f90*/  FFMA.FTZ R37, R4, -UR19, R37 ;  /* 0x8000001304257c23 */ /* 0x002fe20008010025 */
[----:B------:R-:W-:Y:S02]  /*3fa0*/  IABS R25, R25 ;  /* 0x0000001900197213 */ /* 0x000fe40000000000 */
[C---:B------:R-:W-:Y:S01]  /*3fb0*/  ISETP.GE.AND P4, PT, R12.reuse, R207, PT ;  /* 0x000000cf0c00720c */ /* 0x040fe20003f86270 */
[----:B------:R-:W1:Y:S01]  /*3fc0*/  I2F R27, R27 ;  /* 0x0000001b001b7306 */ /* 0x000e620000201400 */
[----:B------:R-:W-:Y:S02]  /*3fd0*/  ISETP.GE.AND P2, PT, R12, R204, PT ;  /* 0x000000cc0c00720c */ /* 0x000fe40003f46270 */
[----:B------:R-:W-:Y:S02]  /*3fe0*/  IABS R13, R13 ;  /* 0x0000000d000d7213 */ /* 0x000fe40000000000 */
[----:B------:R-:W-:-:S02]  /*3ff0*/  IABS R14, R14 ;  /* 0x0000000e000e7213 */ /* 0x000fc40000000000 */
[C---:B------:R-:W-:Y:S01]  /*4000*/  ISETP.LT.OR P4, PT, R12.reuse, R208, P4 ;  /* 0x000000d00c00720c */ /* 0x040fe20002781670 */
[----:B------:R-:W4:Y:S01]  /*4010*/  I2F R25, R25 ;  /* 0x0000001900197306 */ /* 0x000f220000201400 */
[----:B------:R-:W-:Y:S01]  /*4020*/  ISETP.LT.OR P2, PT, R12, R205, P2 ;  /* 0x000000cd0c00720c */ /* 0x000fe20001741670 */
[----:B---3--:R-:W-:Y:S01]  /*4030*/  FFMA.FTZ R26, R26, -UR19, R47 ;  /* 0x800000131a1a7c23 */ /* 0x008fe2000801002f */
[----:B------:R-:W-:Y:S02]  /*4040*/  IADD3 R12, R56, 0x18, RZ ;  /* 0x00000018380c7810 */ /* 0x000fe40007ffe0ff */
[----:B------:R-:W-:Y:S02]  /*4050*/  IABS R15, R15 ;  /* 0x0000000f000f7213 */ /* 0x000fe40000000000 */
[----:B------:R-:W-:Y:S01]  /*4060*/  IABS R24, R24 ;  /* 0x0000001800187213 */ /* 0x000fe20000000000 */
[----:B------:R-:W3:Y:S01]  /*4070*/  I2F R13, R13 ;  /* 0x0000000d000d7306 */ /* 0x000ee20000201400 */
[----:B-1----:R-:W-:Y:S01]  /*4080*/  FFMA.FTZ R36, R27, -UR19, R36 ;  /* 0x800000131b247c23 */ /* 0x002fe20008010024 */
[----:B------:R-:W-:-:S02]  /*4090*/  FSEL R37, R37, -INF , !P3 ;  /* 0xff80000025257808 */ /* 0x000fc40005800000 */
[----:B------:R-:W-:Y:S02]  /*40a0*/  ISETP.GE.AND P3, PT, R12, R204, PT ;  /* 0x000000cc0c00720c */ /* 0x000fe40003f66270 */
[----:B------:R-:W-:Y:S02]  /*40b0*/  IADD3 R46, R56, 0x31, RZ ;  /* 0x00000031382e7810 */ /* 0x000fe40007ffe0ff */
[----:B------:R-:W1:Y:S01]  /*40c0*/  I2F R14, R14 ;  /* 0x0000000e000e7306 */ /* 0x000e620000201400 */
[----:B----4-:R-:W-:Y:S01]  /*40d0*/  FFMA.FTZ R38, R25, -UR19, R38 ;  /* 0x8000001319267c23 */ /* 0x010fe20008010026 */
[----:B------:R-:W-:Y:S01]  /*40e0*/  ISETP.LT.OR P3, PT, R12, R205, P3 ;  /* 0x000000cd0c00720c */ /* 0x000fe20001f61670 */
[C---:B--2---:R-:W-:Y:S05]  /*40f0*/  HMMA.16816.F32 R52, R40.reuse, R8, R52 ;  /* 0x000000082834723c */ /* 0x044fea0000001834 */
[----:B------:R-:W2:Y:S01]  /*4100*/  I2F R15, R15 ;  /* 0x0000000f000f7306 */ /* 0x000ea20000201400 */
[----:B---3--:R-:W-:Y:S01]  /*4110*/  FFMA.FTZ R27, R13, -UR19, R32 ;  /* 0x800000130d1b7c23 */ /* 0x008fe20008010020 */
[----:B------:R-:W-:Y:S01]  /*4120*/  IADD3 R8, R56, 0x19, RZ ;  /* 0x0000001938087810 */ /* 0x000fe20007ffe0ff */
[C---:B------:R-:W-:Y:S01]  /*4130*/  IMAD.IADD R9, R209.reuse, 0x1, -R12 ;  /* 0x00000001d1097824 */ /* 0x040fe200078e0a0c */
[----:B------:R-:W-:Y:S01]  /*4140*/  FSEL R32, R26, -INF , !P1 ;  /* 0xff8000001a207808 */ /* 0x000fe20004800000 */
[----:B------:R-:W-:Y:S01]  /*4150*/  IMAD.IADD R26, R206, 0x1, -R2 ;  /* 0x00000001ce1a7824 */ /* 0x000fe200078e0a02 */
[----:B------:R-:W-:Y:S01]  /*4160*/  ISETP.GE.AND P1, PT, R2, R207, PT ;  /* 0x000000cf0200720c */ /* 0x000fe20003f26270 */
[----:B------:R-:W-:Y:S01]  /*4170*/  IMAD.IADD R4, R209, 0x1, -R8 ;  /* 0x00000001d1047824 */ /* 0x000fe200078e0a08 */
[----:B------:R-:W-:Y:S01]  /*4180*/  IABS R9, R9 ;  /* 0x0000000900097213 */ /* 0x000fe20000000000 */
[----:B-1----:R-:W-:Y:S01]  /*4190*/  FFMA.FTZ R25, R14, -UR19, R39 ;  /* 0x800000130e197c23 */ /* 0x002fe20008010027 */
[----:B------:R-:W-:Y:S01]  /*41a0*/  FSEL R39, R36, -INF , !P0 ;  /* 0xff80000024277808 */ /* 0x000fe20004000000 */
[----:B------:R-:W-:Y:S01]  /*41b0*/  I2F R24, R24 ;  /* 0x0000001800187306 */ /* 0x000fe20000201400 */
[----:B------:R-:W-:Y:S01]  /*41c0*/  IABS R4, R4 ;  /* 0x0000000400047213 */ /* 0x000fe20000000000 */
[----:B------:R-:W-:Y:S01]  /*41d0*/  HMMA.16816.F32 R16, R40, R10, R16 ;  /* 0x0000000a2810723c */ /* 0x000fe20000001810 */
[----:B------:R-:W-:-:S02]  /*41e0*/  ISETP.GE.AND P0, PT, R2, R204, PT ;  /* 0x000000cc0200720c */ /* 0x000fc40003f06270 */
[C---:B------:R-:W-:Y:S01]  /*41f0*/  ISETP.LT.OR P1, PT, R2.reuse, R208, P1 ;  /* 0x000000d00200720c */ /* 0x040fe20000f21670 */
[----:B------:R-:W-:Y:S01]  /*4200*/  IMAD.MOV.U32 R48, RZ, RZ, R4 ;  /* 0x000000ffff307224 */ /* 0x000fe200078e0004 */
[----:B------:R-:W-:Y:S01]  /*4210*/  ISETP.LT.OR P0, PT, R2, R205, P0 ;  /* 0x000000cd0200720c */ /* 0x000fe20000701670 */
[----:B------:R1:W3:Y:S01]  /*4220*/  I2F R47, R9 ;  /* 0x00000009002f7306 */ /* 0x0002e20000201400 */
[----:B--2---:R-:W-:Y:S01]  /*4230*/  FFMA.FTZ R15, R15, -UR19, R34 ;  /* 0x800000130f0f7c23 */ /* 0x004fe20008010022 */
[----:B------:R-:W-:Y:S02]  /*4240*/  IADD3 R14, R56, 0x20, RZ ;  /* 0x00000020380e7810 */ /* 0x000fe40007ffe0ff */
[----:B------:R-:W-:Y:S02]  /*4250*/  IABS R26, R26 ;  /* 0x0000001a001a7213 */ /* 0x000fe40000000000 */
[----:B------:R-:W-:Y:S01]  /*4260*/  FSEL R27, R27, -INF , !P4 ;  /* 0xff8000001b1b7808 */ /* 0x000fe20006000000 */
[----:B------:R-:W-:Y:S01]  /*4270*/  IMAD.IADD R13, R209, 0x1, -R14 ;  /* 0x00000001d10d7824 */ /* 0x000fe200078e0a0e */
[----:B------:R-:W-:Y:S01]  /*4280*/  ISETP.GE.AND P4, PT, R8, R204, PT ;  /* 0x000000cc0800720c */ /* 0x000fe20003f86270 */
[----:B------:R-:W2:Y:S03]  /*4290*/  I2F R48, R48 ;  /* 0x0000003000307306 */ /* 0x000ea60000201400 */
[----:B------:R-:W-:-:S02]  /*42a0*/  IABS R13, R13 ;  /* 0x0000000d000d7213 */ /* 0x000fc40000000000 */
[----:B------:R-:W-:Y:S02]  /*42b0*/  ISETP.LT.OR P4, PT, R8, R205, P4 ;  /* 0x000000cd0800720c */ /* 0x000fe40002781670 */
[----:B-1----:R-:W-:Y:S01]  /*42c0*/  IADD3 R9, R56, 0x21, RZ ;  /* 0x0000002138097810 */ /* 0x002fe20007ffe0ff */
[----:B------:R-:W1:Y:S01]  /*42d0*/  I2F R26, R26 ;  /* 0x0000001a001a7306 */ /* 0x000e620000201400 */
[----:B---3--:R-:W-:-:S03]  /*42e0*/  FFMA.FTZ R11, R47, -UR19, R28 ;  /* 0x800000132f0b7c23 */ /* 0x008fc6000801001c */
[----:B------:R-:W-:-:S04]  /*42f0*/  IMAD.IADD R4, R209, 0x1, -R9 ;  /* 0x00000001d1047824 */ /* 0x000fc800078e0a09 */
[----:B------:R-:W3:Y:S01]  /*4300*/  I2F R13, R13 ;  /* 0x0000000d000d7306 */ /* 0x000ee20000201400 */
[----:B------:R-:W-:Y:S01]  /*4310*/  IABS R2, R4 ;  /* 0x0000000400027213 */ /* 0x000fe20000000000 */
[----:B--2---:R-:W-:Y:S01]  /*4320*/  FFMA.FTZ R48, R48, -UR19, R29 ;  /* 0x8000001330307c23 */ /* 0x004fe2000801001d */
[----:B------:R-:W-:Y:S02]  /*4330*/  FSEL R4, R38, -INF , !P6 ;  /* 0xff80000026047808 */ /* 0x000fe40007000000 */
[----:B------:R-:W-:Y:S02]  /*4340*/  ISETP.GE.AND P6, PT, R12, R207, PT ;  /* 0x000000cf0c00720c */ /* 0x000fe40003fc6270 */
[----:B------:R-:W-:Y:S01]  /*4350*/  IADD3 R38, R56, 0x30, RZ ;  /* 0x0000003038267810 */ /* 0x000fe20007ffe0ff */
[----:B------:R-:W2:Y:S01]  /*4360*/  I2F R34, R2 ;  /* 0x0000000200227306 */ /* 0x000ea20000201400 */
[----:B------:R-:W-:Y:S01]  /*4370*/  ISETP.LT.OR P6, PT, R12, R208, P6 ;  /* 0x000000d00c00720c */ /* 0x000fe200037c1670 */
[----:B------:R-:W-:-:S02]  /*4380*/  IMAD.IADD R12, R206, 0x1, -R12 ;  /* 0x00000001ce0c7824 */ /* 0x000fc400078e0a0c */
[----:B-1----:R-:W-:Y:S01]  /*4390*/  FFMA.FTZ R26, R26, -UR19, R35 ;  /* 0x800000131a1a7c23 */ /* 0x002fe20008010023 */
[----:B------:R-:W-:Y:S02]  /*43a0*/  FSEL R11, R11, -INF , !P6 ;  /* 0xff8000000b0b7808 */ /* 0x000fe40007000000 */
[----:B------:R-:W-:Y:S01]  /*43b0*/  IABS R49, R12 ;  /* 0x0000000c00317213 */ /* 0x000fe20000000000 */
[----:B------:R-:W-:Y:S01]  /*43c0*/  IMAD.IADD R12, R206, 0x1, -R8 ;  /* 0x00000001ce0c7824 */ /* 0x000fe200078e0a08 */
[----:B------:R-:W-:Y:S01]  /*43d0*/  FSEL R26, R26, -INF , !P0 ;  /* 0xff8000001a1a7808 */ /* 0x000fe20004000000 */
[----:B---3--:R-:W-:Y:S01]  /*43e0*/  FFMA.FTZ R52, R13, -UR19, R52 ;  /* 0x800000130d347c23 */ /* 0x008fe20008010034 */
[CC--:B------:R-:W-:Y:S02]  /*43f0*/  ISETP.GE.AND P0, PT, R9.reuse, R207.reuse, PT ;  /* 0x000000cf0900720c */ /* 0x0c0fe40003f06270 */
[----:B------:R-:W-:Y:S01]  /*4400*/  IABS R12, R12 ;  /* 0x0000000c000c7213 */ /* 0x000fe20000000000 */
[----:B------:R-:W1:Y:S01]  /*4410*/  I2F R49, R49 ;  /* 0x0000003100317306 */ /* 0x000e620000201400 */
[----:B------:R-:W-:Y:S01]  /*4420*/  ISETP.GE.AND P6, PT, R9, R204, PT ;  /* 0x000000cc0900720c */ /* 0x000fe20003fc6270 */
[----:B--2---:R-:W-:Y:S01]  /*4430*/  FFMA.FTZ R53, R34, -UR19, R53 ;  /* 0x8000001322357c23 */ /* 0x004fe20008010035 */
[----:B------:R-:W-:Y:S01]  /*4440*/  FSEL R2, R25, -INF , !P5 ;  /* 0xff80000019027808 */ /* 0x000fe20006800000 */
[----:B------:R-:W-:Y:S01]  /*4450*/  FFMA.FTZ R25, R24, -UR19, R33 ;  /* 0x8000001318197c23 */ /* 0x000fe20008010021 */
[----:B------:R-:W-:Y:S01]  /*4460*/  FSEL R24, R15, -INF , !P2 ;  /* 0xff8000000f187808 */ /* 0x000fe20005000000 */
[----:B------:R-:W-:Y:S01]  /*4470*/  IMAD.IADD R15, R206, 0x1, -R14 ;  /* 0x00000001ce0f7824 */ /* 0x000fe200078e0a0e */
[----:B------:R-:W-:Y:S01]  /*4480*/  ISETP.GE.AND P5, PT, R8, R207, PT ;  /* 0x000000cf0800720c */ /* 0x000fe20003fa6270 */
[----:B------:R-:W2:Y:S01]  /*4490*/  I2F R12, R12 ;  /* 0x0000000c000c7306 */ /* 0x000ea20000201400 */
[----:B------:R-:W-:-:S02]  /*44a0*/  FSEL R25, R25, -INF , !P1 ;  /* 0xff80000019197808 */ /* 0x000fc40004800000 */
[----:B------:R-:W-:Y:S02]  /*44b0*/  ISETP.LT.OR P5, PT, R8, R208, P5 ;  /* 0x000000d00800720c */ /* 0x000fe40002fa1670 */
[----:B------:R-:W-:Y:S02]  /*44c0*/  IABS R15, R15 ;  /* 0x0000000f000f7213 */ /* 0x000fe40000000000 */
[----:B------:R-:W-:Y:S01]  /*44d0*/  IADD3 R8, R56, 0x28, RZ ;  /* 0x0000002838087810 */ /* 0x000fe20007ffe0ff */
[----:B-1----:R-:W-:Y:S01]  /*44e0*/  FFMA.FTZ R10, R49, -UR19, R30 ;  /* 0x80000013310a7c23 */ /* 0x002fe2000801001e */
[C---:B------:R-:W-:Y:S01]  /*44f0*/  ISETP.GE.AND P2, PT, R14.reuse, R207, PT ;  /* 0x000000cf0e00720c */ /* 0x040fe20003f46270 */
[----:B------:R-:W-:Y:S01]  /*4500*/  IMAD.IADD R30, R209, 0x1, -R46 ;  /* 0x00000001d11e7824 */ /* 0x000fe200078e0a2e */
[C---:B------:R-:W-:Y:S01]  /*4510*/  ISETP.GE.AND P1, PT, R14.reuse, R204, PT ;  /* 0x000000cc0e00720c */ /* 0x040fe20003f26270 */
[----:B------:R-:W1:Y:S01]  /*4520*/  I2F R15, R15 ;  /* 0x0000000f000f7306 */ /* 0x000e620000201400 */
[----:B------:R-:W-:-:S02]  /*4530*/  ISETP.LT.OR P2, PT, R14, R208, P2 ;  /* 0x000000d00e00720c */ /* 0x000fc40001741670 */
[-C--:B------:R-:W-:Y:S01]  /*4540*/  ISETP.LT.OR P1, PT, R14, R205.reuse, P1 ;  /* 0x000000cd0e00720c */ /* 0x080fe20000f21670 */
[----:B------:R-:W-:Y:S01]  /*4550*/  IMAD.IADD R14, R209, 0x1, -R8 ;  /* 0x00000001d10e7824 */ /* 0x000fe200078e0a08 */
[----:B------:R-:W-:Y:S01]  /*4560*/  IADD3 R33, R56, 0x29, RZ ;  /* 0x0000002938217810 */ /* 0x000fe20007ffe0ff */
[----:B--2---:R-:W-:Y:S01]  /*4570*/  FFMA.FTZ R47, R12, -UR19, R31 ;  /* 0x800000130c2f7c23 */ /* 0x004fe2000801001f */
[----:B------:R-:W-:Y:S01]  /*4580*/  ISETP.LT.OR P0, PT, R9, R208, P0 ;  /* 0x000000d00900720c */ /* 0x000fe20000701670 */
[C---:B------:R-:W-:Y:S01]  /*4590*/  IMAD.IADD R31, R209.reuse, 0x1, -R38 ;  /* 0x00000001d11f7824 */ /* 0x040fe200078e0a26 */
[----:B------:R-:W-:Y:S01]  /*45a0*/  IABS R14, R14 ;  /* 0x0000000e000e7213 */ /* 0x000fe20000000000 */
[----:B------:R-:W-:Y:S01]  /*45b0*/  IMAD.IADD R28, R209, 0x1, -R33 ;  /* 0x00000001d11c7824 */ /* 0x000fe200078e0a21 */
[----:B------:R-:W-:Y:S01]  /*45c0*/  ISETP.LT.OR P6, PT, R9, R205, P6 ;  /* 0x000000cd0900720c */ /* 0x000fe200037c1670 */
[----:B------:R-:W-:Y:S01]  /*45d0*/  IMAD.IADD R9, R206, 0x1, -R9 ;  /* 0x00000001ce097824 */ /* 0x000fe200078e0a09 */
[----:B------:R-:W-:Y:S01]  /*45e0*/  FSEL R10, R10, -INF , !P3 ;  /* 0xff8000000a0a7808 */ /* 0x000fe20005800000 */
[----:B------:R-:W-:Y:S01]  /*45f0*/  IMAD.MOV.U32 R35, RZ, RZ, R14 ;  /* 0x000000ffff237224 */ /* 0x000fe200078e000e */
[----:B------:R-:W-:Y:S01]  /*4600*/  IABS R14, R28 ;  /* 0x0000001c000e7213 */ /* 0x000fe20000000000 */
[----:B-1----:R-:W-:Y:S01]  /*4610*/  FFMA.FTZ R54, R15, -UR19, R54 ;  /* 0x800000130f367c23 */ /* 0x002fe20008010036 */
[----:B------:R-:W-:Y:S01]  /*4620*/  IABS R34, R9 ;  /* 0x0000000900227213 */ /* 0x000fe20000000000 */
[----:B------:R-:W-:Y:S01]  /*4630*/  IMAD.IADD R50, R206, 0x1, -R33 ;  /* 0x00000001ce327824 */ /* 0x000fe200078e0a21 */
[----:B------:R1:W2:Y:S01]  /*4640*/  I2F R36, R14 ;  /* 0x0000000e00247306 */ /* 0x0002a20000201400 */
[----:B------:R-:W-:-:S02]  /*4650*/  FSEL R9, R48, -INF , !P5 ;  /* 0xff80000030097808 */ /* 0x000fc40006800000 */
[C---:B------:R-:W-:Y:S01]  /*4660*/  ISETP.GE.AND P3, PT, R8.reuse, R207, PT ;  /* 0x000000cf0800720c */ /* 0x040fe20003f66270 */
[----:B------:R-:W-:Y:S01]  /*4670*/  IMAD.MOV.U32 R48, RZ, RZ, R34 ;  /* 0x000000ffff307224 */ /* 0x000fe200078e0022 */
[----:B------:R-:W-:Y:S01]  /*4680*/  ISETP.GE.AND P5, PT, R8, R204, PT ;  /* 0x000000cc0800720c */ /* 0x000fe20003fa6270 */
[----:B------:R-:W-:Y:S01]  /*4690*/  IMAD.IADD R34, R206, 0x1, -R8 ;  /* 0x00000001ce227824 */ /* 0x000fe200078e0a08 */
[C---:B------:R-:W-:Y:S01]  /*46a0*/  ISETP.LT.OR P3, PT, R8.reuse, R208, P3 ;  /* 0x000000d00800720c */ /* 0x040fe20001f61670 */
[----:B------:R-:W3:Y:S01]  /*46b0*/  I2F R35, R35 ;  /* 0x0000002300237306 */ /* 0x000ee20000201400 */
[----:B------:R-:W-:Y:S02]  /*46c0*/  ISETP.LT.OR P5, PT, R8, R205, P5 ;  /* 0x000000cd0800720c */ /* 0x000fe40002fa1670 */
[----:B------:R-:W-:Y:S02]  /*46d0*/  FSEL R8, R47, -INF , !P4 ;  /* 0xff8000002f087808 */ /* 0x000fe40006000000 */
[----:B------:R-:W-:-:S02]  /*46e0*/  FSEL R169, R52, -INF , !P2 ;  /* 0xff80000034a97808 */ /* 0x000fc40005000000 */
[C---:B------:R-:W-:Y:S01]  /*46f0*/  ISETP.GE.AND P4, PT, R33.reuse, R207, PT ;  /* 0x000000cf2100720c */ /* 0x040fe20003f86270 */
[----:B-1----:R-:W1:Y:S01]  /*4700*/  LDSM.16.M88.4 R12, [R180+0x5800] ;  /* 0x00580000b40c783b */ /* 0x002e620000000200 */
[----:B------:R-:W-:Y:S01]  /*4710*/  ISETP.GE.AND P2, PT, R33, R204, PT ;  /* 0x000000cc2100720c */ /* 0x000fe20003f46270 */
[----:B------:R-:W4:Y:S01]  /*4720*/  I2F R48, R48 ;  /* 0x0000003000307306 */ /* 0x000f220000201400 */
[----:B------:R-:W-:Y:S01]  /*4730*/  IABS R47, R34 ;  /* 0x00000022002f7213 */ /* 0x000fe20000000000 */
[----:B--2---:R-:W-:Y:S01]  /*4740*/  FFMA.FTZ R17, R36, -UR19, R17 ;  /* 0x8000001324117c23 */ /* 0x004fe20008010011 */
[----:B------:R-:W-:Y:S01]  /*4750*/  IADD3 R28, R56, 0x38, RZ ;  /* 0x00000038381c7810 */ /* 0x000fe20007ffe0ff */
[----:B------:R-:W-:-:S04]  /*4760*/  DEPBAR.LE SB0, 0x0 ;  /* 0x000080000000791a */ /* 0x000fc80000000000 */
[----:B------:R-:W-:Y:S01]  /*4770*/  IADD3 R56, R56, 0x39, RZ ;  /* 0x0000003938387810 */ /* 0x000fe20007ffe0ff */
[----:B---3--:R-:W-:Y:S01]  /*4780*/  FFMA.FTZ R16, R35, -UR19, R16 ;  /* 0x8000001323107c23 */ /* 0x008fe20008010010 */
[----:B------:R-:W-:Y:S01]  /*4790*/  ISETP.LT.OR P4, PT, R33, R208, P4 ;  /* 0x000000d02100720c */ /* 0x000fe20002781670 */
[----:B------:R-:W-:Y:S01]  /*47a0*/  IMAD.IADD R29, R209, 0x1, -R28 ;  /* 0x00000001d11d7824 */ /* 0x000fe200078e0a1c */
[----:B------:R-:W-:Y:S01]  /*47b0*/  ISETP.LT.OR P2, PT, R33, R205, P2 ;  /* 0x000000cd2100720c */ /* 0x000fe20001741670 */
[----:B------:R-:W-:Y:S01]  /*47c0*/  IMAD.MOV.U32 R33, RZ, RZ, R47 ;  /* 0x000000ffff217224 */ /* 0x000fe200078e002f */
[----:B------:R-:W-:Y:S01]  /*47d0*/  IABS R31, R31 ;  /* 0x0000001f001f7213 */ /* 0x000fe20000000000 */
[----:B------:R-:W-:Y:S01]  /*47e0*/  IMAD.IADD R47, R206, 0x1, -R38 ;  /* 0x00000001ce2f7824 */ /* 0x000fe200078e0a26 */
[----:B------:R-:W-:Y:S01]  /*47f0*/  FSEL R164, R54, -INF , !P1 ;  /* 0xff80000036a47808 */ /* 0x000fe20004800000 */
[----:B------:R-:W-:Y:S01]  /*4800*/  IMAD.IADD R49, R209, 0x1, -R56 ;  /* 0x00000001d1317824 */ /* 0x000fe200078e0a38 */
[----:B------:R-:W-:Y:S01]  /*4810*/  FSEL R161, R53, -INF , !P0 ;  /* 0xff80000035a17808 */ /* 0x000fe20004000000 */
[----:B------:R-:W2:Y:S01]  /*4820*/  I2F R33, R33 ;  /* 0x0000002100217306 */ /* 0x000ea20000201400 */
[----:B------:R-:W-:Y:S01]  /*4830*/  IABS R47, R47 ;  /* 0x0000002f002f7213 */ /* 0x000fe20000000000 */
[----:B----4-:R-:W-:Y:S01]  /*4840*/  FFMA.FTZ R48, R48, -UR19, R55 ;  /* 0x8000001330307c23 */ /* 0x010fe20008010037 */
[----:B------:R-:W-:-:S02]  /*4850*/  IABS R49, R49 ;  /* 0x0000003100317213 */ /* 0x000fc40000000000 */
[C---:B------:R-:W-:Y:S02]  /*4860*/  ISETP.GE.AND P1, PT, R38.reuse, R207, PT ;  /* 0x000000cf2600720c */ /* 0x040fe40003f26270 */
[C---:B------:R-:W-:Y:S01]  /*4870*/  ISETP.GE.AND P0, PT, R38.reuse, R204, PT ;  /* 0x000000cc2600720c */ /* 0x040fe20003f06270 */
[----:B------:R3:W-:Y:S01]  /*4880*/  I2F R34, R49 ;  /* 0x0000003100227306 */ /* 0x0007e20000201400 */
[C---:B------:R-:W-:Y:S02]  /*4890*/  ISETP.LT.OR P1, PT, R38.reuse, R208, P1 ;  /* 0x000000d02600720c */ /* 0x040fe40000f21670 */
[----:B------:R-:W-:Y:S02]  /*48a0*/  ISETP.LT.OR P0, PT, R38, R205, P0 ;  /* 0x000000cd2600720c */ /* 0x000fe40000701670 */
[----:B------:R-:W-:Y:S01]  /*48b0*/  FSEL R167, R16, -INF , !P3 ;  /* 0xff80000010a77808 */ /* 0x000fe20005800000 */
[----:B------:R-:W-:Y:S01]  /*48c0*/  IMAD.IADD R16, R206, 0x1, -R28 ;  /* 0x00000001ce107824 */ /* 0x000fe200078e0a1c */
[----:B------:R-:W-:Y:S01]  /*48d0*/  IABS R30, R30 ;  /* 0x0000001e001e7213 */ /* 0x000fe20000000000 */
[----:B------:R-:W-:Y:S01]  /*48e0*/  I2F R31, R31 ;  /* 0x0000001f001f7306 */ /* 0x000fe20000201400 */
[----:B------:R-:W-:Y:S01]  /*48f0*/  IABS R29, R29 ;  /* 0x0000001d001d7213 */ /* 0x000fe20000000000 */
[----:B--2---:R-:W-:Y:S01]  /*4900*/  FFMA.FTZ R18, R33, -UR19, R18 ;  /* 0x8000001321127c23 */ /* 0x004fe20008010012 */
[----:B-1----:R-:W-:Y:S01]  /*4910*/  HMMA.16816.F32 R68, R40, R12, R68 ;  /* 0x0000000c2844723c */ /* 0x002fe20000001844 */
[----:B------:R-:W-:-:S02]  /*4920*/  IABS R16, R16 ;  /* 0x0000001000107213 */ /* 0x000fc40000000000 */
[----:B------:R-:W-:Y:S02]  /*4930*/  FSEL R214, R48, -INF , !P6 ;  /* 0xff80000030d67808 */ /* 0x000fe40007000000 */
[----:B------:R-:W1:Y:S01]  /*4940*/  I2F R13, R47 ;  /* 0x0000002f000d7306 */ /* 0x000e620000201400 */
[----:B---3--:R-:W-:Y:S01]  /*4950*/  IABS R49, R50 ;  /* 0x0000003200317213 */ /* 0x008fe20000000000 */
[----:B------:R-:W-:Y:S01]  /*4960*/  IMAD.IADD R12, R206, 0x1, -R46 ;  /* 0x00000001ce0c7824 */ /* 0x000fe200078e0a2e */
[----:B------:R-:W-:Y:S01]  /*4970*/  HMMA.16816.F32 R72, R40, R14, R72 ;  /* 0x0000000e2848723c */ /* 0x000fe20000001848 */
[----:B------:R-:W-:Y:S02]  /*4980*/  FSEL R168, R18, -INF , !P5 ;  /* 0xff80000012a87808 */ /* 0x000fe40006800000 */
[----:B------:R-:W-:Y:S02]  /*4990*/  FSEL R163, R17, -INF , !P4 ;  /* 0xff80000011a37808 */ /* 0x000fe40006000000 */
[----:B------:R-:W2:Y:S01]  /*49a0*/  I2F R38, R49 ;  /* 0x0000003100267306 */ /* 0x000ea20000201400 */
[----:B------:R-:W-:Y:S01]  /*49b0*/  IABS R12, R12 ;  /* 0x0000000c000c7213 */ /* 0x000fe20000000000 */
[----:B------:R-:W-:Y:S01]  /*49c0*/  IMAD.IADD R14, R206, 0x1, -R56 ;  /* 0x00000001ce0e7824 */ /* 0x000fe200078e0a38 */
[----:B------:R-:W-:-:S02]  /*49d0*/  ISETP.GE.AND P6, PT, R46, R207, PT ;  /* 0x000000cf2e00720c */ /* 0x000fc40003fc6270 */
[----:B------:R-:W-:Y:S02]  /*49e0*/  ISETP.GE.AND P3, PT, R46, R204, PT ;  /* 0x000000cc2e00720c */ /* 0x000fe40003f66270 */
[----:B------:R-:W-:Y:S01]  /*49f0*/  IABS R14, R14 ;  /* 0x0000000e000e7213 */ /* 0x000fe20000000000 */
[----:B------:R-:W3:Y:S01]  /*4a00*/  I2F R30, R30 ;  /* 0x0000001e001e7306 */ /* 0x000ee20000201400 */
[-C--:B------:R-:W-:Y:S02]  /*4a10*/  ISETP.GE.AND P5, PT, R28, R207.reuse, PT ;  /* 0x000000cf1c00720c */ /* 0x080fe40003fa6270 */
[----:B-1----:R-:W-:Y:S01]  /*4a20*/  FFMA.FTZ R13, R13, -UR19, R70 ;  /* 0x800000130d0d7c23 */ /* 0x002fe20008010046 */
[----:B------:R-:W-:Y:S01]  /*4a30*/  ISETP.GE.AND P4, PT, R56, R207, PT ;  /* 0x000000cf3800720c */ /* 0x000fe20003f86270 */
[----:B------:R-:W-:Y:S01]  /*4a40*/  FFMA.FTZ R31, R31, -UR19, R68 ;  /* 0x800000131f1f7c23 */ /* 0x000fe20008010044 */
[----:B------:R-:W-:Y:S02]  /*4a50*/  ISETP.LT.OR P6, PT, R46, R208, P6 ;  /* 0x000000d02e00720c */ /* 0x000fe400037c1670 */
[----:B------:R-:W1:Y:S01]  /*4a60*/  I2F R29, R29 ;  /* 0x0000001d001d7306 */ /* 0x000e620000201400 */
[----:B------:R-:W-:Y:S01]  /*4a70*/  FSEL R166, R13, -INF , !P0 ;  /* 0xff8000000da67808 */ /* 0x000fe20004000000 */
[----:B--2---:R-:W-:Y:S01]  /*4a80*/  FFMA.FTZ R19, R38, -UR19, R19 ;  /* 0x8000001326137c23 */ /* 0x004fe20008010013 */
[----:B------:R-:W-:Y:S01]  /*4a90*/  PLOP3.LUT P0, PT, PT, PT, UP0, 0x80, 0x0 ;  /* 0x000000000000781c */ /* 0x000fe20003f0f008 */
[----:B------:R-:W-:Y:S01]  /*4aa0*/  FFMA.FTZ R34, R34, -UR19, R73 ;  /* 0x8000001322227c23 */ /* 0x000fe20008010049 */
[----:B------:R-:W-:-:S02]  /*4ab0*/  FSEL R213, R31, -INF , !P1 ;  /* 0xff8000001fd57808 */ /* 0x000fc40004800000 */
[----:B------:R-:W-:Y:S01]  /*4ac0*/  FSEL R212, R19, -INF , !P2 ;  /* 0xff80000013d47808 */ /* 0x000fe20005000000 */
[----:B------:R-:W2:Y:S01]  /*4ad0*/  I2F R12, R12 ;  /* 0x0000000c000c7306 */ /* 0x000ea20000201400 */
[-C--:B------:R-:W-:Y:S01]  /*4ae0*/  ISETP.GE.AND P2, PT, R28, R204.reuse, PT ;  /* 0x000000cc1c00720c */ /* 0x080fe20003f46270 */
[----:B---3--:R-:W-:Y:S01]  /*4af0*/  FFMA.FTZ R30, R30, -UR19, R69 ;  /* 0x800000131e1e7c23 */ /* 0x008fe20008010045 */
[----:B------:R-:W-:Y:S02]  /*4b00*/  ISETP.GE.AND P1, PT, R56, R204, PT ;  /* 0x000000cc3800720c */ /* 0x000fe40003f26270 */
[-C--:B------:R-:W-:Y:S02]  /*4b10*/  ISETP.LT.OR P3, PT, R46, R205.reuse, P3 ;  /* 0x000000cd2e00720c */ /* 0x080fe40001f61670 */
[CC--:B------:R-:W-:Y:S01]  /*4b20*/  ISETP.LT.OR P5, PT, R28.reuse, R208.reuse, P5 ;  /* 0x000000d01c00720c */ /* 0x0c0fe20002fa1670 */
[----:B------:R-:W3:Y:S01]  /*4b30*/  I2F R15, R16 ;  /* 0x00000010000f7306 */ /* 0x000ee20000201400 */
[----:B-1----:R-:W-:Y:S01]  /*4b40*/  FFMA.FTZ R29, R29, -UR19, R72 ;  /* 0x800000131d1d7c23 */ /* 0x002fe20008010048 */
[----:B------:R-:W-:Y:S01]  /*4b50*/  ISETP.LT.OR P2, PT, R28, R205, P2 ;  /* 0x000000cd1c00720c */ /* 0x000fe20001741670 */
[----:B------:R-:W-:Y:S01]  /*4b60*/  BAR.SYNC.DEFER_BLOCKING 0x0 ;  /* 0x0000000000007b1d */ /* 0x000fe20000010000 */
[----:B------:R-:W-:-:S02]  /*4b70*/  ISETP.LT.OR P4, PT, R56, R208, P4 ;  /* 0x000000d03800720c */ /* 0x000fc40002781670 */
[----:B------:R-:W-:Y:S01]  /*4b80*/  ISETP.LT.OR P1, PT, R56, R205, P1 ;  /* 0x000000cd3800720c */ /* 0x000fe20000f21670 */
[----:B--2---:R-:W-:Y:S02]  /*4b90*/  FFMA.FTZ R12, R12, -UR19, R71 ;  /* 0x800000130c0c7c23 */ /* 0x004fe40008010047 */
[----:B------:R-:W1:Y:S01]  /*4ba0*/  I2F R14, R14 ;  /* 0x0000000e000e7306 */ /* 0x000e620000201400 */
[----:B------:R-:W-:Y:S02]  /*4bb0*/  FSEL R171, R30, -INF , !P6 ;  /* 0xff8000001eab7808 */ /* 0x000fe40007000000 */
[----:B------:R-:W-:Y:S02]  /*4bc0*/  FSEL R147, R29, -INF , !P5 ;  /* 0xff8000001d937808 */ /* 0x000fe40006800000 */
[----:B------:R-:W-:Y:S01]  /*4bd0*/  FSEL R146, R12, -INF , !P3 ;  /* 0xff8000000c927808 */ /* 0x000fe20005800000 */
[----:B---3--:R-:W-:Y:S01]  /*4be0*/  FFMA.FTZ R74, R15, -UR19, R74 ;  /* 0x800000130f4a7c23 */ /* 0x008fe2000801004a */
[----:B------:R-:W-:-:S04]  /*4bf0*/  FSEL R145, R34, -INF , !P4 ;  /* 0xff80000022917808 */ /* 0x000fc80006000000 */
[----:B------:R-:W-:Y:S01]  /*4c00*/  FSEL R144, R74, -INF , !P2 ;  /* 0xff8000004a907808 */ /* 0x000fe20005000000 */
[----:B-1----:R-:W-:-:S05]  /*4c10*/  FFMA.FTZ R75, R14, -UR19, R75 ;  /* 0x800000130e4b7c23 */ /* 0x002fca000801004b */
[----:B------:R-:W-:Y:S01]  /*4c20*/  FSEL R162, R75, -INF , !P1 ;  /* 0xff8000004ba27808 */ /* 0x000fe20004800000 */
[----:B------:R-:W-:Y:S05]  /*4c30*/  @!P0 BRA `(.L_x_427) ;  /* 0x0000039000008947 */ /* 0x000fea0003800000 */
[----:B------:R-:W-:Y:S01]  /*4c40*/  UIADD3 UR5, UR13, -0x2, URZ ;  /* 0xfffffffe0d057890 */ /* 0x000fe2000fffe03f */
[----:B------:R-:W-:Y:S01]  /*4c50*/  ISETP.GE.AND P5, PT, R210, c[0x0][0x220], PT ;  /* 0x00008800d2007a0c */ /* 0x000fe20003fa6270 */
[----:B------:R-:W-:Y:S01]  /*4c60*/  BSSY B0, `(.L_x_428) ;  /* 0x0000035000007945 */ /* 0x000fe20003800000 */
[----:B------:R-:W-:Y:S01]  /*4c70*/  ISETP.GE.AND P4, PT, R197, c[0x0][0x220], PT ;  /* 0x00008800c5007a0c */ /* 0x000fe20003f86270 */
[----:B------:R-:W-:Y:S01]  /*4c80*/  USHF.R.S32.HI UR4, URZ, 0x1f, UR5 ;  /* 0x0000001f3f047899 */ /* 0x000fe20008011405 */
[----:B------:R-:W-:Y:S01]  /*4c90*/  ISETP.GE.AND P2, PT, R196, c[0x0][0x220], PT ;  /* 0x00008800c4007a0c */ /* 0x000fe20003f46270 */
[----:B------:R-:W-:Y:S01]  /*4ca0*/  UIMAD UR24, UR24, UR5, URZ ;  /* 0x00000005181872a4 */ /* 0x000fe2000f8e023f */
[----:B------:R-:W-:-:S03]  /*4cb0*/  IMAD.WIDE.U32 R14, R3, UR5, R202 ;  /* 0x00000005030e7c25 */ /* 0x000fc6000f8e00ca */
[----:B------:R-:W-:-:S04]  /*4cc0*/  UIMAD UR4, UR4, UR25, UR24 ;  /* 0x00000019040472a4 */ /* 0x000fc8000f8e0218 */
[C---:B------:R-:W-:Y:S01]  /*4cd0*/  @!P5 LEA R30, P6, R14.reuse, c[0x0][0x168], 0x1 ;  /* 0x00005a000e1eda11 */ /* 0x040fe200078c08ff */
[----:B------:R1:W-:Y:S01]  /*4ce0*/  @P5 STS.128 [R199+0xc000], RZ ;  /* 0x00c000ffc7005388 */ /* 0x0003e20000000c00 */
[----:B------:R-:W-:Y:S02]  /*4cf0*/  IADD3 R3, R15, UR4, RZ ;  /* 0x000000040f037c10 */ /* 0x000fe4000fffe0ff */
        /* <DEDUP_REMOVED lines=43> */
.L_x_429:
[----:B------:R-:W-:Y:S05]  /*4fb0*/  BSYNC B0 ;  /* 0x0000000000007941 */ /* 0x000fea0003800000 */
.L_x_428:
[----:B------:R-:W0:Y:S02]  /*4fc0*/  LDGDEPBAR ;  /* 0x00000000000079af */ /* 0x000e240000000000 */
.L_x_427:
        /* <DEDUP_REMOVED lines=74> */
[----:B------:R-:W2:Y:S01]  /*5470*/  LDSM.16.MT88.4 R4, [R184+0x16000] ;  /* 0x01600000b804783b */ /* 0x000ea20000004200 */
[--C-:B------:R-:W-:Y:S02]  /*5480*/  FFMA.FTZ R2, R9, c[0x0][0x23c], -R170.reuse ;  /* 0x00008f0009027a23 */ /* 0x100fe400000108aa */
[--C-:B------:R-:W-:Y:S01]  /*5490*/  FFMA.FTZ R149, R10, c[0x0][0x23c], -R165.reuse ;  /* 0x00008f000a957a23 */ /* 0x100fe200000108a5 */
[----:B------:R-:W-:Y:S01]  /*54a0*/  LDSM.16.MT88.4 R32, [R184+0x12800] ;  /* 0x01280000b820783b */ /* 0x000fe20000004200 */
[----:B------:R-:W-:Y:S01]  /*54b0*/  FFMA.FTZ R0, R8, c[0x0][0x23c], -R165 ;  /* 0x00008f0008007a23 */ /* 0x000fe200000108a5 */
[----:B------:R-:W-:Y:S01]  /*54c0*/  MUFU.EX2 R155, R155 ;  /* 0x0000009b009b7308 */ /* 0x000fe20000000800 */
[--C-:B------:R-:W-:Y:S01]  /*54d0*/  FFMA.FTZ R153, R27, c[0x0][0x23c], -R170.reuse ;  /* 0x00008f001b997a23 */ /* 0x100fe200000108aa */
[----:B------:R-:W2:Y:S01]  /*54e0*/  LDSM.16.MT88.4 R8, [R188+0x14800] ;  /* 0x01480000bc08783b */ /* 0x000ea20000004200 */
[----:B------:R-:W-:-:S02]  /*54f0*/  FFMA.FTZ R134, R25, c[0x0][0x23c], -R170 ;  /* 0x00008f0019867a23 */ /* 0x000fc400000108aa */
[--C-:B------:R-:W-:Y:S01]  /*5500*/  FFMA.FTZ R150, R24, c[0x0][0x23c], -R165.reuse ;  /* 0x00008f0018967a23 */ /* 0x100fe200000108a5 */
[----:B------:R-:W-:Y:S01]  /*5510*/  LDSM.16.MT88.4 R28, [R186+0x14800] ;  /* 0x01480000ba1c783b */ /* 0x000fe20000004200 */
        /* <DEDUP_REMOVED lines=218> */
[----:B------:R-:W-:-:S04]  /*62c0*/  DEPBAR.LE SB0, 0x0 ;  /* 0x000080000000791a */ /* 0x000fc80000000000 */
[----:B------:R-:W-:Y:S01]  /*62d0*/  UIADD3 UR22, UR13, -0x2, URZ ;  /* 0xfffffffe0d167890 */ /* 0x000fe2000fffe03f */
[----:B------:R-:W-:Y:S01]  /*62e0*/  BAR.SYNC.DEFER_BLOCKING 0x0 ;  /* 0x0000000000007b1d */ /* 0x000fe20000010000 */
[----:B------:R-:W-:Y:S02]  /*62f0*/  ISETP.GE.AND P4, PT, R210, c[0x0][0x220], PT ;  /* 0x00008800d2007a0c */ /* 0x000fe40003f86270 */
[----:B------:R-:W-:Y:S01]  /*6300*/  ISETP.GE.AND P3, PT, R197, c[0x0][0x220], PT ;  /* 0x00008800c5007a0c */ /* 0x000fe20003f66270 */
[----:B------:R-:W-:Y:S01]  /*6310*/  USHF.R.S32.HI UR5, URZ, 0x1f, UR22 ;  /* 0x0000001f3f057899 */ /* 0x000fe20008011416 */
[----:B------:R-:W-:Y:S01]  /*6320*/  ISETP.GE.AND P2, PT, R196, c[0x0][0x220], PT ;  /* 0x00008800c4007a0c */ /* 0x000fe20003f46270 */
[----:B------:R-:W-:Y:S01]  /*6330*/  UIMAD UR4, UR17, UR22, URZ ;  /* 0x00000016110472a4 */ /* 0x000fe2000f8e023f */
[----:B------:R-:W-:Y:S01]  /*6340*/  IMAD.WIDE.U32 R4, R195, UR22, R22 ;  /* 0x00000016c3047c25 */ /* 0x000fe2000f8e0016 */
[----:B------:R-:W-:Y:S02]  /*6350*/  UISETP.GT.AND UP0, UPT, UR22, UR7, UPT ;  /* 0x000000071600728c */ /* 0x000fe4000bf04270 */
[----:B------:R-:W-:-:S04]  /*6360*/  UIMAD UR4, UR5, UR16, UR4 ;  /* 0x00000010050472a4 */ /* 0x000fc8000f8e0204 */
[C---:B------:R-:W-:Y:S02]  /*6370*/  @!P4 LEA R10, P6, R4.reuse, c[0x0][0x170], 0x1 ;  /* 0x00005c00040aca11 */ /* 0x040fe400078c08ff */
[----:B------:R-:W-:Y:S02]  /*6380*/  IADD3 R0, R5, UR4, RZ ;  /* 0x0000000405007c10 */ /* 0x000fe4000fffe0ff */
[C---:B------:R-:W-:Y:S02]  /*6390*/  @!P3 LEA R8, P1, R4.reuse, c[0x0][0x170], 0x1 ;  /* 0x00005c000408ba11 */ /* 0x040fe400078208ff */
[C---:B------:R-:W-:Y:S02]  /*63a0*/  @!P2 LEA R6, P0, R4.reuse, c[0x0][0x170], 0x1 ;  /* 0x00005c000406aa11 */ /* 0x040fe400078008ff */
[C---:B------:R-:W-:Y:S02]  /*63b0*/  IADD3 R5, P5, R4.reuse, UR18, RZ ;  /* 0x0000001204057c10 */ /* 0x040fe4000ffbe0ff */
[C-C-:B------:R-:W-:Y:S01]  /*63c0*/  @!P4 LEA.HI.X R11, R4.reuse, c[0x0][0x174], R0.reuse, 0x1, P6 ;  /* 0x00005d00040bca11 */ /* 0x140fe200030f0c00 */
[----:B------:R-:W-:Y:S01]  /*63d0*/  @P4 STS.128 [R199+0x12000], RZ ;  /* 0x012000ffc7004388 */ /* 0x000fe20000000c00 */
[----:B------:R-:W-:-:S02]  /*63e0*/  @!P3 LEA.HI.X R9, R4, c[0x0][0x174], R0, 0x1, P1 ;  /* 0x00005d000409ba11 */ /* 0x000fc400008f0c00 */
[----:B------:R-:W-:Y:S01]  /*63f0*/  @!P2 LEA.HI.X R7, R4, c[0x0][0x174], R0, 0x1, P0 ;  /* 0x00005d000407aa11 */ /* 0x000fe200000f0c00 */
[----:B------:R-:W-:Y:S01]  /*6400*/  @!PT LDS RZ, [RZ] ;  /* 0x00000000fffff984 */ /* 0x000fe20000000800 */
[----:B------:R-:W-:Y:S01]  /*6410*/  @!PT LDS RZ, [RZ] ;  /* 0x00000000fffff984 */ /* 0x000fe20000000800 */
[----:B------:R-:W-:Y:S01]  /*6420*/  @!PT LDS RZ, [RZ] ;  /* 0x00000000fffff984 */ /* 0x000fe20000000800 */
[----:B------:R1:W-:Y:S01]  /*6430*/  @!P4 LDGSTS.E.BYPASS.LTC128B.128 [R199+0x12000], [R10.64] ;  /* 0x120000000ac7cfae */ /* 0x0003e2000b901d4e */
[C---:B------:R-:W-:Y:S02]  /*6440*/  @!P4 LEA R12, P0, R5.reuse, c[0x0][0x170], 0x1 ;  /* 0x00005c00050cca11 */ /* 0x040fe400078008ff */
        /* <DEDUP_REMOVED lines=8> */
[----:B------:R-:W-:-:S02]  /*64d0*/  @!P4 LEA.HI.X R13, R5, c[0x0][0x174], R0, 0x1, P0 ;  /* 0x00005d00050dca11 */ /* 0x000fc400000f0c00 */
[C-C-:B------:R-:W-:Y:S01]  /*64e0*/  @!P3 LEA.HI.X R19, R5.reuse, c[0x0][0x174], R0.reuse, 0x1, P5 ;  /* 0x00005d000513ba11 */ /* 0x140fe200028f0c00 */
[----:B------:R-:W-:Y:S01]  /*64f0*/  @P2 STS.128 [R199+0x16000], RZ ;  /* 0x016000ffc7002388 */ /* 0x000fe20000000c00 */
[----:B------:R-:W-:-:S03]  /*6500*/  @!P2 LEA.HI.X R17, R5, c[0x0][0x174], R0, 0x1, P1 ;  /* 0x00005d000511aa11 */ /* 0x000fc600008f0c00 */
        /* <DEDUP_REMOVED lines=20> */
[----:B------:R-:W3:Y:S04]  /*6650*/  LDSM.16.M88.4 R144, [R193+0xc000] ;  /* 0x00c00000c190783b */ /* 0x000ee80000000200 */
[----:B------:R-:W5:Y:S04]  /*6660*/  LDSM.16.M88.4 R136, [R193+0xc800] ;  /* 0x00c80000c188783b */ /* 0x000f680000000200 */
[----:B------:R-:W5:Y:S04]  /*6670*/  LDSM.16.M88.4 R28, [R193+0xd000] ;  /* 0x00d00000c11c783b */ /* 0x000f680000000200 */
[----:B-1----:R-:W1:Y:S04]  /*6680*/  LDSM.16.M88.4 R8, [R193+0xd800] ;  /* 0x00d80000c108783b */ /* 0x002e680000000200 */
[----:B------:R-:W-:Y:S04]  /*6690*/  LDSM.16.M88.4 R160, [R192] ;  /* 0x00000000c0a0783b */ /* 0x000fe80000000200 */
[----:B--2---:R-:W2:Y:S04]  /*66a0*/  LDSM.16.M88.4 R4, [R191] ;  /* 0x00000000bf04783b */ /* 0x004ea80000000200 */
[----:B------:R-:W1:Y:S04]  /*66b0*/  LDSM.16.M88.4 R148, [R183] ;  /* 0x00000000b794783b */ /* 0x000e680000000200 */
[----:B------:R-:W1:Y:S04]  /*66c0*/  LDSM.16.M88.4 R24, [R182] ;  /* 0x00000000b618783b */ /* 0x000e680000000200 */
[----:B------:R-:W1:Y:S04]  /*66d0*/  LDSM.16.M88.4 R228, [R181] ;  /* 0x00000000b5e4783b */ /* 0x000e680000000200 */
[----:B------:R-:W-:Y:S01]  /*66e0*/  LDSM.16.M88.4 R152, [R187+0xc000] ;  /* 0x00c00000bb98783b */ /* 0x000fe20000000200 */
[C---:B---3--:R-:W-:Y:S03]  /*66f0*/  HMMA.16816.F32 R12, R164.reuse, R144, RZ ;  /* 0x00000090a40c723c */ /* 0x048fe600000018ff */
[----:B----4-:R-:W-:Y:S04]  /*6700*/  LDSM.16.M88.4 R16, [R187+0xc800] ;  /* 0x00c80000bb10783b */ /* 0x010fe80000000200 */
[----:B------:R-:W-:Y:S01]  /*6710*/  LDSM.16.M88.4 R224, [R187+0xd800] ;  /* 0x00d80000bbe0783b */ /* 0x000fe20000000200 */
[C---:B------:R-:W-:Y:S03]  /*6720*/  HMMA.16816.F32 R144, R164.reuse, R146, RZ ;  /* 0x00000092a490723c */ /* 0x040fe600000018ff */
[----:B------:R-:W-:Y:S04]  /*6730*/  LDSM.16.M88.4 R156, [R189] ;  /* 0x00000000bd9c783b */ /* 0x000fe80000000200 */
[----:B------:R-:W-:Y:S01]  /*6740*/  LDSM.16.M88.4 R220, [R180] ;  /* 0x00000000b4dc783b */ /* 0x000fe20000000200 */
[C---:B-----5:R-:W-:Y:S03]  /*6750*/  HMMA.16816.F32 R140, R164.reuse, R136, RZ ;  /* 0x00000088a48c723c */ /* 0x060fe600000018ff */
[----:B------:R-:W0:Y:S05]  /*6760*/  LDGDEPBAR ;  /* 0x00000000000079af */ /* 0x000e2a0000000000 */
[C---:B------:R-:W-:Y:S08]  /*6770*/  HMMA.16816.F32 R136, R164.reuse, R138, RZ ;  /* 0x0000008aa488723c */ /* 0x040ff000000018ff */
[C---:B------:R-:W-:Y:S08]  /*6780*/  HMMA.16816.F32 R32, R164.reuse, R28, RZ ;  /* 0x0000001ca420723c */ /* 0x040ff000000018ff */
[C---:B------:R-:W-:Y:S08]  /*6790*/  HMMA.16816.F32 R28, R164.reuse, R30, RZ ;  /* 0x0000001ea41c723c */ /* 0x040ff000000018ff */
[C---:B-1----:R-:W-:Y:S08]  /*67a0*/  HMMA.16816.F32 R168, R164.reuse, R8, RZ ;  /* 0x00000008a4a8723c */ /* 0x042ff000000018ff */
[----:B------:R-:W-:Y:S01]  /*67b0*/  HMMA.16816.F32 R164, R164, R10, RZ ;  /* 0x0000000aa4a4723c */ /* 0x000fe200000018ff */
[----:B------:R-:W1:Y:S07]  /*67c0*/  LDSM.16.M88.4 R8, [R190] ;  /* 0x00000000be08783b */ /* 0x000e6e0000000200 */
[C---:B--2---:R-:W-:Y:S08]  /*67d0*/  HMMA.16816.F32 R12, R160.reuse, R4, R12 ;  /* 0x00000004a00c723c */ /* 0x044ff0000000180c */
[C---:B------:R-:W-:Y:S01]  /*67e0*/  HMMA.16816.F32 R144, R160.reuse, R6, R144 ;  /* 0x00000006a090723c */ /* 0x040fe20000001890 */
[----:B------:R-:W2:Y:S07]  /*67f0*/  LDSM.16.M88.4 R4, [R187+0xd000] ;  /* 0x00d00000bb04783b */ /* 0x000eae0000000200 */
[C---:B------:R-:W-:Y:S08]  /*6800*/  HMMA.16816.F32 R140, R160.reuse, R148, R140 ;  /* 0x00000094a08c723c */ /* 0x040ff0000000188c */
[C---:B------:R-:W-:Y:S01]  /*6810*/  HMMA.16816.F32 R136, R160.reuse, R150, R136 ;  /* 0x00000096a088723c */ /* 0x040fe20000001888 */
[----:B------:R-:W3:Y:S07]  /*6820*/  LDSM.16.M88.4 R148, [R180+0x800] ;  /* 0x00080000b494783b */ /* 0x000eee0000000200 */
[C---:B------:R-:W-:Y:S08]  /*6830*/  HMMA.16816.F32 R32, R160.reuse, R24, R32 ;  /* 0x00000018a020723c */ /* 0x040ff00000001820 */
[C---:B------:R-:W-:Y:S01]  /*6840*/  HMMA.16816.F32 R28, R160.reuse, R26, R28 ;  /* 0x0000001aa01c723c */ /* 0x040fe2000000181c */
[----:B------:R-:W4:Y:S07]  /*6850*/  LDSM.16.M88.4 R24, [R180+0x1000] ;  /* 0x00100000b418783b */ /* 0x000f2e0000000200 */
[C---:B------:R-:W-:Y:S08]  /*6860*/  HMMA.16816.F32 R168, R160.reuse, R228, R168 ;  /* 0x000000e4a0a8723c */ /* 0x040ff000000018a8 */
[----:B------:R-:W-:Y:S01]  /*6870*/  HMMA.16816.F32 R164, R160, R230, R164 ;  /* 0x000000e6a0a4723c */ /* 0x000fe200000018a4 */
[----:B------:R-:W5:Y:S04]  /*6880*/  LDSM.16.M88.4 R160, [R180+0x1800] ;  /* 0x00180000b4a0783b */ /* 0x000f680000000200 */
[----:B------:R-:W-:Y:S03]  /*6890*/  LDSM.16.M88.4 R228, [R175] ;  /* 0x00000000afe4783b */ /* 0x000fe60000000200 */
[C---:B-1----:R-:W-:Y:S08]  /*68a0*/  HMMA.16816.F32 R12, R8.reuse, R152, R12 ;  /* 0x00000098080c723c */ /* 0x042ff0000000180c */
[C---:B------:R-:W-:Y:S01]  /*68b0*/  HMMA.16816.F32 R144, R8.reuse, R154, R144 ;  /* 0x0000009a0890723c */ /* 0x040fe20000001890 */
[----:B------:R-:W-:Y:S07]  /*68c0*/  LDSM.16.M88.4 R152, [R193+0xe000] ;  /* 0x00e00000c198783b */ /* 0x000fee0000000200 */
[C---:B------:R-:W-:Y:S08]  /*68d0*/  HMMA.16816.F32 R140, R8.reuse, R16, R140 ;  /* 0x00000010088c723c */ /* 0x040ff0000000188c */
[C---:B------:R-:W-:Y:S01]  /*68e0*/  HMMA.16816.F32 R136, R8.reuse, R18, R136 ;  /* 0x000000120888723c */ /* 0x040fe20000001888 */
[----:B------:R-:W-:Y:S07]  /*68f0*/  LDSM.16.M88.4 R16, [R193+0xe800] ;  /* 0x00e80000c110783b */ /* 0x000fee0000000200 */
[C---:B--2---:R-:W-:Y:S08]  /*6900*/  HMMA.16816.F32 R32, R8.reuse, R4, R32 ;  /* 0x000000040820723c */ /* 0x044ff00000001820 */
[C---:B------:R-:W-:Y:S01]  /*6910*/  HMMA.16816.F32 R28, R8.reuse, R6, R28 ;  /* 0x00000006081c723c */ /* 0x040fe2000000181c */
[----:B------:R-:W1:Y:S07]  /*6920*/  LDSM.16.M88.4 R4, [R194+0x4000] ;  /* 0x00400000c204783b */ /* 0x000e6e0000000200 */
[C---:B------:R-:W-:Y:S08]  /*6930*/  HMMA.16816.F32 R168, R8.reuse, R224, R168 ;  /* 0x000000e008a8723c */ /* 0x040ff000000018a8 */
[----:B------:R-:W-:Y:S01]  /*6940*/  HMMA.16816.F32 R164, R8, R226, R164 ;  /* 0x000000e208a4723c */ /* 0x000fe200000018a4 */
[----:B------:R-:W2:Y:S04]  /*6950*/  LDSM.16.M88.4 R8, [R193+0xf000] ;  /* 0x00f00000c108783b */ /* 0x000ea80000000200 */
[----:B------:R-:W-:Y:S03]  /*6960*/  LDSM.16.M88.4 R224, [R194+0x8000] ;  /* 0x00800000c2e0783b */ /* 0x000fe60000000200 */
[C---:B------:R-:W-:Y:S08]  /*6970*/  HMMA.16816.F32 R12, R156.reuse, R220, R12 ;  /* 0x000000dc9c0c723c */ /* 0x040ff0000000180c */
[C---:B------:R-:W-:Y:S01]  /*6980*/  HMMA.16816.F32 R144, R156.reuse, R222, R144 ;  /* 0x000000de9c90723c */ /* 0x040fe20000001890 */
[----:B------:R-:W-:Y:S07]  /*6990*/  LDSM.16.M88.4 R220, [R179] ;  /* 0x00000000b3dc783b */ /* 0x000fee0000000200 */
[C---:B---3--:R-:W-:Y:S08]  /*69a0*/  HMMA.16816.F32 R140, R156.reuse, R148, R140 ;  /* 0x000000949c8c723c */ /* 0x048ff0000000188c */
[C---:B------:R-:W-:Y:S01]  /*69b0*/  HMMA.16816.F32 R136, R156.reuse, R150, R136 ;  /* 0x000000969c88723c */ /* 0x040fe20000001888 */
[----:B------:R-:W3:Y:S07]  /*69c0*/  LDSM.16.M88.4 R148, [R193+0xf800] ;  /* 0x00f80000c194783b */ /* 0x000eee0000000200 */
[C---:B----4-:R-:W-:Y:S08]  /*69d0*/  HMMA.16816.F32 R32, R156.reuse, R24, R32 ;  /* 0x000000189c20723c */ /* 0x050ff00000001820 */
[C---:B------:R-:W-:Y:S01]  /*69e0*/  HMMA.16816.F32 R28, R156.reuse, R26, R28 ;  /* 0x0000001a9c1c723c */ /* 0x040fe2000000181c */
[----:B------:R-:W4:Y:S07]  /*69f0*/  LDSM.16.M88.4 R24, [R192+0x4000] ;  /* 0x00400000c018783b */ /* 0x000f2e0000000200 */
[C---:B-----5:R-:W-:Y:S08]  /*6a00*/  HMMA.16816.F32 R168, R156.reuse, R160, R168 ;  /* 0x000000a09ca8723c */ /* 0x060ff000000018a8 */
[----:B------:R-:W-:Y:S01]  /*6a10*/  HMMA.16816.F32 R164, R156, R162, R164 ;  /* 0x000000a29ca4723c */ /* 0x000fe200000018a4 */
[----:B------:R-:W5:Y:S04]  /*6a20*/  LDSM.16.M88.4 R156, [R177] ;  /* 0x00000000b19c783b */ /* 0x000f680000000200 */
[----:B------:R-:W3:Y:S03]  /*6a30*/  LDSM.16.M88.4 R160, [R178] ;  /* 0x00000000b2a0783b */ /* 0x000ee60000000200 */
[C---:B-1----:R-:W-:Y:S08]  /*6a40*/  HMMA.16816.F32 R12, R4.reuse, R152, R12 ;  /* 0x00000098040c723c */ /* 0x042ff0000000180c */
[C---:B------:R-:W-:Y:S01]  /*6a50*/  HMMA.16816.F32 R144, R4.reuse, R154, R144 ;  /* 0x0000009a0490723c */ /* 0x040fe20000001890 */
[----:B------:R-:W1:Y:S07]  /*6a60*/  LDSM.16.M88.4 R152, [R176] ;  /* 0x00000000b098783b */ /* 0x000e6e0000000200 */
[C---:B------:R-:W-:Y:S08]  /*6a70*/  HMMA.16816.F32 R140, R4.reuse, R16, R140 ;  /* 0x00000010048c723c */ /* 0x040ff0000000188c */
[C---:B------:R-:W-:Y:S01]  /*6a80*/  HMMA.16816.F32 R136, R4.reuse, R18, R136 ;  /* 0x000000120488723c */ /* 0x040fe20000001888 */
[----:B------:R-:W-:Y:S07]  /*6a90*/  LDSM.16.M88.4 R16, [R190+0x4000] ;  /* 0x00400000be10783b */ /* 0x000fee0000000200 */
[C---:B--2---:R-:W-:Y:S08]  /*6aa0*/  HMMA.16816.F32 R32, R4.reuse, R8, R32 ;  /* 0x000000080420723c */ /* 0x044ff00000001820 */
[C---:B------:R-:W-:Y:S01]  /*6ab0*/  HMMA.16816.F32 R28, R4.reuse, R10, R28 ;  /* 0x0000000a041c723c */ /* 0x040fe2000000181c */
[----:B------:R-:W2:Y:S07]  /*6ac0*/  LDSM.16.M88.4 R8, [R187+0xe000] ;  /* 0x00e00000bb08783b */ /* 0x000eae0000000200 */
[C---:B---3--:R-:W-:Y:S08]  /*6ad0*/  HMMA.16816.F32 R168, R4.reuse, R148, R168 ;  /* 0x0000009404a8723c */ /* 0x048ff000000018a8 */
[----:B------:R-:W-:Y:S01]  /*6ae0*/  HMMA.16816.F32 R164, R4, R150, R164 ;  /* 0x0000009604a4723c */ /* 0x000fe200000018a4 */
[----:B------:R-:W3:Y:S04]  /*6af0*/  LDSM.16.M88.4 R4, [R187+0xe800] ;  /* 0x00e80000bb04783b */ /* 0x000ee80000000200 */
[----:B------:R-:W1:Y:S03]  /*6b00*/  LDSM.16.M88.4 R148, [R187+0xf000] ;  /* 0x00f00000bb94783b */ /* 0x000e660000000200 */
[C---:B----4-:R-:W-:Y:S08]  /*6b10*/  HMMA.16816.F32 R12, R24.reuse, R220, R12 ;  /* 0x000000dc180c723c */ /* 0x050ff0000000180c */
[C---:B------:R-:W-:Y:S01]  /*6b20*/  HMMA.16816.F32 R144, R24.reuse, R222, R144 ;  /* 0x000000de1890723c */ /* 0x040fe20000001890 */
[----:B------:R-:W-:Y:S07]  /*6b30*/  LDSM.16.M88.4 R220, [R193+0x11800] ;  /* 0x01180000c1dc783b */ /* 0x000fee0000000200 */
[C---:B-----5:R-:W-:Y:S08]  /*6b40*/  HMMA.16816.F32 R32, R24.reuse, R156, R32 ;  /* 0x0000009c1820723c */ /* 0x060ff00000001820 */
[C---:B------:R-:W-:Y:S01]  /*6b50*/  HMMA.16816.F32 R28, R24.reuse, R158, R28 ;  /* 0x0000009e181c723c */ /* 0x040fe2000000181c */
[----:B------:R-:W4:Y:S07]  /*6b60*/  LDSM.16.M88.4 R156, [R187+0xf800] ;  /* 0x00f80000bb9c783b */ /* 0x000f2e0000000200 */
[C---:B------:R-:W-:Y:S08]  /*6b70*/  HMMA.16816.F32 R140, R24.reuse, R160, R140 ;  /* 0x000000a0188c723c */ /* 0x040ff0000000188c */
[C---:B------:R-:W-:Y:S01]  /*6b80*/  HMMA.16816.F32 R136, R24.reuse, R162, R136 ;  /* 0x000000a21888723c */ /* 0x040fe20000001888 */
[----:B------:R-:W-:Y:S07]  /*6b90*/  LDSM.16.M88.4 R160, [R192+0x8000] ;  /* 0x00800000c0a0783b */ /* 0x000fee0000000200 */
[C---:B-1----:R-:W-:Y:S08]  /*6ba0*/  HMMA.16816.F32 R168, R24.reuse, R152, R168 ;  /* 0x0000009818a8723c */ /* 0x042ff000000018a8 */
[----:B------:R-:W-:Y:S01]  /*6bb0*/  HMMA.16816.F32 R164, R24, R154, R164 ;  /* 0x0000009a18a4723c */ /* 0x000fe200000018a4 */
[----:B------:R-:W-:Y:S04]  /*6bc0*/  LDSM.16.M88.4 R24, [R189+0x4000] ;  /* 0x00400000bd18783b */ /* 0x000fe80000000200 */
[----:B------:R-:W-:Y:S03]  /*6bd0*/  LDSM.16.M88.4 R152, [R180+0x2800] ;  /* 0x00280000b498783b */ /* 0x000fe60000000200 */
[C---:B--2---:R-:W-:Y:S08]  /*6be0*/  HMMA.16816.F32 R12, R16.reuse, R8, R12 ;  /* 0x00000008100c723c */ /* 0x044ff0000000180c */
        /* <DEDUP_REMOVED lines=8> */
[C---:B----4-:R-:W-:Y:S08]  /*6c70*/  HMMA.16816.F32 R168, R16.reuse, R156, R168 ;  /* 0x0000009c10a8723c */ /* 0x050ff000000018a8 */
[----:B------:R-:W-:Y:S01]  /*6c80*/  HMMA.16816.F32 R164, R16, R158, R164 ;  /* 0x0000009e10a4723c */ /* 0x000fe200000018a4 */
[----:B------:R-:W3:Y:S04]  /*6c90*/  LDSM.16.M88.4 R16, [R193+0x10000] ;  /* 0x01000000c110783b */ /* 0x000ee80000000200 */
[----:B------:R-:W-:Y:S03]  /*6ca0*/  LDSM.16.M88.4 R156, [R174] ;  /* 0x00000000ae9c783b */ /* 0x000fe60000000200 */
[C---:B-1----:R-:W-:Y:S08]  /*6cb0*/  HMMA.16816.F32 R12, R24.reuse, R8, R12 ;  /* 0x00000008180c723c */ /* 0x042ff0000000180c */
[C---:B------:R-:W-:Y:S01]  /*6cc0*/  HMMA.16816.F32 R144, R24.reuse, R10, R144 ;  /* 0x0000000a1890723c */ /* 0x040fe20000001890 */
[----:B------:R-:W1:Y:S07]  /*6cd0*/  LDSM.16.M88.4 R8, [R193+0x10800] ;  /* 0x01080000c108783b */ /* 0x000e6e0000000200 */
[C---:B--2---:R-:W-:Y:S08]  /*6ce0*/  HMMA.16816.F32 R32, R24.reuse, R4, R32 ;  /* 0x000000041820723c */ /* 0x044ff00000001820 */
[C---:B------:R-:W-:Y:S01]  /*6cf0*/  HMMA.16816.F32 R28, R24.reuse, R6, R28 ;  /* 0x00000006181c723c */ /* 0x040fe2000000181c */
[----:B------:R-:W2:Y:S07]  /*6d00*/  LDSM.16.M88.4 R4, [R193+0x11000] ;  /* 0x01100000c104783b */ /* 0x000eae0000000200 */
[----:B------:R-:W-:Y:S08]  /*6d10*/  HMMA.16816.F32 R140, R24, R152, R140 ;  /* 0x00000098188c723c */ /* 0x000ff0000000188c */
[----:B---3--:R-:W-:Y:S08]  /*6d20*/  HMMA.16816.F32 R12, R224, R16, R12 ;  /* 0x00000010e00c723c */ /* 0x008ff0000000180c */
[C---:B------:R-:W-:Y:S01]  /*6d30*/  HMMA.16816.F32 R136, R24.reuse, R154, R136 ;  /* 0x0000009a1888723c */ /* 0x040fe20000001888 */
[----:B------:R-:W-:Y:S07]  /*6d40*/  LDSM.16.M88.4 R152, [R173] ;  /* 0x00000000ad98783b */ /* 0x000fee0000000200 */
[C---:B------:R-:W-:Y:S08]  /*6d50*/  HMMA.16816.F32 R168, R24.reuse, R148, R168 ;  /* 0x0000009418a8723c */ /* 0x040ff000000018a8 */
[----:B------:R-:W-:Y:S01]  /*6d60*/  HMMA.16816.F32 R164, R24, R150, R164 ;  /* 0x0000009618a4723c */ /* 0x000fe200000018a4 */
[----:B------:R-:W-:Y:S04]  /*6d70*/  LDSM.16.M88.4 R24, [R190+0x8000] ;  /* 0x00800000be18783b */ /* 0x000fe80000000200 */
[----:B------:R-:W-:Y:S03]  /*6d80*/  LDSM.16.M88.4 R148, [R172] ;  /* 0x00000000ac94783b */ /* 0x000fe60000000200 */
[----:B------:R-:W-:Y:S01]  /*6d90*/  HMMA.16816.F32 R144, R224, R18, R144 ;  /* 0x00000012e090723c */ /* 0x000fe20000001890 */
[----:B------:R-:W3:Y:S07]  /*6da0*/  LDSM.16.M88.4 R16, [R187+0x10000] ;  /* 0x01000000bb10783b */ /* 0x000eee0000000200 */
[----:B------:R-:W-:Y:S08]  /*6db0*/  HMMA.16816.F32 R12, R160, R228, R12 ;  /* 0x000000e4a00c723c */ /* 0x000ff0000000180c */
[C---:B-1----:R-:W-:Y:S08]  /*6dc0*/  HMMA.16816.F32 R140, R224.reuse, R8, R140 ;  /* 0x00000008e08c723c */ /* 0x042ff0000000188c */
[C---:B------:R-:W-:Y:S01]  /*6dd0*/  HMMA.16816.F32 R136, R224.reuse, R10, R136 ;  /* 0x0000000ae088723c */ /* 0x040fe20000001888 */
[----:B------:R-:W-:Y:S07]  /*6de0*/  LDSM.16.M88.4 R8, [R189+0x8000] ;  /* 0x00800000bd08783b */ /* 0x000fee0000000200 */
[C---:B--2---:R-:W-:Y:S08]  /*6df0*/  HMMA.16816.F32 R32, R224.reuse, R4, R32 ;  /* 0x00000004e020723c */ /* 0x044ff00000001820 */
[----:B------:R-:W-:Y:S01]  /*6e00*/  HMMA.16816.F32 R28, R224, R6, R28 ;  /* 0x00000006e01c723c */ /* 0x000fe2000000181c */
[----:B------:R-:W1:Y:S07]  /*6e10*/  LDSM.16.M88.4 R4, [R180+0x4000] ;  /* 0x00400000b404783b */ /* 0x000e6e0000000200 */
[----:B---3--:R-:W-:Y:S07]  /*6e20*/  HMMA.16816.F32 R12, R24, R16, R12 ;  /* 0x00000010180c723c */ /* 0x008fee000000180c */
[----:B------:R-:W-:Y:S01]  /*6e30*/  IMAD.U32 R17, RZ, RZ, UR22 ;  /* 0x00000016ff117e24 */ /* 0x000fe2000f8e00ff */
[----:B------:R-:W-:Y:S03]  /*6e40*/  HMMA.16816.F32 R144, R160, R230, R144 ;  /* 0x000000e6a090723c */ /* 0x000fe60000001890 */
[----:B------:R-:W-:-:S04]  /*6e50*/  IMAD R0, R17, 0x40, R198 ;  /* 0x0000004011007824 */ /* 0x000fc800078e02c6 */
[----:B------:R-:W-:Y:S01]  /*6e60*/  IMAD.IADD R2, R209, 0x1, -R0 ;  /* 0x00000001d1027824 */ /* 0x000fe200078e0a00 */
[----:B------:R-:W-:Y:S01]  /*6e70*/  HMMA.16816.F32 R168, R224, R220, R168 ;  /* 0x000000dce0a8723c */ /* 0x000fe200000018a8 */
[C---:B------:R-:W-:Y:S02]  /*6e80*/  ISETP.GE.AND P5, PT, R0.reuse, R204, PT ;  /* 0x000000cc0000720c */ /* 0x040fe40003fa6270 */
[C---:B------:R-:W-:Y:S02]  /*6e90*/  ISETP.GE.AND P0, PT, R0.reuse, R207, PT ;  /* 0x000000cf0000720c */ /* 0x040fe40003f06270 */
[----:B------:R-:W-:Y:S02]  /*6ea0*/  IABS R2, R2 ;  /* 0x0000000200027213 */ /* 0x000fe40000000000 */
[C---:B------:R-:W-:Y:S01]  /*6eb0*/  ISETP.LT.OR P5, PT, R0.reuse, R205, P5 ;  /* 0x000000cd0000720c */ /* 0x040fe20002fa1670 */
[----:B------:R-:W-:Y:S01]  /*6ec0*/  HMMA.16816.F32 R140, R160, R156, R140 ;  /* 0x0000009ca08c723c */ /* 0x000fe2000000188c */
[----:B------:R-:W-:-:S07]  /*6ed0*/  ISETP.LT.OR P0, PT, R0, R208, P0 ;  /* 0x000000d00000720c */ /* 0x000fce0000701670 */
[----:B------:R-:W-:Y:S01]  /*6ee0*/  HMMA.16816.F32 R136, R160, R158, R136 ;  /* 0x0000009ea088723c */ /* 0x000fe20000001888 */
[----:B------:R-:W2:Y:S07]  /*6ef0*/  LDSM.16.M88.4 R156, [R187+0x10800] ;  /* 0x01080000bb9c783b */ /* 0x000eae0000000200 */
[----:B-1----:R-:W-:Y:S07]  /*6f00*/  HMMA.16816.F32 R12, R8, R4, R12 ;  /* 0x00000004080c723c */ /* 0x002fee000000180c */
[----:B------:R-:W-:Y:S01]  /*6f10*/  IMAD.MOV.U32 R5, RZ, RZ, R2 ;  /* 0x000000ffff057224 */ /* 0x000fe200078e0002 */
[----:B------:R-:W-:Y:S01]  /*6f20*/  HMMA.16816.F32 R144, R24, R18, R144 ;  /* 0x000000121890723c */ /* 0x000fe20000001890 */
[----:B------:R-:W-:-:S04]  /*6f30*/  IMAD.IADD R4, R206, 0x1, -R0 ;  /* 0x00000001ce047824 */ /* 0x000fc800078e0a00 */
[----:B------:R-:W1:Y:S01]  /*6f40*/  I2F R5, R5 ;  /* 0x0000000500057306 */ /* 0x000e620000201400 */
[----:B------:R-:W-:Y:S02]  /*6f50*/  IABS R2, R4 ;  /* 0x0000000400027213 */ /* 0x000fe40000000000 */
[----:B------:R-:W-:Y:S01]  /*6f60*/  HMMA.16816.F32 R164, R224, R222, R164 ;  /* 0x000000dee0a4723c */ /* 0x000fe200000018a4 */
[----:B------:R-:W-:-:S04]  /*6f70*/  IADD3 R4, R0, 0x1, RZ ;  /* 0x0000000100047810 */ /* 0x000fc80007ffe0ff */
[----:B------:R3:W4:Y:S01]  /*6f80*/  I2F R17, R2 ;  /* 0x0000000200117306 */ /* 0x0007220000201400 */
[C---:B------:R-:W-:Y:S02]  /*6f90*/  ISETP.GE.AND P6, PT, R4.reuse, R207, PT ;  /* 0x000000cf0400720c */ /* 0x040fe40003fc6270 */
[C---:B------:R-:W-:Y:S01]  /*6fa0*/  ISETP.GE.AND P1, PT, R4.reuse, R204, PT ;  /* 0x000000cc0400720c */ /* 0x040fe20003f26270 */
[----:B------:R-:W-:Y:S01]  /*6fb0*/  HMMA.16816.F32 R32, R160, R152, R32 ;  /* 0x00000098a020723c */ /* 0x000fe20000001820 */
[C---:B------:R-:W-:Y:S02]  /*6fc0*/  ISETP.LT.OR P6, PT, R4.reuse, R208, P6 ;  /* 0x000000d00400720c */ /* 0x040fe400037c1670 */
[----:B------:R-:W-:-:S05]  /*6fd0*/  ISETP.LT.OR P1, PT, R4, R205, P1 ;  /* 0x000000cd0400720c */ /* 0x000fca0000f21670 */
[----:B------:R-:W-:Y:S01]  /*6fe0*/  HMMA.16816.F32 R168, R160, R148, R168 ;  /* 0x00000094a0a8723c */ /* 0x000fe200000018a8 */
[--C-:B---3--:R-:W-:Y:S02]  /*6ff0*/  IMAD.IADD R2, R209, 0x1, -R4.reuse ;  /* 0x00000001d1027824 */ /* 0x108fe400078e0a04 */
[----:B------:R-:W-:-:S04]  /*7000*/  IMAD.IADD R4, R206, 0x1, -R4 ;  /* 0x00000001ce047824 */ /* 0x000fc800078e0a04 */
[----:B-1----:R-:W-:Y:S01]  /*7010*/  FFMA.FTZ R148, R5, -UR19, R12 ;  /* 0x8000001305947c23 */ /* 0x002fe2000801000c */
[----:B------:R-:W-:Y:S01]  /*7020*/  IABS R152, R2 ;  /* 0x0000000200987213 */ /* 0x000fe20000000000 */
[----:B----4-:R-:W-:Y:S01]  /*7030*/  FFMA.FTZ R14, R17, -UR19, R14 ;  /* 0x80000013110e7c23 */ /* 0x010fe2000801000e */
[----:B------:R-:W-:Y:S01]  /*7040*/  IABS R12, R4 ;  /* 0x00000004000c7213 */ /* 0x000fe20000000000 */
[----:B------:R-:W-:Y:S01]  /*7050*/  HMMA.16816.F32 R144, R8, R6, R144 ;  /* 0x000000060890723c */ /* 0x000fe20000001890 */
[----:B------:R-:W-:Y:S01]  /*7060*/  IADD3 R2, R0, 0x8, RZ ;  /* 0x0000000800027810 */ /* 0x000fe20007ffe0ff */
[----:B------:R-:W1:Y:S01]  /*7070*/  LDSM.16.M88.4 R4, [R180+0x4800] ;  /* 0x00480000b404783b */ /* 0x000e620000000200 */
[----:B------:R-:W3:Y:S01]  /*7080*/  I2F R152, R152 ;  /* 0x0000009800987306 */ /* 0x000ee20000201400 */
[----:B------:R-:W-:Y:S02]  /*7090*/  FSEL R148, R148, -INF , !P0 ;  /* 0xff80000094947808 */ /* 0x000fe40004000000 */
[C---:B------:R-:W-:Y:S01]  /*70a0*/  ISETP.GE.AND P0, PT, R2.reuse, R207, PT ;  /* 0x000000cf0200720c */ /* 0x040fe20003f06270 */
[----:B------:R-:W4:Y:S01]  /*70b0*/  LDSM.16.M88.4 R16, [R187+0x11000] ;  /* 0x01100000bb10783b */ /* 0x000f220000000200 */
[----:B------:R-:W-:Y:S01]  /*70c0*/  HMMA.16816.F32 R164, R160, R150, R164 ;  /* 0x00000096a0a4723c */ /* 0x000fe200000018a4 */
[----:B------:R-:W-:Y:S01]  /*70d0*/  IMAD.IADD R133, R209, 0x1, -R2 ;  /* 0x00000001d1857824 */ /* 0x000fe200078e0a02 */
[----:B------:R-:W-:Y:S01]  /*70e0*/  ISETP.LT.OR P0, PT, R2, R208, P0 ;  /* 0x000000d00200720c */ /* 0x000fe20000701670 */
[----:B------:R-:W5:Y:S03]  /*70f0*/  I2F R12, R12 ;  /* 0x0000000c000c7306 */ /* 0x000f660000201400 */
[----:B------:R-:W-:-:S02]  /*7100*/  IABS R133, R133 ;  /* 0x0000008500857213 */ /* 0x000fc40000000000 */
[----:B------:R-:W-:Y:S01]  /*7110*/  FSEL R151, R14, -INF , !P5 ;  /* 0xff8000000e977808 */ /* 0x000fe20006800000 */
[----:B------:R-:W-:Y:S01]  /*7120*/  IMAD.IADD R14, R206, 0x1, -R2 ;  /* 0x00000001ce0e7824 */ /* 0x000fe200078e0a02 */
[----:B------:R-:W-:Y:S01]  /*7130*/  ISETP.GE.AND P5, PT, R2, R204, PT ;  /* 0x000000cc0200720c */ /* 0x000fe20003fa6270 */
[----:B---3--:R-:W-:Y:S01]  /*7140*/  FFMA.FTZ R152, R152, -UR19, R13 ;  /* 0x8000001398987c23 */ /* 0x008fe2000801000d */
[C---:B--2---:R-:W-:Y:S01]  /*7150*/  HMMA.16816.F32 R140, R24.reuse, R156, R140 ;  /* 0x0000009c188c723c */ /* 0x044fe2000000188c */
[----:B------:R-:W2:Y:S01]  /*7160*/  I2F R133, R133 ;  /* 0x0000008500857306 */ /* 0x000ea20000201400 */
[----:B------:R-:W-:Y:S02]  /*7170*/  ISETP.LT.OR P5, PT, R2, R205, P5 ;  /* 0x000000cd0200720c */ /* 0x000fe40002fa1670 */
[----:B------:R-:W-:Y:S02]  /*7180*/  IABS R14, R14 ;  /* 0x0000000e000e7213 */ /* 0x000fe40000000000 */
[----:B------:R-:W-:Y:S01]  /*7190*/  IADD3 R2, R0, 0x9, RZ ;  /* 0x0000000900027810 */ /* 0x000fe20007ffe0ff */
[----:B-----5:R-:W-:Y:S01]  /*71a0*/  FFMA.FTZ R15, R12, -UR19, R15 ;  /* 0x800000130c0f7c23 */ /* 0x020fe2000801000f */
[----:B------:R-:W-:Y:S01]  /*71b0*/  HMMA.16816.F32 R136, R24, R158, R136 ;  /* 0x0000009e1888723c */ /* 0x000fe20000001888 */
[----:B------:R-:W-:Y:S01]  /*71c0*/  IMAD.MOV.U32 R13, RZ, RZ, R14 ;  /* 0x000000ffff0d7224 */ /* 0x000fe200078e000e */
[----:B------:R-:W-:Y:S01]  /*71d0*/  FSEL R152, R152, -INF , !P6 ;  /* 0xff80000098987808 */ /* 0x000fe20007000000 */
[--C-:B------:R-:W-:Y:S01]  /*71e0*/  IMAD.IADD R12, R209, 0x1, -R2.reuse ;  /* 0x00000001d10c7824 */ /* 0x100fe200078e0a02 */
[----:B------:R-:W-:Y:S01]  /*71f0*/  ISETP.GE.AND P6, PT, R2, R207, PT ;  /* 0x000000cf0200720c */ /* 0x000fe20003fc6270 */
[----:B------:R-:W-:-:S02]  /*7200*/  IMAD.IADD R14, R206, 0x1, -R2 ;  /* 0x00000001ce0e7824 */ /* 0x000fc400078e0a02 */
[----:B------:R-:W3:Y:S01]  /*7210*/  I2F R13, R13 ;  /* 0x0000000d000d7306 */ /* 0x000ee20000201400 */
[----:B------:R-:W-:Y:S01]  /*7220*/  IABS R12, R12 ;  /* 0x0000000c000c7213 */ /* 0x000fe20000000000 */
[----:B--2---:R-:W-:Y:S01]  /*7230*/  FFMA.FTZ R144, R133, -UR19, R144 ;  /* 0x8000001385907c23 */ /* 0x004fe20008010090 */
[----:B------:R-:W-:Y:S01]  /*7240*/  IABS R14, R14 ;  /* 0x0000000e000e7213 */ /* 0x000fe20000000000 */
[----:B------:R-:W-:Y:S01]  /*7250*/  HMMA.16816.F32 R28, R160, R154, R28 ;  /* 0x0000009aa01c723c */ /* 0x000fe2000000181c */
[----:B------:R-:W-:Y:S02]  /*7260*/  FSEL R159, R15, -INF , !P1 ;  /* 0xff8000000f9f7808 */ /* 0x000fe40004800000 */
[C---:B------:R-:W-:Y:S01]  /*7270*/  ISETP.GE.AND P1, PT, R2.reuse, R204, PT ;  /* 0x000000cc0200720c */ /* 0x040fe20003f26270 */
[----:B------:R-:W2:Y:S01]  /*7280*/  I2F R12, R12 ;  /* 0x0000000c000c7306 */ /* 0x000ea20000201400 */
[C---:B------:R-:W-:Y:S02]  /*7290*/  ISETP.LT.OR P6, PT, R2.reuse, R208, P6 ;  /* 0x000000d00200720c */ /* 0x040fe400037c1670 */
[----:B------:R-:W-:Y:S01]  /*72a0*/  ISETP.LT.OR P1, PT, R2, R205, P1 ;  /* 0x000000cd0200720c */ /* 0x000fe20000f21670 */
[----:B-1----:R-:W-:Y:S01]  /*72b0*/  HMMA.16816.F32 R140, R8, R4, R140 ;  /* 0x00000004088c723c */ /* 0x002fe2000000188c */
[----:B------:R-:W-:-:S02]  /*72c0*/  IADD3 R2, R0, 0x10, RZ ;  /* 0x0000001000027810 */ /* 0x000fc40007ffe0ff */
[----:B------:R-:W-:Y:S01]  /*72d0*/  FSEL R144, R144, -INF , !P0 ;  /* 0xff80000090907808 */ /* 0x000fe20004000000 */
[----:B------:R-:W1:Y:S01]  /*72e0*/  I2F R14, R14 ;  /* 0x0000000e000e7306 */ /* 0x000e620000201400 */
[----:B---3--:R-:W-:Y:S01]  /*72f0*/  FFMA.FTZ R13, R13, -UR19, R146 ;  /* 0x800000130d0d7c23 */ /* 0x008fe20008010092 */
[----:B------:R-:W-:Y:S01]  /*7300*/  ISETP.GE.AND P0, PT, R2, R207, PT ;  /* 0x000000cf0200720c */ /* 0x000fe20003f06270 */
[--C-:B------:R-:W-:Y:S01]  /*7310*/  IMAD.IADD R5, R209, 0x1, -R2.reuse ;  /* 0x00000001d1057824 */ /* 0x100fe200078e0a02 */
[----:B------:R-:W-:Y:S01]  /*7320*/  IADD3 R4, R0, 0x11, RZ ;  /* 0x0000001100047810 */ /* 0x000fe20007ffe0ff */
[C---:B----4-:R-:W-:Y:S01]  /*7330*/  HMMA.16816.F32 R32, R24.reuse, R16, R32 ;  /* 0x000000101820723c */ /* 0x050fe20000001820 */
[----:B------:R-:W-:Y:S01]  /*7340*/  FSEL R161, R13, -INF , !P5 ;  /* 0xff8000000da17808 */ /* 0x000fe20006800000 */
[----:B------:R-:W-:Y:S01]  /*7350*/  IMAD.IADD R133, R206, 0x1, -R2 ;  /* 0x00000001ce857824 */ /* 0x000fe200078e0a02 */
[----:B------:R-:W-:Y:S01]  /*7360*/  ISETP.GE.AND P5, PT, R2, R204, PT ;  /* 0x000000cc0200720c */ /* 0x000fe20003fa6270 */
[----:B--2---:R-:W-:Y:S01]  /*7370*/  FFMA.FTZ R12, R12, -UR19, R145 ;  /* 0x800000130c0c7c23 */ /* 0x004fe20008010091 */
[----:B------:R-:W-:Y:S01]  /*7380*/  ISETP.LT.OR P0, PT, R2, R208, P0 ;  /* 0x000000d00200720c */ /* 0x000fe20000701670 */
[--C-:B------:R-:W-:Y:S01]  /*7390*/  IMAD.IADD R134, R206, 0x1, -R4.reuse ;  /* 0x00000001ce867824 */ /* 0x100fe200078e0a04 */
[----:B------:R-:W-:Y:S01]  /*73a0*/  ISETP.LT.OR P5, PT, R2, R205, P5 ;  /* 0x000000cd0200720c */ /* 0x000fe20002fa1670 */
[----:B------:R-:W-:Y:S01]  /*73b0*/  IMAD.IADD R2, R209, 0x1, -R4 ;  /* 0x00000001d1027824 */ /* 0x000fe200078e0a04 */
[----:B------:R-:W-:Y:S01]  /*73c0*/  FSEL R16, R12, -INF , !P6 ;  /* 0xff8000000c107808 */ /* 0x000fe20007000000 */
[----:B------:R-:W-:Y:S01]  /*73d0*/  HMMA.16816.F32 R28, R24, R18, R28 ;  /* 0x00000012181c723c */ /* 0x000fe2000000181c */
[----:B-1----:R-:W-:Y:S01]  /*73e0*/  FFMA.FTZ R14, R14, -UR19, R147 ;  /* 0x800000130e0e7c23 */ /* 0x002fe20008010093 */
[----:B------:R-:W-:-:S02]  /*73f0*/  IABS R5, R5 ;  /* 0x0000000500057213 */ /* 0x000fc40000000000 */
[----:B------:R-:W-:Y:S02]  /*7400*/  IABS R2, R2 ;  /* 0x0000000200027213 */ /* 0x000fe40000000000 */
[----:B------:R-:W-:Y:S02]  /*7410*/  FSEL R163, R14, -INF , !P1 ;  /* 0xff8000000ea37808 */ /* 0x000fe40004800000 */
[----:B------:R-:W1:Y:S01]  /*7420*/  LDSM.16.M88.4 R12, [R180+0x5000] ;  /* 0x00500000b40c783b */ /* 0x000e620000000200 */
[----:B------:R-:W-:Y:S01]  /*7430*/  IABS R133, R133 ;  /* 0x0000008500857213 */ /* 0x000fe20000000000 */
[----:B------:R-:W2:Y:S01]  /*7440*/  I2F R5, R5 ;  /* 0x0000000500057306 */ /* 0x000ea20000201400 */
[----:B------:R-:W-:Y:S01]  /*7450*/  IABS R134, R134 ;  /* 0x0000008600867213 */ /* 0x000fe20000000000 */
[----:B------:R-:W-:Y:S01]  /*7460*/  HMMA.16816.F32 R136, R8, R6, R136 ;  /* 0x000000060888723c */ /* 0x000fe20000001888 */
[C---:B------:R-:W-:Y:S02]  /*7470*/  ISETP.GE.AND P6, PT, R4.reuse, R207, PT ;  /* 0x000000cf0400720c */ /* 0x040fe40003fc6270 */
[----:B------:R-:W-:-:S02]  /*7480*/  ISETP.GE.AND P1, PT, R4, R204, PT ;  /* 0x000000cc0400720c */ /* 0x000fc40003f26270 */
[C---:B------:R-:W-:Y:S01]  /*7490*/  ISETP.LT.OR P6, PT, R4.reuse, R208, P6 ;  /* 0x000000d00400720c */ /* 0x040fe200037c1670 */
[----:B------:R-:W3:Y:S01]  /*74a0*/  I2F R17, R133 ;  /* 0x0000008500117306 */ /* 0x000ee20000201400 */
[----:B------:R-:W-:Y:S02]  /*74b0*/  ISETP.LT.OR P1, PT, R4, R205, P1 ;  /* 0x000000cd0400720c */ /* 0x000fe40000f21670 */
[C---:B------:R-:W-:Y:S02]  /*74c0*/  IADD3 R4, R0.reuse, 0x18, RZ ;  /* 0x0000001800047810 */ /* 0x040fe40007ffe0ff */
[----:B------:R-:W-:-:S03]  /*74d0*/  IADD3 R18, R0, 0x20, RZ ;  /* 0x0000002000127810 */ /* 0x000fc60007ffe0ff */
[----:B------:R-:W4:Y:S01]  /*74e0*/  I2F R2, R2 ;  /* 0x0000000200027306 */ /* 0x000f220000201400 */
[----:B--2---:R-:W-:-:S05]  /*74f0*/  FFMA.FTZ R5, R5, -UR19, R140 ;  /* 0x8000001305057c23 */ /* 0x004fca000801008c */
[----:B------:R-:W-:Y:S02]  /*7500*/  FSEL R162, R5, -INF , !P0 ;  /* 0xff80000005a27808 */ /* 0x000fe40004000000 */
[----:B------:R-:W2:Y:S01]  /*7510*/  I2F R134, R134 ;  /* 0x0000008600867306 */ /* 0x000ea20000201400 */
[----:B---3--:R-:W-:Y:S01]  /*7520*/  FFMA.FTZ R135, R17, -UR19, R142 ;  /* 0x8000001311877c23 */ /* 0x008fe2000801008e */
[----:B------:R-:W-:Y:S01]  /*7530*/  ISETP.GE.AND P0, PT, R4, R207, PT ;  /* 0x000000cf0400720c */ /* 0x000fe20003f06270 */
[--C-:B------:R-:W-:Y:S02]  /*7540*/  IMAD.IADD R17, R209, 0x1, -R4.reuse ;  /* 0x00000001d1117824 */ /* 0x100fe400078e0a04 */
[----:B------:R-:W-:Y:S01]  /*7550*/  IMAD.IADD R133, R206, 0x1, -R4 ;  /* 0x00000001ce857824 */ /* 0x000fe200078e0a04 */
[----:B------:R-:W-:Y:S01]  /*7560*/  FSEL R135, R135, -INF , !P5 ;  /* 0xff80000087877808 */ /* 0x000fe20006800000 */
[----:B----4-:R-:W-:Y:S01]  /*7570*/  FFMA.FTZ R141, R2, -UR19, R141 ;  /* 0x80000013028d7c23 */ /* 0x010fe2000801008d */
[----:B------:R-:W-:-:S02]  /*7580*/  IADD3 R2, R0, 0x19, RZ ;  /* 0x0000001900027810 */ /* 0x000fc40007ffe0ff */
[----:B------:R-:W-:Y:S02]  /*7590*/  ISETP.GE.AND P5, PT, R4, R204, PT ;  /* 0x000000cc0400720c */ /* 0x000fe40003fa6270 */
[----:B------:R-:W-:Y:S01]  /*75a0*/  IABS R17, R17 ;  /* 0x0000001100117213 */ /* 0x000fe20000000000 */
[--C-:B------:R-:W-:Y:S01]  /*75b0*/  IMAD.IADD R140, R209, 0x1, -R2.reuse ;  /* 0x00000001d18c7824 */ /* 0x100fe200078e0a02 */
[----:B------:R-:W-:Y:S01]  /*75c0*/  IABS R133, R133 ;  /* 0x0000008500857213 */ /* 0x000fe20000000000 */
[----:B--2---:R-:W-:Y:S01]  /*75d0*/  FFMA.FTZ R134, R134, -UR19, R143 ;  /* 0x8000001386867c23 */ /* 0x004fe2000801008f */
[----:B------:R-:W-:Y:S01]  /*75e0*/  ISETP.LT.OR P0, PT, R4, R208, P0 ;  /* 0x000000d00400720c */ /* 0x000fe20000701670 */
[----:B------:R-:W-:Y:S01]  /*75f0*/  IMAD.IADD R19, R206, 0x1, -R2 ;  /* 0x00000001ce137824 */ /* 0x000fe200078e0a02 */
[----:B------:R-:W-:Y:S01]  /*7600*/  ISETP.LT.OR P5, PT, R4, R205, P5 ;  /* 0x000000cd0400720c */ /* 0x000fe20002fa1670 */
[----:B-1----:R-:W-:Y:S01]  /*7610*/  HMMA.16816.F32 R32, R8, R12, R32 ;  /* 0x0000000c0820723c */ /* 0x002fe20000001820 */
[----:B------:R-:W-:Y:S01]  /*7620*/  FSEL R160, R141, -INF , !P6 ;  /* 0xff8000008da07808 */ /* 0x000fe20007000000 */
[----:B------:R-:W1:Y:S01]  /*7630*/  LDSM.16.M88.4 R4, [R187+0x11800] ;  /* 0x01180000bb04783b */ /* 0x000e620000000200 */
[----:B------:R-:W-:Y:S01]  /*7640*/  FSEL R227, R134, -INF , !P1 ;  /* 0xff80000086e37808 */ /* 0x000fe20004800000 */
[----:B------:R-:W2:Y:S01]  /*7650*/  I2F R17, R17 ;  /* 0x0000001100117306 */ /* 0x000ea20000201400 */
[----:B------:R-:W-:-:S02]  /*7660*/  ISETP.GE.AND P6, PT, R2, R207, PT ;  /* 0x000000cf0200720c */ /* 0x000fc40003fc6270 */
[C---:B------:R-:W-:Y:S01]  /*7670*/  ISETP.GE.AND P1, PT, R2.reuse, R204, PT ;  /* 0x000000cc0200720c */ /* 0x040fe20003f26270 */
[----:B------:R-:W-:Y:S01]  /*7680*/  IMAD.IADD R13, R209, 0x1, -R18 ;  /* 0x00000001d10d7824 */ /* 0x000fe200078e0a12 */
[----:B------:R-:W-:Y:S01]  /*7690*/  IABS R140, R140 ;  /* 0x0000008c008c7213 */ /* 0x000fe20000000000 */
[----:B------:R-:W-:Y:S01]  /*76a0*/  HMMA.16816.F32 R28, R8, R14, R28 ;  /* 0x0000000e081c723c */ /* 0x000fe2000000181c */
[----:B------:R-:W-:Y:S01]  /*76b0*/  IABS R19, R19 ;  /* 0x0000001300137213 */ /* 0x000fe20000000000 */
[----:B------:R-:W3:Y:S01]  /*76c0*/  I2F R133, R133 ;  /* 0x0000008500857306 */ /* 0x000ee20000201400 */
[C---:B------:R-:W-:Y:S02]  /*76d0*/  ISETP.LT.OR P6, PT, R2.reuse, R208, P6 ;  /* 0x000000d00200720c */ /* 0x040fe400037c1670 */
[----:B------:R-:W-:Y:S02]  /*76e0*/  ISETP.LT.OR P1, PT, R2, R205, P1 ;  /* 0x000000cd0200720c */ /* 0x000fe40000f21670 */
[----:B------:R-:W-:-:S02]  /*76f0*/  IABS R13, R13 ;  /* 0x0000000d000d7213 */ /* 0x000fc40000000000 */
[----:B------:R-:W-:Y:S01]  /*7700*/  IADD3 R12, R0, 0x21, RZ ;  /* 0x00000021000c7810 */ /* 0x000fe20007ffe0ff */
[----:B------:R-:W4:Y:S01]  /*7710*/  I2F R2, R140 ;  /* 0x0000008c00027306 */ /* 0x000f220000201400 */
[----:B--2---:R-:W-:Y:S02]  /*7720*/  FFMA.FTZ R136, R17, -UR19, R136 ;  /* 0x8000001311887c23 */ /* 0x004fe40008010088 */
[----:B------:R-:W-:-:S03]  /*7730*/  IMAD.IADD R17, R206, 0x1, -R18 ;  /* 0x00000001ce117824 */ /* 0x000fc600078e0a12 */
[----:B------:R-:W-:Y:S02]  /*7740*/  FSEL R136, R136, -INF , !P0 ;  /* 0xff80000088887808 */ /* 0x000fe40004000000 */
[----:B------:R-:W2:Y:S01]  /*7750*/  I2F R134, R19 ;  /* 0x0000001300867306 */ /* 0x000ea20000201400 */
[----:B---3--:R-:W-:Y:S01]  /*7760*/  FFMA.FTZ R133, R133, -UR19, R138 ;  /* 0x8000001385857c23 */ /* 0x008fe2000801008a */
[----:B------:R-:W-:Y:S02]  /*7770*/  ISETP.GE.AND P0, PT, R18, R207, PT ;  /* 0x000000cf1200720c */ /* 0x000fe40003f06270 */
[----:B------:R-:W-:Y:S02]  /*7780*/  IABS R17, R17 ;  /* 0x0000001100117213 */ /* 0x000fe40000000000 */
[----:B------:R-:W-:Y:S02]  /*7790*/  FSEL R133, R133, -INF , !P5 ;  /* 0xff80000085857808 */ /* 0x000fe40006800000 */
[----:B------:R-:W3:Y:S01]  /*77a0*/  I2F R13, R13 ;  /* 0x0000000d000d7306 */ /* 0x000ee20000201400 */
[----:B----4-:R-:W-:Y:S01]  /*77b0*/  FFMA.FTZ R137, R2, -UR19, R137 ;  /* 0x8000001302897c23 */ /* 0x010fe20008010089 */
[----:B------:R-:W-:-:S02]  /*77c0*/  ISETP.GE.AND P5, PT, R18, R204, PT ;  /* 0x000000cc1200720c */ /* 0x000fc40003fa6270 */
[C---:B------:R-:W-:Y:S02]  /*77d0*/  ISETP.LT.OR P0, PT, R18.reuse, R208, P0 ;  /* 0x000000d01200720c */ /* 0x040fe40000701670 */
[----:B------:R-:W-:Y:S01]  /*77e0*/  ISETP.LT.OR P5, PT, R18, R205, P5 ;  /* 0x000000cd1200720c */ /* 0x000fe20002fa1670 */
[--C-:B------:R-:W-:Y:S01]  /*77f0*/  IMAD.IADD R18, R209, 0x1, -R12.reuse ;  /* 0x00000001d1127824 */ /* 0x100fe200078e0a0c */
[----:B-1----:R-:W-:Y:S01]  /*7800*/  HMMA.16816.F32 R168, R24, R4, R168 ;  /* 0x0000000418a8723c */ /* 0x002fe200000018a8 */
[----:B--2---:R-:W-:Y:S01]  /*7810*/  FFMA.FTZ R139, R134, -UR19, R139 ;  /* 0x80000013868b7c23 */ /* 0x004fe2000801008b */
[----:B------:R-:W-:Y:S01]  /*7820*/  FSEL R134, R137, -INF , !P6 ;  /* 0xff80000089867808 */ /* 0x000fe20007000000 */
[----:B------:R-:W-:Y:S01]  /*7830*/  IMAD.IADD R19, R206, 0x1, -R12 ;  /* 0x00000001ce137824 */ /* 0x000fe200078e0a0c */
[----:B------:R-:W-:Y:S01]  /*7840*/  ISETP.GE.AND P6, PT, R12, R207, PT ;  /* 0x000000cf0c00720c */ /* 0x000fe20003fc6270 */
[----:B------:R-:W1:Y:S01]  /*7850*/  I2F R5, R17 ;  /* 0x0000001100057306 */ /* 0x000e620000201400 */
[----:B------:R-:W-:-:S02]  /*7860*/  FSEL R225, R139, -INF , !P1 ;  /* 0xff8000008be17808 */ /* 0x000fc40004800000 */
[C---:B------:R-:W-:Y:S01]  /*7870*/  ISETP.GE.AND P1, PT, R12.reuse, R204, PT ;  /* 0x000000cc0c00720c */ /* 0x040fe20003f26270 */
[----:B---3--:R-:W-:Y:S01]  /*7880*/  FFMA.FTZ R32, R13, -UR19, R32 ;  /* 0x800000130d207c23 */ /* 0x008fe20008010020 */
[C---:B------:R-:W-:Y:S01]  /*7890*/  ISETP.LT.OR P6, PT, R12.reuse, R208, P6 ;  /* 0x000000d00c00720c */ /* 0x040fe200037c1670 */
[----:B------:R-:W-:Y:S01]  /*78a0*/  HMMA.16816.F32 R164, R24, R6, R164 ;  /* 0x0000000618a4723c */ /* 0x000fe200000018a4 */
[----:B------:R-:W-:Y:S02]  /*78b0*/  ISETP.LT.OR P1, PT, R12, R205, P1 ;  /* 0x000000cd0c00720c */ /* 0x000fe40000f21670 */
[----:B------:R-:W2:Y:S01]  /*78c0*/  LDSM.16.M88.4 R12, [R180+0x5800] ;  /* 0x00580000b40c783b */ /* 0x000ea20000000200 */
[----:B------:R-:W-:Y:S01]  /*78d0*/  IABS R18, R18 ;  /* 0x0000001200127213 */ /* 0x000fe20000000000 */
[----:B------:R-:W-:-:S04]  /*78e0*/  DEPBAR.LE SB0, 0x0 ;  /* 0x000080000000791a */ /* 0x000fc80000000000 */
[----:B------:R-:W-:Y:S01]  /*78f0*/  IMAD.MOV.U32 R4, RZ, RZ, R18 ;  /* 0x000000ffff047224 */ /* 0x000fe200078e0012 */
[----:B------:R-:W-:Y:S01]  /*7900*/  IABS R18, R19 ;  /* 0x0000001300127213 */ /* 0x000fe20000000000 */
[----:B-1----:R-:W-:Y:S01]  /*7910*/  FFMA.FTZ R5, R5, -UR19, R34 ;  /* 0x8000001305057c23 */ /* 0x002fe20008010022 */
[C---:B------:R-:W-:Y:S02]  /*7920*/  IADD3 R2, R0.reuse, 0x28, RZ ;  /* 0x0000002800027810 */ /* 0x040fe40007ffe0ff */
[----:B------:R-:W-:Y:S01]  /*7930*/  IADD3 R19, R0, 0x29, RZ ;  /* 0x0000002900137810 */ /* 0x000fe20007ffe0ff */
[----:B------:R-:W1:Y:S01]  /*7940*/  I2F R4, R4 ;  /* 0x0000000400047306 */ /* 0x000e620000201400 */
[----:B------:R-:W-:Y:S01]  /*7950*/  FSEL R215, R5, -INF , !P5 ;  /* 0xff80000005d77808 */ /* 0x000fe20006800000 */
[C-C-:B------:R-:W-:Y:S01]  /*7960*/  IMAD.IADD R17, R209.reuse, 0x1, -R2.reuse ;  /* 0x00000001d1117824 */ /* 0x140fe200078e0a02 */
[----:B------:R-:W-:Y:S01]  /*7970*/  FSEL R212, R32, -INF , !P0 ;  /* 0xff80000020d47808 */ /* 0x000fe20004000000 */
[----:B------:R-:W-:Y:S01]  /*7980*/  IMAD.IADD R137, R206, 0x1, -R2 ;  /* 0x00000001ce897824 */ /* 0x000fe200078e0a02 */
[----:B------:R-:W-:Y:S01]  /*7990*/  ISETP.GE.AND P0, PT, R2, R207, PT ;  /* 0x000000cf0200720c */ /* 0x000fe20003f06270 */
[--C-:B------:R-:W-:Y:S01]  /*79a0*/  IMAD.IADD R34, R209, 0x1, -R19.reuse ;  /* 0x00000001d1227824 */ /* 0x100fe200078e0a13 */
[----:B------:R-:W-:Y:S01]  /*79b0*/  IABS R17, R17 ;  /* 0x0000001100117213 */ /* 0x000fe20000000000 */
[----:B------:R-:W3:Y:S01]  /*79c0*/  I2F R18, R18 ;  /* 0x0000001200127306 */ /* 0x000ee20000201400 */
[----:B------:R-:W-:Y:S01]  /*79d0*/  IABS R137, R137 ;  /* 0x0000008900897213 */ /* 0x000fe20000000000 */
[----:B------:R-:W-:Y:S01]  /*79e0*/  IMAD.IADD R32, R206, 0x1, -R19 ;  /* 0x00000001ce207824 */ /* 0x000fe200078e0a13 */
[----:B------:R-:W-:-:S02]  /*79f0*/  ISETP.GE.AND P5, PT, R2, R204, PT ;  /* 0x000000cc0200720c */ /* 0x000fc40003fa6270 */
[----:B------:R-:W-:Y:S02]  /*7a00*/  IABS R34, R34 ;  /* 0x0000002200227213 */ /* 0x000fe40000000000 */
[----:B------:R-:W-:Y:S01]  /*7a10*/  ISETP.LT.OR P0, PT, R2, R208, P0 ;  /* 0x000000d00200720c */ /* 0x000fe20000701670 */
[----:B-1----:R-:W-:Y:S01]  /*7a20*/  FFMA.FTZ R33, R4, -UR19, R33 ;  /* 0x8000001304217c23 */ /* 0x002fe20008010021 */
[----:B------:R-:W-:Y:S01]  /*7a30*/  IADD3 R4, R0, 0x30, RZ ;  /* 0x0000003000047810 */ /* 0x000fe20007ffe0ff */
[----:B------:R-:W1:Y:S01]  /*7a40*/  I2F R17, R17 ;  /* 0x0000001100117306 */ /* 0x000e620000201400 */
[----:B------:R-:W-:Y:S01]  /*7a50*/  ISETP.LT.OR P5, PT, R2, R205, P5 ;  /* 0x000000cd0200720c */ /* 0x000fe20002fa1670 */
[----:B------:R-:W-:Y:S01]  /*7a60*/  IMAD.MOV.U32 R2, RZ, RZ, R34 ;  /* 0x000000ffff027224 */ /* 0x000fe200078e0022 */
[----:B------:R-:W-:Y:S01]  /*7a70*/  FSEL R216, R33, -INF , !P6 ;  /* 0xff80000021d87808 */ /* 0x000fe20007000000 */
[--C-:B------:R-:W-:Y:S01]  /*7a80*/  IMAD.IADD R7, R209, 0x1, -R4.reuse ;  /* 0x00000001d1077824 */ /* 0x100fe200078e0a04 */
[----:B------:R-:W-:Y:S01]  /*7a90*/  ISETP.GE.AND P6, PT, R19, R207, PT ;  /* 0x000000cf1300720c */ /* 0x000fe20003fc6270 */
[----:B---3--:R-:W-:Y:S01]  /*7aa0*/  FFMA.FTZ R35, R18, -UR19, R35 ;  /* 0x8000001312237c23 */ /* 0x008fe20008010023 */
[----:B------:R-:W-:Y:S01]  /*7ab0*/  IADD3 R6, R0, 0x31, RZ ;  /* 0x0000003100067810 */ /* 0x000fe20007ffe0ff */
[----:B------:R-:W3:Y:S01]  /*7ac0*/  I2F R5, R137 ;  /* 0x0000008900057306 */ /* 0x000ee20000201400 */
[----:B------:R-:W-:Y:S01]  /*7ad0*/  IABS R7, R7 ;  /* 0x0000000700077213 */ /* 0x000fe20000000000 */
[----:B--2---:R-:W-:Y:S01]  /*7ae0*/  HMMA.16816.F32 R168, R8, R12, R168 ;  /* 0x0000000c08a8723c */ /* 0x004fe200000018a8 */
[----:B------:R-:W-:Y:S01]  /*7af0*/  FSEL R221, R35, -INF , !P1 ;  /* 0xff80000023dd7808 */ /* 0x000fe20004800000 */
[----:B------:R-:W-:Y:S01]  /*7b00*/  IMAD.IADD R24, R206, 0x1, -R4 ;  /* 0x00000001ce187824 */ /* 0x000fe200078e0a04 */
[----:B------:R-:W-:-:S02]  /*7b10*/  ISETP.GE.AND P1, PT, R19, R204, PT ;  /* 0x000000cc1300720c */ /* 0x000fc40003f26270 */
[C---:B------:R-:W-:Y:S01]  /*7b20*/  ISETP.LT.OR P6, PT, R19.reuse, R208, P6 ;  /* 0x000000d01300720c */ /* 0x040fe200037c1670 */
[----:B------:R-:W2:Y:S01]  /*7b30*/  I2F R7, R7 ;  /* 0x0000000700077306 */ /* 0x000ea20000201400 */
[----:B------:R-:W-:Y:S01]  /*7b40*/  ISETP.LT.OR P1, PT, R19, R205, P1 ;  /* 0x000000cd1300720c */ /* 0x000fe20000f21670 */
[----:B-1----:R-:W-:Y:S01]  /*7b50*/  FFMA.FTZ R17, R17, -UR19, R28 ;  /* 0x8000001311117c23 */ /* 0x002fe2000801001c */
[----:B------:R-:W-:Y:S01]  /*7b60*/  IABS R19, R24 ;  /* 0x0000001800137213 */ /* 0x000fe20000000000 */
[----:B------:R-:W-:Y:S01]  /*7b70*/  HMMA.16816.F32 R164, R8, R14, R164 ;  /* 0x0000000e08a4723c */ /* 0x000fe200000018a4 */
[----:B------:R-:W-:Y:S01]  /*7b80*/  IABS R32, R32 ;  /* 0x0000002000207213 */ /* 0x000fe20000000000 */
[----:B------:R-:W-:Y:S01]  /*7b90*/  IMAD.IADD R12, R209, 0x1, -R6 ;  /* 0x00000001d10c7824 */ /* 0x000fe200078e0a06 */
[----:B------:R-:W-:Y:S01]  /*7ba0*/  FSEL R214, R17, -INF , !P0 ;  /* 0xff80000011d67808 */ /* 0x000fe20004000000 */
[----:B------:R-:W1:Y:S01]  /*7bb0*/  I2F R2, R2 ;  /* 0x0000000200027306 */ /* 0x000e620000201400 */
[----:B---3--:R-:W-:Y:S01]  /*7bc0*/  FFMA.FTZ R30, R5, -UR19, R30 ;  /* 0x80000013051e7c23 */ /* 0x008fe2000801001e */
[----:B------:R-:W-:Y:S01]  /*7bd0*/  IADD3 R5, R0, 0x38, RZ ;  /* 0x0000003800057810 */ /* 0x000fe20007ffe0ff */
[----:B------:R-:W-:Y:S01]  /*7be0*/  IMAD.MOV.U32 R13, RZ, RZ, R19 ;  /* 0x000000ffff0d7224 */ /* 0x000fe200078e0013 */
[----:B------:R-:W-:Y:S01]  /*7bf0*/  ISETP.GE.AND P0, PT, R4, R207, PT ;  /* 0x000000cf0400720c */ /* 0x000fe20003f06270 */
[----:B------:R-:W-:Y:S01]  /*7c00*/  IMAD.IADD R19, R206, 0x1, -R6 ;  /* 0x00000001ce137824 */ /* 0x000fe200078e0a06 */
[----:B------:R-:W-:Y:S01]  /*7c10*/  FSEL R219, R30, -INF , !P5 ;  /* 0xff8000001edb7808 */ /* 0x000fe20006800000 */
[--C-:B------:R-:W-:Y:S01]  /*7c20*/  IMAD.IADD R17, R209, 0x1, -R5.reuse ;  /* 0x00000001d1117824 */ /* 0x100fe200078e0a05 */
[----:B------:R-:W-:Y:S01]  /*7c30*/  ISETP.GE.AND P5, PT, R4, R204, PT ;  /* 0x000000cc0400720c */ /* 0x000fe20003fa6270 */
[----:B------:R-:W3:Y:S01]  /*7c40*/  I2F R18, R32 ;  /* 0x0000002000127306 */ /* 0x000ee20000201400 */
[----:B--2---:R-:W-:Y:S01]  /*7c50*/  FFMA.FTZ R158, R7, -UR19, R168 ;  /* 0x80000013079e7c23 */ /* 0x004fe200080100a8 */
[----:B------:R-:W-:Y:S01]  /*7c60*/  IABS R19, R19 ;  /* 0x0000001300137213 */ /* 0x000fe20000000000 */
[----:B------:R-:W-:Y:S01]  /*7c70*/  IMAD.IADD R7, R206, 0x1, -R5 ;  /* 0x00000001ce077824 */ /* 0x000fe200078e0a05 */
[----:B------:R-:W-:-:S02]  /*7c80*/  IABS R17, R17 ;  /* 0x0000001100117213 */ /* 0x000fc40000000000 */
[----:B------:R-:W-:Y:S01]  /*7c90*/  ISETP.LT.OR P0, PT, R4, R208, P0 ;  /* 0x000000d00400720c */ /* 0x000fe20000701670 */
[----:B-1----:R-:W-:Y:S01]  /*7ca0*/  FFMA.FTZ R2, R2, -UR19, R29 ;  /* 0x8000001302027c23 */ /* 0x002fe2000801001d */
[----:B------:R-:W-:Y:S01]  /*7cb0*/  IABS R8, R7 ;  /* 0x0000000700087213 */ /* 0x000fe20000000000 */
[----:B------:R-:W1:Y:S01]  /*7cc0*/  I2F R13, R13 ;  /* 0x0000000d000d7306 */ /* 0x000e620000201400 */
[----:B------:R-:W-:Y:S01]  /*7cd0*/  ISETP.LT.OR P5, PT, R4, R205, P5 ;  /* 0x000000cd0400720c */ /* 0x000fe20002fa1670 */
[----:B------:R-:W-:Y:S01]  /*7ce0*/  IMAD.MOV.U32 R4, RZ, RZ, R19 ;  /* 0x000000ffff047224 */ /* 0x000fe200078e0013 */
[----:B------:R-:W-:Y:S01]  /*7cf0*/  IADD3 R0, R0, 0x39, RZ ;  /* 0x0000003900007810 */ /* 0x000fe20007ffe0ff */
[----:B------:R-:W-:Y:S01]  /*7d00*/  IMAD.MOV.U32 R9, RZ, RZ, R8 ;  /* 0x000000ffff097224 */ /* 0x000fe200078e0008 */
[----:B------:R-:W-:Y:S02]  /*7d10*/  IABS R12, R12 ;  /* 0x0000000c000c7213 */ /* 0x000fe40000000000 */
[----:B------:R-:W-:Y:S01]  /*7d20*/  FSEL R168, R2, -INF , !P6 ;  /* 0xff80000002a87808 */ /* 0x000fe20007000000 */
[----:B------:R-:W2:Y:S01]  /*7d30*/  I2F R7, R17 ;  /* 0x0000001100077306 */ /* 0x000ea20000201400 */
[--C-:B------:R-:W-:Y:S01]  /*7d40*/  IMAD.IADD R2, R209, 0x1, -R0.reuse ;  /* 0x00000001d1027824 */ /* 0x100fe200078e0a00 */
[----:B------:R-:W-:Y:S01]  /*7d50*/  FSEL R158, R158, -INF , !P0 ;  /* 0xff8000009e9e7808 */ /* 0x000fe20004000000 */
[----:B------:R-:W-:Y:S01]  /*7d60*/  IMAD.IADD R8, R206, 0x1, -R0 ;  /* 0x00000001ce087824 */ /* 0x000fe200078e0a00 */
[----:B------:R-:W-:Y:S01]  /*7d70*/  ISETP.GE.AND P0, PT, R5, R207, PT ;  /* 0x000000cf0500720c */ /* 0x000fe20003f06270 */
[----:B---3--:R-:W-:Y:S01]  /*7d80*/  FFMA.FTZ R18, R18, -UR19, R31 ;  /* 0x8000001312127c23 */ /* 0x008fe2000801001f */
[----:B------:R-:W-:-:S02]  /*7d90*/  IABS R2, R2 ;  /* 0x0000000200027213 */ /* 0x000fc40000000000 */
[----:B------:R-:W3:Y:S01]  /*7da0*/  I2F R12, R12 ;  /* 0x0000000c000c7306 */ /* 0x000ee20000201400 */
[----:B------:R-:W-:Y:S01]  /*7db0*/  IABS R8, R8 ;  /* 0x0000000800087213 */ /* 0x000fe20000000000 */
[----:B-1----:R-:W-:Y:S01]  /*7dc0*/  FFMA.FTZ R13, R13, -UR19, R170 ;  /* 0x800000130d0d7c23 */ /* 0x002fe200080100aa */
[----:B------:R-:W-:Y:S02]  /*7dd0*/  ISETP.LT.OR P0, PT, R5, R208, P0 ;  /* 0x000000d00500720c */ /* 0x000fe40000701670 */
[----:B------:R-:W-:Y:S02]  /*7de0*/  FSEL R223, R18, -INF , !P1 ;  /* 0xff80000012df7808 */ /* 0x000fe40004800000 */
[C---:B------:R-:W-:Y:S01]  /*7df0*/  ISETP.GE.AND P6, PT, R6.reuse, R207, PT ;  /* 0x000000cf0600720c */ /* 0x040fe20003fc6270 */
[----:B------:R-:W1:Y:S01]  /*7e00*/  I2F R4, R4 ;  /* 0x0000000400047306 */ /* 0x000e620000201400 */
[----:B--2---:R-:W-:Y:S01]  /*7e10*/  FFMA.FTZ R7, R7, -UR19, R164 ;  /* 0x8000001307077c23 */ /* 0x004fe200080100a4 */
[----:B------:R-:W-:-:S02]  /*7e20*/  ISETP.GE.AND P1, PT, R6, R204, PT ;  /* 0x000000cc0600720c */ /* 0x000fc40003f26270 */
[----:B------:R-:W-:Y:S02]  /*7e30*/  ISETP.LT.OR P6, PT, R6, R208, P6 ;  /* 0x000000d00600720c */ /* 0x000fe400037c1670 */
[----:B------:R-:W-:Y:S02]  /*7e40*/  FSEL R142, R7, -INF , !P0 ;  /* 0xff800000078e7808 */ /* 0x000fe40004000000 */
[----:B------:R-:W2:Y:S01]  /*7e50*/  I2F R9, R9 ;  /* 0x0000000900097306 */ /* 0x000ea20000201400 */
[----:B------:R-:W-:Y:S01]  /*7e60*/  PLOP3.LUT P0, PT, PT, PT, UP0, 0x80, 0x0 ;  /* 0x000000000000781c */ /* 0x000fe20003f0f008 */
[----:B---3--:R-:W-:Y:S01]  /*7e70*/  FFMA.FTZ R12, R12, -UR19, R169 ;  /* 0x800000130c0c7c23 */ /* 0x008fe200080100a9 */
[----:B------:R-:W-:Y:S01]  /*7e80*/  BAR.SYNC.DEFER_BLOCKING 0x0 ;  /* 0x0000000000007b1d */ /* 0x000fe20000010000 */
[----:B------:R-:W-:Y:S02]  /*7e90*/  ISETP.LT.OR P1, PT, R6, R205, P1 ;  /* 0x000000cd0600720c */ /* 0x000fe40000f21670 */
[----:B------:R-:W-:Y:S01]  /*7ea0*/  FSEL R155, R13, -INF , !P5 ;  /* 0xff8000000d9b7808 */ /* 0x000fe20006800000 */
[----:B-1----:R-:W-:-:S02]  /*7eb0*/  FFMA.FTZ R4, R4, -UR19, R171 ;  /* 0x8000001304047c23 */ /* 0x002fc400080100ab */
[----:B------:R-:W1:Y:S01]  /*7ec0*/  I2F R2, R2 ;  /* 0x0000000200027306 */ /* 0x000e620000201400 */
[----:B------:R-:W-:Y:S02]  /*7ed0*/  FSEL R156, R12, -INF , !P6 ;  /* 0xff8000000c9c7808 */ /* 0x000fe40007000000 */
[-C--:B------:R-:W-:Y:S02]  /*7ee0*/  ISETP.GE.AND P5, PT, R5, R204.reuse, PT ;  /* 0x000000cc0500720c */ /* 0x080fe40003fa6270 */
[----:B------:R-:W-:Y:S02]  /*7ef0*/  FSEL R143, R4, -INF , !P1 ;  /* 0xff800000048f7808 */ /* 0x000fe40004800000 */
[C---:B------:R-:W-:Y:S01]  /*7f00*/  ISETP.GE.AND P6, PT, R0.reuse, R207, PT ;  /* 0x000000cf0000720c */ /* 0x040fe20003fc6270 */
[----:B------:R-:W3:Y:S01]  /*7f10*/  I2F R8, R8 ;  /* 0x0000000800087306 */ /* 0x000ee20000201400 */
[----:B------:R-:W-:Y:S01]  /*7f20*/  ISETP.GE.AND P1, PT, R0, R204, PT ;  /* 0x000000cc0000720c */ /* 0x000fe20003f26270 */
[----:B--2---:R-:W-:Y:S01]  /*7f30*/  FFMA.FTZ R9, R9, -UR19, R166 ;  /* 0x8000001309097c23 */ /* 0x004fe200080100a6 */
[----:B------:R-:W-:-:S02]  /*7f40*/  ISETP.LT.OR P5, PT, R5, R205, P5 ;  /* 0x000000cd0500720c */ /* 0x000fc40002fa1670 */
[C---:B------:R-:W-:Y:S02]  /*7f50*/  ISETP.LT.OR P6, PT, R0.reuse, R208, P6 ;  /* 0x000000d00000720c */ /* 0x040fe400037c1670 */
[----:B------:R-:W-:Y:S01]  /*7f60*/  ISETP.LT.OR P1, PT, R0, R205, P1 ;  /* 0x000000cd0000720c */ /* 0x000fe20000f21670 */
[----:B-1----:R-:W-:Y:S01]  /*7f70*/  FFMA.FTZ R2, R2, -UR19, R165 ;  /* 0x8000001302027c23 */ /* 0x002fe200080100a5 */
[----:B------:R-:W-:-:S04]  /*7f80*/  FSEL R141, R9, -INF , !P5 ;  /* 0xff800000098d7808 */ /* 0x000fc80006800000 */
[----:B------:R-:W-:Y:S01]  /*7f90*/  FSEL R140, R2, -INF , !P6 ;  /* 0xff800000028c7808 */ /* 0x000fe20007000000 */
[----:B---3--:R-:W-:-:S05]  /*7fa0*/  FFMA.FTZ R8, R8, -UR19, R167 ;  /* 0x8000001308087c23 */ /* 0x008fca00080100a7 */
[----:B------:R-:W-:Y:S01]  /*7fb0*/  FSEL R153, R8, -INF , !P1 ;  /* 0xff80000008997808 */ /* 0x000fe20004800000 */
[----:B------:R-:W-:Y:S05]  /*7fc0*/  @!P0 BRA `(.L_x_431) ;  /* 0x000003c000008947 */ /* 0x000fea0003800000 */
[----:B------:R-:W-:Y:S01]  /*7fd0*/  UIADD3 UR21, UR13, -0x3, URZ ;  /* 0xfffffffd0d157890 */ /* 0x000fe2000fffe03f */
[----:B------:R1:W-:Y:S01]  /*7fe0*/  @P4 STS.128 [R199+0xc000], RZ ;  /* 0x00c000ffc7004388 */ /* 0x0003e20000000c00 */
[----:B------:R-:W-:Y:S01]  /*7ff0*/  ULDC.64 UR4, c[0x0][0x198] ;  /* 0x0000660000047ab9 */ /* 0x000fe20000000a00 */
[----:B------:R-:W-:Y:S01]  /*8000*/  BSSY B0, `(.L_x_432) ;  /* 0x0000037000007945 */ /* 0x000fe20003800000 */
        /* <DEDUP_REMOVED lines=9> */
[----:B------:R-:W-:-:S04]  /*80a0*/  @!P4 LEA R6, P1, R2, c[0x0][0x168], 0x1 ;  /* 0x00005a000206ca11 */ /* 0x000fc800078208ff */
[----:B------:R-:W-:Y:S02]  /*80b0*/  LEA.HI.X R5, R0, R203, R5, 0x6, P5 ;  /* 0x000000cb00057211 */ /* 0x000fe400028f3405 */
[C---:B------:R-:W-:Y:S02]  /*80c0*/  @!P3 LEA R10, P5, R2.reuse, c[0x0][0x168], 0x1 ;  /* 0x00005a00020aba11 */ /* 0x040fe400078a08ff */
[C-C-:B------:R-:W-:Y:S02]  /*80d0*/  @!P4 LEA.HI.X R7, R2.reuse, c[0x0][0x16c], R5.reuse, 0x1, P1 ;  /* 0x00005b000207ca11 */ /* 0x140fe400008f0c05 */
[C---:B------:R-:W-:Y:S02]  /*80e0*/  @!P2 LEA R8, P1, R2.reuse, c[0x0][0x168], 0x1 ;  /* 0x00005a000208aa11 */ /* 0x040fe400078208ff */
[C---:B------:R-:W-:Y:S01]  /*80f0*/  IADD3 R0, P6, R2.reuse, UR9, RZ ;  /* 0x0000000902007c10 */ /* 0x040fe2000ffde0ff */
[----:B------:R-:W-:Y:S01]  /*8100*/  @!PT LDS RZ, [RZ] ;  /* 0x00000000fffff984 */ /* 0x000fe20000000800 */
[----:B------:R-:W-:Y:S01]  /*8110*/  @!PT LDS RZ, [RZ] ;  /* 0x00000000fffff984 */ /* 0x000fe20000000800 */
[----:B------:R-:W-:Y:S01]  /*8120*/  @!PT LDS RZ, [RZ] ;  /* 0x00000000fffff984 */ /* 0x000fe20000000800 */
[----:B------:R1:W-:Y:S01]  /*8130*/  @!P4 LDGSTS.E.BYPASS.LTC128B.128 [R199+0xc000], [R6.64] ;  /* 0x0c00000006c7cfae */ /* 0x0003e2000b901d4e */
[----:B------:R-:W-:-:S02]  /*8140*/  @!P3 LEA.HI.X R11, R2, c[0x0][0x16c], R5, 0x1, P5 ;  /* 0x00005b00020bba11 */ /* 0x000fc400028f0c05 */
        /* <DEDUP_REMOVED lines=11> */
[----:B------:R-:W-:-:S03]  /*8200*/  @!P3 LEA.HI.X R15, R0, c[0x0][0x16c], R5, 0x1, P1 ;  /* 0x00005b00000fba11 */ /* 0x000fc600008f0c05 */
        /* <DEDUP_REMOVED lines=22> */
.L_x_433:
[----:B------:R-:W-:Y:S05]  /*8370*/  BSYNC B0 ;  /* 0x0000000000007941 */ /* 0x000fea0003800000 */
.L_x_432:
[----:B------:R-:W0:Y:S02]  /*8380*/  LDGDEPBAR ;  /* 0x00000000000079af */ /* 0x000e240000000000 */
.L_x_431:
[----:B--2---:R-:W-:Y:S01]  /*8390*/  FMNMX.FTZ R5, R132, R148, !PT ;  /* 0x0000009484057209 */ /* 0x004fe20007810000 */
[----:B-1----:R-:W-:Y:S01]  /*83a0*/  LDSM.16.MT88.4 R12, [R186+0x12000] ;  /* 0x01200000ba0c783b */ /* 0x002fe20000004200 */
[----:B------:R-:W-:Y:S02]  /*83b0*/  FMNMX.FTZ R4, R3, R151, !PT ;  /* 0x0000009703047209 */ /* 0x000fe40007810000 */
        /* <DEDUP_REMOVED lines=58> */
[--C-:B------:R-:W-:Y:S01]  /*8760*/  FFMA.FTZ R145, R159, c[0x0][0x23c], -R154.reuse ;  /* 0x00008f009f917a23 */ /* 0x100fe2000001089a */
[----:B------:R-:W1:Y:S01]  /*8770*/  LDSM.16.MT88.4 R16, [R188+0x12000] ;  /* 0x01200000bc10783b */ /* 0x000e620000004200 */
[----:B------:R-:W-:-:S02]  /*8780*/  FFMA.FTZ R144, R161, c[0x0][0x23c], -R154 ;  /* 0x00008f00a1907a23 */ /* 0x000fc4000001089a */
[----:B------:R-:W-:Y:S01]  /*8790*/  FFMA.FTZ R151, R163, c[0x0][0x23c], -R154 ;  /* 0x00008f00a3977a23 */ /* 0x000fe2000001089a */
[----:B------:R-:W2:Y:S01]  /*87a0*/  MUFU.EX2 R149, R149 ;  /* 0x0000009500957308 */ /* 0x000ea20000000800 */
[----:B------:R-:W-:Y:S02]  /*87b0*/  FMUL.FTZ R152, R4, c[0x0][0x23c] ;  /* 0x00008f0004987a20 */ /* 0x000fe40000410000 */
[----:B------:R-:W-:Y:S02]  /*87c0*/  FMUL.FTZ R3, R6, c[0x0][0x23c] ;  /* 0x00008f0006037a20 */ /* 0x000fe40000410000 */
[--C-:B------:R-:W-:Y:S02]  /*87d0*/  FFMA.FTZ R159, R162, c[0x0][0x23c], -R157.reuse ;  /* 0x00008f00a29f7a23 */ /* 0x100fe4000001089d */
[--C-:B------:R-:W-:Y:S01]  /*87e0*/  FFMA.FTZ R160, R160, c[0x0][0x23c], -R157.reuse ;  /* 0x00008f00a0a07a23 */ /* 0x100fe2000001089d */
[----:B------:R-:W-:Y:S01]  /*87f0*/  MUFU.EX2 R148, R148 ;  /* 0x0000009400947308 */ /* 0x000fe20000000800 */
[----:B------:R-:W-:-:S02]  /*8800*/  FFMA.FTZ R161, R136, c[0x0][0x23c], -R157 ;  /* 0x00008f0088a17a23 */ /* 0x000fc4000001089d */
[--C-:B------:R-:W-:Y:S01]  /*8810*/  FFMA.FTZ R162, R134, c[0x0][0x23c], -R157.reuse ;  /* 0x00008f0086a27a23 */ /* 0x100fe2000001089d */
[----:B------:R-:W-:Y:S01]  /*8820*/  LDSM.16.MT88.4 R136, [R186+0x12800] ;  /* 0x01280000ba88783b */ /* 0x000fe20000004200 */
[--C-:B------:R-:W-:Y:S02]  /*8830*/  FFMA.FTZ R163, R135, c[0x0][0x23c], -R154.reuse ;  /* 0x00008f0087a37a23 */ /* 0x100fe4000001089a */
[--C-:B------:R-:W-:Y:S01]  /*8840*/  FFMA.FTZ R166, R227, c[0x0][0x23c], -R154.reuse ;  /* 0x00008f00e3a67a23 */ /* 0x100fe2000001089a */
[----:B------:R-:W3:Y:S01]  /*8850*/  MUFU.EX2 R147, R147 ;  /* 0x0000009300937308 */ /* 0x000ee20000000800 */
[----:B--2---:R-:W-:Y:S01]  /*8860*/  F2FP.PACK_AB R4, R149, R150 ;  /* 0x000000969504723e */ /* 0x004fe200000000ff */
[--C-:B------:R-:W-:Y:S02]  /*8870*/  FFMA.FTZ R164, R133, c[0x0][0x23c], -R154.reuse ;  /* 0x00008f0085a47a23 */ /* 0x100fe4000001089a */
[----:B------:R-:W-:Y:S01]  /*8880*/  FFMA.FTZ R165, R225, c[0x0][0x23c], -R154 ;  /* 0x00008f00e1a57a23 */ /* 0x000fe2000001089a */
[----:B------:R-:W-:Y:S01]  /*8890*/  LDSM.16.MT88.4 R132, [R185+0x12800] ;  /* 0x01280000b984783b */ /* 0x000fe20000004200 */
[----:B------:R-:W-:-:S02]  /*88a0*/  FFMA.FTZ R167, R212, c[0x0][0x23c], -R157 ;  /* 0x00008f00d4a77a23 */ /* 0x000fc4000001089d */
[----:B------:R-:W-:Y:S01]  /*88b0*/  MUFU.EX2 R146, R146 ;  /* 0x0000009200927308 */ /* 0x000fe20000000800 */
[--C-:B------:R-:W-:Y:S02]  /*88c0*/  FFMA.FTZ R169, R214, c[0x0][0x23c], -R157.reuse ;  /* 0x00008f00d6a97a23 */ /* 0x100fe4000001089d */
[--C-:B------:R-:W-:Y:S02]  /*88d0*/  FFMA.FTZ R171, R215, c[0x0][0x23c], -R154.reuse ;  /* 0x00008f00d7ab7a23 */ /* 0x100fe4000001089a */
[--C-:B------:R-:W-:Y:S02]  /*88e0*/  FFMA.FTZ R170, R216, c[0x0][0x23c], -R157.reuse ;  /* 0x00008f00d8aa7a23 */ /* 0x100fe4000001089d */
[----:B------:R-:W-:Y:S01]  /*88f0*/  FFMA.FTZ R168, R168, c[0x0][0x23c], -R157 ;  /* 0x00008f00a8a87a23 */ /* 0x000fe2000001089d */
        /* <DEDUP_REMOVED lines=15> */
[----:B------:R-:W2:Y:S01]  /*89f0*/  MUFU.EX2 R152, R152 ;  /* 0x0000009800987308 */ /* 0x000ea20000000800 */
[----:B------:R-:W-:Y:S01]  /*8a00*/  FFMA.FTZ R153, R153, c[0x0][0x23c], -R154 ;  /* 0x00008f0099997a23 */ /* 0x000fe2000001089a */
[----:B------:R-:W-:Y:S06]  /*8a10*/  LDSM.16.MT88.4 R140, [R186+0x13800] ;  /* 0x01380000ba8c783b */ /* 0x000fec0000004200 */
[----:B------:R-:W4:Y:S01]  /*8a20*/  MUFU.EX2 R3, R3 ;  /* 0x0000000300037308 */ /* 0x000f220000000800 */
[----:B---3--:R-:W-:Y:S01]  /*8a30*/  F2FP.PACK_AB R7, R151, R144 ;  /* 0x000000909707723e */ /* 0x008fe200000000ff */
[----:B--2---:R-:W-:-:S06]  /*8a40*/  FMUL.FTZ R120, R120, R152 ;  /* 0x0000009878787220 */ /* 0x004fcc0000410000 */
[----:B------:R-:W-:Y:S01]  /*8a50*/  MUFU.EX2 R159, R159 ;  /* 0x0000009f009f7308 */ /* 0x000fe20000000800 */
[-C--:B------:R-:W-:Y:S02]  /*8a60*/  FMUL.FTZ R121, R121, R152.reuse ;  /* 0x0000009879797220 */ /* 0x080fe40000410000 */
[-C--:B------:R-:W-:Y:S02]  /*8a70*/  FMUL.FTZ R116, R116, R152.reuse ;  /* 0x0000009874747220 */ /* 0x080fe40000410000 */
[----:B------:R-:W-:Y:S02]  /*8a80*/  FMUL.FTZ R117, R117, R152 ;  /* 0x0000009875757220 */ /* 0x000fe40000410000 */
[-C--:B----4-:R-:W-:Y:S01]  /*8a90*/  FMUL.FTZ R122, R122, R3.reuse ;  /* 0x000000037a7a7220 */ /* 0x090fe20000410000 */
[----:B------:R-:W2:Y:S01]  /*8aa0*/  MUFU.EX2 R160, R160 ;  /* 0x000000a000a07308 */ /* 0x000ea20000000800 */
        /* <DEDUP_REMOVED lines=11> */
[----:B------:R-:W3:Y:S01]  /*8b60*/  LDSM.16.MT88.4 R12, [R188+0x14000] ;  /* 0x01400000bc0c783b */ /* 0x000ee20000004200 */
[----:B------:R-:W-:Y:S01]  /*8b70*/  FMUL.FTZ R125, R125, R152 ;  /* 0x000000987d7d7220 */ /* 0x000fe20000410000 */
[----:B------:R-:W-:Y:S01]  /*8b80*/  MUFU.EX2 R162, R162 ;  /* 0x000000a200a27308 */ /* 0x000fe20000000800 */
        /* <DEDUP_REMOVED lines=10> */
[----:B------:R-:W-:Y:S01]  /*8c30*/  FMUL.FTZ R109, R109, R152 ;  /* 0x000000986d6d7220 */ /* 0x000fe20000410000 */
[----:B------:R-:W1:Y:S01]  /*8c40*/  LDSM.16.MT88.4 R16, [R184+0x12000] ;  /* 0x01200000b810783b */ /* 0x000e620000004200 */
        /* <DEDUP_REMOVED lines=16> */
[C---:B---3--:R-:W-:Y:S01]  /*8d50*/  HMMA.16816.F32 R36, R4.reuse, R12, R36 ;  /* 0x0000000c0424723c */ /* 0x048fe20000001824 */
[-C--:B------:R-:W-:Y:S02]  /*8d60*/  FMUL.FTZ R104, R104, R152.reuse ;  /* 0x0000009868687220 */ /* 0x080fe40000410000 */
[-C--:B------:R-:W-:Y:S02]  /*8d70*/  FMUL.FTZ R105, R105, R152.reuse ;  /* 0x0000009869697220 */ /* 0x080fe40000410000 */
[-C--:B------:R-:W-:Y:S01]  /*8d80*/  FMUL.FTZ R106, R106, R3.reuse ;  /* 0x000000036a6a7220 */ /* 0x080fe20000410000 */
[----:B------:R-:W-:Y:S01]  /*8d90*/  MUFU.EX2 R167, R167 ;  /* 0x000000a700a77308 */ /* 0x000fe20000000800 */
[----:B------:R-:W-:Y:S01]  /*8da0*/  FMUL.FTZ R107, R107, R3 ;  /* 0x000000036b6b7220 */ /* 0x000fe20000410000 */
[----:B------:R-:W-:Y:S01]  /*8db0*/  HMMA.16816.F32 R40, R4, R14, R40 ;  /* 0x0000000e0428723c */ /* 0x000fe20000001828 */
[----:B------:R-:W3:Y:S01]  /*8dc0*/  LDSM.16.MT88.4 R12, [R184+0x14000] ;  /* 0x01400000b80c783b */ /* 0x000ee20000004200 */
[----:B------:R-:W-:-:S02]  /*8dd0*/  FMUL.FTZ R100, R100, R152 ;  /* 0x0000009864647220 */ /* 0x000fc40000410000 */
[-C--:B------:R-:W-:Y:S02]  /*8de0*/  FMUL.FTZ R101, R101, R152.reuse ;  /* 0x0000009865657220 */ /* 0x080fe40000410000 */
[-C--:B------:R-:W-:Y:S01]  /*8df0*/  FMUL.FTZ R102, R102, R3.reuse ;  /* 0x0000000366667220 */ /* 0x080fe20000410000 */
[----:B------:R-:W2:Y:S01]  /*8e00*/  MUFU.EX2 R170, R170 ;  /* 0x000000aa00aa7308 */ /* 0x000ea20000000800 */
[-C--:B------:R-:W-:Y:S02]  /*8e10*/  FMUL.FTZ R103, R103, R3.reuse ;  /* 0x0000000367677220 */ /* 0x080fe40000410000 */
[-C--:B------:R-:W-:Y:S01]  /*8e20*/  FMUL.FTZ R44, R44, R152.reuse ;  /* 0x000000982c2c7220 */ /* 0x080fe20000410000 */
[----:B-1----:R-:W-:Y:S01]  /*8e30*/  HMMA.16816.F32 R104, R4, R16, R104 ;  /* 0x000000100468723c */ /* 0x002fe20000001868 */
[----:B------:R-:W-:Y:S02]  /*8e40*/  FMUL.FTZ R45, R45, R152 ;  /* 0x000000982d2d7220 */ /* 0x000fe40000410000 */
[-C--:B------:R-:W-:Y:S01]  /*8e50*/  FMUL.FTZ R46, R46, R3.reuse ;  /* 0x000000032e2e7220 */ /* 0x080fe20000410000 */
[----:B------:R-:W-:Y:S01]  /*8e60*/  MUFU.EX2 R169, R169 ;  /* 0x000000a900a97308 */ /* 0x000fe20000000800 */
[----:B------:R-:W-:-:S02]  /*8e70*/  FMUL.FTZ R47, R47, R3 ;  /* 0x000000032f2f7220 */ /* 0x000fc40000410000 */
[-C--:B------:R-:W-:Y:S01]  /*8e80*/  FMUL.FTZ R48, R48, R152.reuse ;  /* 0x0000009830307220 */ /* 0x080fe20000410000 */
[C---:B------:R-:W-:Y:S01]  /*8e90*/  HMMA.16816.F32 R100, R4.reuse, R18, R100 ;  /* 0x000000120464723c */ /* 0x040fe20000001864 */
[-C--:B------:R-:W-:Y:S01]  /*8ea0*/  FMUL.FTZ R49, R49, R152.reuse ;  /* 0x0000009831317220 */ /* 0x080fe20000410000 */
[----:B------:R-:W1:Y:S01]  /*8eb0*/  LDSM.16.MT88.4 R16, [R185+0x14000] ;  /* 0x01400000b910783b */ /* 0x000e620000004200 */
        /* <DEDUP_REMOVED lines=88> */
[----:B--2---:R-:W-:Y:S02]  /*9440*/  F2FP.PACK_AB R4, R160, R159 ;  /* 0x0000009fa004723e */ /* 0x004fe400000000ff */
[----:B----4-:R-:W-:Y:S02]  /*9450*/  F2FP.PACK_AB R5, R166, R163 ;  /* 0x000000a3a605723e */ /* 0x010fe400000000ff */
[----:B------:R-:W-:-:S02]  /*9460*/  F2FP.PACK_AB R6, R162, R161 ;  /* 0x000000a1a206723e */ /* 0x000fc400000000ff */
[----:B------:R-:W-:-:S07]  /*9470*/  F2FP.PACK_AB R7, R165, R164 ;  /* 0x000000a4a507723e */ /* 0x000fce00000000ff */
        /* <DEDUP_REMOVED lines=70> */
[C---:B-1----:R-:W-:Y:S08]  /*98e0*/  HMMA.16816.F32 R84, R4.reuse, R16, R84 ;  /* 0x000000100454723c */ /* 0x042ff00000001854 */
[C---:B------:R-:W-:Y:S01]  /*98f0*/  HMMA.16816.F32 R88, R4.reuse, R18, R88 ;  /* 0x000000120458723c */ /* 0x040fe20000001858 */
[----:B------:R-:W1:Y:S07]  /*9900*/  LDSM.16.MT88.4 R16, [R184+0x15800] ;  /* 0x01580000b810783b */ /* 0x000e6e0000004200 */
[C---:B--2---:R-:W-:Y:S08]  /*9910*/  HMMA.16816.F32 R92, R4.reuse, R12, R92 ;  /* 0x0000000c045c723c */ /* 0x044ff0000000185c */
[----:B------:R-:W-:Y:S01]  /*9920*/  HMMA.16816.F32 R96, R4, R14, R96 ;  /* 0x0000000e0460723c */ /* 0x000fe20000001860 */
[----:B------:R-:W2:Y:S06]  /*9930*/  LDSM.16.MT88.4 R12, [R188+0x17800] ;  /* 0x01780000bc0c783b */ /* 0x000eac0000004200 */
[----:B------:R-:W-:-:S02]  /*9940*/  F2FP.PACK_AB R4, R219, R158 ;  /* 0x0000009edb04723e */ /* 0x000fc400000000ff */
[----:B------:R-:W-:Y:S02]  /*9950*/  F2FP.PACK_AB R5, R216, R155 ;  /* 0x0000009bd805723e */ /* 0x000fe400000000ff */
[----:B------:R-:W-:Y:S02]  /*9960*/  F2FP.PACK_AB R6, R157, R156 ;  /* 0x0000009c9d06723e */ /* 0x000fe400000000ff */
[----:B------:R-:W-:-:S07]  /*9970*/  F2FP.PACK_AB R7, R153, R218 ;  /* 0x000000da9907723e */ /* 0x000fce00000000ff */
[C---:B----4-:R-:W-:Y:S08]  /*9980*/  HMMA.16816.F32 R128, R4.reuse, R8, R128 ;  /* 0x000000080480723c */ /* 0x050ff00000001880 */
[C---:B------:R-:W-:Y:S01]  /*9990*/  HMMA.16816.F32 R124, R4.reuse, R10, R124 ;  /* 0x0000000a047c723c */ /* 0x040fe2000000187c */
[----:B------:R-:W3:Y:S07]  /*99a0*/  LDSM.16.MT88.4 R8, [R186+0x17800] ;  /* 0x01780000ba08783b */ /* 0x000eee0000004200 */
[C---:B-1----:R-:W-:Y:S07]  /*99b0*/  HMMA.16816.F32 R60, R4.reuse, R16, R60 ;  /* 0x00000010043c723c */ /* 0x042fee000000183c */
[----:B------:R-:W-:Y:S01]  /*99c0*/  FADD.FTZ R16, R144, R145 ;  /* 0x0000009190107221 */ /* 0x000fe20000010000 */
[----:B------:R-:W-:Y:S03]  /*99d0*/  HMMA.16816.F32 R36, R4, R28, R36 ;  /* 0x0000001c0424723c */ /* 0x000fe60000001824 */
[----:B------:R-:W-:-:S04]  /*99e0*/  FADD.FTZ R16, R151, R16 ;  /* 0x0000001097107221 */ /* 0x000fc80000010000 */
[----:B------:R-:W-:Y:S01]  /*99f0*/  FADD.FTZ R3, R163, R16 ;  /* 0x00000010a3037221 */ /* 0x000fe20000010000 */
[----:B------:R-:W-:Y:S01]  /*9a00*/  HMMA.16816.F32 R40, R4, R30, R40 ;  /* 0x0000001e0428723c */ /* 0x000fe20000001828 */
[----:B------:R-:W1:Y:S02]  /*9a10*/  LDSM.16.MT88.4 R28, [R185+0x17800] ;  /* 0x01780000b91c783b */ /* 0x000e640000004200 */
[----:B------:R-:W-:-:S05]  /*9a20*/  FADD.FTZ R3, R166, R3 ;  /* 0x00000003a6037221 */ /* 0x000fca0000010000 */
[C---:B--2---:R-:W-:Y:S08]  /*9a30*/  HMMA.16816.F32 R68, R4.reuse, R12, R68 ;  /* 0x0000000c0444723c */ /* 0x044ff00000001844 */
[C---:B------:R-:W-:Y:S01]  /*9a40*/  HMMA.16816.F32 R72, R4.reuse, R14, R72 ;  /* 0x0000000e0448723c */ /* 0x040fe20000001848 */
[----:B------:R-:W2:Y:S07]  /*9a50*/  LDSM.16.MT88.4 R12, [R184+0x17800] ;  /* 0x01780000b80c783b */ /* 0x000eae0000004200 */
        /* <DEDUP_REMOVED lines=47> */
[----:B------:R-:W-:Y:S01]  /*9d50*/  BAR.SYNC.DEFER_BLOCKING 0x0 ;  /* 0x0000000000007b1d */ /* 0x000fe20000010000 */
[----:B------:R-:W-:-:S05]  /*9d60*/  UISETP.GT.AND UP0, UPT, UR22, UR7, UPT ;  /* 0x000000071600728c */ /* 0x000fca000bf04270 */
[----:B------:R-:W-:Y:S02]  /*9d70*/  ULDC.64 UR4, c[0x0][0x1a0] ;  /* 0x0000680000047ab9 */ /* 0x000fe40000000a00 */
[----:B------:R-:W-:Y:S02]  /*9d80*/  UIMAD UR20, UR20, UR4, URZ ;  /* 0x00000004141472a4 */ /* 0x000fe4000f8e023f */
[----:B------:R-:W-:Y:S02]  /*9d90*/  UIMAD.WIDE.U32 UR24, UR22, UR4, URZ ;  /* 0x00000004161872a5 */ /* 0x000fe4000f8e003f */
[----:B------:R-:W-:-:S04]  /*9da0*/  UIMAD UR5, UR22, UR5, UR20 ;  /* 0x00000005160572a4 */ /* 0x000fc8000f8e0214 */
[----:B------:R-:W-:Y:S01]  /*9db0*/  UIADD3 UR5, UR25, UR5, URZ ;  /* 0x0000000519057290 */ /* 0x000fe2000fffe03f */
[----:B------:R-:W-:Y:S02]  /*9dc0*/  IMAD.U32 R4, RZ, RZ, UR24 ;  /* 0x00000018ff047e24 */ /* 0x000fe4000f8e00ff */
[----:B------:R-:W-:-:S03]  /*9dd0*/  IMAD.U32 R5, RZ, RZ, UR25 ;  /* 0x00000019ff057e24 */ /* 0x000fc6000f8e00ff */
[----:B------:R-:W-:Y:S01]  /*9de0*/  IMAD.U32 R3, RZ, RZ, UR5 ;  /* 0x00000005ff037e24 */ /* 0x000fe2000f8e00ff */
[C---:B------:R-:W-:Y:S01]  /*9df0*/  LEA R5, P0, R4.reuse, R20, 0x6 ;  /* 0x0000001404057211 */ /* 0x040fe200078030ff */
[----:B------:R-:W-:Y:S03]  /*9e00*/  @P4 STS.128 [R199+0x12000], RZ ;  /* 0x012000ffc7004388 */ /* 0x000fe60000000c00 */
[C---:B------:R-:W-:Y:S02]  /*9e10*/  @!P4 LEA R6, P5, R5.reuse, c[0x0][0x170], 0x1 ;  /* 0x00005c000506ca11 */ /* 0x040fe400078a08ff */
[----:B------:R-:W-:Y:S02]  /*9e20*/  LEA.HI.X R4, R4, R23, R3, 0x6, P0 ;  /* 0x0000001704047211 */ /* 0x000fe400000f3403 */
[C---:B------:R-:W-:Y:S02]  /*9e30*/  @!P3 LEA R10, P1, R5.reuse, c[0x0][0x170], 0x1 ;  /* 0x00005c00050aba11 */ /* 0x040fe400078208ff */
[----:B------:R-:W-:-:S02]  /*9e40*/  @!P2 LEA R8, P0, R5, c[0x0][0x170], 0x1 ;  /* 0x00005c000508aa11 */ /* 0x000fc400078008ff */
        /* <DEDUP_REMOVED lines=11> */
[----:B------:R-:W-:-:S02]  /*9f00*/  @!P3 LEA R18, P1, R3, c[0x0][0x170], 0x1 ;  /* 0x00005c000312ba11 */ /* 0x000fc400078208ff */
        /* <DEDUP_REMOVED lines=8> */
[----:B------:R-:W-:Y:S01]  /*9f90*/  @!P2 LEA.HI.X R17, R3, c[0x0][0x174], R4, 0x1, P0 ;  /* 0x00005d000311aa11 */ /* 0x000fe200000f0c04 */
[----:B------:R-:W-:Y:S02]  /*9fa0*/  IMAD.U32 R3, RZ, RZ, UR22 ;  /* 0x00000016ff037e24 */ /* 0x000fe4000f8e00ff */
[----:B------:R-:W-:Y:S01]  /*9fb0*/  @!PT LDS RZ, [RZ] ;  /* 0x00000000fffff984 */ /* 0x000fe20000000800 */
[----:B------:R-:W-:Y:S01]  /*9fc0*/  @!PT LDS RZ, [RZ] ;  /* 0x00000000fffff984 */ /* 0x000fe20000000800 */
[----:B------:R-:W-:Y:S01]  /*9fd0*/  @!PT LDS RZ, [RZ] ;  /* 0x00000000fffff984 */ /* 0x000fe20000000800 */
[----:B------:R2:W-:Y:S02]  /*9fe0*/  @!P2 LDGSTS.E.BYPASS.LTC128B.128 [R199+0x16000], [R8.64+0x100] ;  /* 0x1600010008c7afae */ /* 0x0005e4000b901d4e */
[----:B------:R-:W-:-:S02]  /*9ff0*/  IMAD R3, R3, 0x40, R198 ;  /* 0x0000004003037824 */ /* 0x000fc400078e02c6 */
[----:B------:R-:W-:Y:S03]  /*a000*/  @P4 STS.128 [R199+0x13000], RZ ;  /* 0x013000ffc7004388 */ /* 0x000fe60000000c00 */
[C---:B------:R-:W-:Y:S01]  /*a010*/  ISETP.GE.AND P5, PT, R3.reuse, R204, PT ;  /* 0x000000cc0300720c */ /* 0x040fe20003fa6270 */
[----:B------:R-:W-:Y:S01]  /*a020*/  @!PT LDS RZ, [RZ] ;  /* 0x00000000fffff984 */ /* 0x000fe20000000800 */
[----:B------:R-:W-:Y:S01]  /*a030*/  @!PT LDS RZ, [RZ] ;  /* 0x00000000fffff984 */ /* 0x000fe20000000800 */
[----:B------:R-:W-:Y:S01]  /*a040*/  @!PT LDS RZ, [RZ] ;  /* 0x00000000fffff984 */ /* 0x000fe20000000800 */
[----:B------:R3:W-:Y:S01]  /*a050*/  @!P4 LDGSTS.E.BYPASS.LTC128B.128 [R199+0x13000], [R12.64] ;  /* 0x130000000cc7cfae */ /* 0x0007e2000b901d4e */
[C---:B------:R-:W-:Y:S02]  /*a060*/  ISETP.GE.AND P0, PT, R3.reuse, R207, PT ;  /* 0x000000cf0300720c */ /* 0x040fe40003f06270 */
[C---:B------:R-:W-:Y:S01]  /*a070*/  ISETP.LT.OR P5, PT, R3.reuse, R205, P5 ;  /* 0x000000cd0300720c */ /* 0x040fe20002fa1670 */
[----:B------:R-:W-:Y:S01]  /*a080*/  @P3 STS.128 [R199+0x15000], RZ ;  /* 0x015000ffc7003388 */ /* 0x000fe20000000c00 */
[----:B------:R-:W-:-:S03]  /*a090*/  ISETP.LT.OR P0, PT, R3, R208, P0 ;  /* 0x000000d00300720c */ /* 0x000fc60000701670 */
        /* <DEDUP_REMOVED lines=13> */
[----:B--2---:R-:W2:Y:S04]  /*a170*/  LDSM.16.M88.4 R8, [R193+0xd800] ;  /* 0x00d80000c108783b */ /* 0x004ea80000000200 */
[----:B------:R-:W-:Y:S04]  /*a180*/  LDSM.16.M88.4 R156, [R192] ;  /* 0x00000000c09c783b */ /* 0x000fe80000000200 */
[----:B-1----:R-:W1:Y:S04]  /*a190*/  LDSM.16.M88.4 R4, [R191] ;  /* 0x00000000bf04783b */ /* 0x002e680000000200 */
        /* <DEDUP_REMOVED lines=15> */
[C---:B--2---:R-:W-:Y:S08]  /*a290*/  HMMA.16816.F32 R164, R160.reuse, R8, RZ ;  /* 0x00000008a0a4723c */ /* 0x044ff000000018ff */
[----:B------:R-:W-:Y:S01]  /*a2a0*/  HMMA.16816.F32 R160, R160, R10, RZ ;  /* 0x0000000aa0a0723c */ /* 0x000fe200000018ff */
[----:B------:R-:W2:Y:S07]  /*a2b0*/  LDSM.16.M88.4 R8, [R190] ;  /* 0x00000000be08783b */ /* 0x000eae0000000200 */
        /* <DEDUP_REMOVED lines=13> */
[C---:B--2---:R-:W-:Y:S08]  /*a390*/  HMMA.16816.F32 R12, R8.reuse, R148, R12 ;  /* 0x00000094080c723c */ /* 0x044ff0000000180c */
[C---:B------:R-:W-:Y:S01]  /*a3a0*/  HMMA.16816.F32 R140, R8.reuse, R150, R140 ;  /* 0x00000096088c723c */ /* 0x040fe2000000188c */
[----:B------:R-:W-:Y:S07]  /*a3b0*/  LDSM.16.M88.4 R148, [R193+0xe000] ;  /* 0x00e00000c194783b */ /* 0x000fee0000000200 */
        /* <DEDUP_REMOVED lines=85> */
[----:B------:R-:W-:Y:S08]  /*a910*/  HMMA.16816.F32 R140, R156, R226, R140 ;  /* 0x000000e29c8c723c */ /* 0x000ff0000000188c */
[----:B---3--:R-:W-:Y:S07]  /*a920*/  HMMA.16816.F32 R12, R24, R16, R12 ;  /* 0x00000010180c723c */ /* 0x008fee000000180c */
[----:B------:R-:W-:Y:S01]  /*a930*/  IMAD.IADD R16, R209, 0x1, -R3 ;  /* 0x00000001d1107824 */ /* 0x000fe200078e0a03 */
[----:B------:R-:W-:Y:S04]  /*a940*/  HMMA.16816.F32 R136, R156, R152, R136 ;  /* 0x000000989c88723c */ /* 0x000fe80000001888 */
[----:B------:R-:W-:-:S04]  /*a950*/  IABS R16, R16 ;  /* 0x0000001000107213 */ /* 0x000fc80000000000 */
[----:B------:R-:W-:Y:S01]  /*a960*/  HMMA.16816.F32 R132, R156, R154, R132 ;  /* 0x0000009a9c84723c */ /* 0x000fe20000001884 */
[----:B------:R-:W2:Y:S07]  /*a970*/  LDSM.16.M88.4 R152, [R187+0x10800] ;  /* 0x01080000bb98783b */ /* 0x000eae0000000200 */
[----:B------:R-:W-:Y:S07]  /*a980*/  HMMA.16816.F32 R140, R24, R18, R140 ;  /* 0x00000012188c723c */ /* 0x000fee000000188c */
[----:B------:R-:W-:Y:S01]  /*a990*/  IADD3 R18, R3, 0x1, RZ ;  /* 0x0000000103127810 */ /* 0x000fe20007ffe0ff */
[----:B-1----:R-:W-:Y:S01]  /*a9a0*/  HMMA.16816.F32 R12, R8, R4, R12 ;  /* 0x00000004080c723c */ /* 0x002fe2000000180c */
[----:B------:R-:W-:Y:S02]  /*a9b0*/  I2F R5, R16 ;  /* 0x0000001000057306 */ /* 0x000fe40000201400 */
[----:B------:R-:W-:-:S02]  /*a9c0*/  ISETP.GE.AND P6, PT, R18, R207, PT ;  /* 0x000000cf1200720c */ /* 0x000fc40003fc6270 */
[----:B------:R-:W-:Y:S02]  /*a9d0*/  ISETP.GE.AND P1, PT, R18, R204, PT ;  /* 0x000000cc1200720c */ /* 0x000fe40003f26270 */
[----:B------:R-:W-:Y:S01]  /*a9e0*/  IMAD.IADD R4, R206, 0x1, -R3 ;  /* 0x00000001ce047824 */ /* 0x000fe200078e0a03 */
[----:B------:R-:W-:Y:S01]  /*a9f0*/  HMMA.16816.F32 R164, R220, R168, R164 ;  /* 0x000000a8dca4723c */ /* 0x000fe200000018a4 */
[C---:B------:R-:W-:Y:S02]  /*aa00*/  ISETP.LT.OR P6, PT, R18.reuse, R208, P6 ;  /* 0x000000d01200720c */ /* 0x040fe400037c1670 */
[----:B------:R-:W-:Y:S02]  /*aa10*/  ISETP.LT.OR P1, PT, R18, R205, P1 ;  /* 0x000000cd1200720c */ /* 0x000fe40000f21670 */
[----:B------:R-:W-:-:S03]  /*aa20*/  IABS R4, R4 ;  /* 0x0000000400047213 */ /* 0x000fc60000000000 */
[----:B------:R-:W-:Y:S01]  /*aa30*/  HMMA.16816.F32 R160, R220, R170, R160 ;  /* 0x000000aadca0723c */ /* 0x000fe200000018a0 */
[----:B------:R1:W3:Y:S07]  /*aa40*/  I2F R17, R4 ;  /* 0x0000000400117306 */ /* 0x0002ee0000201400 */
[C---:B------:R-:W-:Y:S08]  /*aa50*/  HMMA.16816.F32 R28, R156.reuse, R150, R28 ;  /* 0x000000969c1c723c */ /* 0x040ff0000000181c */
[----:B------:R-:W-:Y:S01]  /*aa60*/  HMMA.16816.F32 R32, R156, R148, R32 ;  /* 0x000000949c20723c */ /* 0x000fe20000001820 */
[----:B-1----:R-:W-:-:S02]  /*aa70*/  IMAD.IADD R4, R209, 0x1, -R18 ;  /* 0x00000001d1047824 */ /* 0x002fc400078e0a12 */
[----:B------:R-:W-:Y:S02]  /*aa80*/  IMAD.IADD R18, R206, 0x1, -R18 ;  /* 0x00000001ce127824 */ /* 0x000fe400078e0a12 */
[----:B---3--:R-:W-:Y:S01]  /*aa90*/  FFMA.FTZ R17, R17, -UR19, R14 ;  /* 0x8000001311117c23 */ /* 0x008fe2000801000e */
[----:B------:R-:W-:Y:S01]  /*aaa0*/  IABS R150, R4 ;  /* 0x0000000400967213 */ /* 0x000fe20000000000 */
[----:B------:R-:W-:Y:S01]  /*aab0*/  FFMA.FTZ R148, R5, -UR19, R12 ;  /* 0x8000001305947c23 */ /* 0x000fe2000801000c */
[----:B------:R-:W-:Y:S01]  /*aac0*/  HMMA.16816.F32 R140, R8, R6, R140 ;  /* 0x00000006088c723c */ /* 0x000fe2000000188c */
[----:B------:R-:W1:Y:S01]  /*aad0*/  LDSM.16.M88.4 R4, [R180+0x4800] ;  /* 0x00480000b404783b */ /* 0x000e620000000200 */
[----:B------:R-:W-:Y:S02]  /*aae0*/  IADD3 R12, R3, 0x8, RZ ;  /* 0x00000008030c7810 */ /* 0x000fe40007ffe0ff */
[----:B------:R-:W3:Y:S01]  /*aaf0*/  I2F R150, R150 ;  /* 0x0000009600967306 */ /* 0x000ee20000201400 */
[----:B------:R-:W-:-:S02]  /*ab00*/  IABS R14, R18 ;  /* 0x00000012000e7213 */ /* 0x000fc40000000000 */
[----:B------:R-:W-:Y:S01]  /*ab10*/  FSEL R148, R148, -INF , !P0 ;  /* 0xff80000094947808 */ /* 0x000fe20004000000 */
[----:B------:R-:W-:Y:S01]  /*ab20*/  HMMA.16816.F32 R164, R156, R144, R164 ;  /* 0x000000909ca4723c */ /* 0x000fe200000018a4 */
[----:B------:R-:W-:-:S03]  /*ab30*/  ISETP.GE.AND P0, PT, R12, R207, PT ;  /* 0x000000cf0c00720c */ /* 0x000fc60003f06270 */
[----:B------:R-:W4:Y:S01]  /*ab40*/  I2F R14, R14 ;  /* 0x0000000e000e7306 */ /* 0x000f220000201400 */
[----:B------:R-:W-:Y:S02]  /*ab50*/  ISETP.LT.OR P0, PT, R12, R208, P0 ;  /* 0x000000d00c00720c */ /* 0x000fe40000701670 */
[--C-:B------:R-:W-:Y:S01]  /*ab60*/  IMAD.IADD R144, R206, 0x1, -R12.reuse ;  /* 0x00000001ce907824 */ /* 0x100fe200078e0a0c */
[----:B------:R-:W-:Y:S01]  /*ab70*/  HMMA.16816.F32 R160, R156, R146, R160 ;  /* 0x000000929ca0723c */ /* 0x000fe200000018a0 */
[----:B------:R-:W-:-:S03]  /*ab80*/  IMAD.IADD R145, R209, 0x1, -R12 ;  /* 0x00000001d1917824 */ /* 0x000fc600078e0a0c */
[----:B------:R-:W-:Y:S01]  /*ab90*/  IABS R144, R144 ;  /* 0x0000009000907213 */ /* 0x000fe20000000000 */
[----:B---3--:R-:W-:Y:S01]  /*aba0*/  FFMA.FTZ R150, R150, -UR19, R13 ;  /* 0x8000001396967c23 */ /* 0x008fe2000801000d */
[----:B------:R-:W-:Y:S02]  /*abb0*/  IABS R145, R145 ;  /* 0x0000009100917213 */ /* 0x000fe40000000000 */
[----:B------:R-:W-:Y:S01]  /*abc0*/  FSEL R159, R17, -INF , !P5 ;  /* 0xff800000119f7808 */ /* 0x000fe20006800000 */
[----:B------:R-:W-:Y:S01]  /*abd0*/  IMAD.MOV.U32 R13, RZ, RZ, R144 ;  /* 0x000000ffff0d7224 */ /* 0x000fe200078e0090 */
[----:B------:R-:W3:Y:S01]  /*abe0*/  LDSM.16.M88.4 R16, [R187+0x11000] ;  /* 0x01100000bb10783b */ /* 0x000ee20000000200 */
[----:B--2---:R-:W-:Y:S01]  /*abf0*/  HMMA.16816.F32 R136, R24, R152, R136 ;  /* 0x000000981888723c */ /* 0x004fe20000001888 */
[----:B------:R-:W-:Y:S01]  /*ac00*/  ISETP.GE.AND P5, PT, R12, R204, PT ;  /* 0x000000cc0c00720c */ /* 0x000fe20003fa6270 */
[----:B------:R-:W2:Y:S01]  /*ac10*/  I2F R145, R145 ;  /* 0x0000009100917306 */ /* 0x000ea20000201400 */
[----:B----4-:R-:W-:Y:S01]  /*ac20*/  FFMA.FTZ R15, R14, -UR19, R15 ;  /* 0x800000130e0f7c23 */ /* 0x010fe2000801000f */
[----:B------:R-:W-:-:S02]  /*ac30*/  FSEL R150, R150, -INF , !P6 ;  /* 0xff80000096967808 */ /* 0x000fc40007000000 */
[----:B------:R-:W-:Y:S02]  /*ac40*/  ISETP.LT.OR P5, PT, R12, R205, P5 ;  /* 0x000000cd0c00720c */ /* 0x000fe40002fa1670 */
[----:B------:R-:W-:Y:S01]  /*ac50*/  IADD3 R12, R3, 0x9, RZ ;  /* 0x00000009030c7810 */ /* 0x000fe20007ffe0ff */
[----:B------:R-:W-:Y:S01]  /*ac60*/  HMMA.16816.F32 R132, R24, R154, R132 ;  /* 0x0000009a1884723c */ /* 0x000fe20000001884 */
[----:B------:R-:W4:Y:S01]  /*ac70*/  I2F R13, R13 ;  /* 0x0000000d000d7306 */ /* 0x000f220000201400 */
[----:B------:R-:W-:Y:S02]  /*ac80*/  FSEL R223, R15, -INF , !P1 ;  /* 0xff8000000fdf7808 */ /* 0x000fe40004800000 */
[--C-:B------:R-:W-:Y:S01]  /*ac90*/  IMAD.IADD R14, R209, 0x1, -R12.reuse ;  /* 0x00000001d10e7824 */ /* 0x100fe200078e0a0c */
[----:B------:R-:W-:Y:S01]  /*aca0*/  ISETP.GE.AND P6, PT, R12, R207, PT ;  /* 0x000000cf0c00720c */ /* 0x000fe20003fc6270 */
[----:B------:R-:W-:Y:S01]  /*acb0*/  IMAD.IADD R15, R206, 0x1, -R12 ;  /* 0x00000001ce0f7824 */ /* 0x000fe200078e0a0c */
[----:B------:R-:W-:-:S02]  /*acc0*/  ISETP.GE.AND P1, PT, R12, R204, PT ;  /* 0x000000cc0c00720c */ /* 0x000fc40003f26270 */
[----:B------:R-:W-:Y:S01]  /*acd0*/  IABS R14, R14 ;  /* 0x0000000e000e7213 */ /* 0x000fe20000000000 */
[----:B--2---:R-:W-:Y:S01]  /*ace0*/  FFMA.FTZ R145, R145, -UR19, R140 ;  /* 0x8000001391917c23 */ /* 0x004fe2000801008c */
[C---:B------:R-:W-:Y:S02]  /*acf0*/  ISETP.LT.OR P6, PT, R12.reuse, R208, P6 ;  /* 0x000000d00c00720c */ /* 0x040fe400037c1670 */
[----:B------:R-:W-:Y:S02]  /*ad00*/  ISETP.LT.OR P1, PT, R12, R205, P1 ;  /* 0x000000cd0c00720c */ /* 0x000fe40000f21670 */
[----:B------:R-:W-:Y:S01]  /*ad10*/  IADD3 R12, R3, 0x10, RZ ;  /* 0x00000010030c7810 */ /* 0x000fe20007ffe0ff */
[----:B------:R-:W2:Y:S01]  /*ad20*/  I2F R14, R14 ;  /* 0x0000000e000e7306 */ /* 0x000ea20000201400 */
[----:B------:R-:W-:Y:S01]  /*ad30*/  IABS R15, R15 ;  /* 0x0000000f000f7213 */ /* 0x000fe20000000000 */
[----:B----4-:R-:W-:Y:S01]  /*ad40*/  FFMA.FTZ R13, R13, -UR19, R142 ;  /* 0x800000130d0d7c23 */ /* 0x010fe2000801008e */
[----:B-1----:R-:W-:Y:S01]  /*ad50*/  HMMA.16816.F32 R136, R8, R4, R136 ;  /* 0x000000040888723c */ /* 0x002fe20000001888 */
[----:B------:R-:W-:Y:S01]  /*ad60*/  FSEL R152, R145, -INF , !P0 ;  /* 0xff80000091987808 */ /* 0x000fe20004000000 */
[----:B------:R-:W-:Y:S01]  /*ad70*/  IMAD.IADD R142, R206, 0x1, -R12 ;  /* 0x00000001ce8e7824 */ /* 0x000fe200078e0a0c */
[----:B------:R-:W-:-:S02]  /*ad80*/  ISETP.GE.AND P0, PT, R12, R207, PT ;  /* 0x000000cf0c00720c */ /* 0x000fc40003f06270 */
[----:B------:R-:W1:Y:S01]  /*ad90*/  I2F R140, R15 ;  /* 0x0000000f008c7306 */ /* 0x000e620000201400 */
[----:B------:R-:W-:Y:S01]  /*ada0*/  FSEL R225, R13, -INF , !P5 ;  /* 0xff8000000de17808 */ /* 0x000fe20006800000 */
[----:B------:R-:W-:Y:S01]  /*adb0*/  IMAD.IADD R5, R209, 0x1, -R12 ;  /* 0x00000001d1057824 */ /* 0x000fe200078e0a0c */
[----:B------:R-:W-:Y:S01]  /*adc0*/  IADD3 R4, R3, 0x11, RZ ;  /* 0x0000001103047810 */ /* 0x000fe20007ffe0ff */
[----:B------:R-:W-:Y:S01]  /*add0*/  HMMA.16816.F32 R132, R8, R6, R132 ;  /* 0x000000060884723c */ /* 0x000fe20000001884 */
[----:B------:R-:W-:Y:S02]  /*ade0*/  ISETP.GE.AND P5, PT, R12, R204, PT ;  /* 0x000000cc0c00720c */ /* 0x000fe40003fa6270 */
[----:B------:R-:W-:Y:S01]  /*adf0*/  IABS R5, R5 ;  /* 0x0000000500057213 */ /* 0x000fe20000000000 */
[----:B--2---:R-:W-:Y:S01]  /*ae00*/  FFMA.FTZ R14, R14, -UR19, R141 ;  /* 0x800000130e0e7c23 */ /* 0x004fe2000801008d */
[----:B------:R-:W-:Y:S01]  /*ae10*/  ISETP.LT.OR P0, PT, R12, R208, P0 ;  /* 0x000000d00c00720c */ /* 0x000fe20000701670 */
[--C-:B------:R-:W-:Y:S01]  /*ae20*/  IMAD.IADD R141, R206, 0x1, -R4.reuse ;  /* 0x00000001ce8d7824 */ /* 0x100fe200078e0a04 */
[----:B------:R-:W-:Y:S01]  /*ae30*/  ISETP.LT.OR P5, PT, R12, R205, P5 ;  /* 0x000000cd0c00720c */ /* 0x000fe20002fa1670 */
[----:B------:R-:W-:Y:S01]  /*ae40*/  IMAD.IADD R12, R209, 0x1, -R4 ;  /* 0x00000001d10c7824 */ /* 0x000fe200078e0a04 */
[----:B------:R-:W-:Y:S01]  /*ae50*/  IABS R142, R142 ;  /* 0x0000008e008e7213 */ /* 0x000fe20000000000 */
[----:B------:R-:W2:Y:S01]  /*ae60*/  I2F R5, R5 ;  /* 0x0000000500057306 */ /* 0x000ea20000201400 */
[----:B---3--:R-:W-:Y:S01]  /*ae70*/  HMMA.16816.F32 R32, R24, R16, R32 ;  /* 0x000000101820723c */ /* 0x008fe20000001820 */
[----:B-1----:R-:W-:Y:S01]  /*ae80*/  FFMA.FTZ R143, R140, -UR19, R143 ;  /* 0x800000138c8f7c23 */ /* 0x002fe2000801008f */
[----:B------:R-:W-:-:S02]  /*ae90*/  IABS R12, R12 ;  /* 0x0000000c000c7213 */ /* 0x000fc40000000000 */
[----:B------:R-:W-:Y:S02]  /*aea0*/  IABS R141, R141 ;  /* 0x0000008d008d7213 */ /* 0x000fe40000000000 */
[----:B------:R-:W-:Y:S01]  /*aeb0*/  FSEL R143, R143, -INF , !P1 ;  /* 0xff8000008f8f7808 */ /* 0x000fe20004800000 */
[----:B------:R-:W1:Y:S01]  /*aec0*/  I2F R17, R142 ;  /* 0x0000008e00117306 */ /* 0x000e620000201400 */
[----:B------:R-:W-:Y:S01]  /*aed0*/  FSEL R16, R14, -INF , !P6 ;  /* 0xff8000000e107808 */ /* 0x000fe20007000000 */
[----:B------:R-:W-:Y:S01]  /*aee0*/  HMMA.16816.F32 R28, R24, R18, R28 ;  /* 0x00000012181c723c */ /* 0x000fe2000000181c */
[C---:B------:R-:W-:Y:S02]  /*aef0*/  ISETP.GE.AND P6, PT, R4.reuse, R207, PT ;  /* 0x000000cf0400720c */ /* 0x040fe40003fc6270 */
[C---:B------:R-:W-:Y:S02]  /*af00*/  ISETP.GE.AND P1, PT, R4.reuse, R204, PT ;  /* 0x000000cc0400720c */ /* 0x040fe40003f26270 */
[C---:B------:R-:W-:Y:S01]  /*af10*/  ISETP.LT.OR P6, PT, R4.reuse, R208, P6 ;  /* 0x000000d00400720c */ /* 0x040fe200037c1670 */
[----:B------:R3:W4:Y:S01]  /*af20*/  I2F R140, R12 ;  /* 0x0000000c008c7306 */ /* 0x0007220000201400 */
[----:B------:R-:W-:Y:S01]  /*af30*/  ISETP.LT.OR P1, PT, R4, R205, P1 ;  /* 0x000000cd0400720c */ /* 0x000fe20000f21670 */
[----:B--2---:R-:W-:Y:S01]  /*af40*/  FFMA.FTZ R5, R5, -UR19, R136 ;  /* 0x8000001305057c23 */ /* 0x004fe20008010088 */
[C---:B------:R-:W-:Y:S01]  /*af50*/  IADD3 R4, R3.reuse, 0x18, RZ ;  /* 0x0000001803047810 */ /* 0x040fe20007ffe0ff */
[----:B------:R-:W-:Y:S01]  /*af60*/  IMAD.MOV.U32 R136, RZ, RZ, R141 ;  /* 0x000000ffff887224 */ /* 0x000fe200078e008d */
[----:B------:R-:W-:Y:S01]  /*af70*/  IADD3 R19, R3, 0x20, RZ ;  /* 0x0000002003137810 */ /* 0x000fe20007ffe0ff */
[----:B-1----:R-:W-:Y:S01]  /*af80*/  FFMA.FTZ R138, R17, -UR19, R138 ;  /* 0x80000013118a7c23 */ /* 0x002fe2000801008a */
[----:B------:R-:W-:Y:S01]  /*af90*/  FSEL R142, R5, -INF , !P0 ;  /* 0xff800000058e7808 */ /* 0x000fe20004000000 */
[----:B------:R-:W-:-:S02]  /*afa0*/  IMAD.IADD R17, R209, 0x1, -R4 ;  /* 0x00000001d1117824 */ /* 0x000fc400078e0a04 */
[----:B------:R-:W1:Y:S01]  /*afb0*/  I2F R136, R136 ;  /* 0x0000008800887306 */ /* 0x000e620000201400 */
[----:B------:R-:W-:Y:S02]  /*afc0*/  ISETP.GE.AND P0, PT, R4, R207, PT ;  /* 0x000000cf0400720c */ /* 0x000fe40003f06270 */
[----:B------:R-:W-:Y:S01]  /*afd0*/  FSEL R141, R138, -INF , !P5 ;  /* 0xff8000008a8d7808 */ /* 0x000fe20006800000 */
[----:B------:R-:W-:Y:S01]  /*afe0*/  IMAD.IADD R138, R206, 0x1, -R4 ;  /* 0x00000001ce8a7824 */ /* 0x000fe200078e0a04 */
[----:B---3--:R-:W2:Y:S01]  /*aff0*/  LDSM.16.M88.4 R12, [R180+0x5000] ;  /* 0x00500000b40c783b */ /* 0x008ea20000000200 */
[----:B------:R-:W-:Y:S01]  /*b000*/  IABS R17, R17 ;  /* 0x0000001100117213 */ /* 0x000fe20000000000 */
[----:B----4-:R-:W-:Y:S01]  /*b010*/  FFMA.FTZ R140, R140, -UR19, R137 ;  /* 0x800000138c8c7c23 */ /* 0x010fe20008010089 */
[----:B------:R-:W-:Y:S02]  /*b020*/  IADD3 R137, R3, 0x19, RZ ;  /* 0x0000001903897810 */ /* 0x000fe40007ffe0ff */
[----:B------:R-:W-:-:S02]  /*b030*/  ISETP.GE.AND P5, PT, R4, R204, PT ;  /* 0x000000cc0400720c */ /* 0x000fc40003fa6270 */
[----:B------:R-:W3:Y:S01]  /*b040*/  I2F R17, R17 ;  /* 0x0000001100117306 */ /* 0x000ee20000201400 */
[C---:B------:R-:W-:Y:S01]  /*b050*/  ISETP.LT.OR P0, PT, R4.reuse, R208, P0 ;  /* 0x000000d00400720c */ /* 0x040fe20000701670 */
[----:B------:R-:W-:Y:S01]  /*b060*/  IMAD.IADD R18, R209, 0x1, -R137 ;  /* 0x00000001d1127824 */ /* 0x000fe200078e0a89 */
[----:B------:R-:W-:Y:S01]  /*b070*/  ISETP.LT.OR P5, PT, R4, R205, P5 ;  /* 0x000000cd0400720c */ /* 0x000fe20002fa1670 */
[----:B-1----:R-:W-:Y:S01]  /*b080*/  FFMA.FTZ R139, R136, -UR19, R139 ;  /* 0x80000013888b7c23 */ /* 0x002fe2000801008b */
[----:B------:R-:W1:Y:S01]  /*b090*/  LDSM.16.M88.4 R4, [R187+0x11800] ;  /* 0x01180000bb04783b */ /* 0x000e620000000200 */
[----:B------:R-:W-:Y:S01]  /*b0a0*/  IMAD.IADD R136, R206, 0x1, -R137 ;  /* 0x00000001ce887824 */ /* 0x000fe200078e0a89 */
[----:B------:R-:W-:Y:S02]  /*b0b0*/  IABS R18, R18 ;  /* 0x0000001200127213 */ /* 0x000fe40000000000 */
[----:B------:R-:W-:Y:S02]  /*b0c0*/  IABS R138, R138 ;  /* 0x0000008a008a7213 */ /* 0x000fe40000000000 */
[----:B------:R-:W-:-:S02]  /*b0d0*/  IABS R136, R136 ;  /* 0x0000008800887213 */ /* 0x000fc40000000000 */
[----:B------:R-:W4:Y:S01]  /*b0e0*/  I2F R145, R138 ;  /* 0x0000008a00917306 */ /* 0x000f220000201400 */
[----:B------:R-:W-:Y:S01]  /*b0f0*/  FSEL R140, R140, -INF , !P6 ;  /* 0xff8000008c8c7808 */ /* 0x000fe20007000000 */
[----:B---3--:R-:W-:Y:S01]  /*b100*/  FFMA.FTZ R17, R17, -UR19, R132 ;  /* 0x8000001311117c23 */ /* 0x008fe20008010084 */
[----:B------:R-:W-:Y:S02]  /*b110*/  FSEL R139, R139, -INF , !P1 ;  /* 0xff8000008b8b7808 */ /* 0x000fe40004800000 */
[----:B------:R-:W-:-:S03]  /*b120*/  ISETP.GE.AND P6, PT, R137, R207, PT ;  /* 0x000000cf8900720c */ /* 0x000fc60003fc6270 */
[----:B------:R-:W3:Y:S01]  /*b130*/  I2F R18, R18 ;  /* 0x0000001200127306 */ /* 0x000ee20000201400 */
[C---:B------:R-:W-:Y:S02]  /*b140*/  ISETP.GE.AND P1, PT, R137.reuse, R204, PT ;  /* 0x000000cc8900720c */ /* 0x040fe40003f26270 */
[C---:B------:R-:W-:Y:S02]  /*b150*/  ISETP.LT.OR P6, PT, R137.reuse, R208, P6 ;  /* 0x000000d08900720c */ /* 0x040fe400037c1670 */
[----:B------:R-:W-:-:S03]  /*b160*/  ISETP.LT.OR P1, PT, R137, R205, P1 ;  /* 0x000000cd8900720c */ /* 0x000fc60000f21670 */
[----:B------:R-:W5:Y:S01]  /*b170*/  I2F R132, R136 ;  /* 0x0000008800847306 */ /* 0x000f620000201400 */
[----:B----4-:R-:W-:Y:S01]  /*b180*/  FFMA.FTZ R134, R145, -UR19, R134 ;  /* 0x8000001391867c23 */ /* 0x010fe20008010086 */
[----:B------:R-:W-:Y:S01]  /*b190*/  FSEL R138, R17, -INF , !P0 ;  /* 0xff800000118a7808 */ /* 0x000fe20004000000 */
[----:B------:R-:W-:Y:S01]  /*b1a0*/  IMAD.IADD R17, R206, 0x1, -R19 ;  /* 0x00000001ce117824 */ /* 0x000fe200078e0a13 */
[C---:B--2---:R-:W-:Y:S01]  /*b1b0*/  HMMA.16816.F32 R32, R8.reuse, R12, R32 ;  /* 0x0000000c0820723c */ /* 0x044fe20000001820 */
[C---:B------:R-:W-:Y:S02]  /*b1c0*/  ISETP.GE.AND P0, PT, R19.reuse, R207, PT ;  /* 0x000000cf1300720c */ /* 0x040fe40003f06270 */
[----:B------:R-:W-:Y:S01]  /*b1d0*/  FSEL R137, R134, -INF , !P5 ;  /* 0xff80000086897808 */ /* 0x000fe20006800000 */
[----:B---3--:R-:W-:Y:S01]  /*b1e0*/  FFMA.FTZ R18, R18, -UR19, R133 ;  /* 0x8000001312127c23 */ /* 0x008fe20008010085 */
[----:B------:R-:W-:Y:S02]  /*b1f0*/  ISETP.GE.AND P5, PT, R19, R204, PT ;  /* 0x000000cc1300720c */ /* 0x000fe40003fa6270 */
[----:B------:R-:W-:Y:S01]  /*b200*/  IMAD.IADD R13, R209, 0x1, -R19 ;  /* 0x00000001d10d7824 */ /* 0x000fe200078e0a13 */
[----:B------:R-:W-:Y:S01]  /*b210*/  IADD3 R12, R3, 0x21, RZ ;  /* 0x00000021030c7810 */ /* 0x000fe20007ffe0ff */
[----:B------:R-:W-:Y:S01]  /*b220*/  HMMA.16816.F32 R28, R8, R14, R28 ;  /* 0x0000000e081c723c */ /* 0x000fe2000000181c */
[----:B------:R-:W-:-:S02]  /*b230*/  ISETP.LT.OR P0, PT, R19, R208, P0 ;  /* 0x000000d01300720c */ /* 0x000fc40000701670 */
[----:B------:R-:W-:Y:S01]  /*b240*/  IABS R13, R13 ;  /* 0x0000000d000d7213 */ /* 0x000fe20000000000 */
[----:B-----5:R-:W-:Y:S01]  /*b250*/  FFMA.FTZ R135, R132, -UR19, R135 ;  /* 0x8000001384877c23 */ /* 0x020fe20008010087 */
[----:B------:R-:W-:Y:S01]  /*b260*/  FSEL R136, R18, -INF , !P6 ;  /* 0xff80000012887808 */ /* 0x000fe20007000000 */
[--C-:B------:R-:W-:Y:S01]  /*b270*/  IMAD.IADD R132, R206, 0x1, -R12.reuse ;  /* 0x00000001ce847824 */ /* 0x100fe200078e0a0c */
[C---:B------:R-:W-:Y:S01]  /*b280*/  ISETP.GE.AND P6, PT, R12.reuse, R207, PT ;  /* 0x000000cf0c00720c */ /* 0x040fe20003fc6270 */
[C---:B-1----:R-:W-:Y:S01]  /*b290*/  HMMA.16816.F32 R164, R24.reuse, R4, R164 ;  /* 0x0000000418a4723c */ /* 0x042fe200000018a4 */
[----:B------:R-:W1:Y:S01]  /*b2a0*/  I2F R13, R13 ;  /* 0x0000000d000d7306 */ /* 0x000e620000201400 */
[----:B------:R-:W-:Y:S02]  /*b2b0*/  FSEL R221, R135, -INF , !P1 ;  /* 0xff80000087dd7808 */ /* 0x000fe40004800000 */
[C---:B------:R-:W-:Y:S02]  /*b2c0*/  ISETP.GE.AND P1, PT, R12.reuse, R204, PT ;  /* 0x000000cc0c00720c */ /* 0x040fe40003f26270 */
[-C--:B------:R-:W-:Y:S01]  /*b2d0*/  ISETP.LT.OR P5, PT, R19, R205.reuse, P5 ;  /* 0x000000cd1300720c */ /* 0x080fe20002fa1670 */
[----:B------:R-:W-:Y:S01]  /*b2e0*/  IMAD.IADD R19, R209, 0x1, -R12 ;  /* 0x00000001d1137824 */ /* 0x000fe200078e0a0c */
[C---:B------:R-:W-:Y:S01]  /*b2f0*/  ISETP.LT.OR P6, PT, R12.reuse, R208, P6 ;  /* 0x000000d00c00720c */ /* 0x040fe200037c1670 */
[----:B------:R-:W-:Y:S01]  /*b300*/  HMMA.16816.F32 R160, R24, R6, R160 ;  /* 0x0000000618a0723c */ /* 0x000fe200000018a0 */
[----:B------:R-:W-:-:S02]  /*b310*/  ISETP.LT.OR P1, PT, R12, R205, P1 ;  /* 0x000000cd0c00720c */ /* 0x000fc40000f21670 */
[----:B------:R-:W-:Y:S02]  /*b320*/  IABS R17, R17 ;  /* 0x0000001100117213 */ /* 0x000fe40000000000 */
[----:B------:R-:W-:Y:S02]  /*b330*/  IADD3 R4, R3, 0x28, RZ ;  /* 0x0000002803047810 */ /* 0x000fe40007ffe0ff */
[----:B------:R-:W2:Y:S01]  /*b340*/  I2F R5, R17 ;  /* 0x0000001100057306 */ /* 0x000ea20000201400 */
[----:B-1----:R-:W-:Y:S01]  /*b350*/  FFMA.FTZ R168, R13, -UR19, R32 ;  /* 0x800000130da87c23 */ /* 0x002fe20008010020 */
[----:B------:R-:W-:Y:S01]  /*b360*/  IADD3 R32, R3, 0x29, RZ ;  /* 0x0000002903207810 */ /* 0x000fe20007ffe0ff */
[----:B------:R-:W1:Y:S01]  /*b370*/  LDSM.16.M88.4 R12, [R180+0x5800] ;  /* 0x00580000b40c783b */ /* 0x000e620000000200 */
[----:B------:R-:W-:Y:S01]  /*b380*/  IABS R19, R19 ;  /* 0x0000001300137213 */ /* 0x000fe20000000000 */
[----:B------:R-:W-:-:S04]  /*b390*/  DEPBAR.LE SB0, 0x0 ;  /* 0x000080000000791a */ /* 0x000fc80000000000 */
[----:B------:R-:W-:Y:S01]  /*b3a0*/  IMAD.IADD R133, R209, 0x1, -R32 ;  /* 0x00000001d1857824 */ /* 0x000fe200078e0a20 */
[----:B------:R-:W-:Y:S02]  /*b3b0*/  FSEL R168, R168, -INF , !P0 ;  /* 0xff800000a8a87808 */ /* 0x000fe40004000000 */
[----:B------:R-:W-:Y:S02]  /*b3c0*/  IABS R18, R132 ;  /* 0x0000008400127213 */ /* 0x000fe40000000000 */
[C---:B------:R-:W-:Y:S01]  /*b3d0*/  ISETP.GE.AND P0, PT, R4.reuse, R207, PT ;  /* 0x000000cf0400720c */ /* 0x040fe20003f06270 */
[----:B------:R3:W4:Y:S01]  /*b3e0*/  I2F R132, R19 ;  /* 0x0000001300847306 */ /* 0x0007220000201400 */
[----:B--2---:R-:W-:Y:S01]  /*b3f0*/  FFMA.FTZ R5, R5, -UR19, R34 ;  /* 0x8000001305057c23 */ /* 0x004fe20008010022 */
[----:B------:R-:W-:Y:S01]  /*b400*/  IADD3 R6, R3, 0x31, RZ ;  /* 0x0000003103067810 */ /* 0x000fe20007ffe0ff */
[----:B------:R-:W-:Y:S01]  /*b410*/  IMAD.IADD R17, R209, 0x1, -R4 ;  /* 0x00000001d1117824 */ /* 0x000fe200078e0a04 */
[----:B------:R-:W-:-:S02]  /*b420*/  ISETP.LT.OR P0, PT, R4, R208, P0 ;  /* 0x000000d00400720c */ /* 0x000fc40000701670 */
[----:B------:R-:W-:Y:S01]  /*b430*/  FSEL R169, R5, -INF , !P5 ;  /* 0xff80000005a97808 */ /* 0x000fe20006800000 */
[----:B------:R-:W-:Y:S01]  /*b440*/  IMAD.IADD R25, R209, 0x1, -R6 ;  /* 0x00000001d1197824 */ /* 0x000fe200078e0a06 */
[C---:B------:R-:W-:Y:S01]  /*b450*/  ISETP.GE.AND P5, PT, R4.reuse, R204, PT ;  /* 0x000000cc0400720c */ /* 0x040fe20003fa6270 */
[----:B------:R-:W2:Y:S01]  /*b460*/  I2F R18, R18 ;  /* 0x0000001200127306 */ /* 0x000ea20000201400 */
[----:B------:R-:W-:Y:S02]  /*b470*/  IABS R5, R133 ;  /* 0x0000008500057213 */ /* 0x000fe40000000000 */
[----:B------:R-:W-:Y:S01]  /*b480*/  IABS R17, R17 ;  /* 0x0000001100117213 */ /* 0x000fe20000000000 */
[----:B------:R-:W-:Y:S01]  /*b490*/  BAR.SYNC.DEFER_BLOCKING 0x0 ;  /* 0x0000000000007b1d */ /* 0x000fe20000010000 */
[----:B------:R-:W-:Y:S01]  /*b4a0*/  ISETP.LT.OR P5, PT, R4, R205, P5 ;  /* 0x000000cd0400720c */ /* 0x000fe20002fa1670 */
[----:B---3--:R-:W-:Y:S02]  /*b4b0*/  IMAD.IADD R19, R206, 0x1, -R4 ;  /* 0x00000001ce137824 */ /* 0x008fe400078e0a04 */
[----:B------:R-:W-:Y:S01]  /*b4c0*/  IMAD.MOV.U32 R4, RZ, RZ, R5 ;  /* 0x000000ffff047224 */ /* 0x000fe200078e0005 */
[----:B------:R-:W-:Y:S01]  /*b4d0*/  IADD3 R5, R3, 0x30, RZ ;  /* 0x0000003003057810 */ /* 0x000fe20007ffe0ff */
[----:B----4-:R-:W-:Y:S01]  /*b4e0*/  FFMA.FTZ R132, R132, -UR19, R33 ;  /* 0x8000001384847c23 */ /* 0x010fe20008010021 */
[----:B------:R-:W-:-:S02]  /*b4f0*/  IABS R34, R19 ;  /* 0x0000001300227213 */ /* 0x000fc40000000000 */
[----:B------:R-:W3:Y:S01]  /*b500*/  I2F R19, R17 ;  /* 0x0000001100137306 */ /* 0x000ee20000201400 */
[--C-:B------:R-:W-:Y:S01]  /*b510*/  IMAD.IADD R7, R209, 0x1, -R5.reuse ;  /* 0x00000001d1077824 */ /* 0x100fe200078e0a05 */
[----:B------:R-:W-:Y:S01]  /*b520*/  FSEL R212, R132, -INF , !P6 ;  /* 0xff80000084d47808 */ /* 0x000fe20007000000 */
[----:B------:R-:W-:Y:S01]  /*b530*/  IMAD.IADD R24, R206, 0x1, -R5 ;  /* 0x00000001ce187824 */ /* 0x000fe200078e0a05 */
[----:B------:R-:W-:Y:S01]  /*b540*/  ISETP.GE.AND P6, PT, R32, R207, PT ;  /* 0x000000cf2000720c */ /* 0x000fe20003fc6270 */
[----:B-1----:R-:W-:Y:S01]  /*b550*/  HMMA.16816.F32 R164, R8, R12, R164 ;  /* 0x0000000c08a4723c */ /* 0x002fe200000018a4 */
[----:B------:R-:W-:Y:S01]  /*b560*/  IABS R7, R7 ;  /* 0x0000000700077213 */ /* 0x000fe20000000000 */
[----:B--2---:R-:W-:Y:S01]  /*b570*/  FFMA.FTZ R35, R18, -UR19, R35 ;  /* 0x8000001312237c23 */ /* 0x004fe20008010023 */
[----:B------:R-:W1:Y:S01]  /*b580*/  I2F R17, R34 ;  /* 0x0000002200117306 */ /* 0x000e620000201400 */
[----:B------:R-:W-:Y:S02]  /*b590*/  IABS R24, R24 ;  /* 0x0000001800187213 */ /* 0x000fe40000000000 */
[----:B------:R-:W-:-:S02]  /*b5a0*/  ISETP.LT.OR P6, PT, R32, R208, P6 ;  /* 0x000000d02000720c */ /* 0x000fc400037c1670 */
[C---:B------:R-:W-:Y:S01]  /*b5b0*/  IADD3 R12, R3.reuse, 0x38, RZ ;  /* 0x00000038030c7810 */ /* 0x040fe20007ffe0ff */
[----:B------:R-:W-:Y:S01]  /*b5c0*/  HMMA.16816.F32 R160, R8, R14, R160 ;  /* 0x0000000e08a0723c */ /* 0x000fe200000018a0 */
[----:B------:R-:W-:Y:S01]  /*b5d0*/  IADD3 R3, R3, 0x39, RZ ;  /* 0x0000003903037810 */ /* 0x000fe20007ffe0ff */
[----:B------:R-:W2:Y:S01]  /*b5e0*/  I2F R7, R7 ;  /* 0x0000000700077306 */ /* 0x000ea20000201400 */
[----:B---3--:R-:W-:Y:S01]  /*b5f0*/  FFMA.FTZ R19, R19, -UR19, R28 ;  /* 0x8000001313137c23 */ /* 0x008fe2000801001c */
[----:B------:R-:W-:Y:S01]  /*b600*/  FSEL R215, R35, -INF , !P1 ;  /* 0xff80000023d77808 */ /* 0x000fe20004800000 */
[----:B------:R-:W-:Y:S01]  /*b610*/  IMAD.MOV.U32 R13, RZ, RZ, R24 ;  /* 0x000000ffff0d7224 */ /* 0x000fe200078e0018 */
[----:B------:R-:W-:Y:S01]  /*b620*/  IABS R24, R25 ;  /* 0x0000001900187213 */ /* 0x000fe20000000000 */
[----:B------:R-:W-:Y:S01]  /*b630*/  IMAD.IADD R9, R209, 0x1, -R3 ;  /* 0x00000001d1097824 */ /* 0x000fe200078e0a03 */
[----:B------:R-:W-:Y:S01]  /*b640*/  FSEL R170, R19, -INF , !P0 ;  /* 0xff80000013aa7808 */ /* 0x000fe20004000000 */
[C---:B------:R-:W-:Y:S01]  /*b650*/  IMAD.IADD R19, R206.reuse, 0x1, -R6 ;  /* 0x00000001ce137824 */ /* 0x040fe200078e0a06 */
[----:B------:R-:W3:Y:S01]  /*b660*/  I2F R4, R4 ;  /* 0x0000000400047306 */ /* 0x000ee20000201400 */
[----:B-1----:R-:W-:Y:S01]  /*b670*/  FFMA.FTZ R17, R17, -UR19, R30 ;  /* 0x8000001311117c23 */ /* 0x002fe2000801001e */
[----:B------:R-:W-:Y:S01]  /*b680*/  ISETP.GE.AND P0, PT, R5, R207, PT ;  /* 0x000000cf0500720c */ /* 0x000fe20003f06270 */
[----:B------:R-:W-:Y:S01]  /*b690*/  IMAD.IADD R34, R206, 0x1, -R32 ;  /* 0x00000001ce227824 */ /* 0x000fe200078e0a20 */
[----:B------:R-:W-:-:S02]  /*b6a0*/  IABS R19, R19 ;  /* 0x0000001300137213 */ /* 0x000fc40000000000 */
[----:B------:R-:W-:Y:S01]  /*b6b0*/  FSEL R171, R17, -INF , !P5 ;  /* 0xff80000011ab7808 */ /* 0x000fe20006800000 */
[----:B------:R-:W-:Y:S01]  /*b6c0*/  IMAD.IADD R17, R209, 0x1, -R12 ;  /* 0x00000001d1117824 */ /* 0x000fe200078e0a0c */
[----:B------:R-:W-:Y:S01]  /*b6d0*/  ISETP.GE.AND P5, PT, R5, R204, PT ;  /* 0x000000cc0500720c */ /* 0x000fe20003fa6270 */
[----:B--2---:R-:W-:Y:S01]  /*b6e0*/  FFMA.FTZ R158, R7, -UR19, R164 ;  /* 0x80000013079e7c23 */ /* 0x004fe200080100a4 */
[----:B------:R-:W-:Y:S01]  /*b6f0*/  IABS R33, R34 ;  /* 0x0000002200217213 */ /* 0x000fe20000000000 */
[----:B------:R-:W-:Y:S01]  /*b700*/  IMAD.IADD R7, R206, 0x1, -R12 ;  /* 0x00000001ce077824 */ /* 0x000fe200078e0a0c */
[C---:B------:R-:W-:Y:S01]  /*b710*/  ISETP.LT.OR P0, PT, R5.reuse, R208, P0 ;  /* 0x000000d00500720c */ /* 0x040fe20000701670 */
[----:B------:R-:W1:Y:S01]  /*b720*/  I2F R13, R13 ;  /* 0x0000000d000d7306 */ /* 0x000e620000201400 */
[----:B------:R-:W-:Y:S01]  /*b730*/  ISETP.LT.OR P5, PT, R5, R205, P5 ;  /* 0x000000cd0500720c */ /* 0x000fe20002fa1670 */
[----:B------:R-:W-:Y:S01]  /*b740*/  IMAD.MOV.U32 R5, RZ, RZ, R19 ;  /* 0x000000ffff057224 */ /* 0x000fe200078e0013 */
[----:B------:R-:W-:Y:S01]  /*b750*/  IABS R17, R17 ;  /* 0x0000001100117213 */ /* 0x000fe20000000000 */
[----:B---3--:R-:W-:Y:S01]  /*b760*/  FFMA.FTZ R29, R4, -UR19, R29 ;  /* 0x80000013041d7c23 */ /* 0x008fe2000801001d */
[----:B------:R-:W-:-:S02]  /*b770*/  IABS R8, R7 ;  /* 0x0000000700087213 */ /* 0x000fc40000000000 */
[----:B------:R-:W-:Y:S01]  /*b780*/  ISETP.GE.AND P1, PT, R32, R204, PT ;  /* 0x000000cc2000720c */ /* 0x000fe20003f26270 */
[----:B------:R-:W2:Y:S01]  /*b790*/  I2F R18, R33 ;  /* 0x0000002100127306 */ /* 0x000ea20000201400 */
[----:B------:R-:W-:Y:S02]  /*b7a0*/  FSEL R158, R158, -INF , !P0 ;  /* 0xff8000009e9e7808 */ /* 0x000fe40004000000 */
[----:B------:R-:W-:Y:S02]  /*b7b0*/  ISETP.GE.AND P0, PT, R12, R207, PT ;  /* 0x000000cf0c00720c */ /* 0x000fe40003f06270 */
[----:B------:R-:W-:Y:S02]  /*b7c0*/  ISETP.LT.OR P1, PT, R32, R205, P1 ;  /* 0x000000cd2000720c */ /* 0x000fe40000f21670 */
[----:B------:R-:W-:Y:S01]  /*b7d0*/  ISETP.LT.OR P0, PT, R12, R208, P0 ;  /* 0x000000d00c00720c */ /* 0x000fe20000701670 */
[----:B------:R3:W4:Y:S01]  /*b7e0*/  I2F R4, R5 ;  /* 0x0000000500047306 */ /* 0x0007220000201400 */
[----:B------:R-:W-:Y:S01]  /*b7f0*/  FSEL R214, R29, -INF , !P6 ;  /* 0xff8000001dd67808 */ /* 0x000fe20007000000 */
[----:B-1----:R-:W-:Y:S01]  /*b800*/  FFMA.FTZ R13, R13, -UR19, R166 ;  /* 0x800000130d0d7c23 */ /* 0x002fe200080100a6 */
[----:B------:R-:W-:-:S04]  /*b810*/  ISETP.GE.AND P6, PT, R6, R207, PT ;  /* 0x000000cf0600720c */ /* 0x000fc80003fc6270 */
[----:B------:R-:W-:Y:S01]  /*b820*/  ISETP.LT.OR P6, PT, R6, R208, P6 ;  /* 0x000000d00600720c */ /* 0x000fe200037c1670 */
[----:B------:R-:W1:Y:S01]  /*b830*/  I2F R7, R17 ;  /* 0x0000001100077306 */ /* 0x000e620000201400 */
[----:B--2---:R-:W-:Y:S01]  /*b840*/  FFMA.FTZ R18, R18, -UR19, R31 ;  /* 0x8000001312127c23 */ /* 0x004fe2000801001f */
[----:B------:R-:W-:Y:S02]  /*b850*/  FSEL R155, R13, -INF , !P5 ;  /* 0xff8000000d9b7808 */ /* 0x000fe40006800000 */
[-C--:B------:R-:W-:Y:S02]  /*b860*/  ISETP.GE.AND P5, PT, R12, R204.reuse, PT ;  /* 0x000000cc0c00720c */ /* 0x080fe40003fa6270 */
[----:B------:R-:W-:Y:S01]  /*b870*/  FSEL R219, R18, -INF , !P1 ;  /* 0xff80000012db7808 */ /* 0x000fe20004800000 */
[----:B---3--:R-:W-:Y:S01]  /*b880*/  IMAD.MOV.U32 R5, RZ, RZ, R8 ;  /* 0x000000ffff057224 */ /* 0x008fe200078e0008 */
[----:B------:R-:W-:Y:S01]  /*b890*/  IABS R8, R9 ;  /* 0x0000000900087213 */ /* 0x000fe20000000000 */
[----:B------:R-:W2:Y:S01]  /*b8a0*/  I2F R24, R24 ;  /* 0x0000001800187306 */ /* 0x000ea20000201400 */
[----:B------:R-:W-:Y:S01]  /*b8b0*/  IMAD.IADD R9, R206, 0x1, -R3 ;  /* 0x00000001ce097824 */ /* 0x000fe200078e0a03 */
[----:B------:R-:W-:Y:S01]  /*b8c0*/  ISETP.GE.AND P1, PT, R6, R204, PT ;  /* 0x000000cc0600720c */ /* 0x000fe20003f26270 */
[----:B----4-:R-:W-:Y:S01]  /*b8d0*/  FFMA.FTZ R147, R4, -UR19, R167 ;  /* 0x8000001304937c23 */ /* 0x010fe200080100a7 */
[----:B------:R-:W-:-:S02]  /*b8e0*/  ISETP.LT.OR P5, PT, R12, R205, P5 ;  /* 0x000000cd0c00720c */ /* 0x000fc40002fa1670 */
[----:B------:R-:W-:Y:S01]  /*b8f0*/  IABS R9, R9 ;  /* 0x0000000900097213 */ /* 0x000fe20000000000 */
[----:B-1----:R-:W-:Y:S01]  /*b900*/  FFMA.FTZ R7, R7, -UR19, R160 ;  /* 0x8000001307077c23 */ /* 0x002fe200080100a0 */
[----:B------:R-:W1:Y:S01]  /*b910*/  I2F R5, R5 ;  /* 0x0000000500057306 */ /* 0x000e620000201400 */
[----:B------:R-:W-:-:S03]  /*b920*/  ISETP.LT.OR P1, PT, R6, R205, P1 ;  /* 0x000000cd0600720c */ /* 0x000fc60000f21670 */
[----:B------:R-:W-:Y:S02]  /*b930*/  FSEL R146, R7, -INF , !P0 ;  /* 0xff80000007927808 */ /* 0x000fe40004000000 */
[----:B------:R-:W-:Y:S02]  /*b940*/  PLOP3.LUT P0, PT, PT, PT, UP0, 0x80, 0x0 ;  /* 0x000000000000781c */ /* 0x000fe40003f0f008 */
[----:B------:R-:W3:Y:S01]  /*b950*/  I2F R8, R8 ;  /* 0x0000000800087306 */ /* 0x000ee20000201400 */
[----:B--2---:R-:W-:Y:S01]  /*b960*/  FFMA.FTZ R24, R24, -UR19, R165 ;  /* 0x8000001318187c23 */ /* 0x004fe200080100a5 */
[----:B------:R-:W-:Y:S02]  /*b970*/  FSEL R147, R147, -INF , !P1 ;  /* 0xff80000093937808 */ /* 0x000fe40004800000 */
[----:B------:R-:W-:Y:S02]  /*b980*/  ISETP.GE.AND P1, PT, R3, R204, PT ;  /* 0x000000cc0300720c */ /* 0x000fe40003f26270 */
[----:B------:R-:W-:-:S02]  /*b990*/  FSEL R156, R24, -INF , !P6 ;  /* 0xff800000189c7808 */ /* 0x000fc40007000000 */
[----:B------:R-:W2:Y:S01]  /*b9a0*/  I2F R4, R9 ;  /* 0x0000000900047306 */ /* 0x000ea20000201400 */
[----:B------:R-:W-:Y:S01]  /*b9b0*/  ISETP.GE.AND P6, PT, R3, R207, PT ;  /* 0x000000cf0300720c */ /* 0x000fe20003fc6270 */
[----:B-1----:R-:W-:Y:S01]  /*b9c0*/  FFMA.FTZ R5, R5, -UR19, R162 ;  /* 0x8000001305057c23 */ /* 0x002fe200080100a2 */
[C---:B------:R-:W-:Y:S02]  /*b9d0*/  ISETP.LT.OR P1, PT, R3.reuse, R205, P1 ;  /* 0x000000cd0300720c */ /* 0x040fe40000f21670 */
[----:B------:R-:W-:Y:S02]  /*b9e0*/  ISETP.LT.OR P6, PT, R3, R208, P6 ;  /* 0x000000d00300720c */ /* 0x000fe400037c1670 */
[----:B------:R-:W-:Y:S01]  /*b9f0*/  FSEL R145, R5, -INF , !P5 ;  /* 0xff80000005917808 */ /* 0x000fe20006800000 */
[----:B---3--:R-:W-:-:S05]  /*ba00*/  FFMA.FTZ R8, R8, -UR19, R161 ;  /* 0x8000001308087c23 */ /* 0x008fca00080100a1 */
[----:B------:R-:W-:Y:S01]  /*ba10*/  FSEL R144, R8, -INF , !P6 ;  /* 0xff80000008907808 */ /* 0x000fe20007000000 */
[----:B--2---:R-:W-:-:S05]  /*ba20*/  FFMA.FTZ R4, R4, -UR19, R163 ;  /* 0x8000001304047c23 */ /* 0x004fca00080100a3 */
        /* <DEDUP_REMOVED lines=15> */
[C---:B------:R-:W-:Y:S02]  /*bb20*/  @!P4 LEA R6, P5, R5.reuse, c[0x0][0x168], 0x1 ;  /* 0x00005a000506ca11 */ /* 0x040fe400078a08ff */
[C---:B------:R-:W-:Y:S02]  /*bb30*/  @!P2 LEA R10, P1, R5.reuse, c[0x0][0x168], 0x1 ;  /* 0x00005a00050aaa11 */ /* 0x040fe400078208ff */
[----:B------:R-:W-:Y:S02]  /*bb40*/  LEA.HI.X R4, R4, R203, R3, 0x6, P0 ;  /* 0x000000cb04047211 */ /* 0x000fe400000f3403 */
[C---:B------:R-:W-:Y:S02]  /*bb50*/  @!P3 LEA R12, P0, R5.reuse, c[0x0][0x168], 0x1 ;  /* 0x00005a00050cba11 */ /* 0x040fe400078008ff */
[C---:B------:R-:W-:Y:S02]  /*bb60*/  IADD3 R3, P6, R5.reuse, UR9, RZ ;  /* 0x0000000905037c10 */ /* 0x040fe4000ffde0ff */
[----:B------:R-:W-:-:S02]  /*bb70*/  @!P4 LEA.HI.X R7, R5, c[0x0][0x16c], R4, 0x1, P5 ;  /* 0x00005b000507ca11 */ /* 0x000fc400028f0c04 */
        /* <DEDUP_REMOVED lines=39> */
.L_x_436:
[----:B------:R-:W-:Y:S05]  /*bdf0*/  BSYNC B0 ;  /* 0x0000000000007941 */ /* 0x000fea0003800000 */
.L_x_435:
[----:B------:R-:W0:Y:S02]  /*be00*/  LDGDEPBAR ;  /* 0x00000000000079af */ /* 0x000e240000000000 */
.L_x_434:
[----:B------:R-:W-:Y:S01]  /*be10*/  FMNMX.FTZ R3, R2, R148, !PT ;  /* 0x0000009402037209 */ /* 0x000fe20007810000 */
        /* <DEDUP_REMOVED lines=42> */
[----:B-1----:R-:W-:-:S04]  /*c0c0*/  FMNMX.FTZ R132, R5, R132, !PT ;  /* 0x0000008405847209 */ /* 0x002fc80007810000 */
[C---:B------:R-:W-:Y:S01]  /*c0d0*/  FSETP.NEU.FTZ.AND P1, PT, R132.reuse, -INF , PT ;  /* 0xff8000008400780b */ /* 0x040fe20003f3d000 */
[----:B------:R-:W-:Y:S01]  /*c0e0*/  FMUL.FTZ R157, R132, c[0x0][0x23c] ;  /* 0x00008f00849d7a20 */ /* 0x000fe20000410000 */
[----:B--2---:R-:W-:Y:S02]  /*c0f0*/  FMNMX.FTZ R3, R4, R3, !PT ;  /* 0x0000000304037209 */ /* 0x004fe40007810000 */
[----:B------:R-:W-:Y:S02]  /*c100*/  FSEL R5, R132, RZ, P1 ;  /* 0x000000ff84057208 */ /* 0x000fe40000800000 */
[C---:B------:R-:W-:Y:S01]  /*c110*/  FSETP.NEU.FTZ.AND P0, PT, R3.reuse, -INF , PT ;  /* 0xff8000000300780b */ /* 0x040fe20003f1d000 */
[----:B------:R-:W-:Y:S01]  /*c120*/  FMUL.FTZ R154, R3, c[0x0][0x23c] ;  /* 0x00008f00039a7a20 */ /* 0x000fe20000410000 */
[----:B------:R-:W-:Y:S01]  /*c130*/  FSEL R157, R157, RZ, P1 ;  /* 0x000000ff9d9d7208 */ /* 0x000fe20000800000 */
[----:B------:R-:W-:Y:S01]  /*c140*/  FADD.FTZ R4, R2, -R5 ;  /* 0x8000000502047221 */ /* 0x000fe20000010000 */
[----:B------:R-:W-:-:S02]  /*c150*/  FSEL R5, R3, RZ, P0 ;  /* 0x000000ff03057208 */ /* 0x000fc40000000000 */
[----:B------:R-:W-:Y:S01]  /*c160*/  FSEL R154, R154, RZ, P0 ;  /* 0x000000ff9a9a7208 */ /* 0x000fe20000000000 */
[----:B------:R-:W-:Y:S02]  /*c170*/  FFMA.FTZ R151, R148, c[0x0][0x23c], -R157 ;  /* 0x00008f0094977a23 */ /* 0x000fe4000001089d */
[----:B------:R-:W-:Y:S02]  /*c180*/  FADD.FTZ R5, R0, -R5 ;  /* 0x8000000500057221 */ /* 0x000fe40000010000 */
[--C-:B------:R-:W-:Y:S02]  /*c190*/  FFMA.FTZ R149, R152, c[0x0][0x23c], -R157.reuse ;  /* 0x00008f0098957a23 */ /* 0x100fe4000001089d */
[--C-:B------:R-:W-:Y:S01]  /*c1a0*/  FFMA.FTZ R150, R150, c[0x0][0x23c], -R157.reuse ;  /* 0x00008f0096967a23 */ /* 0x100fe2000001089d */
[----:B------:R-:W-:Y:S01]  /*c1b0*/  MUFU.EX2 R151, R151 ;  /* 0x0000009700977308 */ /* 0x000fe20000000800 */
[----:B------:R-:W-:Y:S02]  /*c1c0*/  FFMA.FTZ R148, R16, c[0x0][0x23c], -R157 ;  /* 0x00008f0010947a23 */ /* 0x000fe4000001089d */
[--C-:B------:R-:W-:Y:S01]  /*c1d0*/  FFMA.FTZ R135, R159, c[0x0][0x23c], -R154.reuse ;  /* 0x00008f009f877a23 */ /* 0x100fe2000001089a */
[----:B------:R-:W1:Y:S01]  /*c1e0*/  LDSM.16.MT88.4 R16, [R188+0x12000] ;  /* 0x01200000bc10783b */ /* 0x000e620000004200 */
[----:B------:R-:W-:-:S02]  /*c1f0*/  FFMA.FTZ R134, R223, c[0x0][0x23c], -R154 ;  /* 0x00008f00df867a23 */ /* 0x000fc4000001089a */
[--C-:B------:R-:W-:Y:S01]  /*c200*/  FFMA.FTZ R133, R225, c[0x0][0x23c], -R154.reuse ;  /* 0x00008f00e1857a23 */ /* 0x100fe2000001089a */
[----:B------:R-:W2:Y:S01]  /*c210*/  MUFU.EX2 R150, R150 ;  /* 0x0000009600967308 */ /* 0x000ea20000000800 */
[----:B------:R-:W-:Y:S02]  /*c220*/  FFMA.FTZ R2, R143, c[0x0][0x23c], -R154 ;  /* 0x00008f008f027a23 */ /* 0x000fe4000001089a */
[----:B------:R-:W-:Y:S02]  /*c230*/  FMUL.FTZ R152, R4, c[0x0][0x23c] ;  /* 0x00008f0004987a20 */ /* 0x000fe40000410000 */
[----:B------:R-:W-:Y:S02]  /*c240*/  FMUL.FTZ R0, R5, c[0x0][0x23c] ;  /* 0x00008f0005007a20 */ /* 0x000fe40000410000 */
[--C-:B------:R-:W-:Y:S01]  /*c250*/  FFMA.FTZ R159, R142, c[0x0][0x23c], -R157.reuse ;  /* 0x00008f008e9f7a23 */ /* 0x100fe2000001089d */
[----:B------:R-:W-:Y:S01]  /*c260*/  MUFU.EX2 R149, R149 ;  /* 0x0000009500957308 */ /* 0x000fe20000000800 */
[----:B------:R-:W-:-:S02]  /*c270*/  FFMA.FTZ R160, R140, c[0x0][0x23c], -R157 ;  /* 0x00008f008ca07a23 */ /* 0x000fc4000001089d */
[--C-:B------:R-:W-:Y:S02]  /*c280*/  FFMA.FTZ R161, R138, c[0x0][0x23c], -R157.reuse ;  /* 0x00008f008aa17a23 */ /* 0x100fe4000001089d */
[--C-:B------:R-:W-:Y:S02]  /*c290*/  FFMA.FTZ R162, R136, c[0x0][0x23c], -R157.reuse ;  /* 0x00008f0088a27a23 */ /* 0x100fe4000001089d */
[--C-:B------:R-:W-:Y:S01]  /*c2a0*/  FFMA.FTZ R163, R141, c[0x0][0x23c], -R154.reuse ;  /* 0x00008f008da37a23 */ /* 0x100fe2000001089a */
[----:B------:R-:W3:Y:S01]  /*c2b0*/  MUFU.EX2 R148, R148 ;  /* 0x0000009400947308 */ /* 0x000ee20000000800 */
[----:B--2---:R-:W-:Y:S01]  /*c2c0*/  F2FP.PACK_AB R4, R150, R151 ;  /* 0x000000979604723e */ /* 0x004fe200000000ff */
[--C-:B------:R-:W-:Y:S01]  /*c2d0*/  FFMA.FTZ R164, R139, c[0x0][0x23c], -R154.reuse ;  /* 0x00008f008ba47a23 */ /* 0x100fe2000001089a */
[----:B------:R-:W-:Y:S01]  /*c2e0*/  LDSM.16.MT88.4 R140, [R186+0x12800] ;  /* 0x01280000ba8c783b */ /* 0x000fe20000004200 */
[--C-:B------:R-:W-:Y:S02]  /*c2f0*/  FFMA.FTZ R165, R137, c[0x0][0x23c], -R154.reuse ;  /* 0x00008f0089a57a23 */ /* 0x100fe4000001089a */
[----:B------:R-:W-:Y:S01]  /*c300*/  FFMA.FTZ R166, R221, c[0x0][0x23c], -R154 ;  /* 0x00008f00dda67a23 */ /* 0x000fe2000001089a */
[----:B------:R-:W-:Y:S01]  /*c310*/  LDSM.16.MT88.4 R136, [R185+0x12800] ;  /* 0x01280000b988783b */ /* 0x000fe20000004200 */
[----:B------:R-:W-:Y:S01]  /*c320*/  MUFU.EX2 R135, R135 ;  /* 0x0000008700877308 */ /* 0x000fe20000000800 */
[----:B------:R-:W-:-:S02]  /*c330*/  FFMA.FTZ R167, R168, c[0x0][0x23c], -R157 ;  /* 0x00008f00a8a77a23 */ /* 0x000fc4000001089d */
[--C-:B------:R-:W-:Y:S02]  /*c340*/  FFMA.FTZ R168, R212, c[0x0][0x23c], -R157.reuse ;  /* 0x00008f00d4a87a23 */ /* 0x100fe4000001089d */
[--C-:B------:R-:W-:Y:S02]  /*c350*/  FFMA.FTZ R221, R214, c[0x0][0x23c], -R157.reuse ;  /* 0x00008f00d6dd7a23 */ /* 0x100fe4000001089d */
[----:B------:R-:W-:Y:S01]  /*c360*/  FFMA.FTZ R170, R170, c[0x0][0x23c], -R157 ;  /* 0x00008f00aaaa7a23 */ /* 0x000fe2000001089d */
[----:B------:R-:W2:Y:S01]  /*c370*/  MUFU.EX2 R134, R134 ;  /* 0x0000008600867308 */ /* 0x000ea20000000800 */
[----:B---3--:R-:W-:Y:S01]  /*c380*/  F2FP.PACK_AB R6, R148, R149 ;  /* 0x000000959406723e */ /* 0x008fe200000000ff */
        /* <DEDUP_REMOVED lines=8> */
[----:B------:R-:W3:Y:S01]  /*c410*/  MUFU.EX2 R2, R2 ;  /* 0x0000000200027308 */ /* 0x000ee20000000800 */
[----:B--2---:R-:W-:Y:S01]  /*c420*/  F2FP.PACK_AB R5, R134, R135 ;  /* 0x000000878605723e */ /* 0x004fe200000000ff */
[----:B------:R-:W-:-:S02]  /*c430*/  FFMA.FTZ R157, R144, c[0x0][0x23c], -R157 ;  /* 0x00008f00909d7a23 */ /* 0x000fc4000001089d */
[--C-:B------:R-:W-:Y:S02]  /*c440*/  FFMA.FTZ R155, R155, c[0x0][0x23c], -R154.reuse ;  /* 0x00008f009b9b7a23 */ /* 0x100fe4000001089a */
[--C-:B------:R-:W-:Y:S02]  /*c450*/  FFMA.FTZ R216, R147, c[0x0][0x23c], -R154.reuse ;  /* 0x00008f0093d87a23 */ /* 0x100fe4000001089a */
[----:B------:R-:W2:Y:S01]  /*c460*/  MUFU.EX2 R152, R152 ;  /* 0x0000009800987308 */ /* 0x000ea20000000800 */
[--C-:B------:R-:W-:Y:S02]  /*c470*/  FFMA.FTZ R218, R145, c[0x0][0x23c], -R154.reuse ;  /* 0x00008f0091da7a23 */ /* 0x100fe4000001089a */
[----:B------:R-:W-:Y:S01]  /*c480*/  FFMA.FTZ R153, R153, c[0x0][0x23c], -R154 ;  /* 0x00008f0099997a23 */ /* 0x000fe2000001089a */
[----:B------:R-:W-:Y:S04]  /*c490*/  LDSM.16.MT88.4 R144, [R186+0x13800] ;  /* 0x01380000ba90783b */ /* 0x000fe80000004200 */
        /* <DEDUP_REMOVED lines=62> */
[----:B------:R-:W2:Y:S01]  /*c880*/  MUFU.EX2 R168, R168 ;  /* 0x000000a800a87308 */ /* 0x000ea20000000800 */
[----:B------:R-:W-:Y:S02]  /*c890*/  FMUL.FTZ R103, R103, R0 ;  /* 0x0000000067677220 */ /* 0x000fe40000410000 */
        /* <DEDUP_REMOVED lines=8> */
[----:B------:R-:W-:Y:S01]  /*c920*/  FMUL.FTZ R49, R49, R152 ;  /* 0x0000009831317220 */ /* 0x000fe20000410000 */
        /* <DEDUP_REMOVED lines=163> */
[C---:B--2---:R-:W-:Y:S08]  /*d360*/  HMMA.16816.F32 R60, R4.reuse, R12, R60 ;  /* 0x0000000c043c723c */ /* 0x044ff0000000183c */
        /* <DEDUP_REMOVED lines=22> */
[C---:B--2---:R-:W-:Y:S08]  /*d4d0*/  HMMA.16816.F32 R84, R4.reuse, R16, R84 ;  /* 0x000000100454723c */ /* 0x044ff00000001854 */
        /* <DEDUP_REMOVED lines=12> */
[----:B----4-:R-:W-:Y:S01]  /*d5a0*/  HMMA.16816.F32 R128, R4, R8, R128 ;  /* 0x000000080480723c */ /* 0x010fe20000001880 */
[----:B------:R-:W-:Y:S02]  /*d5b0*/  FADD.FTZ R217, R157, R156 ;  /* 0x0000009c9dd97221 */ /* 0x000fe40000010000 */
[----:B------:R-:W-:-:S05]  /*d5c0*/  FADD.FTZ R213, R153, R218 ;  /* 0x000000da99d57221 */ /* 0x000fca0000010000 */
        /* <DEDUP_REMOVED lines=20> */
[C---:B----4-:R-:W-:Y:S08]  /*d710*/  HMMA.16816.F32 R76, R4.reuse, R8, R76 ;  /* 0x00000008044c723c */ /* 0x050ff0000000184c */
[C---:B------:R-:W-:Y:S08]  /*d720*/  HMMA.16816.F32 R80, R4.reuse, R10, R80 ;  /* 0x0000000a0450723c */ /* 0x040ff00000001850 */
[C---:B---3--:R-:W-:Y:S08]  /*d730*/  HMMA.16816.F32 R84, R4.reuse, R28, R84 ;  /* 0x0000001c0454723c */ /* 0x048ff00000001854 */
[C---:B------:R-:W-:Y:S08]  /*d740*/  HMMA.16816.F32 R88, R4.reuse, R30, R88 ;  /* 0x0000001e0458723c */ /* 0x040ff00000001858 */
[C---:B-1----:R-:W-:Y:S08]  /*d750*/  HMMA.16816.F32 R92, R4.reuse, R12, R92 ;  /* 0x0000000c045c723c */ /* 0x042ff0000000185c */
[----:B------:R-:W-:Y:S08]  /*d760*/  HMMA.16816.F32 R96, R4, R14, R96 ;  /* 0x0000000e0460723c */ /* 0x000ff00000001860 */
.L_x_430:
[----:B------:R-:W-:-:S06]  /*d770*/  UISETP.GT.AND UP0, UPT, UR22, UR7, UPT ;  /* 0x000000071600728c */ /* 0x000fcc000bf04270 */
[----:B------:R-:W-:-:S13]  /*d780*/  PLOP3.LUT P0, PT, PT, PT, UP0, 0x80, 0x0 ;  /* 0x000000000000781c */ /* 0x000fda0003f0f008 */
        /* <DEDUP_REMOVED lines=9> */
.L_x_440:
[----:B------:R1:W-:Y:S01]  /*d820*/  @P4 STS.128 [R199+0xc000], RZ ;  /* 0x00c000ffc7004388 */ /* 0x0003e20000000c00 */
        /* <DEDUP_REMOVED lines=11> */
[C---:B------:R-:W-:Y:S02]  /*d8e0*/  @!P4 LEA R146, P1, R134.reuse, c[0x0][0x168], 0x1 ;  /* 0x00005a008692ca11 */ /* 0x040fe400078208ff */
[----:B------:R-:W-:Y:S02]  /*d8f0*/  @!P2 LEA R140, P5, R134, c[0x0][0x168], 0x1 ;  /* 0x00005a00868caa11 */ /* 0x000fe400078a08ff */
[----:B------:R-:W-:Y:S02]  /*d900*/  LEA.HI.X R133, R136, R203, R133, 0x6, P0 ;  /* 0x000000cb88857211 */ /* 0x000fe400000f3485 */
[C---:B------:R-:W-:Y:S02]  /*d910*/  @!P3 LEA R142, P0, R134.reuse, c[0x0][0x168], 0x1 ;  /* 0x00005a00868eba11 */ /* 0x040fe400078008ff */
[C-C-:B------:R-:W-:Y:S02]  /*d920*/  @!P4 LEA.HI.X R147, R134.reuse, c[0x0][0x16c], R133.reuse, 0x1, P1 ;  /* 0x00005b008693ca11 */ /* 0x140fe400008f0c85 */
[C-C-:B------:R-:W-:Y:S02]  /*d930*/  @!P3 LEA.HI.X R143, R134.reuse, c[0x0][0x16c], R133.reuse, 0x1, P0 ;  /* 0x00005b00868fba11 */ /* 0x140fe400000f0c85 */
[C---:B------:R-:W-:Y:S01]  /*d940*/  @!P2 LEA.HI.X R141, R134.reuse, c[0x0][0x16c], R133, 0x1, P5 ;  /* 0x00005b00868daa11 */ /* 0x040fe200028f0c85 */
[----:B------:R-:W-:Y:S01]  /*d950*/  @!PT LDS RZ, [RZ] ;  /* 0x00000000fffff984 */ /* 0x000fe20000000800 */
[----:B------:R-:W-:Y:S01]  /*d960*/  @!PT LDS RZ, [RZ] ;  /* 0x00000000fffff984 */ /* 0x000fe20000000800 */
[----:B------:R-:W-:Y:S01]  /*d970*/  @!PT LDS RZ, [RZ] ;  /* 0x00000000fffff984 */ /* 0x000fe20000000800 */
[----:B------:R1:W-:Y:S01]  /*d980*/  @!P4 LDGSTS.E.BYPASS.LTC128B.128 [R199+0xc000], [R146.64] ;  /* 0x0c00000092c7cfae */ /* 0x0003e2000b901d4e */
[----:B------:R-:W-:Y:S03]  /*d990*/  IADD3 R132, P6, R134, UR9, RZ ;  /* 0x0000000986847c10 */ /* 0x000fe6000ffde0ff */
[----:B------:R1:W-:Y:S01]  /*d9a0*/  @P3 STS.128 [R199+0xe000], RZ ;  /* 0x00e000ffc7003388 */ /* 0x0003e20000000c00 */
[C---:B------:R-:W-:Y:S02]  /*d9b0*/  @!P3 LEA R138, P1, R132.reuse, c[0x0][0x168], 0x1 ;  /* 0x00005a00848aba11 */ /* 0x040fe400078208ff */
[C---:B------:R-:W-:Y:S01]  /*d9c0*/  @!P2 LEA R136, P0, R132.reuse, c[0x0][0x168], 0x1 ;  /* 0x00005a008488aa11 */ /* 0x040fe200078008ff */
[----:B------:R-:W-:Y:S01]  /*d9d0*/  @!PT LDS RZ, [RZ] ;  /* 0x00000000fffff984 */ /* 0x000fe20000000800 */
[----:B------:R-:W-:Y:S01]  /*d9e0*/  @!PT LDS RZ, [RZ] ;  /* 0x00000000fffff984 */ /* 0x000fe20000000800 */
[----:B------:R-:W-:Y:S01]  /*d9f0*/  @!PT LDS RZ, [RZ] ;  /* 0x00000000fffff984 */ /* 0x000fe20000000800 */
[----:B------:R1:W-:Y:S01]  /*da00*/  @!P3 LDGSTS.E.BYPASS.LTC128B.128 [R199+0xe000], [R142.64+0x80] ;  /* 0x0e0000808ec7bfae */ /* 0x0003e2000b901d4e */
[----:B------:R-:W-:Y:S02]  /*da10*/  IADD3.X R3, R133, UR8, RZ, P6, !PT ;  /* 0x0000000885037c10 */ /* 0x000fe4000b7fe4ff */
[C---:B------:R-:W-:Y:S01]  /*da20*/  @!P4 LEA R144, P6, R132.reuse, c[0x0][0x168], 0x1 ;  /* 0x00005a008490ca11 */ /* 0x040fe200078c08ff */
[----:B------:R1:W-:Y:S01]  /*da30*/  @P2 STS.128 [R199+0x10000], RZ ;  /* 0x010000ffc7002388 */ /* 0x0003e20000000c00 */
[C-C-:B------:R-:W-:Y:S02]  /*da40*/  @!P3 LEA.HI.X R139, R132.reuse, c[0x0][0x16c], R3.reuse, 0x1, P1 ;  /* 0x00005b00848bba11 */ /* 0x140fe400008f0c03 */
[C-C-:B------:R-:W-:Y:S01]  /*da50*/  @!P4 LEA.HI.X R145, R132.reuse, c[0x0][0x16c], R3.reuse, 0x1, P6 ;  /* 0x00005b008491ca11 */ /* 0x140fe200030f0c03 */
[----:B------:R-:W-:Y:S01]  /*da60*/  @!PT LDS RZ, [RZ] ;  /* 0x00000000fffff984 */ /* 0x000fe20000000800 */
[----:B------:R-:W-:Y:S01]  /*da70*/  @!PT LDS RZ, [RZ] ;  /* 0x00000000fffff984 */ /* 0x000fe20000000800 */
[----:B------:R-:W-:Y:S01]  /*da80*/  @!PT LDS RZ, [RZ] ;  /* 0x00000000fffff984 */ /* 0x000fe20000000800 */
[----:B------:R1:W-:Y:S01]  /*da90*/  @!P2 LDGSTS.E.BYPASS.LTC128B.128 [R199+0x10000], [R140.64+0x100] ;  /* 0x100001008cc7afae */ /* 0x0003e2000b901d4e */
[----:B------:R-:W-:Y:S03]  /*daa0*/  @!P2 LEA.HI.X R137, R132, c[0x0][0x16c], R3, 0x1, P0 ;  /* 0x00005b008489aa11 */ /* 0x000fe600000f0c03 */
        /* <DEDUP_REMOVED lines=17> */
.L_x_438:
[----:B------:R-:W-:Y:S04]  /*dbc0*/  DEPBAR.LE SB0, 0x0 ;  /* 0x000080000000791a */ /* 0x000fe80000000000 */
[----:B------:R-:W-:Y:S01]  /*dbd0*/  BAR.SYNC.DEFER_BLOCKING 0x0 ;  /* 0x0000000000007b1d */ /* 0x000fe20000010000 */
[----:B------:R-:W-:Y:S04]  /*dbe0*/  UIADD3 UR13, UR22, -0x1, URZ ;  /* 0xffffffff160d7890 */ /* 0x000fe8000fffe03f */
[----:B------:R-:W-:Y:S02]  /*dbf0*/  USHF.R.S32.HI UR5, URZ, 0x1f, UR13 ;  /* 0x0000001f3f057899 */ /* 0x000fe4000801140d */
[----:B------:R-:W-:Y:S01]  /*dc00*/  UIMAD UR4, UR17, UR13, URZ ;  /* 0x0000000d110472a4 */ /* 0x000fe2000f8e023f */
[----:B------:R-:W-:Y:S01]  /*dc10*/  IMAD.WIDE.U32 R226, R195, UR13, R214 ;  /* 0x0000000dc3e27c25 */ /* 0x000fe2000f8e00d6 */
[----:B------:R-:W-:Y:S02]  /*dc20*/  UISETP.GT.AND UP0, UPT, UR13, UR7, UPT ;  /* 0x000000070d00728c */ /* 0x000fe4000bf04270 */
[----:B------:R-:W-:Y:S02]  /*dc30*/  UIMAD UR4, UR5, UR16, UR4 ;  /* 0x00000010050472a4 */ /* 0x000fe4000f8e0204 */
[C---:B------:R-:W-:Y:S02]  /*dc40*/  @!P4 LEA R230, P1, R226.reuse, c[0x0][0x170], 0x1 ;  /* 0x00005c00e2e6ca11 */ /* 0x040fe400078208ff */
[C---:B------:R-:W-:Y:S02]  /*dc50*/  @!P3 LEA R224, P0, R226.reuse, c[0x0][0x170], 0x1 ;  /* 0x00005c00e2e0ba11 */ /* 0x040fe400078008ff */
[----:B------:R-:W-:Y:S02]  /*dc60*/  IADD3 R216, R227, UR4, RZ ;  /* 0x00000004e3d87c10 */ /* 0x000fe4000fffe0ff */
[C---:B------:R-:W-:Y:S02]  /*dc70*/  @!P2 LEA R222, P5, R226.reuse, c[0x0][0x170], 0x1 ;  /* 0x00005c00e2deaa11 */ /* 0x040fe400078a08ff */
[C-C-:B------:R-:W-:Y:S02]  /*dc80*/  @!P4 LEA.HI.X R231, R226.reuse, c[0x0][0x174], R216.reuse, 0x1, P1 ;  /* 0x00005d00e2e7ca11 */ /* 0x140fe400008f0cd8 */
[C-C-:B------:R-:W-:Y:S01]  /*dc90*/  @!P3 LEA.HI.X R225, R226.reuse, c[0x0][0x174], R216.reuse, 0x1, P0 ;  /* 0x00005d00e2e1ba11 */ /* 0x140fe200000f0cd8 */
[----:B------:R-:W-:Y:S01]  /*dca0*/  @P4 STS.128 [R199+0x12000], RZ ;  /* 0x012000ffc7004388 */ /* 0x000fe20000000c00 */
[C---:B------:R-:W-:Y:S02]  /*dcb0*/  @!P2 LEA.HI.X R223, R226.reuse, c[0x0][0x174], R216, 0x1, P5 ;  /* 0x00005d00e2dfaa11 */ /* 0x040fe400028f0cd8 */
[----:B------:R-:W-:Y:S01]  /*dcc0*/  IADD3 R212, P6, R226, UR18, RZ ;  /* 0x00000012e2d47c10 */ /* 0x000fe2000ffde0ff */
[----:B------:R-:W-:Y:S01]  /*dcd0*/  @!PT LDS RZ, [RZ] ;  /* 0x00000000fffff984 */ /* 0x000fe20000000800 */
[----:B------:R-:W-:Y:S01]  /*dce0*/  @!PT LDS RZ, [RZ] ;  /* 0x00000000fffff984 */ /* 0x000fe20000000800 */
[----:B------:R-:W-:Y:S01]  /*dcf0*/  @!PT LDS RZ, [RZ] ;  /* 0x00000000fffff984 */ /* 0x000fe20000000800 */
[----:B------:R1:W-:Y:S03]  /*dd00*/  @!P4 LDGSTS.E.BYPASS.LTC128B.128 [R199+0x12000], [R230.64] ;  /* 0x12000000e6c7cfae */ /* 0x0003e6000b901d4e */
        /* <DEDUP_REMOVED lines=11> */
[C---:B------:R-:W-:Y:S03]  /*ddc0*/  @!P2 LEA R218, P0, R212.reuse, c[0x0][0x170], 0x1 ;  /* 0x00005c00d4daaa11 */ /* 0x040fe600078008ff */
[----:B------:R-:W-:Y:S01]  /*ddd0*/  @!PT LDS RZ, [RZ] ;  /* 0x00000000fffff984 */ /* 0x000fe20000000800 */
[----:B------:R-:W-:Y:S01]  /*dde0*/  @!PT LDS RZ, [RZ] ;  /* 0x00000000fffff984 */ /* 0x000fe20000000800 */
[----:B------:R-:W-:Y:S01]  /*ddf0*/  @!PT LDS RZ, [RZ] ;  /* 0x00000000fffff984 */ /* 0x000fe20000000800 */
[----:B------:R1:W-:Y:S01]  /*de00*/  @!P2 LDGSTS.E.BYPASS.LTC128B.128 [R199+0x16000], [R222.64+0x100] ;  /* 0x16000100dec7afae */ /* 0x0003e2000b901d4e */
[----:B------:R-:W-:Y:S02]  /*de10*/  @!P2 LEA.HI.X R219, R212, c[0x0][0x174], R3, 0x1, P0 ;  /* 0x00005d00d4dbaa11 */ /* 0x000fe400000f0c03 */
[----:B------:R-:W-:Y:S01]  /*de20*/  PLOP3.LUT P0, PT, PT, PT, UP0, 0x80, 0x0 ;  /* 0x000000000000781c */ /* 0x000fe20003f0f008 */
        /* <DEDUP_REMOVED lines=175> */
.L_x_439:
[----:B------:R-:W-:Y:S01]  /*e920*/  IMAD.U32 R3, RZ, RZ, UR13 ;  /* 0x0000000dff037e24 */ /* 0x000fe2000f8e00ff */
[----:B------:R-:W-:Y:S02]  /*e930*/  UISETP.GT.AND UP0, UPT, UR13, UR7, UPT ;  /* 0x000000070d00728c */ /* 0x000fe4000bf04270 */
[----:B------:R-:W-:Y:S01]  /*e940*/  UMOV UR22, UR13 ;  /* 0x0000000d00167c82 */ /* 0x000fe20008000000 */
[----:B------:R-:W-:Y:S05]  /*e950*/  IMAD R132, R3, 0x40, R198 ;  /* 0x0000004003847824 */ /* 0x000fea00078e02c6 */
[C---:B------:R-:W-:Y:S02]  /*e960*/  IADD3 R3, R209.reuse, -R132, RZ ;  /* 0x80000084d1037210 */ /* 0x040fe40007ffe0ff */
[----:B-1----:R-:W-:Y:S02]  /*e970*/  IADD3 R142, R132, 0x1, RZ ;  /* 0x00000001848e7810 */ /* 0x002fe40007ffe0ff */
[----:B------:R-:W-:Y:S01]  /*e980*/  IABS R153, R3 ;  /* 0x0000000300997213 */ /* 0x000fe20000000000 */
[----:B------:R-:W-:Y:S01]  /*e990*/  IMAD.IADD R3, R206, 0x1, -R132 ;  /* 0x00000001ce037824 */ /* 0x000fe200078e0a84 */
[C---:B------:R-:W-:Y:S02]  /*e9a0*/  IADD3 R151, R132.reuse, 0x8, RZ ;  /* 0x0000000884977810 */ /* 0x040fe40007ffe0ff */
[C---:B------:R-:W-:Y:S02]  /*e9b0*/  IADD3 R150, R132.reuse, 0x9, RZ ;  /* 0x0000000984967810 */ /* 0x040fe40007ffe0ff */
[----:B------:R-:W-:Y:S01]  /*e9c0*/  IABS R147, R3 ;  /* 0x0000000300937213 */ /* 0x000fe20000000000 */
[----:B------:R-:W-:Y:S01]  /*e9d0*/  I2F R153, R153 ;  /* 0x0000009900997306 */ /* 0x000fe20000201400 */
[C---:B------:R-:W-:Y:S02]  /*e9e0*/  IADD3 R3, R209.reuse, -R142, RZ ;  /* 0x8000008ed1037210 */ /* 0x040fe40007ffe0ff */
[C---:B------:R-:W-:Y:S02]  /*e9f0*/  IADD3 R148, R132.reuse, 0x10, RZ ;  /* 0x0000001084947810 */ /* 0x040fe40007ffe0ff */
[----:B------:R-:W-:Y:S01]  /*ea00*/  IABS R138, R3 ;  /* 0x00000003008a7213 */ /* 0x000fe20000000000 */
[C---:B------:R-:W-:Y:S01]  /*ea10*/  IMAD.IADD R3, R209.reuse, 0x1, -R151 ;  /* 0x00000001d1037824 */ /* 0x040fe200078e0a97 */
[C---:B------:R-:W-:Y:S02]  /*ea20*/  IADD3 R143, R132.reuse, 0x11, RZ ;  /* 0x00000011848f7810 */ /* 0x040fe40007ffe0ff */
[C---:B------:R-:W-:Y:S01]  /*ea30*/  IADD3 R141, R132.reuse, 0x18, RZ ;  /* 0x00000018848d7810 */ /* 0x040fe20007ffe0ff */
[----:B------:R-:W-:Y:S01]  /*ea40*/  I2F R147, R147 ;  /* 0x0000009300937306 */ /* 0x000fe20000201400 */
[----:B------:R-:W-:Y:S02]  /*ea50*/  IABS R145, R3 ;  /* 0x0000000300917213 */ /* 0x000fe40000000000 */
[C---:B------:R-:W-:Y:S02]  /*ea60*/  IADD3 R3, R209.reuse, -R150, RZ ;  /* 0x80000096d1037210 */ /* 0x040fe40007ffe0ff */
[C---:B------:R-:W-:Y:S02]  /*ea70*/  IADD3 R139, R132.reuse, 0x19, RZ ;  /* 0x00000019848b7810 */ /* 0x040fe40007ffe0ff */
[----:B------:R-:W-:Y:S01]  /*ea80*/  IABS R136, R3 ;  /* 0x0000000300887213 */ /* 0x000fe20000000000 */
[C---:B------:R-:W-:Y:S01]  /*ea90*/  IMAD.IADD R3, R209.reuse, 0x1, -R148 ;  /* 0x00000001d1037824 */ /* 0x040fe200078e0a94 */
[----:B------:R-:W-:Y:S01]  /*eaa0*/  ISETP.GE.AND P6, PT, R132, R205, PT ;  /* 0x000000cd8400720c */ /* 0x000fe20003fc6270 */
[----:B------:R-:W-:Y:S01]  /*eab0*/  I2F R138, R138 ;  /* 0x0000008a008a7306 */ /* 0x000fe20000201400 */
[-C--:B------:R-:W-:Y:S02]  /*eac0*/  ISETP.GE.AND P5, PT, R142, R208.reuse, PT ;  /* 0x000000d08e00720c */ /* 0x080fe40003fa6270 */
[----:B------:R-:W-:Y:S02]  /*ead0*/  IABS R135, R3 ;  /* 0x0000000300877213 */ /* 0x000fe40000000000 */
[C---:B------:R-:W-:Y:S02]  /*eae0*/  IADD3 R3, R209.reuse, -R143, RZ ;  /* 0x8000008fd1037210 */ /* 0x040fe40007ffe0ff */
[C---:B------:R-:W-:Y:S02]  /*eaf0*/  ISETP.GE.AND P1, PT, R132.reuse, R208, PT ;  /* 0x000000d08400720c */ /* 0x040fe40003f26270 */
[----:B------:R-:W-:Y:S01]  /*eb00*/  IABS R134, R3 ;  /* 0x0000000300867213 */ /* 0x000fe20000000000 */
[C---:B------:R-:W-:Y:S01]  /*eb10*/  IMAD.IADD R3, R209.reuse, 0x1, -R141 ;  /* 0x00000001d1037824 */ /* 0x040fe200078e0a8d */
[----:B------:R-:W-:Y:S01]  /*eb20*/  I2F R136, R136 ;  /* 0x0000008800887306 */ /* 0x000fe20000201400 */
[C---:B------:R-:W-:Y:S02]  /*eb30*/  IADD3 R144, R132.reuse, 0x28, RZ ;  /* 0x0000002884907810 */ /* 0x040fe40007ffe0ff */
[----:B------:R-:W-:Y:S02]  /*eb40*/  ISETP.GE.OR P6, PT, R132, R204, !P6 ;  /* 0x000000cc8400720c */ /* 0x000fe400077c6670 */
[----:B------:R-:W-:Y:S02]  /*eb50*/  IABS R133, R3 ;  /* 0x0000000300857213 */ /* 0x000fe40000000000 */
[----:B------:R-:W-:Y:S02]  /*eb60*/  IADD3 R3, R206, -R142, RZ ;  /* 0x8000008ece037210 */ /* 0x000fe40007ffe0ff */
[----:B------:R-:W-:Y:S01]  /*eb70*/  ISETP.GE.OR P5, PT, R142, R207, !P5 ;  /* 0x000000cf8e00720c */ /* 0x000fe20006fa6670 */
[----:B------:R-:W-:Y:S01]  /*eb80*/  I2F R145, R145 ;  /* 0x0000009100917306 */ /* 0x000fe20000201400 */
[----:B------:R-:W-:Y:S01]  /*eb90*/  IABS R140, R3 ;  /* 0x00000003008c7213 */ /* 0x000fe20000000000 */
[C---:B------:R-:W-:Y:S01]  /*eba0*/  IMAD.IADD R3, R209.reuse, 0x1, -R139 ;  /* 0x00000001d1037824 */ /* 0x040fe200078e0a8b */
[----:B------:R-:W-:Y:S02]  /*ebb0*/  ISETP.GE.OR P1, PT, R132, R207, !P1 ;  /* 0x000000cf8400720c */ /* 0x000fe40004f26670 */
[----:B------:R-:W-:Y:S02]  /*ebc0*/  ISETP.GE.AND P0, PT, R142, R205, PT ;  /* 0x000000cd8e00720c */ /* 0x000fe40003f06270 */
[----:B------:R-:W-:Y:S02]  /*ebd0*/  IABS R146, R3 ;  /* 0x0000000300927213 */ /* 0x000fe40000000000 */
[----:B------:R-:W-:Y:S01]  /*ebe0*/  IADD3 R3, R206, -R151, RZ ;  /* 0x80000097ce037210 */ /* 0x000fe20007ffe0ff */
[----:B------:R-:W-:Y:S01]  /*ebf0*/  I2F R133, R133 ;  /* 0x0000008500857306 */ /* 0x000fe20000201400 */
[----:B------:R-:W-:Y:S02]  /*ec00*/  ISETP.GE.OR P0, PT, R142, R204, !P0 ;  /* 0x000000cc8e00720c */ /* 0x000fe40004706670 */
[----:B------:R-:W-:Y:S02]  /*ec10*/  IABS R149, R3 ;  /* 0x0000000300957213 */ /* 0x000fe40000000000 */
[----:B------:R-:W-:Y:S05]  /*ec20*/  IADD3 R3, R132, 0x20, RZ ;  /* 0x0000002084037810 */ /* 0x000fea0007ffe0ff */
[----:B------:R-:W-:Y:S01]  /*ec30*/  IMAD.IADD R137, R209, 0x1, -R3 ;  /* 0x00000001d1897824 */ /* 0x000fe200078e0a03 */
[----:B------:R-:W-:Y:S04]  /*ec40*/  I2F R135, R135 ;  /* 0x0000008700877306 */ /* 0x000fe80000201400 */
[----:B------:R-:W-:Y:S06]  /*ec50*/  IABS R137, R137 ;  /* 0x0000008900897213 */ /* 0x000fec0000000000 */
[----:B------:R-:W-:Y:S10]  /*ec60*/  I2F R134, R134 ;  /* 0x0000008600867306 */ /* 0x000ff40000201400 */
[----:B------:R-:W-:Y:S10]  /*ec70*/  I2F R140, R140 ;  /* 0x0000008c008c7306 */ /* 0x000ff40000201400 */
[----:B------:R-:W-:Y:S10]  /*ec80*/  I2F R146, R146 ;  /* 0x0000009200927306 */ /* 0x000ff40000201400 */
[----:B------:R-:W1:Y:S02]  /*ec90*/  I2F R149, R149 ;  /* 0x0000009500957306 */ /* 0x000e640000201400 */
[----:B-1----:R-:W-:Y:S02]  /*eca0*/  FFMA.FTZ R10, R149, -UR19, R10 ;  /* 0x80000013950a7c23 */ /* 0x002fe4000801000a */
[----:B------:R-:W-:Y:S01]  /*ecb0*/  FFMA.FTZ R5, R138, -UR19, R5 ;  /* 0x800000138a057c23 */ /* 0x000fe20008010005 */
[----:B------:R-:W-:Y:S01]  /*ecc0*/  IADD3 R138, R206, -R150, RZ ;  /* 0x80000096ce8a7210 */ /* 0x000fe20007ffe0ff */
[----:B------:R-:W-:Y:S01]  /*ecd0*/  FFMA.FTZ R9, R136, -UR19, R9 ;  /* 0x8000001388097c23 */ /* 0x000fe20008010009 */
[----:B------:R-:W-:Y:S01]  /*ece0*/  IADD3 R136, R206, -R148, RZ ;  /* 0x80000094ce887210 */ /* 0x000fe20007ffe0ff */
[----:B------:R-:W-:Y:S01]  /*ecf0*/  FFMA.FTZ R4, R153, -UR19, R4 ;  /* 0x8000001399047c23 */ /* 0x000fe20008010004 */
[----:B------:R-:W-:Y:S01]  /*ed00*/  IABS R138, R138 ;  /* 0x0000008a008a7213 */ /* 0x000fe20000000000 */
[----:B------:R-:W1:Y:S01]  /*ed10*/  I2F R153, R137 ;  /* 0x0000008900997306 */ /* 0x000e620000201400 */
[----:B------:R-:W-:Y:S01]  /*ed20*/  IABS R136, R136 ;  /* 0x0000008800887213 */ /* 0x000fe20000000000 */
[----:B------:R-:W-:Y:S02]  /*ed30*/  FFMA.FTZ R6, R147, -UR19, R6 ;  /* 0x8000001393067c23 */ /* 0x000fe40008010006 */
[----:B------:R-:W-:Y:S01]  /*ed40*/  FFMA.FTZ R8, R145, -UR19, R8 ;  /* 0x8000001391087c23 */ /* 0x000fe20008010008 */
[----:B------:R-:W-:Y:S01]  /*ed50*/  IADD3 R145, R132, 0x21, RZ ;  /* 0x0000002184917810 */ /* 0x000fe20007ffe0ff */
[----:B------:R-:W-:Y:S02]  /*ed60*/  FFMA.FTZ R16, R133, -UR19, R16 ;  /* 0x8000001385107c23 */ /* 0x000fe40008010010 */
[----:B------:R-:W-:Y:S01]  /*ed70*/  FFMA.FTZ R12, R135, -UR19, R12 ;  /* 0x80000013870c7c23 */ /* 0x000fe2000801000c */
[----:B------:R-:W-:Y:S01]  /*ed80*/  FSEL R135, R6, -INF , !P6 ;  /* 0xff80000006877808 */ /* 0x000fe20007000000 */
[----:B------:R-:W2:Y:S01]  /*ed90*/  I2F R152, R138 ;  /* 0x0000008a00987306 */ /* 0x000ea20000201400 */
[----:B------:R-:W-:Y:S01]  /*eda0*/  IMAD.IADD R133, R209, 0x1, -R145 ;  /* 0x00000001d1857824 */ /* 0x000fe200078e0a91 */
[-C--:B------:R-:W-:Y:S01]  /*edb0*/  ISETP.GE.AND P6, PT, R150, R208.reuse, PT ;  /* 0x000000d09600720c */ /* 0x080fe20003fc6270 */
[----:B------:R-:W-:Y:S01]  /*edc0*/  FFMA.FTZ R13, R134, -UR19, R13 ;  /* 0x80000013860d7c23 */ /* 0x000fe2000801000d */
[----:B------:R-:W-:Y:S01]  /*edd0*/  FSEL R134, R5, -INF , !P5 ;  /* 0xff80000005867808 */ /* 0x000fe20006800000 */
[----:B------:R-:W-:Y:S01]  /*ede0*/  IMAD.IADD R5, R209, 0x1, -R144 ;  /* 0x00000001d1057824 */ /* 0x000fe200078e0a90 */
[----:B------:R-:W-:Y:S01]  /*edf0*/  ISETP.GE.OR P6, PT, R150, R207, !P6 ;  /* 0x000000cf9600720c */ /* 0x000fe200077c6670 */
[----:B------:R-:W-:Y:S01]  /*ee00*/  FFMA.FTZ R7, R140, -UR19, R7 ;  /* 0x800000138c077c23 */ /* 0x000fe20008010007 */
[-C--:B------:R-:W-:Y:S01]  /*ee10*/  ISETP.GE.AND P5, PT, R148, R208.reuse, PT ;  /* 0x000000d09400720c */ /* 0x080fe20003fa6270 */
[----:B------:R-:W-:Y:S01]  /*ee20*/  FFMA.FTZ R17, R146, -UR19, R17 ;  /* 0x8000001392117c23 */ /* 0x000fe20008010011 */
[----:B------:R3:W4:Y:S01]  /*ee30*/  I2F R147, R136 ;  /* 0x0000008800937306 */ /* 0x0007220000201400 */
[----:B------:R-:W-:Y:S02]  /*ee40*/  IABS R5, R5 ;  /* 0x0000000500057213 */ /* 0x000fe40000000000 */
[----:B------:R-:W-:Y:S01]  /*ee50*/  ISETP.GE.OR P5, PT, R148, R207, !P5 ;  /* 0x000000cf9400720c */ /* 0x000fe20006fa6670 */
[----:B-1----:R-:W-:Y:S01]  /*ee60*/  FFMA.FTZ R20, R153, -UR19, R20 ;  /* 0x8000001399147c23 */ /* 0x002fe20008010014 */
[----:B------:R-:W-:Y:S02]  /*ee70*/  FSEL R137, R4, -INF , !P1 ;  /* 0xff80000004897808 */ /* 0x000fe40004800000 */
[CC--:B------:R-:W-:Y:S02]  /*ee80*/  ISETP.GE.AND P1, PT, R151.reuse, R208.reuse, PT ;  /* 0x000000d09700720c */ /* 0x0c0fe40003f26270 */
[----:B------:R-:W-:Y:S02]  /*ee90*/  IADD3 R6, R206, -R141, RZ ;  /* 0x8000008dce067210 */ /* 0x000fe40007ffe0ff */
[C---:B------:R-:W-:Y:S02]  /*eea0*/  ISETP.GE.OR P1, PT, R151.reuse, R207, !P1 ;  /* 0x000000cf9700720c */ /* 0x040fe40004f26670 */
[----:B------:R-:W-:Y:S01]  /*eeb0*/  FSEL R162, R12, -INF , !P5 ;  /* 0xff8000000ca27808 */ /* 0x000fe20006800000 */
[----:B--2---:R-:W-:Y:S01]  /*eec0*/  FFMA.FTZ R11, R152, -UR19, R11 ;  /* 0x80000013980b7c23 */ /* 0x004fe2000801000b */
[----:B------:R-:W-:Y:S02]  /*eed0*/  IABS R138, R133 ;  /* 0x00000085008a7213 */ /* 0x000fe40000000000 */
[----:B------:R-:W-:Y:S02]  /*eee0*/  IADD3 R133, R132, 0x29, RZ ;  /* 0x0000002984857810 */ /* 0x000fe40007ffe0ff */
[----:B------:R-:W1:Y:S01]  /*eef0*/  I2F R4, R138 ;  /* 0x0000008a00047306 */ /* 0x000e620000201400 */
[----:B------:R-:W-:Y:S02]  /*ef00*/  ISETP.GE.AND P5, PT, R151, R205, PT ;  /* 0x000000cd9700720c */ /* 0x000fe40003fa6270 */
[----:B------:R-:W-:Y:S02]  /*ef10*/  FSEL R7, R7, -INF , !P0 ;  /* 0xff80000007077808 */ /* 0x000fe40004000000 */
[----:B---3--:R-:W-:Y:S01]  /*ef20*/  FSEL R136, R9, -INF , !P6 ;  /* 0xff80000009887808 */ /* 0x008fe20007000000 */
[----:B----4-:R-:W-:Y:S01]  /*ef30*/  FFMA.FTZ R14, R147, -UR19, R14 ;  /* 0x80000013930e7c23 */ /* 0x010fe2000801000e */
[-C--:B------:R-:W-:Y:S02]  /*ef40*/  ISETP.GE.AND P6, PT, R141, R208.reuse, PT ;  /* 0x000000d08d00720c */ /* 0x080fe40003fc6270 */
[----:B------:R-:W-:Y:S01]  /*ef50*/  ISETP.GE.AND P0, PT, R139, R208, PT ;  /* 0x000000d08b00720c */ /* 0x000fe20003f06270 */
[----:B------:R2:W3:Y:S01]  /*ef60*/  I2F R9, R5 ;  /* 0x0000000500097306 */ /* 0x0004e20000201400 */
[-C--:B------:R-:W-:Y:S02]  /*ef70*/  ISETP.GE.OR P6, PT, R141, R207.reuse, !P6 ;  /* 0x000000cf8d00720c */ /* 0x080fe400077c6670 */
[-C--:B------:R-:W-:Y:S02]  /*ef80*/  ISETP.GE.OR P5, PT, R151, R204.reuse, !P5 ;  /* 0x000000cc9700720c */ /* 0x080fe40006fa6670 */
[----:B------:R-:W-:Y:S02]  /*ef90*/  FSEL R142, R16, -INF , !P6 ;  /* 0xff800000108e7808 */ /* 0x000fe40007000000 */
[----:B------:R-:W-:Y:S02]  /*efa0*/  ISETP.GE.OR P0, PT, R139, R207, !P0 ;  /* 0x000000cf8b00720c */ /* 0x000fe40004706670 */
[C---:B------:R-:W-:Y:S02]  /*efb0*/  ISETP.GE.AND P6, PT, R148.reuse, R205, PT ;  /* 0x000000cd9400720c */ /* 0x040fe40003fc6270 */
[----:B------:R-:W-:Y:S02]  /*efc0*/  FSEL R140, R17, -INF , !P0 ;  /* 0xff800000118c7808 */ /* 0x000fe40004000000 */
[----:B------:R-:W-:Y:S01]  /*efd0*/  ISETP.GE.OR P6, PT, R148, R204, !P6 ;  /* 0x000000cc9400720c */ /* 0x000fe200077c6670 */
[----:B-1----:R-:W-:Y:S01]  /*efe0*/  FFMA.FTZ R21, R4, -UR19, R21 ;  /* 0x8000001304157c23 */ /* 0x002fe20008010015 */
[----:B------:R-:W-:Y:S02]  /*eff0*/  FSEL R138, R8, -INF , !P1 ;  /* 0xff800000088a7808 */ /* 0x000fe40004800000 */
[----:B------:R-:W-:Y:S02]  /*f000*/  IADD3 R8, R206, -R143, RZ ;  /* 0x8000008fce087210 */ /* 0x000fe40007ffe0ff */
[C---:B------:R-:W-:Y:S02]  /*f010*/  ISETP.GE.AND P1, PT, R143.reuse, R208, PT ;  /* 0x000000d08f00720c */ /* 0x040fe40003f26270 */
[----:B------:R-:W-:Y:S02]  /*f020*/  IABS R8, R8 ;  /* 0x0000000800087213 */ /* 0x000fe40000000000 */
[----:B------:R-:W-:Y:S01]  /*f030*/  ISETP.GE.OR P1, PT, R143, R207, !P1 ;  /* 0x000000cf8f00720c */ /* 0x000fe20004f26670 */
[----:B--2---:R-:W-:Y:S01]  /*f040*/  IMAD.IADD R5, R209, 0x1, -R133 ;  /* 0x00000001d1057824 */ /* 0x004fe200078e0a85 */
[----:B------:R-:W-:Y:S01]  /*f050*/  IADD3 R4, R132, 0x31, RZ ;  /* 0x0000003184047810 */ /* 0x000fe20007ffe0ff */
[----:B---3--:R-:W-:Y:S01]  /*f060*/  FFMA.FTZ R24, R9, -UR19, R24 ;  /* 0x8000001309187c23 */ /* 0x008fe20008010018 */
[----:B------:R-:W1:Y:S01]  /*f070*/  I2F R8, R8 ;  /* 0x0000000800087306 */ /* 0x000e620000201400 */
[----:B------:R-:W-:Y:S01]  /*f080*/  FSEL R160, R13, -INF , !P1 ;  /* 0xff8000000da07808 */ /* 0x000fe20004800000 */
[----:B------:R-:W-:Y:S01]  /*f090*/  IMAD.IADD R9, R206, 0x1, -R3 ;  /* 0x00000001ce097824 */ /* 0x000fe200078e0a03 */
[----:B------:R-:W-:Y:S02]  /*f0a0*/  IABS R5, R5 ;  /* 0x0000000500057213 */ /* 0x000fe40000000000 */
[----:B------:R-:W-:Y:S02]  /*f0b0*/  IABS R13, R6 ;  /* 0x00000006000d7213 */ /* 0x000fe40000000000 */
[----:B------:R-:W-:Y:S02]  /*f0c0*/  IADD3 R6, R132, 0x30, RZ ;  /* 0x0000003084067810 */ /* 0x000fe40007ffe0ff */
[----:B------:R-:W-:Y:S01]  /*f0d0*/  FSEL R165, R14, -INF , !P6 ;  /* 0xff8000000ea57808 */ /* 0x000fe20007000000 */
[----:B------:R-:W2:Y:S01]  /*f0e0*/  I2F R12, R5 ;  /* 0x00000005000c7306 */ /* 0x000ea20000201400 */
[-C--:B------:R-:W-:Y:S01]  /*f0f0*/  ISETP.GE.AND P0, PT, R3, R208.reuse, PT ;  /* 0x000000d00300720c */ /* 0x080fe20003f06270 */
[----:B------:R-:W-:Y:S01]  /*f100*/  IMAD.IADD R16, R209, 0x1, -R6 ;  /* 0x00000001d1107824 */ /* 0x000fe200078e0a06 */
[----:B------:R-:W-:Y:S02]  /*f110*/  IABS R9, R9 ;  /* 0x0000000900097213 */ /* 0x000fe40000000000 */
[----:B------:R-:W-:Y:S02]  /*f120*/  ISETP.GE.OR P0, PT, R3, R207, !P0 ;  /* 0x000000cf0300720c */ /* 0x000fe40004706670 */
[----:B------:R-:W-:Y:S02]  /*f130*/  ISETP.GE.AND P6, PT, R144, R208, PT ;  /* 0x000000d09000720c */ /* 0x000fe40003fc6270 */
[----:B------:R-:W-:Y:S01]  /*f140*/  FSEL R158, R20, -INF , !P0 ;  /* 0xff800000149e7808 */ /* 0x000fe20004000000 */
[----:B------:R-:W3:Y:S01]  /*f150*/  I2F R13, R13 ;  /* 0x0000000d000d7306 */ /* 0x000ee20000201400 */
[C---:B------:R-:W-:Y:S02]  /*f160*/  ISETP.GE.AND P0, PT, R143.reuse, R205, PT ;  /* 0x000000cd8f00720c */ /* 0x040fe40003f06270 */
[----:B------:R-:W-:Y:S01]  /*f170*/  ISETP.GE.OR P6, PT, R144, R207, !P6 ;  /* 0x000000cf9000720c */ /* 0x000fe200077c6670 */
[----:B-1----:R-:W-:Y:S01]  /*f180*/  FFMA.FTZ R15, R8, -UR19, R15 ;  /* 0x80000013080f7c23 */ /* 0x002fe2000801000f */
[C---:B------:R-:W-:Y:S02]  /*f190*/  IADD3 R8, R132.reuse, 0x38, RZ ;  /* 0x0000003884087810 */ /* 0x040fe40007ffe0ff */
[----:B------:R-:W-:Y:S02]  /*f1a0*/  IADD3 R132, R132, 0x39, RZ ;  /* 0x0000003984847810 */ /* 0x000fe40007ffe0ff */
[----:B------:R-:W-:Y:S01]  /*f1b0*/  ISETP.GE.OR P0, PT, R143, R204, !P0 ;  /* 0x000000cc8f00720c */ /* 0x000fe20004706670 */
[----:B------:R-:W1:Y:S01]  /*f1c0*/  I2F R9, R9 ;  /* 0x0000000900097306 */ /* 0x000e620000201400 */
[----:B------:R-:W-:Y:S02]  /*f1d0*/  IADD3 R14, R209, -R132, RZ ;  /* 0x80000084d10e7210 */ /* 0x000fe40007ffe0ff */
[----:B------:R-:W-:Y:S01]  /*f1e0*/  FSEL R163, R15, -INF , !P0 ;  /* 0xff8000000fa37808 */ /* 0x000fe20004000000 */
[----:B--2---:R-:W-:Y:S01]  /*f1f0*/  FFMA.FTZ R25, R12, -UR19, R25 ;  /* 0x800000130c197c23 */ /* 0x004fe20008010019 */
[C---:B------:R-:W-:Y:S02]  /*f200*/  IADD3 R12, R209.reuse, -R8, RZ ;  /* 0x80000008d10c7210 */ /* 0x040fe40007ffe0ff */
[----:B------:R-:W-:Y:S02]  /*f210*/  IABS R5, R16 ;  /* 0x0000001000057213 */ /* 0x000fe40000000000 */
[----:B------:R-:W-:Y:S02]  /*f220*/  IADD3 R16, R209, -R4, RZ ;  /* 0x80000004d1107210 */ /* 0x000fe40007ffe0ff */
[----:B------:R-:W-:Y:S02]  /*f230*/  MOV R17, R5 ;  /* 0x0000000500117202 */ /* 0x000fe40000000f00 */
[----:B------:R-:W-:Y:S01]  /*f240*/  FSEL R5, R10, -INF , !P5 ;  /* 0xff8000000a057808 */ /* 0x000fe20006800000 */
[----:B---3--:R-:W-:Y:S01]  /*f250*/  FFMA.FTZ R18, R13, -UR19, R18 ;  /* 0x800000130d127c23 */ /* 0x008fe20008010012 */
[----:B------:R-:W-:Y:S01]  /*f260*/  IABS R13, R12 ;  /* 0x0000000c000d7213 */ /* 0x000fe20000000000 */
[C---:B------:R-:W-:Y:S01]  /*f270*/  IMAD.IADD R12, R206.reuse, 0x1, -R145 ;  /* 0x00000001ce0c7824 */ /* 0x040fe200078e0a91 */
[----:B------:R-:W-:Y:S01]  /*f280*/  IABS R16, R16 ;  /* 0x0000001000107213 */ /* 0x000fe20000000000 */
[C---:B------:R-:W-:Y:S01]  /*f290*/  IMAD.IADD R10, R206.reuse, 0x1, -R139 ;  /* 0x00000001ce0a7824 */ /* 0x040fe200078e0a8b */
[----:B------:R-:W-:Y:S01]  /*f2a0*/  IABS R14, R14 ;  /* 0x0000000e000e7213 */ /* 0x000fe20000000000 */
[----:B------:R-:W2:Y:S01]  /*f2b0*/  I2F R17, R17 ;  /* 0x0000001100117306 */ /* 0x000ea20000201400 */
[----:B------:R-:W-:Y:S02]  /*f2c0*/  IABS R12, R12 ;  /* 0x0000000c000c7213 */ /* 0x000fe40000000000 */
[----:B------:R-:W-:Y:S01]  /*f2d0*/  IABS R10, R10 ;  /* 0x0000000a000a7213 */ /* 0x000fe20000000000 */
[----:B-1----:R-:W-:Y:S01]  /*f2e0*/  FFMA.FTZ R22, R9, -UR19, R22 ;  /* 0x8000001309167c23 */ /* 0x002fe20008010016 */
[----:B------:R-:W-:Y:S01]  /*f2f0*/  ISETP.GE.AND P5, PT, R145, R208, PT ;  /* 0x000000d09100720c */ /* 0x000fe20003fa6270 */
[C---:B------:R-:W-:Y:S01]  /*f300*/  IMAD.IADD R9, R206.reuse, 0x1, -R6 ;  /* 0x00000001ce097824 */ /* 0x040fe200078e0a06 */
[----:B------:R-:W-:Y:S02]  /*f310*/  IADD3 R15, R206, -R4, RZ ;  /* 0x80000004ce0f7210 */ /* 0x000fe40007ffe0ff */
[----:B------:R-:W-:Y:S01]  /*f320*/  FSEL R156, R24, -INF , !P6 ;  /* 0xff800000189c7808 */ /* 0x000fe20007000000 */
[----:B------:R-:W1:Y:S01]  /*f330*/  I2F R13, R13 ;  /* 0x0000000d000d7306 */ /* 0x000e620000201400 */
[----:B------:R-:W-:Y:S02]  /*f340*/  ISETP.GE.AND P6, PT, R133, R208, PT ;  /* 0x000000d08500720c */ /* 0x000fe40003fc6270 */
[C---:B------:R-:W-:Y:S02]  /*f350*/  ISETP.GE.AND P1, PT, R150.reuse, R205, PT ;  /* 0x000000cd9600720c */ /* 0x040fe40003f26270 */
[----:B------:R-:W-:Y:S02]  /*f360*/  ISETP.GE.OR P5, PT, R145, R207, !P5 ;  /* 0x000000cf9100720c */ /* 0x000fe40006fa6670 */
[----:B------:R-:W-:Y:S02]  /*f370*/  IABS R15, R15 ;  /* 0x0000000f000f7213 */ /* 0x000fe40000000000 */
[----:B------:R-:W-:Y:S01]  /*f380*/  ISETP.GE.OR P6, PT, R133, R207, !P6 ;  /* 0x000000cf8500720c */ /* 0x000fe200077c6670 */
[----:B------:R-:W3:Y:S01]  /*f390*/  I2F R12, R12 ;  /* 0x0000000c000c7306 */ /* 0x000ee20000201400 */
[----:B------:R-:W-:Y:S02]  /*f3a0*/  FSEL R154, R21, -INF , !P5 ;  /* 0xff800000159a7808 */ /* 0x000fe40006800000 */
[----:B------:R-:W-:Y:S01]  /*f3b0*/  ISETP.GE.OR P1, PT, R150, R204, !P1 ;  /* 0x000000cc9600720c */ /* 0x000fe20004f26670 */
[----:B--2---:R-:W-:Y:S01]  /*f3c0*/  FFMA.FTZ R28, R17, -UR19, R28 ;  /* 0x80000013111c7c23 */ /* 0x004fe2000801001c */
[-C--:B------:R-:W-:Y:S02]  /*f3d0*/  ISETP.GE.AND P5, PT, R139, R205.reuse, PT ;  /* 0x000000cd8b00720c */ /* 0x080fe40003fa6270 */
[----:B------:R-:W-:Y:S02]  /*f3e0*/  FSEL R152, R25, -INF , !P6 ;  /* 0xff80000019987808 */ /* 0x000fe40007000000 */
[-C--:B------:R-:W-:Y:S01]  /*f3f0*/  ISETP.GE.AND P6, PT, R3, R205.reuse, PT ;  /* 0x000000cd0300720c */ /* 0x080fe20003fc6270 */
[----:B------:R-:W2:Y:S01]  /*f400*/  I2F R10, R10 ;  /* 0x0000000a000a7306 */ /* 0x000ea20000201400 */
[----:B------:R-:W-:Y:S02]  /*f410*/  FSEL R11, R11, -INF , !P1 ;  /* 0xff8000000b0b7808 */ /* 0x000fe40004800000 */
[----:B------:R-:W-:Y:S01]  /*f420*/  ISETP.GE.AND P1, PT, R141, R205, PT ;  /* 0x000000cd8d00720c */ /* 0x000fe20003f26270 */
[----:B-1----:R-:W-:Y:S01]  /*f430*/  FFMA.FTZ R32, R13, -UR19, R32 ;  /* 0x800000130d207c23 */ /* 0x002fe20008010020 */
[----:B------:R-:W-:Y:S02]  /*f440*/  FMNMX.FTZ R13, R137, R2, !PT ;  /* 0x00000002890d7209 */ /* 0x000fe40007810000 */
[-C--:B------:R-:W-:Y:S02]  /*f450*/  ISETP.GE.OR P5, PT, R139, R204.reuse, !P5 ;  /* 0x000000cc8b00720c */ /* 0x080fe40006fa6670 */
[----:B------:R-:W-:Y:S01]  /*f460*/  FMNMX.FTZ R13, R134, R13, !PT ;  /* 0x0000000d860d7209 */ /* 0x000fe20007810000 */
[----:B------:R-:W1:Y:S01]  /*f470*/  I2F R16, R16 ;  /* 0x0000001000107306 */ /* 0x000e620000201400 */
[-C--:B------:R-:W-:Y:S01]  /*f480*/  ISETP.GE.OR P6, PT, R3, R204.reuse, !P6 ;  /* 0x000000cc0300720c */ /* 0x080fe200077c6670 */
[----:B------:R-:W-:Y:S01]  /*f490*/  IMAD.IADD R3, R206, 0x1, -R144 ;  /* 0x00000001ce037824 */ /* 0x000fe200078e0a90 */
[----:B------:R-:W-:Y:S01]  /*f4a0*/  FMNMX.FTZ R13, R138, R13, !PT ;  /* 0x0000000d8a0d7209 */ /* 0x000fe20007810000 */
[----:B---3--:R-:W-:Y:S01]  /*f4b0*/  FFMA.FTZ R23, R12, -UR19, R23 ;  /* 0x800000130c177c23 */ /* 0x008fe20008010017 */
[----:B------:R-:W-:Y:S02]  /*f4c0*/  ISETP.GE.OR P1, PT, R141, R204, !P1 ;  /* 0x000000cc8d00720c */ /* 0x000fe40004f26670 */
[----:B------:R-:W-:Y:S02]  /*f4d0*/  FMNMX.FTZ R13, R136, R13, !PT ;  /* 0x0000000d880d7209 */ /* 0x000fe40007810000 */
[----:B------:R-:W-:Y:S01]  /*f4e0*/  IABS R3, R3 ;  /* 0x0000000300037213 */ /* 0x000fe20000000000 */
[----:B------:R-:W3:Y:S01]  /*f4f0*/  I2F R14, R14 ;  /* 0x0000000e000e7306 */ /* 0x000ee20000201400 */
[----:B------:R-:W-:Y:S02]  /*f500*/  FMNMX.FTZ R13, R162, R13, !PT ;  /* 0x0000000da20d7209 */ /* 0x000fe40007810000 */
[----:B------:R-:W-:Y:S01]  /*f510*/  IABS R9, R9 ;  /* 0x0000000900097213 */ /* 0x000fe20000000000 */
[----:B--2---:R-:W-:Y:S01]  /*f520*/  FFMA.FTZ R19, R10, -UR19, R19 ;  /* 0x800000130a137c23 */ /* 0x004fe20008010013 */
[----:B------:R-:W-:Y:S02]  /*f530*/  FMNMX.FTZ R13, R160, R13, !PT ;  /* 0x0000000da00d7209 */ /* 0x000fe40007810000 */
[----:B------:R-:W-:Y:S02]  /*f540*/  IADD3 R10, R206, -R133, RZ ;  /* 0x80000085ce0a7210 */ /* 0x000fe40007ffe0ff */
[----:B------:R-:W-:Y:S01]  /*f550*/  FSEL R141, R19, -INF , !P5 ;  /* 0xff800000138d7808 */ /* 0x000fe20006800000 */
[----:B------:R-:W2:Y:S01]  /*f560*/  I2F R12, R15 ;  /* 0x0000000f000c7306 */ /* 0x000ea20000201400 */
[-C--:B------:R-:W-:Y:S02]  /*f570*/  ISETP.GE.AND P5, PT, R4, R208.reuse, PT ;  /* 0x000000d00400720c */ /* 0x080fe40003fa6270 */
[----:B------:R-:W-:Y:S01]  /*f580*/  FMNMX.FTZ R17, R142, R13, !PT ;  /* 0x0000000d8e117209 */ /* 0x000fe20007810000 */
[----:B-1----:R-:W-:Y:S01]  /*f590*/  FFMA.FTZ R29, R16, -UR19, R29 ;  /* 0x80000013101d7c23 */ /* 0x002fe2000801001d */
[----:B------:R-:W-:Y:S01]  /*f5a0*/  ISETP.GE.OR P5, PT, R4, R207, !P5 ;  /* 0x000000cf0400720c */ /* 0x000fe20006fa6670 */
[----:B------:R-:W-:Y:S01]  /*f5b0*/  IMAD.IADD R13, R206, 0x1, -R8 ;  /* 0x00000001ce0d7824 */ /* 0x000fe200078e0a08 */
[----:B------:R-:W-:Y:S02]  /*f5c0*/  FMNMX.FTZ R17, R140, R17, !PT ;  /* 0x000000118c117209 */ /* 0x000fe40007810000 */
[----:B------:R-:W-:Y:S01]  /*f5d0*/  FSEL R150, R29, -INF , !P5 ;  /* 0xff8000001d967808 */ /* 0x000fe20006800000 */
[----:B------:R-:W1:Y:S01]  /*f5e0*/  I2F R3, R3 ;  /* 0x0000000300037306 */ /* 0x000e620000201400 */
[----:B------:R-:W-:Y:S02]  /*f5f0*/  ISETP.GE.AND P5, PT, R8, R208, PT ;  /* 0x000000d00800720c */ /* 0x000fe40003fa6270 */
[----:B------:R-:W-:Y:S01]  /*f600*/  IABS R10, R10 ;  /* 0x0000000a000a7213 */ /* 0x000fe20000000000 */
[----:B---3--:R-:W-:Y:S01]  /*f610*/  FFMA.FTZ R33, R14, -UR19, R33 ;  /* 0x800000130e217c23 */ /* 0x008fe20008010021 */
[----:B------:R-:W-:Y:S02]  /*f620*/  FMNMX.FTZ R14, R135, R0, !PT ;  /* 0x00000000870e7209 */ /* 0x000fe40007810000 */
[----:B------:R-:W-:Y:S02]  /*f630*/  FMNMX.FTZ R17, R158, R17, !PT ;  /* 0x000000119e117209 */ /* 0x000fe40007810000 */
[----:B------:R-:W-:Y:S01]  /*f640*/  FMNMX.FTZ R14, R7, R14, !PT ;  /* 0x0000000e070e7209 */ /* 0x000fe20007810000 */
[----:B------:R-:W3:Y:S01]  /*f650*/  I2F R10, R10 ;  /* 0x0000000a000a7306 */ /* 0x000ee20000201400 */
[----:B------:R-:W-:Y:S02]  /*f660*/  ISETP.GE.OR P5, PT, R8, R207, !P5 ;  /* 0x000000cf0800720c */ /* 0x000fe40006fa6670 */
[----:B------:R-:W-:Y:S01]  /*f670*/  FMNMX.FTZ R14, R5, R14, !PT ;  /* 0x0000000e050e7209 */ /* 0x000fe20007810000 */
[----:B--2---:R-:W-:Y:S01]  /*f680*/  FFMA.FTZ R31, R12, -UR19, R31 ;  /* 0x800000130c1f7c23 */ /* 0x004fe2000801001f */
[----:B------:R-:W-:Y:S02]  /*f690*/  FMNMX.FTZ R17, R154, R17, !PT ;  /* 0x000000119a117209 */ /* 0x000fe40007810000 */
[----:B------:R-:W-:Y:S02]  /*f6a0*/  ISETP.GE.AND P0, PT, R6, R208, PT ;  /* 0x000000d00600720c */ /* 0x000fe40003f06270 */
[----:B------:R-:W-:Y:S01]  /*f6b0*/  FMNMX.FTZ R14, R11, R14, !PT ;  /* 0x0000000e0b0e7209 */ /* 0x000fe20007810000 */
[----:B------:R-:W2:Y:S01]  /*f6c0*/  I2F R9, R9 ;  /* 0x0000000900097306 */ /* 0x000ea20000201400 */
[----:B------:R-:W-:Y:S02]  /*f6d0*/  FSEL R148, R32, -INF , !P5 ;  /* 0xff80000020947808 */ /* 0x000fe40006800000 */
[----:B------:R-:W-:Y:S01]  /*f6e0*/  ISETP.GE.AND P5, PT, R6, R205, PT ;  /* 0x000000cd0600720c */ /* 0x000fe20003fa6270 */
[----:B-1----:R-:W-:Y:S01]  /*f6f0*/  FFMA.FTZ R26, R3, -UR19, R26 ;  /* 0x80000013031a7c23 */ /* 0x002fe2000801001a */
[----:B------:R-:W-:Y:S02]  /*f700*/  FSEL R143, R18, -INF , !P1 ;  /* 0xff800000128f7808 */ /* 0x000fe40004800000 */
[----:B------:R-:W-:Y:S02]  /*f710*/  FMNMX.FTZ R15, R156, R17, !PT ;  /* 0x000000119c0f7209 */ /* 0x000fe40007810000 */
[----:B------:R-:W-:Y:S02]  /*f720*/  ISETP.GE.AND P1, PT, R145, R205, PT ;  /* 0x000000cd9100720c */ /* 0x000fe40003f26270 */
[----:B------:R-:W-:Y:S02]  /*f730*/  ISETP.GE.OR P0, PT, R6, R207, !P0 ;  /* 0x000000cf0600720c */ /* 0x000fe40004706670 */
[----:B------:R-:W-:Y:S01]  /*f740*/  FMNMX.FTZ R14, R165, R14, !PT ;  /* 0x0000000ea50e7209 */ /* 0x000fe20007810000 */
[----:B---3--:R-:W-:Y:S01]  /*f750*/  FFMA.FTZ R27, R10, -UR19, R27 ;  /* 0x800000130a1b7c23 */ /* 0x008fe2000801001b */
[----:B------:R-:W-:Y:S02]  /*f760*/  ISETP.GE.OR P5, PT, R6, R204, !P5 ;  /* 0x000000cc0600720c */ /* 0x000fe40006fa6670 */
[----:B------:R-:W-:Y:S02]  /*f770*/  IABS R13, R13 ;  /* 0x0000000d000d7213 */ /* 0x000fe40000000000 */
[----:B------:R-:W-:Y:S02]  /*f780*/  IADD3 R6, R206, -R132, RZ ;  /* 0x80000084ce067210 */ /* 0x000fe40007ffe0ff */
[----:B------:R-:W-:Y:S02]  /*f790*/  FSEL R151, R28, -INF , !P0 ;  /* 0xff8000001c977808 */ /* 0x000fe40004000000 */
[----:B------:R-:W-:Y:S01]  /*f7a0*/  FMNMX.FTZ R16, R152, R15, !PT ;  /* 0x0000000f98107209 */ /* 0x000fe20007810000 */
[----:B------:R-:W1:Y:S01]  /*f7b0*/  I2F R13, R13 ;  /* 0x0000000d000d7306 */ /* 0x000e620000201400 */
[----:B------:R-:W-:Y:S01]  /*f7c0*/  ISETP.GE.OR P1, PT, R145, R204, !P1 ;  /* 0x000000cc9100720c */ /* 0x000fe20004f26670 */
[----:B--2---:R-:W-:Y:S01]  /*f7d0*/  FFMA.FTZ R30, R9, -UR19, R30 ;  /* 0x80000013091e7c23 */ /* 0x004fe2000801001e */
[----:B------:R-:W-:Y:S02]  /*f7e0*/  FMNMX.FTZ R14, R163, R14, !PT ;  /* 0x0000000ea30e7209 */ /* 0x000fe40007810000 */
[----:B------:R-:W-:Y:S02]  /*f7f0*/  IABS R6, R6 ;  /* 0x0000000600067213 */ /* 0x000fe40000000000 */
[----:B------:R-:W-:Y:S02]  /*f800*/  FSEL R159, R23, -INF , !P1 ;  /* 0xff800000179f7808 */ /* 0x000fe40004800000 */
[----:B------:R-:W-:Y:S02]  /*f810*/  FMNMX.FTZ R15, R151, R16, !PT ;  /* 0x00000010970f7209 */ /* 0x000fe40007810000 */
[----:B------:R-:W-:Y:S01]  /*f820*/  ISETP.GE.AND P1, PT, R132, R208, PT ;  /* 0x000000d08400720c */ /* 0x000fe20003f26270 */
[----:B------:R-:W2:Y:S01]  /*f830*/  I2F R6, R6 ;  /* 0x0000000600067306 */ /* 0x000ea20000201400 */
[----:B------:R-:W-:Y:S02]  /*f840*/  FMNMX.FTZ R14, R143, R14, !PT ;  /* 0x0000000e8f0e7209 */ /* 0x000fe40007810000 */
[----:B------:R-:W-:Y:S02]  /*f850*/  FMNMX.FTZ R15, R150, R15, !PT ;  /* 0x0000000f960f7209 */ /* 0x000fe40007810000 */
[----:B------:R-:W-:Y:S02]  /*f860*/  ISETP.GE.OR P1, PT, R132, R207, !P1 ;  /* 0x000000cf8400720c */ /* 0x000fe40004f26670 */
[----:B------:R-:W-:Y:S02]  /*f870*/  FSEL R161, R22, -INF , !P6 ;  /* 0xff80000016a17808 */ /* 0x000fe40007000000 */
[----:B------:R-:W-:Y:S01]  /*f880*/  FMNMX.FTZ R14, R141, R14, !PT ;  /* 0x0000000e8d0e7209 */ /* 0x000fe20007810000 */
[----:B------:R-:W-:Y:S01]  /*f890*/  LDSM.16.MT88.4 R20, [R186+0x12000] ;  /* 0x01200000ba14783b */ /* 0x000fe20000004200 */
[----:B------:R-:W-:Y:S01]  /*f8a0*/  ISETP.GE.AND P0, PT, R144, R205, PT ;  /* 0x000000cd9000720c */ /* 0x000fe20003f06270 */
[----:B-1----:R-:W-:Y:S01]  /*f8b0*/  FFMA.FTZ R34, R13, -UR19, R34 ;  /* 0x800000130d227c23 */ /* 0x002fe20008010022 */
[----:B------:R-:W-:Y:S02]  /*f8c0*/  FSEL R146, R33, -INF , !P1 ;  /* 0xff80000021927808 */ /* 0x000fe40004800000 */
[----:B------:R-:W-:Y:S02]  /*f8d0*/  FMNMX.FTZ R15, R148, R15, !PT ;  /* 0x0000000f940f7209 */ /* 0x000fe40007810000 */
[----:B------:R-:W-:Y:S02]  /*f8e0*/  FMNMX.FTZ R14, R161, R14, !PT ;  /* 0x0000000ea10e7209 */ /* 0x000fe40007810000 */
[----:B------:R-:W-:Y:S02]  /*f8f0*/  ISETP.GE.OR P0, PT, R144, R204, !P0 ;  /* 0x000000cc9000720c */ /* 0x000fe40004706670 */
[-C--:B------:R-:W-:Y:S02]  /*f900*/  ISETP.GE.AND P6, PT, R133, R205.reuse, PT ;  /* 0x000000cd8500720c */ /* 0x080fe40003fc6270 */
[----:B------:R-:W-:Y:S01]  /*f910*/  ISETP.GE.AND P1, PT, R4, R205, PT ;  /* 0x000000cd0400720c */ /* 0x000fe20003f26270 */
[----:B--2---:R-:W-:Y:S01]  /*f920*/  FFMA.FTZ R35, R6, -UR19, R35 ;  /* 0x8000001306237c23 */ /* 0x004fe20008010023 */
[----:B------:R-:W-:Y:S02]  /*f930*/  FMNMX.FTZ R3, R146, R15, !PT ;  /* 0x0000000f92037209 */ /* 0x000fe40007810000 */
[----:B------:R-:W-:Y:S02]  /*f940*/  FSEL R157, R26, -INF , !P0 ;  /* 0xff8000001a9d7808 */ /* 0x000fe40004000000 */
[----:B------:R-:W-:Y:S02]  /*f950*/  FMNMX.FTZ R14, R159, R14, !PT ;  /* 0x0000000e9f0e7209 */ /* 0x000fe40007810000 */
[-C--:B------:R-:W-:Y:S02]  /*f960*/  ISETP.GE.OR P6, PT, R133, R204.reuse, !P6 ;  /* 0x000000cc8500720c */ /* 0x080fe400077c6670 */
[----:B------:R-:W-:Y:S02]  /*f970*/  ISETP.GE.OR P1, PT, R4, R204, !P1 ;  /* 0x000000cc0400720c */ /* 0x000fe40004f26670 */
[----:B------:R-:W1:Y:S01]  /*f980*/  SHFL.BFLY PT, R4, R3, 0x2, 0x1f ;  /* 0x0c401f0003047f89 */ /* 0x000e6200000e0000 */
[----:B------:R-:W-:Y:S02]  /*f990*/  FSEL R155, R27, -INF , !P6 ;  /* 0xff8000001b9b7808 */ /* 0x000fe40007000000 */
[----:B------:R-:W-:Y:S02]  /*f9a0*/  FMNMX.FTZ R14, R157, R14, !PT ;  /* 0x0000000e9d0e7209 */ /* 0x000fe40007810000 */
[----:B------:R-:W-:Y:S02]  /*f9b0*/  FSEL R149, R30, -INF , !P5 ;  /* 0xff8000001e957808 */ /* 0x000fe40006800000 */
[----:B------:R-:W-:Y:S02]  /*f9c0*/  FMNMX.FTZ R14, R155, R14, !PT ;  /* 0x0000000e9b0e7209 */ /* 0x000fe40007810000 */
[CC--:B------:R-:W-:Y:S02]  /*f9d0*/  ISETP.GE.AND P0, PT, R8.reuse, R205.reuse, PT ;  /* 0x000000cd0800720c */ /* 0x0c0fe40003f06270 */
[----:B------:R-:W-:Y:S02]  /*f9e0*/  FSEL R147, R31, -INF , !P1 ;  /* 0xff8000001f937808 */ /* 0x000fe40004800000 */
[----:B------:R-:W-:Y:S01]  /*f9f0*/  FMNMX.FTZ R14, R149, R14, !PT ;  /* 0x0000000e950e7209 */ /* 0x000fe20007810000 */
[----:B------:R-:W-:Y:S01]  /*fa00*/  LDSM.16.MT88.4 R28, [R185+0x12000] ;  /* 0x01200000b91c783b */ /* 0x000fe20000004200 */
[----:B------:R-:W-:Y:S02]  /*fa10*/  ISETP.GE.OR P0, PT, R8, R204, !P0 ;  /* 0x000000cc0800720c */ /* 0x000fe40004706670 */
[----:B------:R-:W-:Y:S02]  /*fa20*/  ISETP.GE.AND P5, PT, R132, R205, PT ;  /* 0x000000cd8400720c */ /* 0x000fe40003fa6270 */
[----:B------:R-:W-:Y:S02]  /*fa30*/  FSEL R145, R34, -INF , !P0 ;  /* 0xff80000022917808 */ /* 0x000fe40004000000 */
[----:B------:R-:W-:Y:S02]  /*fa40*/  FMNMX.FTZ R8, R147, R14, !PT ;  /* 0x0000000e93087209 */ /* 0x000fe40007810000 */
[----:B------:R-:W-:Y:S01]  /*fa50*/  ISETP.GE.OR P5, PT, R132, R204, !P5 ;  /* 0x000000cc8400720c */ /* 0x000fe20006fa6670 */
[----:B------:R-:W-:Y:S01]  /*fa60*/  LDSM.16.MT88.4 R12, [R188+0x12000] ;  /* 0x01200000bc0c783b */ /* 0x000fe20000004200 */
[----:B------:R-:W-:Y:S02]  /*fa70*/  FMNMX.FTZ R8, R145, R8, !PT ;  /* 0x0000000891087209 */ /* 0x000fe40007810000 */
[----:B------:R-:W-:Y:S02]  /*fa80*/  FSEL R133, R35, -INF , !P5 ;  /* 0xff80000023857808 */ /* 0x000fe40006800000 */
[----:B-1----:R-:W-:Y:S02]  /*fa90*/  FMNMX.FTZ R9, R3, R4, !PT ;  /* 0x0000000403097209 */ /* 0x002fe40007810000 */
[----:B------:R-:W-:Y:S03]  /*faa0*/  FMNMX.FTZ R6, R133, R8, !PT ;  /* 0x0000000885067209 */ /* 0x000fe60007810000 */
[----:B------:R-:W1:Y:S08]  /*fab0*/  SHFL.BFLY PT, R132, R9, 0x1, 0x1f ;  /* 0x0c201f0009847f89 */ /* 0x000e7000000e0000 */
[----:B------:R-:W2:Y:S01]  /*fac0*/  SHFL.BFLY PT, R3, R6, 0x2, 0x1f ;  /* 0x0c401f0006037f89 */ /* 0x000ea200000e0000 */
[----:B-1----:R-:W-:Y:S04]  /*fad0*/  FMNMX.FTZ R132, R9, R132, !PT ;  /* 0x0000008409847209 */ /* 0x002fe80007810000 */
[C---:B------:R-:W-:Y:S01]  /*fae0*/  FSETP.NEU.FTZ.AND P1, PT, R132.reuse, -INF , PT ;  /* 0xff8000008400780b */ /* 0x040fe20003f3d000 */
[----:B------:R-:W-:Y:S01]  /*faf0*/  FMUL.FTZ R153, R132, c[0x0][0x23c] ;  /* 0x00008f0084997a20 */ /* 0x000fe20000410000 */
[----:B--2---:R-:W-:Y:S04]  /*fb00*/  FMNMX.FTZ R4, R6, R3, !PT ;  /* 0x0000000306047209 */ /* 0x004fe80007810000 */
[----:B------:R-:W-:Y:S01]  /*fb10*/  FSEL R153, R153, RZ, P1 ;  /* 0x000000ff99997208 */ /* 0x000fe20000800000 */
[----:B------:R-:W1:Y:S04]  /*fb20*/  SHFL.BFLY PT, R3, R4, 0x1, 0x1f ;  /* 0x0c201f0004037f89 */ /* 0x000e6800000e0000 */
        /* <DEDUP_REMOVED lines=8> */
[--C-:B------:R-:W-:Y:S02]  /*fbb0*/  FFMA.FTZ R223, R140, c[0x0][0x23c], -R153.reuse ;  /* 0x00008f008cdf7a23 */ /* 0x100fe40000010899 */
[--C-:B------:R-:W-:Y:S01]  /*fbc0*/  FFMA.FTZ R224, R158, c[0x0][0x23c], -R153.reuse ;  /* 0x00008f009ee07a23 */ /* 0x100fe20000010899 */
[----:B------:R-:W2:Y:S01]  /*fbd0*/  MUFU.EX2 R134, R134 ;  /* 0x0000008600867308 */ /* 0x000ea20000000800 */
[--C-:B------:R-:W-:Y:S02]  /*fbe0*/  FFMA.FTZ R229, R154, c[0x0][0x23c], -R153.reuse ;  /* 0x00008f009ae57a23 */ /* 0x100fe40000010899 */
[--C-:B------:R-:W-:Y:S01]  /*fbf0*/  FFMA.FTZ R226, R156, c[0x0][0x23c], -R153.reuse ;  /* 0x00008f009ce27a23 */ /* 0x100fe20000010899 */
[----:B-1----:R-:W-:Y:S01]  /*fc00*/  FMNMX.FTZ R3, R4, R3, !PT ;  /* 0x0000000304037209 */ /* 0x002fe20007810000 */
[--C-:B------:R-:W-:Y:S02]  /*fc10*/  FFMA.FTZ R231, R152, c[0x0][0x23c], -R153.reuse ;  /* 0x00008f0098e77a23 */ /* 0x100fe40000010899 */
[--C-:B------:R-:W-:Y:S01]  /*fc20*/  FFMA.FTZ R232, R151, c[0x0][0x23c], -R153.reuse ;  /* 0x00008f0097e87a23 */ /* 0x100fe20000010899 */
[C---:B------:R-:W-:Y:S01]  /*fc30*/  FSETP.NEU.FTZ.AND P0, PT, R3.reuse, -INF , PT ;  /* 0xff8000000300780b */ /* 0x040fe20003f1d000 */
[----:B------:R-:W-:Y:S01]  /*fc40*/  FMUL.FTZ R144, R3, c[0x0][0x23c] ;  /* 0x00008f0003907a20 */ /* 0x000fe20000410000 */
[----:B------:R-:W-:Y:S01]  /*fc50*/  MUFU.EX2 R212, R212 ;  /* 0x000000d400d47308 */ /* 0x000fe20000000800 */
[--C-:B------:R-:W-:Y:S02]  /*fc60*/  FFMA.FTZ R237, R150, c[0x0][0x23c], -R153.reuse ;  /* 0x00008f0096ed7a23 */ /* 0x100fe40000010899 */
[--C-:B------:R-:W-:Y:S01]  /*fc70*/  FFMA.FTZ R234, R148, c[0x0][0x23c], -R153.reuse ;  /* 0x00008f0094ea7a23 */ /* 0x100fe20000010899 */
[----:B------:R-:W-:Y:S01]  /*fc80*/  FSEL R144, R144, RZ, P0 ;  /* 0x000000ff90907208 */ /* 0x000fe20000000000 */
[----:B------:R-:W-:Y:S04]  /*fc90*/  FFMA.FTZ R153, R146, c[0x0][0x23c], -R153 ;  /* 0x00008f0092997a23 */ /* 0x000fe80000010899 */
[--C-:B------:R-:W-:Y:S01]  /*fca0*/  FFMA.FTZ R168, R5, c[0x0][0x23c], -R144.reuse ;  /* 0x00008f0005a87a23 */ /* 0x100fe20000010890 */
[----:B------:R-:W-:Y:S01]  /*fcb0*/  FSEL R5, R132, RZ, P1 ;  /* 0x000000ff84057208 */ /* 0x000fe20000800000 */
[--C-:B------:R-:W-:Y:S01]  /*fcc0*/  FFMA.FTZ R170, R135, c[0x0][0x23c], -R144.reuse ;  /* 0x00008f0087aa7a23 */ /* 0x100fe20000010890 */
[----:B------:R-:W1:Y:S01]  /*fcd0*/  MUFU.EX2 R171, R171 ;  /* 0x000000ab00ab7308 */ /* 0x000e620000000800 */
[----:B------:R-:W-:Y:S01]  /*fce0*/  FFMA.FTZ R169, R7, c[0x0][0x23c], -R144 ;  /* 0x00008f0007a97a23 */ /* 0x000fe20000010890 */
[----:B--2---:R-:W-:Y:S01]  /*fcf0*/  F2FP.PACK_AB R136, R134, R219 ;  /* 0x000000db8688723e */ /* 0x004fe200000000ff */
        /* <DEDUP_REMOVED lines=8> */
[----:B------:R-:W-:Y:S01]  /*fd80*/  FMUL.FTZ R0, R5, c[0x0][0x23c] ;  /* 0x00008f0005007a20 */ /* 0x000fe20000410000 */
[----:B------:R-:W-:Y:S01]  /*fd90*/  LDSM.16.MT88.4 R164, [R188+0x17800] ;  /* 0x01780000bca4783b */ /* 0x000fe20000004200 */
[--C-:B------:R-:W-:Y:S02]  /*fda0*/  FFMA.FTZ R225, R163, c[0x0][0x23c], -R144.reuse ;  /* 0x00008f00a3e17a23 */ /* 0x100fe40000010890 */
[--C-:B------:R-:W-:Y:S02]  /*fdb0*/  FFMA.FTZ R222, R143, c[0x0][0x23c], -R144.reuse ;  /* 0x00008f008fde7a23 */ /* 0x100fe40000010890 */
[--C-:B------:R-:W-:Y:S01]  /*fdc0*/  FFMA.FTZ R227, R141, c[0x0][0x23c], -R144.reuse ;  /* 0x00008f008de37a23 */ /* 0x100fe20000010890 */
[----:B------:R-:W2:Y:S01]  /*fdd0*/  MUFU.EX2 R169, R169 ;  /* 0x000000a900a97308 */ /* 0x000ea20000000800 */
[--C-:B------:R-:W-:Y:S01]  /*fde0*/  FFMA.FTZ R228, R161, c[0x0][0x23c], -R144.reuse ;  /* 0x00008f00a1e47a23 */ /* 0x100fe20000010890 */
[----:B------:R-:W-:Y:S01]  /*fdf0*/  LDSM.16.MT88.4 R140, [R185+0x14800] ;  /* 0x01480000b98c783b */ /* 0x000fe20000004200 */
[--C-:B------:R-:W-:Y:S01]  /*fe00*/  FFMA.FTZ R233, R159, c[0x0][0x23c], -R144.reuse ;  /* 0x00008f009fe97a23 */ /* 0x100fe20000010890 */
[----:B-1----:R-:W-:Y:S01]  /*fe10*/  F2FP.PACK_AB R138, R171, R212 ;  /* 0x000000d4ab8a723e */ /* 0x002fe200000000ff */
[--C-:B------:R-:W-:Y:S02]  /*fe20*/  FFMA.FTZ R230, R157, c[0x0][0x23c], -R144.reuse ;  /* 0x00008f009de67a23 */ /* 0x100fe40000010890 */
[--C-:B------:R-:W-:Y:S02]  /*fe30*/  FFMA.FTZ R235, R155, c[0x0][0x23c], -R144.reuse ;  /* 0x00008f009beb7a23 */ /* 0x100fe40000010890 */
[--C-:B------:R-:W-:Y:S01]  /*fe40*/  FFMA.FTZ R236, R149, c[0x0][0x23c], -R144.reuse ;  /* 0x00008f0095ec7a23 */ /* 0x100fe20000010890 */
[----:B------:R-:W-:Y:S01]  /*fe50*/  MUFU.EX2 R168, R168 ;  /* 0x000000a800a87308 */ /* 0x000fe20000000800 */
[----:B------:R-:W-:Y:S01]  /*fe60*/  LDSM.16.MT88.4 R148, [R188+0x15800] ;  /* 0x01580000bc94783b */ /* 0x000fe20000004200 */
[--C-:B------:R-:W-:Y:S02]  /*fe70*/  FFMA.FTZ R241, R147, c[0x0][0x23c], -R144.reuse ;  /* 0x00008f0093f17a23 */ /* 0x100fe40000010890 */
[--C-:B------:R-:W-:Y:S02]  /*fe80*/  FFMA.FTZ R238, R145, c[0x0][0x23c], -R144.reuse ;  /* 0x00008f0091ee7a23 */ /* 0x100fe40000010890 */
[----:B------:R-:W-:Y:S03]  /*fe90*/  FFMA.FTZ R144, R133, c[0x0][0x23c], -R144 ;  /* 0x00008f0085907a23 */ /* 0x000fe60000010890 */
[----:B------:R-:W-:Y:S01]  /*fea0*/  LDSM.16.MT88.4 R156, [R185+0x15800] ;  /* 0x01580000b99c783b */ /* 0x000fe20000004200 */
[----:B------:R-:W1:Y:S01]  /*feb0*/  MUFU.EX2 R135, R135 ;  /* 0x0000008700877308 */ /* 0x000e620000000800 */
[----:B--2---:R-:W-:Y:S06]  /*fec0*/  F2FP.PACK_AB R137, R169, R170 ;  /* 0x000000aaa989723e */ /* 0x004fec00000000ff */
[----:B------:R-:W-:Y:S03]  /*fed0*/  LDSM.16.MT88.4 R160, [R184+0x15800] ;  /* 0x01580000b8a0783b */ /* 0x000fe60000004200 */
[----:B------:R-:W2:Y:S10]  /*fee0*/  MUFU.EX2 R2, R2 ;  /* 0x0000000200027308 */ /* 0x000eb40000000800 */
[----:B------:R-:W3:Y:S01]  /*fef0*/  MUFU.EX2 R0, R0 ;  /* 0x0000000000007308 */ /* 0x000ee20000000800 */
[----:B-1----:R-:W-:Y:S09]  /*ff00*/  F2FP.PACK_AB R139, R135, R168 ;  /* 0x000000a8878b723e */ /* 0x002ff200000000ff */
[----:B------:R-:W-:Y:S01]  /*ff10*/  MUFU.EX2 R239, R153 ;  /* 0x0000009900ef7308 */ /* 0x000fe20000000800 */
[C---:B--2---:R-:W-:Y:S02]  /*ff20*/  FMUL.FTZ R4, R2.reuse, R128 ;  /* 0x0000008002047220 */ /* 0x044fe40000410000 */
        /* <DEDUP_REMOVED lines=11> */
[C---:B------:R-:W-:Y:S01]  /*ffe0*/  HMMA.16816.F32 R4, R136.reuse, R12, R4 ;  /* 0x0000000c8804723c */ /* 0x040fe20000001804 */
[----:B------:R-:W-:Y:S02]  /*fff0*/  FMUL.FTZ R17, R2, R117 ;  /* 0x0000007502117220 */ /* 0x000fe40000410000 */
[----:B------:R-:W-:Y:S01]  /*10000*/  LDSM.16.MT88.4 R124, [R188+0x14800] ;  /* 0x01480000bc7c783b */ /* 0x000fe20000004200 */
[C---:B------:R-:W-:Y:S02]  /*10010*/  FMUL.FTZ R18, R0.reuse, R118 ;  /* 0x0000007600127220 */ /* 0x040fe40000410000 */
[----:B------:R-:W-:Y:S02]  /*10020*/  FMUL.FTZ R19, R0, R119 ;  /* 0x0000007700137220 */ /* 0x000fe40000410000 */
[C---:B------:R-:W-:Y:S01]  /*10030*/  HMMA.16816.F32 R8, R136.reuse, R14, R8 ;  /* 0x0000000e8808723c */ /* 0x040fe20000001808 */
[C---:B------:R-:W-:Y:S01]  /*10040*/  FMUL.FTZ R12, R2.reuse, R120 ;  /* 0x00000078020c7220 */ /* 0x040fe20000410000 */
[----:B------:R-:W2:Y:S01]  /*10050*/  MUFU.EX2 R221, R221 ;  /* 0x000000dd00dd7308 */ /* 0x000ea20000000800 */
[----:B------:R-:W-:Y:S01]  /*10060*/  LDSM.16.MT88.4 R116, [R186+0x12800] ;  /* 0x01280000ba74783b */ /* 0x000fe20000004200 */
[C---:B------:R-:W-:Y:S02]  /*10070*/  FMUL.FTZ R13, R2.reuse, R121 ;  /* 0x00000079020d7220 */ /* 0x040fe40000410000 */
[----:B------:R-:W-:Y:S02]  /*10080*/  FMUL.FTZ R24, R2, R108 ;  /* 0x0000006c02187220 */ /* 0x000fe40000410000 */
[C---:B------:R-:W-:Y:S03]  /*10090*/  FMUL.FTZ R14, R0.reuse, R122 ;  /* 0x0000007a000e7220 */ /* 0x040fe60000410000 */
[----:B-1----:R-:W-:Y:S01]  /*100a0*/  LDSM.16.MT88.4 R144, [R184+0x13800] ;  /* 0x01380000b890783b */ /* 0x002fe20000004200 */
[----:B------:R-:W-:Y:S01]  /*100b0*/  FMUL.FTZ R15, R0, R123 ;  /* 0x0000007b000f7220 */ /* 0x000fe20000410000 */
[----:B------:R-:W-:Y:S01]  /*100c0*/  MUFU.EX2 R218, R218 ;  /* 0x000000da00da7308 */ /* 0x000fe20000000800 */
[----:B------:R-:W-:Y:S02]  /*100d0*/  FMUL.FTZ R25, R2, R109 ;  /* 0x0000006d02197220 */ /* 0x000fe40000410000 */
[C---:B------:R-:W-:Y:S02]  /*100e0*/  FMUL.FTZ R26, R0.reuse, R110 ;  /* 0x0000006e001a7220 */ /* 0x040fe40000410000 */
[----:B------:R-:W-:Y:S01]  /*100f0*/  FMUL.FTZ R27, R0, R111 ;  /* 0x0000006f001b7220 */ /* 0x000fe20000410000 */
[C---:B------:R-:W-:Y:S01]  /*10100*/  HMMA.16816.F32 R12, R136.reuse, R20, R12 ;  /* 0x00000014880c723c */ /* 0x040fe2000000180c */
[----:B------:R-:W1:Y:S01]  /*10110*/  LDSM.16.MT88.4 R120, [R184+0x12000] ;  /* 0x01200000b878783b */ /* 0x000e620000004200 */
[C---:B------:R-:W-:Y:S02]  /*10120*/  FMUL.FTZ R32, R2.reuse, R100 ;  /* 0x0000006402207220 */ /* 0x040fe40000410000 */
[----:B------:R-:W-:Y:S01]  /*10130*/  FMUL.FTZ R33, R2, R101 ;  /* 0x0000006502217220 */ /* 0x000fe20000410000 */
[----:B------:R-:W-:Y:S01]  /*10140*/  MUFU.EX2 R223, R223 ;  /* 0x000000df00df7308 */ /* 0x000fe20000000800 */
[----:B------:R-:W-:Y:S02]  /*10150*/  FMUL.FTZ R34, R0, R102 ;  /* 0x0000006600227220 */ /* 0x000fe40000410000 */
[C---:B------:R-:W-:Y:S01]  /*10160*/  HMMA.16816.F32 R16, R136.reuse, R22, R16 ;  /* 0x000000168810723c */ /* 0x040fe20000001810 */
[C---:B------:R-:W-:Y:S01]  /*10170*/  FMUL.FTZ R20, R2.reuse, R112 ;  /* 0x0000007002147220 */ /* 0x040fe20000410000 */
[----:B------:R-:W-:Y:S02]  /*10180*/  LDSM.16.MT88.4 R108, [R184+0x14000] ;  /* 0x01400000b86c783b */ /* 0x000fe40000004200 */
[----:B------:R-:W-:Y:S02]  /*10190*/  FMUL.FTZ R21, R2, R113 ;  /* 0x0000007102157220 */ /* 0x000fe40000410000 */
[C---:B------:R-:W-:Y:S01]  /*101a0*/  FMUL.FTZ R35, R0.reuse, R103 ;  /* 0x0000006700237220 */ /* 0x040fe20000410000 */
[----:B------:R-:W-:Y:S01]  /*101b0*/  MUFU.EX2 R220, R220 ;  /* 0x000000dc00dc7308 */ /* 0x000fe20000000800 */
[C---:B------:R-:W-:Y:S02]  /*101c0*/  FMUL.FTZ R22, R0.reuse, R114 ;  /* 0x0000007200167220 */ /* 0x040fe40000410000 */
[----:B------:R-:W-:Y:S02]  /*101d0*/  LDSM.16.MT88.4 R100, [R185+0x14000] ;  /* 0x01400000b964783b */ /* 0x000fe40000004200 */
[----:B------:R-:W-:Y:S02]  /*101e0*/  FMUL.FTZ R23, R0, R115 ;  /* 0x0000007300177220 */ /* 0x000fe40000410000 */
[C---:B------:R-:W-:Y:S02]  /*101f0*/  FMUL.FTZ R36, R2.reuse, R36 ;  /* 0x0000002402247220 */ /* 0x040fe40000410000 */
[----:B------:R-:W-:Y:S01]  /*10200*/  FMUL.FTZ R37, R2, R37 ;  /* 0x0000002502257220 */ /* 0x000fe20000410000 */
[----:B------:R-:W3:Y:S01]  /*10210*/  MUFU.EX2 R225, R225 ;  /* 0x000000e100e17308 */ /* 0x000ee20000000800 */
[----:B------:R-:W4:Y:S01]  /*10220*/  LDSM.16.MT88.4 R112, [R188+0x14000] ;  /* 0x01400000bc70783b */ /* 0x000f220000004200 */
[C---:B------:R-:W-:Y:S01]  /*10230*/  HMMA.16816.F32 R20, R136.reuse, R28, R20 ;  /* 0x0000001c8814723c */ /* 0x040fe20000001814 */
[C---:B------:R-:W-:Y:S02]  /*10240*/  FMUL.FTZ R38, R0.reuse, R38 ;  /* 0x0000002600267220 */ /* 0x040fe40000410000 */
[----:B------:R-:W-:Y:S02]  /*10250*/  FMUL.FTZ R39, R0, R39 ;  /* 0x0000002700277220 */ /* 0x000fe40000410000 */
[C---:B------:R-:W-:Y:S02]  /*10260*/  FMUL.FTZ R40, R2.reuse, R40 ;  /* 0x0000002802287220 */ /* 0x040fe40000410000 */
[----:B------:R-:W-:Y:S01]  /*10270*/  LDSM.16.MT88.4 R152, [R186+0x15800] ;  /* 0x01580000ba98783b */ /* 0x000fe20000004200 */
[C---:B------:R-:W-:Y:S01]  /*10280*/  HMMA.16816.F32 R24, R136.reuse, R30, R24 ;  /* 0x0000001e8818723c */ /* 0x040fe20000001818 */
[C---:B------:R-:W-:Y:S01]  /*10290*/  FMUL.FTZ R28, R2.reuse, R104 ;  /* 0x00000068021c7220 */ /* 0x040fe20000410000 */
[----:B------:R-:W-:Y:S02]  /*102a0*/  MUFU.EX2 R222, R222 ;  /* 0x000000de00de7308 */ /* 0x000fe40000000800 */
[C---:B------:R-:W-:Y:S02]  /*102b0*/  FMUL.FTZ R29, R2.reuse, R105 ;  /* 0x00000069021d7220 */ /* 0x040fe40000410000 */
[----:B------:R-:W-:Y:S02]  /*102c0*/  FMUL.FTZ R41, R2, R41 ;  /* 0x0000002902297220 */ /* 0x000fe40000410000 */
[C---:B------:R-:W-:Y:S04]  /*102d0*/  FMUL.FTZ R30, R0.reuse, R106 ;  /* 0x0000006a001e7220 */ /* 0x040fe80000410000 */
[C---:B------:R-:W-:Y:S01]  /*102e0*/  FMUL.FTZ R31, R0.reuse, R107 ;  /* 0x0000006b001f7220 */ /* 0x040fe20000410000 */
[----:B------:R-:W5:Y:S01]  /*102f0*/  MUFU.EX2 R227, R227 ;  /* 0x000000e300e37308 */ /* 0x000f620000000800 */
[----:B------:R-:W2:Y:S01]  /*10300*/  LDSM.16.MT88.4 R104, [R186+0x14000] ;  /* 0x01400000ba68783b */ /* 0x000ea20000004200 */
[C---:B------:R-:W-:Y:S02]  /*10310*/  FMUL.FTZ R42, R0.reuse, R42 ;  /* 0x0000002a002a7220 */ /* 0x040fe40000410000 */
[----:B------:R-:W-:Y:S02]  /*10320*/  FMUL.FTZ R43, R0, R43 ;  /* 0x0000002b002b7220 */ /* 0x000fe40000410000 */
[C---:B-1----:R-:W-:Y:S01]  /*10330*/  HMMA.16816.F32 R28, R136.reuse, R120, R28 ;  /* 0x00000078881c723c */ /* 0x042fe2000000181c */
[C---:B------:R-:W-:Y:S02]  /*10340*/  FMUL.FTZ R44, R2.reuse, R44 ;  /* 0x0000002c022c7220 */ /* 0x040fe40000410000 */
        /* <DEDUP_REMOVED lines=9> */
[C---:B----4-:R-:W-:Y:S01]  /*103e0*/  HMMA.16816.F32 R36, R136.reuse, R112, R36 ;  /* 0x000000708824723c */ /* 0x050fe20000001824 */
[C---:B------:R-:W-:Y:S03]  /*103f0*/  FMUL.FTZ R50, R0.reuse, R50 ;  /* 0x0000003200327220 */ /* 0x040fe60000410000 */
[----:B------:R-:W-:Y:S02]  /*10400*/  FMUL.FTZ R51, R0, R51 ;  /* 0x0000003300337220 */ /* 0x000fe40000410000 */
[C---:B------:R-:W-:Y:S02]  /*10410*/  FMUL.FTZ R52, R2.reuse, R52 ;  /* 0x0000003402347220 */ /* 0x040fe40000410000 */
[C---:B------:R-:W-:Y:S01]  /*10420*/  HMMA.16816.F32 R40, R136.reuse, R114, R40 ;  /* 0x000000728828723c */ /* 0x040fe20000001828 */
[----:B------:R-:W-:Y:S01]  /*10430*/  LDSM.16.MT88.4 R112, [R188+0x12800] ;  /* 0x01280000bc70783b */ /* 0x000fe20000004200 */
        /* <DEDUP_REMOVED lines=8> */
[C---:B------:R-:W-:Y:S02]  /*104c0*/  FMUL.FTZ R58, R0.reuse, R58 ;  /* 0x0000003a003a7220 */ /* 0x040fe40000410000 */
[----:B------:R-:W-:Y:S01]  /*104d0*/  FMUL.FTZ R59, R0, R59 ;  /* 0x0000003b003b7220 */ /* 0x000fe20000410000 */
[C---:B------:R-:W-:Y:S01]  /*104e0*/  HMMA.16816.F32 R48, R136.reuse, R106, R48 ;  /* 0x0000006a8830723c */ /* 0x040fe20000001830 */
[----:B------:R-:W4:Y:S01]  /*104f0*/  LDSM.16.MT88.4 R104, [R188+0x16000] ;  /* 0x01600000bc68783b */ /* 0x000f220000004200 */
[C---:B------:R-:W-:Y:S02]  /*10500*/  FMUL.FTZ R60, R2.reuse, R60 ;  /* 0x0000003c023c7220 */ /* 0x040fe40000410000 */
[----:B------:R-:W-:Y:S01]  /*10510*/  MUFU.EX2 R228, R228 ;  /* 0x000000e400e47308 */ /* 0x000fe20000000800 */
[----:B------:R-:W-:Y:S03]  /*10520*/  FMUL.FTZ R61, R2, R61 ;  /* 0x0000003d023d7220 */ /* 0x000fe60000410000 */
[C---:B------:R-:W-:Y:S01]  /*10530*/  HMMA.16816.F32 R52, R136.reuse, R100, R52 ;  /* 0x000000648834723c */ /* 0x040fe20000001834 */
[C---:B------:R-:W-:Y:S03]  /*10540*/  FMUL.FTZ R62, R0.reuse, R62 ;  /* 0x0000003e003e7220 */ /* 0x040fe60000410000 */
[----:B------:R-:W-:Y:S02]  /*10550*/  FMUL.FTZ R63, R0, R63 ;  /* 0x0000003f003f7220 */ /* 0x000fe40000410000 */
[C---:B------:R-:W-:Y:S01]  /*10560*/  FMUL.FTZ R64, R2.reuse, R64 ;  /* 0x0000004002407220 */ /* 0x040fe20000410000 */
[----:B------:R-:W1:Y:S01]  /*10570*/  MUFU.EX2 R233, R233 ;  /* 0x000000e900e97308 */ /* 0x000e620000000800 */
[C---:B------:R-:W-:Y:S01]  /*10580*/  HMMA.16816.F32 R56, R136.reuse, R102, R56 ;  /* 0x000000668838723c */ /* 0x040fe20000001838 */
[----:B------:R-:W1:Y:S03]  /*10590*/  LDSM.16.MT88.4 R100, [R186+0x16000] ;  /* 0x01600000ba64783b */ /* 0x000e660000004200 */
[----:B------:R-:W-:Y:S02]  /*105a0*/  FMUL.FTZ R65, R2, R65 ;  /* 0x0000004102417220 */ /* 0x000fe40000410000 */
[C---:B------:R-:W-:Y:S02]  /*105b0*/  FMUL.FTZ R66, R0.reuse, R66 ;  /* 0x0000004200427220 */ /* 0x040fe40000410000 */
[C---:B------:R-:W-:Y:S01]  /*105c0*/  HMMA.16816.F32 R60, R136.reuse, R108, R60 ;  /* 0x0000006c883c723c */ /* 0x040fe2000000183c */
[----:B------:R-:W-:Y:S01]  /*105d0*/  FMUL.FTZ R67, R0, R67 ;  /* 0x0000004300437220 */ /* 0x000fe20000410000 */
[----:B------:R-:W-:Y:S02]  /*105e0*/  MUFU.EX2 R230, R230 ;  /* 0x000000e600e67308 */ /* 0x000fe40000000800 */
[C---:B------:R-:W-:Y:S02]  /*105f0*/  FMUL.FTZ R68, R2.reuse, R68 ;  /* 0x0000004402447220 */ /* 0x040fe40000410000 */
[----:B------:R-:W-:Y:S02]  /*10600*/  FMUL.FTZ R69, R2, R69 ;  /* 0x0000004502457220 */ /* 0x000fe40000410000 */
[C---:B------:R-:W-:Y:S01]  /*10610*/  HMMA.16816.F32 R64, R136.reuse, R110, R64 ;  /* 0x0000006e8840723c */ /* 0x040fe20000001840 */
[----:B------:R-:W2:Y:S03]  /*10620*/  LDSM.16.MT88.4 R108, [R185+0x16000] ;  /* 0x01600000b96c783b */ /* 0x000ea60000004200 */
[C---:B------:R-:W-:Y:S01]  /*10630*/  FMUL.FTZ R70, R0.reuse, R70 ;  /* 0x0000004600467220 */ /* 0x040fe20000410000 */
[----:B------:R-:W1:Y:S01]  /*10640*/  MUFU.EX2 R235, R235 ;  /* 0x000000eb00eb7308 */ /* 0x000e620000000800 */
[----:B------:R-:W-:Y:S02]  /*10650*/  FMUL.FTZ R71, R0, R71 ;  /* 0x0000004700477220 */ /* 0x000fe40000410000 */
[C---:B------:R-:W-:Y:S04]  /*10660*/  FMUL.FTZ R72, R2.reuse, R72 ;  /* 0x0000004802487220 */ /* 0x040fe80000410000 */
[----:B------:R-:W-:Y:S01]  /*10670*/  FMUL.FTZ R73, R2, R73 ;  /* 0x0000004902497220 */ /* 0x000fe20000410000 */
[C---:B----4-:R-:W-:Y:S01]  /*10680*/  HMMA.16816.F32 R68, R136.reuse, R104, R68 ;  /* 0x000000688844723c */ /* 0x050fe20000001844 */
[C---:B------:R-:W-:Y:S01]  /*10690*/  FMUL.FTZ R74, R0.reuse, R74 ;  /* 0x0000004a004a7220 */ /* 0x040fe20000410000 */
[----:B------:R-:W-:Y:S01]  /*106a0*/  MUFU.EX2 R232, R232 ;  /* 0x000000e800e87308 */ /* 0x000fe20000000800 */
[----:B------:R-:W-:Y:S02]  /*106b0*/  FMUL.FTZ R75, R0, R75 ;  /* 0x0000004b004b7220 */ /* 0x000fe40000410000 */
[C---:B------:R-:W-:Y:S02]  /*106c0*/  FMUL.FTZ R76, R2.reuse, R76 ;  /* 0x0000004c024c7220 */ /* 0x040fe40000410000 */
[----:B------:R-:W-:Y:S02]  /*106d0*/  FMUL.FTZ R77, R2, R77 ;  /* 0x0000004d024d7220 */ /* 0x000fe40000410000 */
[C---:B------:R-:W-:Y:S01]  /*106e0*/  FMUL.FTZ R78, R0.reuse, R78 ;  /* 0x0000004e004e7220 */ /* 0x040fe20000410000 */
[C---:B------:R-:W-:Y:S01]  /*106f0*/  HMMA.16816.F32 R72, R136.reuse, R106, R72 ;  /* 0x0000006a8848723c */ /* 0x040fe20000001848 */
[----:B------:R-:W4:Y:S01]  /*10700*/  LDSM.16.MT88.4 R104, [R184+0x16000] ;  /* 0x01600000b868783b */ /* 0x000f220000004200 */
[----:B------:R-:W-:Y:S01]  /*10710*/  FMUL.FTZ R79, R0, R79 ;  /* 0x0000004f004f7220 */ /* 0x000fe20000410000 */
[----:B------:R-:W2:Y:S01]  /*10720*/  MUFU.EX2 R237, R237 ;  /* 0x000000ed00ed7308 */ /* 0x000ea20000000800 */
[C---:B------:R-:W-:Y:S02]  /*10730*/  FMUL.FTZ R80, R2.reuse, R80 ;  /* 0x0000005002507220 */ /* 0x040fe40000410000 */
[----:B------:R-:W-:Y:S02]  /*10740*/  FMUL.FTZ R81, R2, R81 ;  /* 0x0000005102517220 */ /* 0x000fe40000410000 */
[C---:B------:R-:W-:Y:S01]  /*10750*/  FMUL.FTZ R82, R0.reuse, R82 ;  /* 0x0000005200527220 */ /* 0x040fe20000410000 */
[C---:B-1----:R-:W-:Y:S03]  /*10760*/  HMMA.16816.F32 R76, R136.reuse, R100, R76 ;  /* 0x00000064884c723c */ /* 0x042fe6000000184c */
[----:B------:R-:W-:Y:S01]  /*10770*/  FMUL.FTZ R83, R0, R83 ;  /* 0x0000005300537220 */ /* 0x000fe20000410000 */
[----:B------:R-:W-:Y:S01]  /*10780*/  MUFU.EX2 R234, R234 ;  /* 0x000000ea00ea7308 */ /* 0x000fe20000000800 */
[C---:B------:R-:W-:Y:S02]  /*10790*/  FMUL.FTZ R84, R2.reuse, R84 ;  /* 0x0000005402547220 */ /* 0x040fe40000410000 */
[----:B------:R-:W-:Y:S01]  /*107a0*/  FMUL.FTZ R85, R2, R85 ;  /* 0x0000005502557220 */ /* 0x000fe20000410000 */
[----:B------:R-:W-:Y:S01]  /*107b0*/  F2FP.PACK_AB R100, R221, R216 ;  /* 0x000000d8dd64723e */ /* 0x000fe200000000ff */
[C---:B------:R-:W-:Y:S01]  /*107c0*/  FMUL.FTZ R86, R0.reuse, R86 ;  /* 0x0000005600567220 */ /* 0x040fe20000410000 */
[C---:B------:R-:W-:Y:S02]  /*107d0*/  HMMA.16816.F32 R80, R136.reuse, R102, R80 ;  /* 0x000000668850723c */ /* 0x040fe40000001850 */
[----:B------:R-:W-:Y:S01]  /*107e0*/  FMUL.FTZ R87, R0, R87 ;  /* 0x0000005700577220 */ /* 0x000fe20000410000 */
[----:B---3--:R-:W-:Y:S01]  /*107f0*/  F2FP.PACK_AB R101, R225, R220 ;  /* 0x000000dce165723e */ /* 0x008fe200000000ff */
[C---:B------:R-:W-:Y:S01]  /*10800*/  FMUL.FTZ R88, R2.reuse, R88 ;  /* 0x0000005802587220 */ /* 0x040fe20000410000 */
[----:B------:R-:W-:Y:S01]  /*10810*/  MUFU.EX2 R236, R236 ;  /* 0x000000ec00ec7308 */ /* 0x000fe20000000800 */
[----:B------:R-:W-:Y:S01]  /*10820*/  FMUL.FTZ R89, R2, R89 ;  /* 0x0000005902597220 */ /* 0x000fe20000410000 */
[----:B------:R-:W-:Y:S01]  /*10830*/  F2FP.PACK_AB R102, R223, R218 ;  /* 0x000000dadf66723e */ /* 0x000fe200000000ff */
[C---:B------:R-:W-:Y:S01]  /*10840*/  FMUL.FTZ R90, R0.reuse, R90 ;  /* 0x0000005a005a7220 */ /* 0x040fe20000410000 */
[C---:B--2---:R-:W-:Y:S03]  /*10850*/  HMMA.16816.F32 R84, R136.reuse, R108, R84 ;  /* 0x0000006c8854723c */ /* 0x044fe60000001854 */
[----:B------:R-:W-:Y:S01]  /*10860*/  FMUL.FTZ R91, R0, R91 ;  /* 0x0000005b005b7220 */ /* 0x000fe20000410000 */
[----:B-----5:R-:W-:Y:S01]  /*10870*/  F2FP.PACK_AB R103, R227, R222 ;  /* 0x000000dee367723e */ /* 0x020fe200000000ff */
[C---:B------:R-:W-:Y:S01]  /*10880*/  FMUL.FTZ R92, R2.reuse, R92 ;  /* 0x0000005c025c7220 */ /* 0x040fe20000410000 */
[----:B------:R-:W1:Y:S01]  /*10890*/  MUFU.EX2 R241, R241 ;  /* 0x000000f100f17308 */ /* 0x000e620000000800 */
[----:B------:R-:W-:Y:S02]  /*108a0*/  FMUL.FTZ R93, R2, R93 ;  /* 0x0000005d025d7220 */ /* 0x000fe40000410000 */
[C---:B------:R-:W-:Y:S01]  /*108b0*/  FMUL.FTZ R94, R0.reuse, R94 ;  /* 0x0000005e005e7220 */ /* 0x040fe20000410000 */
[C---:B------:R-:W-:Y:S01]  /*108c0*/  HMMA.16816.F32 R88, R136.reuse, R110, R88 ;  /* 0x0000006e8858723c */ /* 0x040fe20000001858 */
[----:B------:R-:W2:Y:S01]  /*108d0*/  LDSM.16.MT88.4 R108, [R185+0x12800] ;  /* 0x01280000b96c783b */ /* 0x000ea20000004200 */
[----:B------:R-:W-:Y:S02]  /*108e0*/  FMUL.FTZ R95, R0, R95 ;  /* 0x0000005f005f7220 */ /* 0x000fe40000410000 */
[C---:B------:R-:W-:Y:S02]  /*108f0*/  FMUL.FTZ R96, R2.reuse, R96 ;  /* 0x0000006002607220 */ /* 0x040fe40000410000 */
[----:B------:R-:W-:Y:S01]  /*10900*/  FMUL.FTZ R97, R2, R97 ;  /* 0x0000006102617220 */ /* 0x000fe20000410000 */
[----:B------:R-:W3:Y:S01]  /*10910*/  MUFU.EX2 R238, R238 ;  /* 0x000000ee00ee7308 */ /* 0x000ee20000000800 */
[C---:B------:R-:W-:Y:S01]  /*10920*/  FMUL.FTZ R98, R0.reuse, R98 ;  /* 0x0000006200627220 */ /* 0x040fe20000410000 */
[C---:B----4-:R-:W-:Y:S03]  /*10930*/  HMMA.16816.F32 R92, R136.reuse, R104, R92 ;  /* 0x00000068885c723c */ /* 0x050fe6000000185c */
[----:B------:R-:W-:Y:S02]  /*10940*/  FMUL.FTZ R99, R0, R99 ;  /* 0x0000006300637220 */ /* 0x000fe40000410000 */
[----:B------:R-:W-:Y:S01]  /*10950*/  FFMA.FTZ R219, R2, R217, R219 ;  /* 0x000000d902db7223 */ /* 0x000fe200000100db */
[----:B------:R-:W-:Y:S01]  /*10960*/  MOV R2, R132 ;  /* 0x0000008400027202 */ /* 0x000fe20000000f00 */
[----:B------:R-:W-:Y:S02]  /*10970*/  FFMA.FTZ R170, R0, R213, R170 ;  /* 0x000000d500aa7223 */ /* 0x000fe400000100aa */
[----:B------:R-:W-:Y:S01]  /*10980*/  FADD.FTZ R219, R134, R219 ;  /* 0x000000db86db7221 */ /* 0x000fe20000010000 */
[----:B------:R-:W-:Y:S01]  /*10990*/  HMMA.16816.F32 R96, R136, R106, R96 ;  /* 0x0000006a8860723c */ /* 0x000fe20000001860 */
[----:B------:R-:W4:Y:S01]  /*109a0*/  LDSM.16.MT88.4 R104, [R184+0x14800] ;  /* 0x01480000b868783b */ /* 0x000f220000004200 */
[----:B------:R-:W-:Y:S02]  /*109b0*/  FADD.FTZ R169, R169, R170 ;  /* 0x000000aaa9a97221 */ /* 0x000fe40000010000 */
[----:B------:R-:W-:Y:S02]  /*109c0*/  FADD.FTZ R212, R212, R219 ;  /* 0x000000dbd4d47221 */ /* 0x000fe40000010000 */
[----:B------:R-:W-:Y:S02]  /*109d0*/  FADD.FTZ R168, R168, R169 ;  /* 0x000000a9a8a87221 */ /* 0x000fe40000010000 */
[C---:B------:R-:W-:Y:S01]  /*109e0*/  HMMA.16816.F32 R4, R100.reuse, R112, R4 ;  /* 0x000000706404723c */ /* 0x040fe20000001804 */
[----:B------:R-:W-:Y:S03]  /*109f0*/  LDSM.16.MT88.4 R136, [R185+0x15000] ;  /* 0x01500000b988783b */ /* 0x000fe60000004200 */
[----:B------:R-:W-:Y:S02]  /*10a00*/  FADD.FTZ R171, R171, R212 ;  /* 0x000000d4abab7221 */ /* 0x000fe40000010000 */
[----:B------:R-:W-:Y:S02]  /*10a10*/  FADD.FTZ R135, R135, R168 ;  /* 0x000000a887877221 */ /* 0x000fe40000010000 */
[C---:B------:R-:W-:Y:S01]  /*10a20*/  HMMA.16816.F32 R8, R100.reuse, R114, R8 ;  /* 0x000000726408723c */ /* 0x040fe20000001808 */
[----:B------:R-:W-:Y:S03]  /*10a30*/  LDSM.16.MT88.4 R112, [R186+0x16800] ;  /* 0x01680000ba70783b */ /* 0x000fe60000004200 */
[----:B------:R-:W-:Y:S02]  /*10a40*/  FADD.FTZ R216, R216, R171 ;  /* 0x000000abd8d87221 */ /* 0x000fe40000010000 */
[----:B------:R-:W-:Y:S02]  /*10a50*/  FADD.FTZ R220, R220, R135 ;  /* 0x00000087dcdc7221 */ /* 0x000fe40000010000 */
[C---:B------:R-:W-:Y:S01]  /*10a60*/  HMMA.16816.F32 R12, R100.reuse, R116, R12 ;  /* 0x00000074640c723c */ /* 0x040fe2000000180c */
[----:B------:R-:W-:Y:S03]  /*10a70*/  FADD.FTZ R221, R221, R216 ;  /* 0x000000d8dddd7221 */ /* 0x000fe60000010000 */
[----:B------:R-:W-:Y:S02]  /*10a80*/  FADD.FTZ R225, R225, R220 ;  /* 0x000000dce1e17221 */ /* 0x000fe40000010000 */
[----:B------:R-:W-:Y:S02]  /*10a90*/  FADD.FTZ R218, R218, R221 ;  /* 0x000000dddada7221 */ /* 0x000fe40000010000 */
[C---:B------:R-:W-:Y:S01]  /*10aa0*/  HMMA.16816.F32 R16, R100.reuse, R118, R16 ;  /* 0x000000766410723c */ /* 0x040fe20000001810 */
[----:B------:R-:W-:Y:S03]  /*10ab0*/  LDSM.16.MT88.4 R116, [R185+0x16800] ;  /* 0x01680000b974783b */ /* 0x000fe60000004200 */
[----:B------:R-:W-:Y:S02]  /*10ac0*/  FADD.FTZ R222, R222, R225 ;  /* 0x000000e1dede7221 */ /* 0x000fe40000010000 */
[----:B------:R-:W-:Y:S02]  /*10ad0*/  FADD.FTZ R223, R223, R218 ;  /* 0x000000dadfdf7221 */ /* 0x000fe40000010000 */
[C---:B--2---:R-:W-:Y:S01]  /*10ae0*/  HMMA.16816.F32 R20, R100.reuse, R108, R20 ;  /* 0x0000006c6414723c */ /* 0x044fe20000001814 */
[----:B------:R-:W-:Y:S03]  /*10af0*/  FADD.FTZ R227, R227, R222 ;  /* 0x000000dee3e37221 */ /* 0x000fe60000010000 */
[----:B------:R-:W-:Y:S04]  /*10b00*/  IMAD.MOV.U32 R0, RZ, RZ, R3 ;  /* 0x000000ffff007224 */ /* 0x000fe800078e0003 */
        /* <DEDUP_REMOVED lines=16> */
[----:B------:R-:W4:Y:S07]  /*10c10*/  LDSM.16.MT88.4 R104, [R184+0x16800] ;  /* 0x01680000b868783b */ /* 0x000f2e0000004200 */
        /* <DEDUP_REMOVED lines=8> */
[----:B------:R-:W1:Y:S07]  /*10ca0*/  LDSM.16.MT88.4 R116, [R188+0x15000] ;  /* 0x01500000bc74783b */ /* 0x000e6e0000004200 */
[C---:B----4-:R-:W-:Y:S08]  /*10cb0*/  HMMA.16816.F32 R92, R100.reuse, R104, R92 ;  /* 0x00000068645c723c */ /* 0x050ff0000000185c */
[----:B------:R-:W-:Y:S01]  /*10cc0*/  HMMA.16816.F32 R96, R100, R106, R96 ;  /* 0x0000006a6460723c */ /* 0x000fe20000001860 */
[----:B------:R-:W4:Y:S06]  /*10cd0*/  LDSM.16.MT88.4 R104, [R184+0x15000] ;  /* 0x01500000b868783b */ /* 0x000f2c0000004200 */
        /* <DEDUP_REMOVED lines=9> */
[C---:B--2---:R-:W-:Y:S01]  /*10d70*/  HMMA.16816.F32 R4, R100.reuse, R108, R4 ;  /* 0x0000006c6404723c */ /* 0x044fe20000001804 */
[----:B------:R-:W-:Y:S02]  /*10d80*/  FADD.FTZ R230, R230, R233 ;  /* 0x000000e9e6e67221 */ /* 0x000fe40000010000 */
[----:B------:R-:W-:Y:S02]  /*10d90*/  FADD.FTZ R231, R231, R226 ;  /* 0x000000e2e7e77221 */ /* 0x000fe40000010000 */
[----:B------:R-:W-:Y:S03]  /*10da0*/  FADD.FTZ R235, R235, R230 ;  /* 0x000000e6ebeb7221 */ /* 0x000fe60000010000 */
[C---:B------:R-:W-:Y:S01]  /*10db0*/  HMMA.16816.F32 R8, R100.reuse, R110, R8 ;  /* 0x0000006e6408723c */ /* 0x040fe20000001808 */
[----:B------:R-:W2:Y:S07]  /*10dc0*/  LDSM.16.MT88.4 R108, [R188+0x17000] ;  /* 0x01700000bc6c783b */ /* 0x000eae0000004200 */
        /* <DEDUP_REMOVED lines=15> */
[C---:B------:R-:W-:Y:S01]  /*10ec0*/  HMMA.16816.F32 R56, R100.reuse, R138, R56 ;  /* 0x0000008a6438723c */ /* 0x040fe20000001838 */
[----:B------:R-:W-:Y:S03]  /*10ed0*/  F2FP.PACK_AB R137, R241, R236 ;  /* 0x000000ecf189723e */ /* 0x000fe600000000ff */
[----:B------:R-:W-:Y:S02]  /*10ee0*/  FADD.FTZ R232, R232, R231 ;  /* 0x000000e7e8e87221 */ /* 0x000fe40000010000 */
[----:B------:R-:W-:Y:S01]  /*10ef0*/  FADD.FTZ R236, R236, R235 ;  /* 0x000000ebecec7221 */ /* 0x000fe20000010000 */
[----:B------:R-:W-:Y:S01]  /*10f00*/  F2FP.PACK_AB R138, R239, R234 ;  /* 0x000000eaef8a723e */ /* 0x000fe200000000ff */
[C---:B----4-:R-:W-:Y:S01]  /*10f10*/  HMMA.16816.F32 R60, R100.reuse, R104, R60 ;  /* 0x00000068643c723c */ /* 0x050fe2000000183c */
[----:B---3--:R-:W-:Y:S03]  /*10f20*/  F2FP.PACK_AB R139, R133, R238 ;  /* 0x000000ee858b723e */ /* 0x008fe600000000ff */
[----:B------:R-:W-:Y:S02]  /*10f30*/  FADD.FTZ R237, R237, R232 ;  /* 0x000000e8eded7221 */ /* 0x000fe40000010000 */
[----:B------:R-:W-:Y:S02]  /*10f40*/  FADD.FTZ R241, R241, R236 ;  /* 0x000000ecf1f17221 */ /* 0x000fe40000010000 */
[C---:B------:R-:W-:Y:S01]  /*10f50*/  HMMA.16816.F32 R64, R100.reuse, R106, R64 ;  /* 0x0000006a6440723c */ /* 0x040fe20000001840 */
[----:B------:R-:W3:Y:S03]  /*10f60*/  LDSM.16.MT88.4 R104, [R184+0x17000] ;  /* 0x01700000b868783b */ /* 0x000ee60000004200 */
[----:B------:R-:W-:Y:S02]  /*10f70*/  FADD.FTZ R234, R234, R237 ;  /* 0x000000edeaea7221 */ /* 0x000fe40000010000 */
[----:B------:R-:W-:Y:S02]  /*10f80*/  FADD.FTZ R238, R238, R241 ;  /* 0x000000f1eeee7221 */ /* 0x000fe40000010000 */
[C---:B--2---:R-:W-:Y:S01]  /*10f90*/  HMMA.16816.F32 R68, R100.reuse, R108, R68 ;  /* 0x0000006c6444723c */ /* 0x044fe20000001844 */
[----:B------:R-:W-:Y:S03]  /*10fa0*/  FADD.FTZ R217, R239, R234 ;  /* 0x000000eaefd97221 */ /* 0x000fe60000010000 */
[----:B------:R-:W-:Y:S04]  /*10fb0*/  FADD.FTZ R213, R133, R238 ;  /* 0x000000ee85d57221 */ /* 0x000fe80000010000 */
[C---:B------:R-:W-:Y:S01]  /*10fc0*/  HMMA.16816.F32 R72, R100.reuse, R110, R72 ;  /* 0x0000006e6448723c */ /* 0x040fe20000001848 */
[----:B------:R-:W2:Y:S07]  /*10fd0*/  LDSM.16.MT88.4 R108, [R186+0x13800] ;  /* 0x01380000ba6c783b */ /* 0x000eae0000004200 */
[C---:B-----5:R-:W-:Y:S08]  /*10fe0*/  HMMA.16816.F32 R76, R100.reuse, R112, R76 ;  /* 0x00000070644c723c */ /* 0x060ff0000000184c */
[C---:B------:R-:W-:Y:S08]  /*10ff0*/  HMMA.16816.F32 R80, R100.reuse, R114, R80 ;  /* 0x000000726450723c */ /* 0x040ff00000001850 */
[C---:B-1----:R-:W-:Y:S08]  /*11000*/  HMMA.16816.F32 R84, R100.reuse, R116, R84 ;  /* 0x000000746454723c */ /* 0x042ff00000001854 */
[C---:B------:R-:W-:Y:S08]  /*11010*/  HMMA.16816.F32 R88, R100.reuse, R118, R88 ;  /* 0x000000766458723c */ /* 0x040ff00000001858 */
[C---:B---3--:R-:W-:Y:S08]  /*11020*/  HMMA.16816.F32 R92, R100.reuse, R104, R92 ;  /* 0x00000068645c723c */ /* 0x048ff0000000185c */
        /* <DEDUP_REMOVED lines=29> */
.L_x_437:
        /* <DEDUP_REMOVED lines=16> */
[----:B------:R-:W-:Y:S01]  /*11300*/  @UP1 ULDC UR17, c[0x0][0x210] ;  /* 0x0000840000111ab9 */ /* 0x000fe20000000800 */
        /* <DEDUP_REMOVED lines=8> */
[----:B------:R-:W-:-:S02]  /*11390*/  @UP1 UIMAD UR17, UR17, UR9, URZ ;  /* 0x00000009111112a4 */ /* 0x000fc4000f8e023f */
[----:B------:R-:W-:Y:S02]  /*113a0*/  ULDC.U8 UR4, c[0x0][0x328] ;  /* 0x0000ca0000047ab9 */ /* 0x000fe40000000000 */
[----:B------:R-:W-:Y:S02]  /*113b0*/  UISETP.NE.AND UP3, UPT, UR4, URZ, UPT ;  /* 0x0000003f0400728c */ /* 0x000fe4000bf65270 */
[----:B------:R-:W-:Y:S02]  /*113c0*/  @!UP4 UIMAD UR18, UR7, UR5, UR18 ;  /* 0x000000050712c2a4 */ /* 0x000fe4000f8e0212 */
[----:B------:R-:W-:Y:S01]  /*113d0*/  UISETP.NE.OR UP2, UPT, UR13, URZ, !UP3 ;  /* 0x0000003f0d00728c */ /* 0x000fe2000df45670 */
[----:B------:R-:W3:Y:S01]  /*113e0*/  S2UR UR13, SR_CTAID.X ;  /* 0x00000000000d79c3 */ /* 0x000ee20000002500 */
[----:B------:R-:W-:Y:S02]  /*113f0*/  ULDC UR5, c[0x0][0x234] ;  /* 0x00008d0000057ab9 */ /* 0x000fe40000000800 */
[----:B------:R-:W-:-:S02]  /*11400*/  UISETP.NE.OR UP0, UPT, UR10, -0x1, UP2 ;  /* 0xffffffff0a00788c */ /* 0x000fc40009705670 */
[----:B------:R-:W-:Y:S02]  /*11410*/  @!UP1 USEL UR17, UR9, UR5, !UP3 ;  /* 0x0000000509119287 */ /* 0x000fe4000d800000 */
[----:B------:R-:W-:Y:S02]  /*11420*/  ULDC UR4, c[0x0][0x1c0] ;  /* 0x0000700000047ab9 */ /* 0x000fe40000000800 */
[----:B------:R-:W-:Y:S01]  /*11430*/  @UP1 UMOV UR19, 0x1 ;  /* 0x0000000100131882 */ /* 0x000fe20000000000 */
        /* <DEDUP_REMOVED lines=23> */
[----:B------:R-:W1:Y:S01]  /*115b0*/  @P4 MUFU.LG2 R2, R2 ;  /* 0x0000000200024308 */ /* 0x000e620000000c00 */
[C---:B------:R-:W-:Y:S01]  /*115c0*/  FMUL.FTZ R129, R4.reuse, R129 ;  /* 0x0000008104817220 */ /* 0x040fe20000410000 */
[----:B------:R-:W-:Y:S01]  /*115d0*/  @!UP4 UMOV UR20, UR22 ;  /* 0x000000160014cc82 */ /* 0x000fe20008000000 */
[C---:B------:R-:W-:Y:S02]  /*115e0*/  FMUL.FTZ R124, R4.reuse, R124 ;  /* 0x0000007c047c7220 */ /* 0x040fe40000410000 */
[C---:B------:R-:W-:Y:S01]  /*115f0*/  FMUL.FTZ R125, R4.reuse, R125 ;  /* 0x0000007d047d7220 */ /* 0x040fe20000410000 */
[----:B------:R-:W-:Y:S01]  /*11600*/  F2FP.PACK_AB R128, R129, R128 ;  /* 0x000000808180723e */ /* 0x000fe200000000ff */
[C---:B------:R-:W-:Y:S01]  /*11610*/  FMUL.FTZ R120, R4.reuse, R120 ;  /* 0x0000007804787220 */ /* 0x040fe20000410000 */
[----:B------:R-:W3:Y:S01]  /*11620*/  @P3 MUFU.LG2 R0, R0 ;  /* 0x0000000000003308 */ /* 0x000ee20000000c00 */
        /* <DEDUP_REMOVED lines=65> */
[----:B------:R-:W4:Y:S01]  /*11a40*/  S2R R4, SR_TID.X ;  /* 0x0000000000047919 */ /* 0x000f220000002100 */
        /* <DEDUP_REMOVED lines=17> */
[----:B----4-:R-:W-:Y:S01]  /*11b60*/  SHF.R.S32.HI R7, RZ, 0x1f, R4 ;  /* 0x0000001fff077819 */ /* 0x010fe20000011404 */
[----:B------:R-:W-:Y:S01]  /*11b70*/  FMUL.FTZ R107, R5, R107 ;  /* 0x0000006b056b7220 */ /* 0x000fe20000410000 */
[----:B------:R-:W-:Y:S01]  /*11b80*/  F2FP.PACK_AB R114, R115, R114 ;  /* 0x000000727372723e */ /* 0x000fe200000000ff */
[----:B------:R-:W-:Y:S01]  /*11b90*/  FMUL.FTZ R106, R5, R106 ;  /* 0x0000006a056a7220 */ /* 0x000fe20000410000 */
[----:B------:R-:W-:Y:S01]  /*11ba0*/  LEA.HI R6, R7, R4, RZ, 0x2 ;  /* 0x0000000407067211 */ /* 0x000fe200078f10ff */
[----:B------:R-:W-:Y:S01]  /*11bb0*/  FMUL.FTZ R103, R5, R103 ;  /* 0x0000006705677220 */ /* 0x000fe20000410000 */
[----:B------:R-:W-:Y:S01]  /*11bc0*/  F2FP.PACK_AB R110, R111, R110 ;  /* 0x0000006e6f6e723e */ /* 0x000fe200000000ff */
        /* <DEDUP_REMOVED lines=16> */
[C---:B------:R-:W-:Y:S01]  /*11cd0*/  FMUL.FTZ R50, R5.reuse, R50 ;  /* 0x0000003205327220 */ /* 0x040fe20000410000 */
[----:B------:R-:W-:Y:S01]  /*11ce0*/  LOP3.LUT R9, R6, 0x3ffffffc, RZ, 0xc0, !PT ;  /* 0x3ffffffc06097812 */ /* 0x000fe200078ec0ff */
[C---:B------:R-:W-:Y:S01]  /*11cf0*/  FMUL.FTZ R55, R5.reuse, R55 ;  /* 0x0000003705377220 */ /* 0x040fe20000410000 */
[----:B------:R-:W-:Y:S01]  /*11d00*/  SHF.L.U32 R10, R8, 0x6, RZ ;  /* 0x00000006080a7819 */ /* 0x000fe200000006ff */
[----:B------:R-:W-:Y:S01]  /*11d10*/  FMUL.FTZ R54, R5, R54 ;  /* 0x0000003605367220 */ /* 0x000fe20000410000 */
[----:B------:R-:W-:Y:S01]  /*11d20*/  IADD3 R9, -R9, R4, RZ ;  /* 0x0000000409097210 */ /* 0x000fe20007ffe1ff */
[C---:B------:R-:W-:Y:S01]  /*11d30*/  FMUL.FTZ R59, R5.reuse, R59 ;  /* 0x0000003b053b7220 */ /* 0x040fe20000410000 */
[----:B------:R-:W-:Y:S01]  /*11d40*/  LOP3.LUT R10, R10, 0x1c0, RZ, 0xc0, !PT ;  /* 0x000001c00a0a7812 */ /* 0x000fe200078ec0ff */
[C---:B------:R-:W-:Y:S01]  /*11d50*/  FMUL.FTZ R58, R5.reuse, R58 ;  /* 0x0000003a053a7220 */ /* 0x040fe20000410000 */
[----:B------:R-:W-:Y:S01]  /*11d60*/  LOP3.LUT R11, R8, 0x1, RZ, 0xc0, !PT ;  /* 0x00000001080b7812 */ /* 0x000fe200078ec0ff */
[C---:B------:R-:W-:Y:S01]  /*11d70*/  FMUL.FTZ R63, R5.reuse, R63 ;  /* 0x0000003f053f7220 */ /* 0x040fe20000410000 */
[----:B------:R-:W-:Y:S01]  /*11d80*/  LEA.HI R10, R10, R10, RZ, 0x1d ;  /* 0x0000000a0a0a7211 */ /* 0x000fe200078fe8ff */
[----:B------:R-:W-:Y:S01]  /*11d90*/  FMUL.FTZ R62, R5, R62 ;  /* 0x0000003e053e7220 */ /* 0x000fe20000410000 */
[----:B------:R-:W-:Y:S01]  /*11da0*/  ISETP.NE.U32.AND P0, PT, R11, 0x1, PT ;  /* 0x000000010b00780c */ /* 0x000fe20003f05070 */
[----:B------:R-:W-:Y:S01]  /*11db0*/  FMUL.FTZ R67, R5, R67 ;  /* 0x0000004305437220 */ /* 0x000fe20000410000 */
[----:B------:R-:W-:Y:S01]  /*11dc0*/  F2FP.PACK_AB R42, R43, R42 ;  /* 0x0000002a2b2a723e */ /* 0x000fe200000000ff */
[C---:B------:R-:W-:Y:S01]  /*11dd0*/  FMUL.FTZ R66, R5.reuse, R66 ;  /* 0x0000004205427220 */ /* 0x040fe20000410000 */
[----:B------:R-:W-:Y:S01]  /*11de0*/  R2P PR, R8, 0x6 ;  /* 0x0000000608007804 */ /* 0x000fe20000000000 */
[C---:B------:R-:W-:Y:S01]  /*11df0*/  FMUL.FTZ R71, R5.reuse, R71 ;  /* 0x0000004705477220 */ /* 0x040fe20000410000 */
[----:B------:R-:W-:Y:S01]  /*11e00*/  MOV R8, 0x20 ;  /* 0x0000002000087802 */ /* 0x000fe20000000f00 */
[----:B------:R-:W-:Y:S01]  /*11e10*/  FMUL.FTZ R70, R5, R70 ;  /* 0x0000004605467220 */ /* 0x000fe20000410000 */
[----:B------:R-:W-:Y:S01]  /*11e20*/  F2FP.PACK_AB R46, R47, R46 ;  /* 0x0000002e2f2e723e */ /* 0x000fe200000000ff */
        /* <DEDUP_REMOVED lines=24> */
[----:B------:R-:W-:-:S02]  /*11fb0*/  FMUL.FTZ R99, R5, R99 ;  /* 0x0000006305637220 */ /* 0x000fc40000410000 */
[----:B------:R-:W-:Y:S01]  /*11fc0*/  FMUL.FTZ R98, R5, R98 ;  /* 0x0000006205627220 */ /* 0x000fe20000410000 */
[----:B------:R-:W-:Y:S01]  /*11fd0*/  LEA.HI R5, R7, R4, RZ, 0x5 ;  /* 0x0000000407057211 */ /* 0x000fe200078f28ff */
[----:B-1----:R-:W-:Y:S01]  /*11fe0*/  @P4 FMUL.FTZ R61, R2, 0.69314718246459960938 ;  /* 0x3f317218023d4820 */ /* 0x002fe20000410000 */
[----:B------:R-:W-:Y:S01]  /*11ff0*/  F2FP.PACK_AB R94, R95, R94 ;  /* 0x0000005e5f5e723e */ /* 0x000fe200000000ff */
[----:B---3--:R-:W-:Y:S01]  /*12000*/  @P3 FMUL.FTZ R0, R0, 0.69314718246459960938 ;  /* 0x3f31721800003820 */ /* 0x008fe20000410000 */
[----:B------:R-:W-:Y:S02]  /*12010*/  SHF.R.S32.HI R6, RZ, 0x5, R5 ;  /* 0x00000005ff067819 */ /* 0x000fe40000011405 */
[----:B------:R-:W-:Y:S02]  /*12020*/  F2FP.PACK_AB R98, R99, R98 ;  /* 0x000000626362723e */ /* 0x000fe400000000ff */
[----:B------:R-:W-:Y:S02]  /*12030*/  LEA R9, R6, R9, 0x9 ;  /* 0x0000000906097211 */ /* 0x000fe400078e48ff */
[----:B------:R-:W-:-:S02]  /*12040*/  SHF.R.S32.HI R59, RZ, 0x1f, R6 ;  /* 0x0000001fff3b7819 */ /* 0x000fc40000011406 */
[----:B------:R-:W-:Y:S02]  /*12050*/  LEA R9, R9, R10, 0x1 ;  /* 0x0000000a09097211 */ /* 0x000fe400078e08ff */
[----:B------:R-:W-:Y:S02]  /*12060*/  MOV R10, 0x40 ;  /* 0x00000040000a7802 */ /* 0x000fe40000000f00 */
[----:B------:R-:W-:Y:S02]  /*12070*/  SHF.L.U32 R9, R9, 0x1, RZ ;  /* 0x0000000109097819 */ /* 0x000fe400000006ff */
[----:B------:R-:W-:Y:S02]  /*12080*/  SEL R10, R10, 0xffffffc0, !P2 ;  /* 0xffffffc00a0a7807 */ /* 0x000fe40005000000 */
[C---:B------:R-:W-:Y:S01]  /*12090*/  IADD3 R11, R9.reuse, -0x10, RZ ;  /* 0xfffffff0090b7810 */ /* 0x040fe20007ffe0ff */
[----:B------:R-:W-:Y:S01]  /*120a0*/  STS [R9], R128 ;  /* 0x0000008009007388 */ /* 0x000fe20000000800 */
[----:B------:R-:W-:-:S02]  /*120b0*/  @P0 IADD3 R11, R9, 0x10, RZ ;  /* 0x00000010090b0810 */ /* 0x000fc40007ffe0ff */
[C---:B------:R-:W-:Y:S01]  /*120c0*/  IADD3 R13, R9.reuse, R8, RZ ;  /* 0x00000008090d7210 */ /* 0x040fe20007ffe0ff */
[----:B------:R-:W-:Y:S01]  /*120d0*/  STS [R9+0x400], R130 ;  /* 0x0004008209007388 */ /* 0x000fe20000000800 */
[-C--:B------:R-:W-:Y:S02]  /*120e0*/  IADD3 R15, R8, R11.reuse, RZ ;  /* 0x0000000b080f7210 */ /* 0x080fe40007ffe0ff */
[-C--:B------:R-:W-:Y:S01]  /*120f0*/  IADD3 R17, R9, R10.reuse, RZ ;  /* 0x0000000a09117210 */ /* 0x080fe20007ffe0ff */
[----:B------:R-:W-:Y:S01]  /*12100*/  STS [R11], R124 ;  /* 0x0000007c0b007388 */ /* 0x000fe20000000800 */
[----:B------:R-:W-:Y:S02]  /*12110*/  IADD3 R19, R10, R11, RZ ;  /* 0x0000000b0a137210 */ /* 0x000fe40007ffe0ff */
[-C--:B------:R-:W-:Y:S01]  /*12120*/  IADD3 R21, R13, R10.reuse, RZ ;  /* 0x0000000a0d157210 */ /* 0x080fe20007ffe0ff */
[----:B------:R-:W-:Y:S01]  /*12130*/  STS [R11+0x400], R126 ;  /* 0x0004007e0b007388 */ /* 0x000fe20000000800 */
[----:B------:R-:W-:-:S02]  /*12140*/  IADD3 R23, R15, R10, RZ ;  /* 0x0000000a0f177210 */ /* 0x000fc40007ffe0ff */
[----:B------:R-:W-:Y:S01]  /*12150*/  LEA.HI R59, R59, R6, RZ, 0x3 ;  /* 0x000000063b3b7211 */ /* 0x000fe200078f18ff */
[----:B------:R-:W-:Y:S03]  /*12160*/  STS [R13], R120 ;  /* 0x000000780d007388 */ /* 0x000fe60000000800 */
[----:B------:R-:W-:Y:S01]  /*12170*/  LOP3.LUT R59, R59, 0xffffff8, RZ, 0xc0, !PT ;  /* 0x0ffffff83b3b7812 */ /* 0x000fe200078ec0ff */
[----:B------:R-:W-:Y:S03]  /*12180*/  STS [R13+0x400], R122 ;  /* 0x0004007a0d007388 */ /* 0x000fe60000000800 */
[----:B------:R-:W-:Y:S01]  /*12190*/  IADD3 R6, R6, -R59, RZ ;  /* 0x8000003b06067210 */ /* 0x000fe20007ffe0ff */
[----:B------:R-:W-:Y:S01]  /*121a0*/  STS [R15], R116 ;  /* 0x000000740f007388 */ /* 0x000fe20000000800 */
[----:B------:R-:W-:Y:S01]  /*121b0*/  MOV R59, 0x7f800000 ;  /* 0x7f800000003b7802 */ /* 0x000fe20000000f00 */
[----:B------:R-:W-:-:S02]  /*121c0*/  @P3 FFMA.FTZ R59, R3, c[0x0][0x238], R0 ;  /* 0x00008e00033b3a23 */ /* 0x000fc40000010000 */
        /* <DEDUP_REMOVED lines=33> */
[----:B-1----:R-:W-:-:S03]  /*123e0*/  LOP3.LUT R9, R5, 0xffffffe0, RZ, 0xc0, !PT ;  /* 0xffffffe005097812 */ /* 0x002fc600078ec0ff */
[----:B------:R2:W-:Y:S01]  /*123f0*/  STS [R17+0x8000], R84 ;  /* 0x0080005411007388 */ /* 0x0005e20000000800 */
[----:B------:R-:W-:-:S03]  /*12400*/  IADD3 R58, -R9, R4, RZ ;  /* 0x00000004093a7210 */ /* 0x000fc60007ffe1ff */
[----:B------:R2:W-:Y:S01]  /*12410*/  STS [R17+0x8400], R86 ;  /* 0x0084005611007388 */ /* 0x0005e20000000800 */
[----:B------:R-:W-:-:S03]  /*12420*/  LOP3.LUT P0, RZ, R58, 0x3, RZ, 0xc0, !PT ;  /* 0x000000033aff7812 */ /* 0x000fc6000780c0ff */
[----:B------:R2:W-:Y:S04]  /*12430*/  STS [R19+0x8000], R88 ;  /* 0x0080005813007388 */ /* 0x0005e80000000800 */
[----:B------:R2:W-:Y:S04]  /*12440*/  STS [R19+0x8400], R90 ;  /* 0x0084005a13007388 */ /* 0x0005e80000000800 */
[----:B------:R2:W-:Y:S04]  /*12450*/  STS [R21+0x8000], R92 ;  /* 0x0080005c15007388 */ /* 0x0005e80000000800 */
[----:B------:R2:W-:Y:S04]  /*12460*/  STS [R21+0x8400], R94 ;  /* 0x0084005e15007388 */ /* 0x0005e80000000800 */
[----:B------:R2:W-:Y:S04]  /*12470*/  STS [R23+0x8000], R96 ;  /* 0x0080006017007388 */ /* 0x0005e80000000800 */
[----:B------:R2:W-:Y:S04]  /*12480*/  STS [R23+0x8400], R98 ;  /* 0x0084006217007388 */ /* 0x0005e80000000800 */
[----:B------:R-:W-:Y:S06]  /*12490*/  BAR.SYNC.DEFER_BLOCKING 0x0 ;  /* 0x0000000000007b1d */ /* 0x000fec0000010000 */
[----:B------:R-:W1:Y:S04]  /*124a0*/  S2R R56, SR_TID.X ;  /* 0x0000000000387919 */ /* 0x000e680000002100 */
[----:B------:R2:W3:Y:S04]  /*124b0*/  LDS.128 R48, [R199] ;  /* 0x00000000c7307984 */ /* 0x0004e80000000c00 */
[----:B------:R2:W4:Y:S01]  /*124c0*/  LDS.128 R44, [R199+0x1000] ;  /* 0x00100000c72c7984 */ /* 0x0005220000000c00 */
[----:B-1----:R-:W-:-:S03]  /*124d0*/  SHF.R.S32.HI R57, RZ, 0x1f, R56 ;  /* 0x0000001fff397819 */ /* 0x002fc60000011438 */
[----:B------:R2:W1:Y:S01]  /*124e0*/  LDS.128 R40, [R199+0x2000] ;  /* 0x00200000c7287984 */ /* 0x0004620000000c00 */
[----:B------:R-:W-:-:S03]  /*124f0*/  LEA.HI R5, R57, R56, RZ, 0x5 ;  /* 0x0000003839057211 */ /* 0x000fc600078f28ff */
[----:B------:R2:W1:Y:S01]  /*12500*/  LDS.128 R36, [R199+0x3000] ;  /* 0x00300000c7247984 */ /* 0x0004620000000c00 */
[----:B------:R-:W-:-:S03]  /*12510*/  LOP3.LUT R5, R5, 0xffffffe0, RZ, 0xc0, !PT ;  /* 0xffffffe005057812 */ /* 0x000fc600078ec0ff */
[----:B------:R2:W1:Y:S01]  /*12520*/  LDS.128 R32, [R199+0x4000] ;  /* 0x00400000c7207984 */ /* 0x0004620000000c00 */
[----:B------:R-:W-:-:S03]  /*12530*/  IADD3 R5, -R5, R56, RZ ;  /* 0x0000003805057210 */ /* 0x000fc60007ffe1ff */
[----:B------:R2:W1:Y:S01]  /*12540*/  LDS.128 R28, [R199+0x5000] ;  /* 0x00500000c71c7984 */ /* 0x0004620000000c00 */
[----:B------:R-:W-:-:S03]  /*12550*/  SHF.R.S32.HI R58, RZ, 0x1f, R5 ;  /* 0x0000001fff3a7819 */ /* 0x000fc60000011405 */
[----:B------:R2:W1:Y:S01]  /*12560*/  LDS.128 R24, [R199+0x6000] ;  /* 0x00600000c7187984 */ /* 0x0004620000000c00 */
[----:B------:R-:W-:-:S03]  /*12570*/  LEA.HI R5, R58, R5, RZ, 0x2 ;  /* 0x000000053a057211 */ /* 0x000fc600078f10ff */
[----:B------:R2:W1:Y:S01]  /*12580*/  LDS.128 R20, [R199+0x7000] ;  /* 0x00700000c7147984 */ /* 0x0004620000000c00 */
[----:B------:R-:W-:Y:S01]  /*12590*/  MOV R58, 0x7f800000 ;  /* 0x7f800000003a7802 */ /* 0x000fe20000000f00 */
[----:B------:R-:W-:Y:S01]  /*125a0*/  @P4 FFMA.FTZ R58, R132, c[0x0][0x238], R61 ;  /* 0x00008e00843a4a23 */ /* 0x000fe2000001003d */
[----:B------:R-:W-:Y:S01]  /*125b0*/  SHF.R.S32.HI R5, RZ, 0x2, R5 ;  /* 0x00000002ff057819 */ /* 0x000fe20000011405 */
[----:B------:R2:W1:Y:S03]  /*125c0*/  LDS.128 R16, [R199+0x8000] ;  /* 0x00800000c7107984 */ /* 0x0004660000000c00 */
[----:B------:R-:W-:Y:S01]  /*125d0*/  LEA R5, R6, R5, 0x4 ;  /* 0x0000000506057211 */ /* 0x000fe200078e20ff */
[----:B------:R2:W1:Y:S04]  /*125e0*/  LDS.128 R12, [R199+0x9000] ;  /* 0x00900000c70c7984 */ /* 0x0004680000000c00 */
[----:B------:R2:W1:Y:S04]  /*125f0*/  LDS.128 R8, [R199+0xa000] ;  /* 0x00a00000c7087984 */ /* 0x0004680000000c00 */
[----:B------:R2:W1:Y:S01]  /*12600*/  LDS.128 R52, [R199+0xb000] ;  /* 0x00b00000c7347984 */ /* 0x0004620000000c00 */
[----:B------:R-:W-:Y:S05]  /*12610*/  @P0 BRA `(.L_x_442) ;  /* 0x0000010000000947 */ /* 0x000fea0003800000 */
[----:B---34-:R-:W-:Y:S01]  /*12620*/  UIMAD UR7, UR13, -0x80, UR12 ;  /* 0xffffff800d0778a4 */ /* 0x018fe2000f8e020c */
        /* <DEDUP_REMOVED lines=15> */
.L_x_442:
[----:B---34-:R-:W-:Y:S05]  /*12720*/  BSYNC B0 ;  /* 0x0000000000007941 */ /* 0x018fea0003800000 */
.L_x_441:
[----:B------:R-:W3:Y:S01]  /*12730*/  S2R R0, SR_CTAID.Z ;  /* 0x0000000000007919 */ /* 0x000ee20000002700 */
[----:B------:R-:W-:Y:S01]  /*12740*/  LEA.HI R3, R7, R4, RZ, 0x3 ;  /* 0x0000000407037211 */ /* 0x000fe200078f18ff */
[----:B------:R-:W-:Y:S01]  /*12750*/  UIMAD UR12, UR13, -0x80, UR12 ;  /* 0xffffff800d0c78a4 */ /* 0x000fe2000f8e020c */
[----:B------:R-:W-:Y:S01]  /*12760*/  SHF.R.S32.HI R2, RZ, 0x1f, R210 ;  /* 0x0000001fff027819 */ /* 0x000fe200000114d2 */
[----:B------:R-:W-:Y:S01]  /*12770*/  USHF.R.S32.HI UR7, URZ, 0x1f, UR16 ;  /* 0x0000001f3f077899 */ /* 0x000fe20008011410 */
[----:B------:R-:W-:Y:S01]  /*12780*/  IADD3 R4, P0, R210, UR20, RZ ;  /* 0x00000014d2047c10 */ /* 0x000fe2000ff1e0ff */
[----:B------:R-:W-:Y:S01]  /*12790*/  ULDC.64 UR4, c[0x0][0x1f0] ;  /* 0x00007c0000047ab9 */ /* 0x000fe20000000a00 */
[----:B------:R-:W-:Y:S01]  /*127a0*/  SHF.R.S32.HI R3, RZ, 0x3, R3 ;  /* 0x00000003ff037819 */ /* 0x000fe20000011403 */
[----:B------:R-:W-:Y:S01]  /*127b0*/  UIMAD UR4, UR7, UR4, URZ ;  /* 0x00000004070472a4 */ /* 0x000fe2000f8e023f */
[----:B------:R-:W-:Y:S01]  /*127c0*/  IADD3.X R5, R2, UR8, RZ, P0, !PT ;  /* 0x0000000802057c10 */ /* 0x000fe200087fe4ff */
[----:B------:R-:W-:Y:S01]  /*127d0*/  IMAD.U32 R2, RZ, RZ, UR11 ;  /* 0x0000000bff027e24 */ /* 0x000fe2000f8e00ff */
[----:B------:R-:W-:Y:S01]  /*127e0*/  ISETP.GE.AND P0, PT, R3, UR12, PT ;  /* 0x0000000c03007c0c */ /* 0x000fe2000bf06270 */
[----:B------:R-:W-:Y:S01]  /*127f0*/  UIMAD UR4, UR16, UR5, UR4 ;  /* 0x00000005100472a4 */ /* 0x000fe2000f8e0204 */
[----:B------:R-:W-:Y:S01]  /*12800*/  LEA.HI R56, R57, R56, RZ, 0x3 ;  /* 0x0000003839387211 */ /* 0x000fe200078f18ff */
[----:B------:R-:W-:Y:S03]  /*12810*/  BSSY B0, `(.L_x_443) ;  /* 0x0000014000007945 */ /* 0x000fe60003800000 */
[----:B------:R-:W-:-:S04]  /*12820*/  SHF.R.S32.HI R56, RZ, 0x3, R56 ;  /* 0x00000003ff387819 */ /* 0x000fc80000011438 */
[----:B------:R-:W-:Y:S01]  /*12830*/  SHF.R.S32.HI R57, RZ, 0x1f, R56 ;  /* 0x0000001fff397819 */ /* 0x000fe20000011438 */
[----:B---3--:R-:W-:-:S04]  /*12840*/  IMAD.WIDE.U32 R4, R0, c[0x0][0x1f0], R4 ;  /* 0x00007c0000047a25 */ /* 0x008fc800078e0004 */
[----:B------:R-:W-:Y:S01]  /*12850*/  IMAD.WIDE R6, R2, 0x80, R56 ;  /* 0x0000008002067825 */ /* 0x000fe200078e0238 */
[----:B------:R-:W-:Y:S01]  /*12860*/  IADD3 R59, R5, UR4, RZ ;  /* 0x00000004053b7c10 */ /* 0x000fe2000fffe0ff */
        /* <DEDUP_REMOVED lines=12> */
[----:B-1----:R3:W-:Y:S04]  /*12930*/  @!P1 STG.E.128 [R60.64+0x80], R32 ;  /* 0x000080203c009986 */ /* 0x0027e8000c101d0e */
[----:B------:R3:W-:Y:S02]  /*12940*/  @!P0 STG.E.128 [R60.64+0x100], R16 ;  /* 0x000100103c008986 */ /* 0x0007e4000c101d0e */
.L_x_444:
[----:B------:R-:W-:Y:S05]  /*12950*/  BSYNC B0 ;  /* 0x0000000000007941 */ /* 0x000fea0003800000 */
.L_x_443:
[----:B------:R-:W-:Y:S01]  /*12960*/  IADD3 R0, R56, 0x20, RZ ;  /* 0x0000002038007810 */ /* 0x000fe20007ffe0ff */
[----:B------:R-:W-:Y:S03]  /*12970*/  BSSY B0, `(.L_x_445) ;  /* 0x0000013000007945 */ /* 0x000fe60003800000 */
[----:B------:R-:W-:-:S13]  /*12980*/  ISETP.GE.AND P0, PT, R0, UR6, PT ;  /* 0x0000000600007c0c */ /* 0x000fda000bf06270 */
[----:B------:R-:W-:Y:S05]  /*12990*/  @P0 BRA `(.L_x_446) ;  /* 0x0000010000000947 */ /* 0x000fea0003800000 */
[----:B------:R-:W-:Y:S01]  /*129a0*/  IADD3 R2, P0, R6, 0x20, RZ ;  /* 0x0000002006027810 */ /* 0x000fe20007f1e0ff */
[----:B-1-3--:R-:W-:Y:S01]  /*129b0*/  IMAD.MOV.U32 R16, RZ, RZ, R4 ;  /* 0x000000ffff107224 */ /* 0x00afe200078e0004 */
[----:B--2---:R-:W-:Y:S02]  /*129c0*/  MOV R17, R59 ;  /* 0x0000003b00117202 */ /* 0x004fe40000000f00 */
        /* <DEDUP_REMOVED lines=13> */
.L_x_446:
[----:B------:R-:W-:Y:S05]  /*12aa0*/  BSYNC B0 ;  /* 0x0000000000007941 */ /* 0x000fea0003800000 */
.L_x_445:
[----:B------:R-:W-:Y:S01]  /*12ab0*/  IADD3 R0, R56, 0x40, RZ ;  /* 0x0000004038007810 */ /* 0x000fe20007ffe0ff */
[----:B------:R-:W-:Y:S03]  /*12ac0*/  BSSY B0, `(.L_x_447) ;  /* 0x0000013000007945 */ /* 0x000fe60003800000 */
[----:B------:R-:W-:-:S13]  /*12ad0*/  ISETP.GE.AND P0, PT, R0, UR6, PT ;  /* 0x0000000600007c0c */ /* 0x000fda000bf06270 */
[----:B------:R-:W-:Y:S05]  /*12ae0*/  @P0 BRA `(.L_x_448) ;  /* 0x0000010000000947 */ /* 0x000fea0003800000 */
[----:B-1----:R-:W-:Y:S01]  /*12af0*/  IADD3 R2, P0, R6, 0x40, RZ ;  /* 0x0000004006027810 */ /* 0x002fe20007f1e0ff */
[----:B------:R-:W-:Y:S01]  /*12b00*/  IMAD.MOV.U32 R12, RZ, RZ, R4 ;  /* 0x000000ffff0c7224 */ /* 0x000fe200078e0004 */
        /* <DEDUP_REMOVED lines=14> */
.L_x_448:
[----:B------:R-:W-:Y:S05]  /*12bf0*/  BSYNC B0 ;  /* 0x0000000000007941 */ /* 0x000fea0003800000 */
.L_x_447:
[----:B------:R-:W-:-:S04]  /*12c00*/  IADD3 R56, R56, 0x60, RZ ;  /* 0x0000006038387810 */ /* 0x000fc80007ffe0ff */
[----:B------:R-:W-:-:S13]  /*12c10*/  ISETP.GE.AND P0, PT, R56, UR6, PT ;  /* 0x0000000638007c0c */ /* 0x000fda000bf06270 */
        /* <DEDUP_REMOVED lines=18> */
.L_x_449:
        /* <DEDUP_REMOVED lines=12> */
.L_x_1284:


//--------------------- .text._ZN5flash16flash_fwd_kernelI23Flash_fwd_kernel_traitsILi192ELi128ELi64ELi8ELb0ELb0EN7cutlass6half_tE19Flash_kernel_traitsILi192ELi128ELi64ELi8ES3_EELb0ELb0ELb1ELb1ELb0ELb0ELb1ELb0EEEvNS_16Flash_fwd_paramsE --------------------------
	.section	.text._ZN5flash16flash_fwd_kernelI23Flash_fwd_kernel_traitsILi192ELi128ELi64ELi8ELb0ELb0EN7cutlass6half_tE19Flash_kernel_traitsILi192ELi128ELi64ELi8ES3_EELb0ELb0ELb1ELb1ELb0ELb0ELb1ELb0EEEvNS_16Flash_fwd_paramsE,"ax",@progbits
	.sectioninfo	@"SHI_REGISTERS=255"
	.align	128
        .global         _ZN5flash16flash_fwd_kernelI23Flash_fwd_kernel_traitsILi192ELi128ELi64ELi8ELb0ELb0EN7cutlass6half_tE19Flash_kernel_traitsILi192ELi128ELi64ELi8ES3_EELb0ELb0ELb1ELb1ELb0ELb0ELb1ELb0EEEvNS_16Flash_fwd_paramsE
        .type           _ZN5flash16flash_fwd_kernelI23Flash_fwd_kernel_traitsILi192ELi128ELi64ELi8ELb0ELb0EN7cutlass6half_tE19Flash_kernel_traitsILi192ELi128ELi64ELi8ES3_EELb0ELb0ELb1ELb1ELb0ELb0ELb1ELb0EEEvNS_16Flash_fwd_paramsE,@function
        .size           _ZN5flash16flash_fwd_kernelI23Flash_fwd_kernel_traitsILi192ELi128ELi64ELi8ELb0ELb0EN7cutlass6half_tE19Flash_kernel_traitsILi192ELi128ELi64ELi8ES3_EELb0ELb0ELb1ELb1ELb0ELb0ELb1ELb0EEEvNS_16Flash_fwd_paramsE,(.L_x_1285 - _ZN5flash16flash_fwd_kernelI23Flash_fwd_kernel_traitsILi192ELi128ELi64ELi8ELb0ELb0EN7cutlass6half_tE19Flash_kernel_traitsILi192ELi128ELi64ELi8ES3_EELb0ELb0ELb1ELb1ELb0ELb0ELb1ELb0EEEvNS_16Flash_fwd_paramsE)
        .other          _ZN5flash16flash_fwd_kernelI23Flash_fwd_kernel_traitsILi192ELi128ELi64ELi8ELb0ELb0EN7cutlass6half_tE19Flash_kernel_traitsILi192ELi128ELi64ELi8ES3_EELb0ELb0ELb1ELb1ELb0ELb0ELb1ELb0EEEvNS_16Flash_fwd_paramsE,@"STO_CUDA_ENTRY STV_DEFAULT"
_ZN5flash16flash_fwd_kernelI23Flash_fwd_kernel_traitsILi192ELi128ELi64ELi8ELb0ELb0EN7cutlass6half_tE19Flash_kernel_traitsILi192ELi128ELi64ELi8ES3_EELb0ELb0ELb1ELb1ELb0ELb0ELb1ELb0EEEvNS_16Flash_fwd_paramsE:
.text._ZN5flash16flash_fwd_kernelI23Flash_fwd_kernel_traitsILi192ELi128ELi64ELi8ELb0ELb0EN7cutlass6half_tE19Flash_kernel_traitsILi192ELi128ELi64ELi8ES3_EELb0ELb0ELb1ELb1ELb0ELb0ELb1ELb0EEEvNS_16Flash_fwd_paramsE:
        /* <DEDUP_REMOVED lines=55> */
.L_x_450:
[----:B------:R-:W-:Y:S02]  /*0370*/  ULDC UR6, c[0x0][0x218] ;  /* 0x0000860000067ab9 */ /* 0x000fe40000000800 */
.L_x_451:
        /* <DEDUP_REMOVED lines=122> */
.L_x_454:
[----:B------:R-:W-:Y:S05]  /*0b20*/  BSYNC B0 ;  /* 0x0000000000007941 */ /* 0x000fea0003800000 */
.L_x_453:
        /* <DEDUP_REMOVED lines=20> */
.L_x_456:
[----:B------:R-:W-:Y:S05]  /*0c70*/  BSYNC B0 ;  /* 0x0000000000007941 */ /* 0x000fea0003800000 */
.L_x_455:
        /* <DEDUP_REMOVED lines=20> */
.L_x_458:
[----:B------:R-:W-:Y:S05]  /*0dc0*/  BSYNC B0 ;  /* 0x0000000000007941 */ /* 0x000fea0003800000 */
.L_x_457:
        /* <DEDUP_REMOVED lines=19> */
.L_x_460:
[----:B------:R-:W-:Y:S05]  /*0f00*/  BSYNC B0 ;  /* 0x0000000000007941 */ /* 0x000fea0003800000 */
.L_x_459:
        /* <DEDUP_REMOVED lines=35> */
.L_x_452:
        /* <DEDUP_REMOVED lines=32> */
.L_x_461:
        /* <DEDUP_REMOVED lines=44> */
.L_x_462:
        /* <DEDUP_REMOVED lines=111> */
.L_x_464:
[----:B------:R-:W-:Y:S05]  /*1cf0*/  BSYNC B0 ;  /* 0x0000000000007941 */ /* 0x000fea0003800000 */
.L_x_463:
        /* <DEDUP_REMOVED lines=37> */
.L_x_466:
[----:B------:R-:W-:Y:S05]  /*1f50*/  BSYNC B0 ;  /* 0x0000000000007941 */ /* 0x000fea0003800000 */
.L_x_465:
        /* <DEDUP_REMOVED lines=37> */
.L_x_468:
[----:B------:R-:W-:Y:S05]  /*21b0*/  BSYNC B0 ;  /* 0x0000000000007941 */ /* 0x000fea0003800000 */
.L_x_467:
        /* <DEDUP_REMOVED lines=40> */
.L_x_470:
[----:B------:R-:W-:Y:S05]  /*2440*/  BSYNC B0 ;  /* 0x0000000000007941 */ /* 0x000fea0003800000 */
.L_x_469:
        /* <DEDUP_REMOVED lines=37> */
.L_x_472:
[----:B------:R-:W-:Y:S05]  /*26a0*/  BSYNC B0 ;  /* 0x0000000000007941 */ /* 0x000fea0003800000 */
.L_x_471:
        /* <DEDUP_REMOVED lines=34> */
.L_x_474:
[----:B------:R-:W-:Y:S05]  /*28d0*/  BSYNC B0 ;  /* 0x0000000000007941 */ /* 0x000fea0003800000 */
.L_x_473:
        /* <DEDUP_REMOVED lines=70> */
.L_x_476:
[----:B--2---:R-:W-:Y:S05]  /*2d40*/  BSYNC B0 ;  /* 0x0000000000007941 */ /* 0x004fea0003800000 */
.L_x_475:
        /* <DEDUP_REMOVED lines=36> */
.L_x_478:
[----:B------:R-:W-:Y:S05]  /*2f90*/  BSYNC B0 ;  /* 0x0000000000007941 */ /* 0x000fea0003800000 */
.L_x_477:
        /* <DEDUP_REMOVED lines=19> */
[----:B------:R-:W-:Y:S02]  /*30d0*/  IMAD R201, R201, 0x200, R6 ;  /* 0x00000200c9c97824 */ /* 0x000fe400078e0206 */
[----:B------:R-:W-:Y:S01]  /*30e0*/  IMAD.IADD R4, R4, 0x1, R77 ;  /* 0x0000000104047824 */ /* 0x000fe200078e024d */
[----:B------:R-:W-:Y:S01]  /*30f0*/  LDSM.16.M88.4 R64, [R197] ;  /* 0x00000000c540783b */ /* 0x000fe20000000200 */
[----:B------:R-:W-:-:S03]  /*3100*/  IMAD.SHL.U32 R201, R201, 0x2, RZ ;  /* 0x00000002c9c97824 */ /* 0x000fc600078e00ff */
[----:B------:R-:W-:Y:S02]  /*3110*/  IADD3 R217, R4, UR4, RZ ;  /* 0x0000000404d97c10 */ /* 0x000fe4000fffe0ff */
[----:B------:R-:W3:Y:S01]  /*3120*/  LDSM.16.M88.4 R40, [R201+0xc000] ;  /* 0x00c00000c928783b */ /* 0x000ee20000000200 */
[C---:B------:R-:W-:Y:S02]  /*3130*/  IADD3 R2, R201.reuse, 0xc000, RZ ;  /* 0x0000c000c9027810 */ /* 0x040fe40007ffe0ff */
[----:B------:R-:W-:Y:S01]  /*3140*/  IADD3 R199, R201, 0xc020, RZ ;  /* 0x0000c020c9c77810 */ /* 0x000fe20007ffe0ff */
[----:B------:R-:W4:Y:S01]  /*3150*/  LDSM.16.M88.4 R32, [R201+0xc800] ;  /* 0x00c80000c920783b */ /* 0x000f220000000200 */
[----:B------:R-:W-:Y:S01]  /*3160*/  @P1 IADD3 R199, R2, -0x20, RZ ;  /* 0xffffffe002c71810 */ /* 0x000fe20007ffe0ff */
[----:B------:R-:W-:Y:S01]  /*3170*/  IMAD.MOV.U32 R2, RZ, RZ, 0x40 ;  /* 0x00000040ff027424 */ /* 0x000fe200078e00ff */
[----:B------:R-:W-:Y:S01]  /*3180*/  IADD3 R107, R4, 0x8, RZ ;  /* 0x00000008046b7810 */ /* 0x000fe20007ffe0ff */
[----:B------:R-:W5:Y:S01]  /*3190*/  LDSM.16.M88.4 R24, [R201+0xd000] ;  /* 0x00d00000c918783b */ /* 0x000f620000000200 */
[----:B------:R-:W-:-:S02]  /*31a0*/  IADD3 R216, R217, -c[0x0][0x2e4], RZ ;  /* 0x8000b900d9d87a10 */ /* 0x000fc40007ffe0ff */
[----:B------:R-:W-:Y:S01]  /*31b0*/  SEL R2, R2, 0xffffffc0, !P2 ;  /* 0xffffffc002027807 */ /* 0x000fe20005000000 */
[----:B------:R-:W1:Y:S01]  /*31c0*/  LDSM.16.M88.4 R48, [R201+0xd800] ;  /* 0x00d80000c930783b */ /* 0x000e620000000200 */
[----:B------:R-:W-:Y:S01]  /*31d0*/  IADD3 R214, R107, UR4, RZ ;  /* 0x000000046bd67c10 */ /* 0x000fe2000fffe0ff */
[----:B------:R-:W-:Y:S01]  /*31e0*/  ULDC UR4, c[0x0][0x2e8] ;  /* 0x0000ba0000047ab9 */ /* 0x000fe20000000800 */
[----:B------:R-:W-:Y:S01]  /*31f0*/  IMNMX R216, RZ, R216, !PT ;  /* 0x000000d8ffd87217 */ /* 0x000fe20007800200 */
[----:B------:R-:W2:Y:S01]  /*3200*/  LDSM.16.M88.4 R20, [R199] ;  /* 0x00000000c714783b */ /* 0x000ea20000000200 */
[----:B------:R-:W-:Y:S01]  /*3210*/  IMAD.IADD R195, R201, 0x1, R2 ;  /* 0x00000001c9c37824 */ /* 0x000fe200078e0202 */
[----:B------:R-:W-:Y:S01]  /*3220*/  UIADD3 UR4, UR5, UR4, URZ ;  /* 0x0000000405047290 */ /* 0x000fe2000fffe03f */
[----:B------:R-:W-:Y:S01]  /*3230*/  IMAD.IADD R188, R2, 0x1, R199 ;  /* 0x0000000102bc7824 */ /* 0x000fe200078e02c7 */
[----:B-1----:R-:W1:Y:S01]  /*3240*/  LDSM.16.M88.4 R12, [R199+0x800] ;  /* 0x00080000c70c783b */ /* 0x002e620000000200 */
[----:B------:R-:W-:-:S02]  /*3250*/  IADD3 R213, R214, -c[0x0][0x2e4], RZ ;  /* 0x8000b900d6d57a10 */ /* 0x000fc40007ffe0ff */
[----:B------:R-:W-:Y:S01]  /*3260*/  IADD3 R191, R199, 0x800, RZ ;  /* 0x00000800c7bf7810 */ /* 0x000fe20007ffe0ff */
[----:B------:R-:W1:Y:S01]  /*3270*/  LDSM.16.M88.4 R16, [R199+0x1000] ;  /* 0x00100000c710783b */ /* 0x000e620000000200 */
[----:B------:R-:W-:Y:S02]  /*3280*/  IADD3 R215, R4, UR4, RZ ;  /* 0x0000000404d77c10 */ /* 0x000fe4000fffe0ff */
[----:B------:R-:W-:Y:S01]  /*3290*/  IADD3 R212, R107, UR4, RZ ;  /* 0x000000046bd47c10 */ /* 0x000fe2000fffe0ff */
[----:B------:R-:W1:Y:S01]  /*32a0*/  LDSM.16.M88.4 R56, [R199+0x1800] ;  /* 0x00180000c738783b */ /* 0x000e620000000200 */
[----:B------:R-:W-:Y:S02]  /*32b0*/  IMNMX R215, R215, UR21, PT ;  /* 0x00000015d7d77c17 */ /* 0x000fe4000b800200 */
[----:B------:R-:W-:Y:S01]  /*32c0*/  IMNMX R212, R212, UR21, PT ;  /* 0x00000015d4d47c17 */ /* 0x000fe2000b800200 */
[----:B------:R-:W-:Y:S01]  /*32d0*/  LDSM.16.M88.4 R60, [R188] ;  /* 0x00000000bc3c783b */ /* 0x000fe20000000200 */
[----:B------:R-:W-:-:S02]  /*32e0*/  IMNMX R213, RZ, R213, !PT ;  /* 0x000000d5ffd57217 */ /* 0x000fc40007800200 */
[C---:B------:R-:W-:Y:S01]  /*32f0*/  IADD3 R190, R199.reuse, 0x1000, RZ ;  /* 0x00001000c7be7810 */ /* 0x040fe20007ffe0ff */
[----:B------:R-:W-:Y:S01]  /*3300*/  LDSM.16.M88.4 R72, [R195+0xd800] ;  /* 0x00d80000c348783b */ /* 0x000fe20000000200 */
[C---:B------:R-:W-:Y:S02]  /*3310*/  IADD3 R189, R199.reuse, 0x1800, RZ ;  /* 0x00001800c7bd7810 */ /* 0x040fe40007ffe0ff */
[C---:B------:R-:W-:Y:S01]  /*3320*/  IADD3 R187, R199.reuse, 0x2000, RZ ;  /* 0x00002000c7bb7810 */ /* 0x040fe20007ffe0ff */
[----:B---3--:R-:W-:Y:S01]  /*3330*/  HMMA.16816.F32 R44, R68, R40, RZ ;  /* 0x00000028442c723c */ /* 0x008fe200000018ff */
[C---:B------:R-:W-:Y:S02]  /*3340*/  IADD3 R186, R199.reuse, 0x2800, RZ ;  /* 0x00002800c7ba7810 */ /* 0x040fe40007ffe0ff */
[C---:B------:R-:W-:Y:S02]  /*3350*/  IADD3 R185, R199.reuse, 0x3000, RZ ;  /* 0x00003000c7b97810 */ /* 0x040fe40007ffe0ff */
[----:B------:R-:W-:-:S02]  /*3360*/  IADD3 R184, R199, 0x3800, RZ ;  /* 0x00003800c7b87810 */ /* 0x000fc40007ffe0ff */
[C---:B------:R-:W-:Y:S01]  /*3370*/  IADD3 R183, R199.reuse, 0x4000, RZ ;  /* 0x00004000c7b77810 */ /* 0x040fe20007ffe0ff */
[----:B----4-:R-:W-:Y:S01]  /*3380*/  HMMA.16816.F32 R36, R68, R32, RZ ;  /* 0x000000204424723c */ /* 0x010fe200000018ff */
[C---:B------:R-:W-:Y:S02]  /*3390*/  IADD3 R182, R199.reuse, 0x4800, RZ ;  /* 0x00004800c7b67810 */ /* 0x040fe40007ffe0ff */
[C---:B------:R-:W-:Y:S02]  /*33a0*/  IADD3 R181, R199.reuse, 0x5000, RZ ;  /* 0x00005000c7b57810 */ /* 0x040fe40007ffe0ff */
[----:B------:R-:W-:-:S03]  /*33b0*/  IADD3 R180, R199, 0x5800, RZ ;  /* 0x00005800c7b47810 */ /* 0x000fc60007ffe0ff */
[C---:B------:R-:W-:Y:S08]  /*33c0*/  HMMA.16816.F32 R40, R68.reuse, R42, RZ ;  /* 0x0000002a4428723c */ /* 0x040ff000000018ff */
[C---:B------:R-:W-:Y:S08]  /*33d0*/  HMMA.16816.F32 R32, R68.reuse, R34, RZ ;  /* 0x000000224420723c */ /* 0x040ff000000018ff */
[C---:B-----5:R-:W-:Y:S08]  /*33e0*/  HMMA.16816.F32 R28, R68.reuse, R24, RZ ;  /* 0x00000018441c723c */ /* 0x060ff000000018ff */
[C---:B------:R-:W-:Y:S08]  /*33f0*/  HMMA.16816.F32 R24, R68.reuse, R26, RZ ;  /* 0x0000001a4418723c */ /* 0x040ff000000018ff */
[C---:B------:R-:W-:Y:S08]  /*3400*/  HMMA.16816.F32 R8, R68.reuse, R48, RZ ;  /* 0x000000304408723c */ /* 0x040ff000000018ff */
[----:B------:R-:W-:Y:S01]  /*3410*/  HMMA.16816.F32 R68, R68, R50, RZ ;  /* 0x000000324444723c */ /* 0x000fe200000018ff */
[----:B------:R-:W-:Y:S07]  /*3420*/  LDSM.16.M88.4 R48, [R195+0xc000] ;  /* 0x00c00000c330783b */ /* 0x000fee0000000200 */
[C---:B--2---:R-:W-:Y:S08]  /*3430*/  HMMA.16816.F32 R44, R52.reuse, R20, R44 ;  /* 0x00000014342c723c */ /* 0x044ff0000000182c */
[C---:B------:R-:W-:Y:S01]  /*3440*/  HMMA.16816.F32 R40, R52.reuse, R22, R40 ;  /* 0x000000163428723c */ /* 0x040fe20000001828 */
[----:B------:R-:W-:Y:S07]  /*3450*/  LDSM.16.M88.4 R20, [R195+0xc800] ;  /* 0x00c80000c314783b */ /* 0x000fee0000000200 */
[C---:B-1----:R-:W-:Y:S08]  /*3460*/  HMMA.16816.F32 R36, R52.reuse, R12, R36 ;  /* 0x0000000c3424723c */ /* 0x042ff00000001824 */
[C---:B------:R-:W-:Y:S01]  /*3470*/  HMMA.16816.F32 R32, R52.reuse, R14, R32 ;  /* 0x0000000e3420723c */ /* 0x040fe20000001820 */
[----:B------:R-:W1:Y:S07]  /*3480*/  LDSM.16.M88.4 R12, [R198] ;  /* 0x00000000c60c783b */ /* 0x000e6e0000000200 */
[C---:B------:R-:W-:Y:S08]  /*3490*/  HMMA.16816.F32 R28, R52.reuse, R16, R28 ;  /* 0x00000010341c723c */ /* 0x040ff0000000181c */
[C---:B------:R-:W-:Y:S01]  /*34a0*/  HMMA.16816.F32 R24, R52.reuse, R18, R24 ;  /* 0x000000123418723c */ /* 0x040fe20000001818 */
[----:B------:R-:W2:Y:S07]  /*34b0*/  LDSM.16.M88.4 R16, [R195+0xd000] ;  /* 0x00d00000c310783b */ /* 0x000eae0000000200 */
[C---:B------:R-:W-:Y:S08]  /*34c0*/  HMMA.16816.F32 R8, R52.reuse, R56, R8 ;  /* 0x000000383408723c */ /* 0x040ff00000001808 */
        /* <DEDUP_REMOVED lines=9> */
[C---:B--2---:R-:W-:Y:S08]  /*3560*/  HMMA.16816.F32 R28, R12.reuse, R16, R28 ;  /* 0x000000100c1c723c */ /* 0x044ff0000000181c */
[----:B------:R-:W-:Y:S01]  /*3570*/  HMMA.16816.F32 R24, R12, R18, R24 ;  /* 0x000000120c18723c */ /* 0x000fe20000001818 */
[----:B------:R-:W1:Y:S07]  /*3580*/  LDSM.16.M88.4 R16, [R201+0xe000] ;  /* 0x00e00000c910783b */ /* 0x000e6e0000000200 */
[C---:B---3--:R-:W-:Y:S08]  /*3590*/  HMMA.16816.F32 R36, R64.reuse, R56, R36 ;  /* 0x000000384024723c */ /* 0x048ff00000001824 */
[C---:B------:R-:W-:Y:S01]  /*35a0*/  HMMA.16816.F32 R32, R64.reuse, R58, R32 ;  /* 0x0000003a4020723c */ /* 0x040fe20000001820 */
[----:B------:R-:W2:Y:S07]  /*35b0*/  LDSM.16.M88.4 R56, [R201+0xf000] ;  /* 0x00f00000c938783b */ /* 0x000eae0000000200 */
[C---:B------:R-:W-:Y:S08]  /*35c0*/  HMMA.16816.F32 R44, R64.reuse, R60, R44 ;  /* 0x0000003c402c723c */ /* 0x040ff0000000182c */
[----:B------:R-:W-:Y:S01]  /*35d0*/  HMMA.16816.F32 R40, R64, R62, R40 ;  /* 0x0000003e4028723c */ /* 0x000fe20000001828 */
[----:B------:R-:W-:Y:S07]  /*35e0*/  LDSM.16.M88.4 R60, [R200+0x4000] ;  /* 0x00400000c83c783b */ /* 0x000fee0000000200 */
[C---:B------:R-:W-:Y:S08]  /*35f0*/  HMMA.16816.F32 R8, R12.reuse, R72, R8 ;  /* 0x000000480c08723c */ /* 0x040ff00000001808 */
[----:B------:R-:W-:Y:S01]  /*3600*/  HMMA.16816.F32 R68, R12, R74, R68 ;  /* 0x0000004a0c44723c */ /* 0x000fe20000001844 */
[----:B------:R-:W3:Y:S04]  /*3610*/  LDSM.16.M88.4 R12, [R201+0xe800] ;  /* 0x00e80000c90c783b */ /* 0x000ee80000000200 */
[----:B------:R-:W-:Y:S03]  /*3620*/  LDSM.16.M88.4 R72, [R199+0x3800] ;  /* 0x00380000c748783b */ /* 0x000fe60000000200 */
[C---:B----4-:R-:W-:Y:S08]  /*3630*/  HMMA.16816.F32 R28, R64.reuse, R52, R28 ;  /* 0x00000034401c723c */ /* 0x050ff0000000181c */
[----:B------:R-:W-:Y:S01]  /*3640*/  HMMA.16816.F32 R24, R64, R54, R24 ;  /* 0x000000364018723c */ /* 0x000fe20000001818 */
[----:B------:R-:W4:Y:S07]  /*3650*/  LDSM.16.M88.4 R52, [R201+0xf800] ;  /* 0x00f80000c934783b */ /* 0x000f2e0000000200 */
[C---:B-1----:R-:W-:Y:S08]  /*3660*/  HMMA.16816.F32 R44, R20.reuse, R16, R44 ;  /* 0x00000010142c723c */ /* 0x042ff0000000182c */
[----:B------:R-:W-:Y:S01]  /*3670*/  HMMA.16816.F32 R40, R20, R18, R40 ;  /* 0x000000121428723c */ /* 0x000fe20000001828 */
        /* <DEDUP_REMOVED lines=14> */
[----:B------:R-:W-:Y:S03]  /*3760*/  LDSM.16.M88.4 R52, [R197+0x4000] ;  /* 0x00400000c534783b */ /* 0x000fe60000000200 */
[C---:B-1----:R-:W-:Y:S08]  /*3770*/  HMMA.16816.F32 R28, R60.reuse, R16, R28 ;  /* 0x000000103c1c723c */ /* 0x042ff0000000181c */
[C---:B------:R-:W-:Y:S01]  /*3780*/  HMMA.16816.F32 R56, R60.reuse, R18, R56 ;  /* 0x000000123c38723c */ /* 0x040fe20000001838 */
[----:B------:R-:W1:Y:S07]  /*3790*/  LDSM.16.M88.4 R16, [R195+0xf000] ;  /* 0x00f00000c310783b */ /* 0x000e6e0000000200 */
[C---:B-----5:R-:W-:Y:S07]  /*37a0*/  HMMA.16816.F32 R44, R60.reuse, R48, R44 ;  /* 0x000000303c2c723c */ /* 0x060fee000000182c */
[----:B------:R-:W-:Y:S01]  /*37b0*/  IMAD.U32 R49, RZ, RZ, UR22 ;  /* 0x00000016ff317e24 */ /* 0x000fe2000f8e00ff */
[----:B------:R-:W-:Y:S03]  /*37c0*/  HMMA.16816.F32 R36, R60, R64, R36 ;  /* 0x000000403c24723c */ /* 0x000fe60000001824 */
[----:B------:R-:W-:-:S05]  /*37d0*/  IMAD R2, R49, 0x40, R206 ;  /* 0x0000004031027824 */ /* 0x000fca00078e02ce */
[C---:B------:R-:W-:Y:S01]  /*37e0*/  HMMA.16816.F32 R40, R60.reuse, R50, R40 ;  /* 0x000000323c28723c */ /* 0x040fe20000001828 */
[C---:B------:R-:W-:Y:S01]  /*37f0*/  IADD3 R6, R2.reuse, 0x1, RZ ;  /* 0x0000000102067810 */ /* 0x040fe20007ffe0ff */
[----:B------:R-:W4:Y:S01]  /*3800*/  LDSM.16.M88.4 R48, [R195+0xf800] ;  /* 0x00f80000c330783b */ /* 0x000f220000000200 */
[C---:B------:R-:W-:Y:S02]  /*3810*/  IADD3 R76, R2.reuse, 0x8, RZ ;  /* 0x00000008024c7810 */ /* 0x040fe40007ffe0ff */
[C---:B------:R-:W-:Y:S02]  /*3820*/  IADD3 R78, R2.reuse, 0x9, RZ ;  /* 0x00000009024e7810 */ /* 0x040fe40007ffe0ff */
[C---:B------:R-:W-:Y:S01]  /*3830*/  IADD3 R80, R2.reuse, 0x10, RZ ;  /* 0x0000001002507810 */ /* 0x040fe20007ffe0ff */
[----:B------:R-:W-:Y:S01]  /*3840*/  HMMA.16816.F32 R32, R60, R66, R32 ;  /* 0x000000423c20723c */ /* 0x000fe20000001820 */
[C---:B------:R-:W-:Y:S01]  /*3850*/  IADD3 R84, R2.reuse, 0x18, RZ ;  /* 0x0000001802547810 */ /* 0x040fe20007ffe0ff */
[----:B------:R-:W-:Y:S01]  /*3860*/  LDSM.16.M88.4 R64, [R199+0x4800] ;  /* 0x00480000c740783b */ /* 0x000fe20000000200 */
[----:B------:R-:W-:-:S02]  /*3870*/  IADD3 R86, R2, 0x19, RZ ;  /* 0x0000001902567810 */ /* 0x000fc40007ffe0ff */
[----:B------:R-:W-:Y:S01]  /*3880*/  IADD3 R88, R2, 0x20, RZ ;  /* 0x0000002002587810 */ /* 0x000fe20007ffe0ff */
[----:B------:R-:W-:Y:S01]  /*3890*/  IMAD.IADD R112, R214, 0x1, -R84 ;  /* 0x00000001d6707824 */ /* 0x000fe200078e0a54 */
[C---:B------:R-:W-:Y:S01]  /*38a0*/  IADD3 R90, R2.reuse, 0x21, RZ ;  /* 0x00000021025a7810 */ /* 0x040fe20007ffe0ff */
[C---:B--2---:R-:W-:Y:S01]  /*38b0*/  HMMA.16816.F32 R44, R12.reuse, R24, R44 ;  /* 0x000000180c2c723c */ /* 0x044fe2000000182c */
[C---:B------:R-:W-:Y:S02]  /*38c0*/  IADD3 R94, R2.reuse, 0x29, RZ ;  /* 0x00000029025e7810 */ /* 0x040fe40007ffe0ff */
[C---:B------:R-:W-:Y:S02]  /*38d0*/  IADD3 R82, R2.reuse, 0x11, RZ ;  /* 0x0000001102527810 */ /* 0x040fe40007ffe0ff */
[C---:B------:R-:W-:Y:S02]  /*38e0*/  IADD3 R92, R2.reuse, 0x28, RZ ;  /* 0x00000028025c7810 */ /* 0x040fe40007ffe0ff */
[----:B------:R-:W-:Y:S01]  /*38f0*/  IMAD.IADD R24, R217, 0x1, -R2 ;  /* 0x00000001d9187824 */ /* 0x000fe200078e0a02 */
[----:B---3--:R-:W-:Y:S01]  /*3900*/  HMMA.16816.F32 R36, R12, R20, R36 ;  /* 0x000000140c24723c */ /* 0x008fe20000001824 */
[----:B------:R-:W-:Y:S01]  /*3910*/  IADD3 R96, R2, 0x30, RZ ;  /* 0x0000003002607810 */ /* 0x000fe20007ffe0ff */
[----:B------:R-:W-:Y:S01]  /*3920*/  IMAD.IADD R113, R214, 0x1, -R82 ;  /* 0x00000001d6717824 */ /* 0x000fe200078e0a52 */
[----:B------:R-:W-:-:S02]  /*3930*/  IADD3 R98, R2, 0x31, RZ ;  /* 0x0000003102627810 */ /* 0x000fc40007ffe0ff */
[----:B------:R-:W-:Y:S02]  /*3940*/  IABS R24, R24 ;  /* 0x0000001800187213 */ /* 0x000fe40000000000 */
[C---:B------:R-:W-:Y:S01]  /*3950*/  IMAD.IADD R20, R217.reuse, 0x1, -R6 ;  /* 0x00000001d9147824 */ /* 0x040fe200078e0a06 */
[C---:B------:R-:W-:Y:S01]  /*3960*/  HMMA.16816.F32 R40, R12.reuse, R26, R40 ;  /* 0x0000001a0c28723c */ /* 0x040fe20000001828 */
[C---:B------:R-:W-:Y:S01]  /*3970*/  IMAD.IADD R21, R217.reuse, 0x1, -R76 ;  /* 0x00000001d9157824 */ /* 0x040fe200078e0a4c */
[C---:B------:R-:W-:Y:S01]  /*3980*/  IADD3 R102, R2.reuse, 0x39, RZ ;  /* 0x0000003902667810 */ /* 0x040fe20007ffe0ff */
[----:B------:R-:W-:Y:S01]  /*3990*/  IMAD.MOV.U32 R77, RZ, RZ, R24 ;  /* 0x000000ffff4d7224 */ /* 0x000fe200078e0018 */
[----:B------:R-:W-:Y:S01]  /*39a0*/  IABS R20, R20 ;  /* 0x0000001400147213 */ /* 0x000fe20000000000 */
[----:B------:R-:W2:Y:S01]  /*39b0*/  LDSM.16.M88.4 R24, [R188+0x2000] ;  /* 0x00200000bc18783b */ /* 0x000ea20000000200 */
[----:B------:R-:W-:Y:S01]  /*39c0*/  IADD3 R100, R2, 0x38, RZ ;  /* 0x0000003802647810 */ /* 0x000fe20007ffe0ff */
[----:B------:R-:W-:Y:S01]  /*39d0*/  IMAD.IADD R119, R214, 0x1, -R98 ;  /* 0x00000001d6777824 */ /* 0x000fe200078e0a62 */
[C---:B-1----:R-:W-:Y:S01]  /*39e0*/  HMMA.16816.F32 R28, R12.reuse, R16, R28 ;  /* 0x000000100c1c723c */ /* 0x042fe2000000181c */
[----:B------:R-:W-:Y:S01]  /*39f0*/  IMAD.MOV.U32 R79, RZ, RZ, R20 ;  /* 0x000000ffff4f7224 */ /* 0x000fe200078e0014 */
[----:B------:R-:W-:Y:S01]  /*3a00*/  IABS R20, R21 ;  /* 0x0000001500147213 */ /* 0x000fe20000000000 */
[----:B------:R-:W-:Y:S01]  /*3a10*/  I2F R77, R77 ;  /* 0x0000004d004d7306 */ /* 0x000fe20000201400 */
[----:B------:R-:W-:Y:S01]  /*3a20*/  IABS R113, R113 ;  /* 0x0000007100717213 */ /* 0x000fe20000000000 */
[C---:B------:R-:W-:Y:S01]  /*3a30*/  IMAD.IADD R103, R217.reuse, 0x1, -R100 ;  /* 0x00000001d9677824 */ /* 0x040fe200078e0a64 */
[C---:B------:R-:W-:Y:S01]  /*3a40*/  ISETP.GE.AND P6, PT, R6.reuse, R215, PT ;  /* 0x000000d70600720c */ /* 0x040fe20003fc6270 */
[C---:B------:R-:W-:Y:S01]  /*3a50*/  IMAD.IADD R16, R217.reuse, 0x1, -R78 ;  /* 0x00000001d9107824 */ /* 0x040fe200078e0a4e */
[----:B------:R-:W-:Y:S01]  /*3a60*/  HMMA.16816.F32 R32, R12, R22, R32 ;  /* 0x000000160c20723c */ /* 0x000fe20000001820 */
[----:B------:R-:W-:Y:S01]  /*3a70*/  IMAD.MOV.U32 R81, RZ, RZ, R20 ;  /* 0x000000ffff517224 */ /* 0x000fe200078e0014 */
[----:B------:R-:W-:Y:S01]  /*3a80*/  ISETP.GE.AND P2, PT, R6, R212, PT ;  /* 0x000000d40600720c */ /* 0x000fe20003f46270 */
[----:B------:R-:W1:Y:S01]  /*3a90*/  LDSM.16.M88.4 R20, [R188+0x2800] ;  /* 0x00280000bc14783b */ /* 0x000e620000000200 */
[----:B------:R-:W-:Y:S01]  /*3aa0*/  IABS R16, R16 ;  /* 0x0000001000107213 */ /* 0x000fe20000000000 */
[----:B------:R-:W-:Y:S01]  /*3ab0*/  IMAD.IADD R17, R217, 0x1, -R80 ;  /* 0x00000001d9117824 */ /* 0x000fe200078e0a50 */
[----:B------:R-:W-:Y:S01]  /*3ac0*/  ISETP.GE.AND P0, PT, R76, R212, PT ;  /* 0x000000d44c00720c */ /* 0x000fe20003f06270 */
[----:B------:R-:W-:Y:S01]  /*3ad0*/  I2F R81, R81 ;  /* 0x0000005100517306 */ /* 0x000fe20000201400 */
[----:B------:R-:W-:Y:S01]  /*3ae0*/  HMMA.16816.F32 R8, R60, R72, R8 ;  /* 0x000000483c08723c */ /* 0x000fe20000001808 */
[----:B------:R-:W-:Y:S01]  /*3af0*/  IMAD.MOV.U32 R83, RZ, RZ, R16 ;  /* 0x000000ffff537224 */ /* 0x000fe200078e0010 */
[----:B------:R-:W-:-:S02]  /*3b00*/  IABS R16, R17 ;  /* 0x0000001100107213 */ /* 0x000fc40000000000 */
[C---:B------:R-:W-:Y:S02]  /*3b10*/  ISETP.GE.AND P4, PT, R2.reuse, R215, PT ;  /* 0x000000d70200720c */ /* 0x040fe40003f86270 */
[----:B------:R-:W-:Y:S01]  /*3b20*/  ISETP.GE.AND P5, PT, R2, R212, PT ;  /* 0x000000d40200720c */ /* 0x000fe20003fa6270 */
[----:B------:R-:W-:Y:S01]  /*3b30*/  IMAD.MOV.U32 R85, RZ, RZ, R16 ;  /* 0x000000ffff557224 */ /* 0x000fe200078e0010 */
[----:B------:R-:W-:Y:S01]  /*3b40*/  HMMA.16816.F32 R68, R60, R74, R68 ;  /* 0x0000004a3c44723c */ /* 0x000fe20000001844 */
[CC--:B------:R-:W-:Y:S01]  /*3b50*/  ISETP.LT.OR P6, PT, R6.reuse, R216.reuse, P6 ;  /* 0x000000d80600720c */ /* 0x0c0fe200037c1670 */
[----:B------:R-:W-:Y:S01]  /*3b60*/  I2F R79, R79 ;  /* 0x0000004f004f7306 */ /* 0x000fe20000201400 */
[-C--:B------:R-:W-:Y:S02]  /*3b70*/  ISETP.LT.OR P2, PT, R6, R213.reuse, P2 ;  /* 0x000000d50600720c */ /* 0x080fe40001741670 */
[----:B------:R-:W-:Y:S02]  /*3b80*/  ISETP.LT.OR P0, PT, R76, R213, P0 ;  /* 0x000000d54c00720c */ /* 0x000fe40000701670 */
[----:B------:R-:W-:Y:S01]  /*3b90*/  IMAD.IADD R60, R217, 0x1, -R102 ;  /* 0x00000001d93c7824 */ /* 0x000fe200078e0a66 */
[----:B------:R-:W-:Y:S01]  /*3ba0*/  HMMA.16816.F32 R56, R12, R18, R56 ;  /* 0x000000120c38723c */ /* 0x000fe20000001838 */
[----:B------:R-:W3:Y:S01]  /*3bb0*/  LDSM.16.M88.4 R16, [R188+0x3000] ;  /* 0x00300000bc10783b */ /* 0x000ee20000000200 */
[----:B------:R-:W-:Y:S01]  /*3bc0*/  I2F R83, R83 ;  /* 0x0000005300537306 */ /* 0x000fe20000201400 */
[----:B------:R-:W-:-:S02]  /*3bd0*/  ISETP.LT.OR P4, PT, R2, R216, P4 ;  /* 0x000000d80200720c */ /* 0x000fc40002781670 */
[----:B------:R-:W-:Y:S02]  /*3be0*/  IABS R60, R60 ;  /* 0x0000003c003c7213 */ /* 0x000fe40000000000 */
[----:B------:R-:W-:Y:S01]  /*3bf0*/  ISETP.LT.OR P5, PT, R2, R213, P5 ;  /* 0x000000d50200720c */ /* 0x000fe20002fa1670 */
[C---:B----4-:R-:W-:Y:S01]  /*3c00*/  HMMA.16816.F32 R8, R12.reuse, R48, R8 ;  /* 0x000000300c08723c */ /* 0x050fe20000001808 */
[----:B------:R-:W-:Y:S01]  /*3c10*/  IABS R112, R112 ;  /* 0x0000007000707213 */ /* 0x000fe20000000000 */
[----:B------:R4:W-:Y:S01]  /*3c20*/  I2F R105, R60 ;  /* 0x0000003c00697306 */ /* 0x0009e20000201400 */
[-C--:B------:R-:W-:Y:S02]  /*3c30*/  ISETP.GE.AND P1, PT, R76, R215.reuse, PT ;  /* 0x000000d74c00720c */ /* 0x080fe40003f26270 */
[----:B------:R-:W-:Y:S02]  /*3c40*/  ISETP.GE.AND P3, PT, R78, R215, PT ;  /* 0x000000d74e00720c */ /* 0x000fe40003f66270 */
[----:B------:R-:W-:Y:S01]  /*3c50*/  IMAD.IADD R48, R217, 0x1, -R82 ;  /* 0x00000001d9307824 */ /* 0x000fe200078e0a52 */
[----:B------:R-:W-:Y:S01]  /*3c60*/  HMMA.16816.F32 R68, R12, R50, R68 ;  /* 0x000000320c44723c */ /* 0x000fe20000001844 */
[-C--:B------:R-:W-:Y:S01]  /*3c70*/  ISETP.LT.OR P1, PT, R76, R216.reuse, P1 ;  /* 0x000000d84c00720c */ /* 0x080fe20000f21670 */
[----:B------:R-:W-:Y:S01]  /*3c80*/  I2F R85, R85 ;  /* 0x0000005500557306 */ /* 0x000fe20000201400 */
[----:B------:R-:W-:-:S02]  /*3c90*/  ISETP.LT.OR P3, PT, R78, R216, P3 ;  /* 0x000000d84e00720c */ /* 0x000fc40001f61670 */
[----:B------:R-:W-:Y:S02]  /*3ca0*/  IABS R48, R48 ;  /* 0x0000003000307213 */ /* 0x000fe40000000000 */
[C---:B------:R-:W-:Y:S01]  /*3cb0*/  IMAD.IADD R12, R217.reuse, 0x1, -R84 ;  /* 0x00000001d90c7824 */ /* 0x040fe200078e0a54 */
[C---:B--2---:R-:W-:Y:S01]  /*3cc0*/  HMMA.16816.F32 R44, R52.reuse, R24, R44 ;  /* 0x00000018342c723c */ /* 0x044fe2000000182c */
[----:B------:R-:W-:Y:S01]  /*3cd0*/  IABS R103, R103 ;  /* 0x0000006700677213 */ /* 0x000fe20000000000 */
[----:B------:R2:W-:Y:S01]  /*3ce0*/  I2F R87, R48 ;  /* 0x0000003000577306 */ /* 0x0005e20000201400 */
[----:B----4-:R-:W-:Y:S01]  /*3cf0*/  IMAD.IADD R60, R214, 0x1, -R78 ;  /* 0x00000001d63c7824 */ /* 0x010fe200078e0a4e */
[----:B------:R-:W-:Y:S02]  /*3d00*/  IABS R12, R12 ;  /* 0x0000000c000c7213 */ /* 0x000fe40000000000 */
[----:B------:R-:W-:Y:S01]  /*3d10*/  IABS R119, R119 ;  /* 0x0000007700777213 */ /* 0x000fe20000000000 */
[C---:B------:R-:W-:Y:S01]  /*3d20*/  IMAD.IADD R24, R217.reuse, 0x1, -R86 ;  /* 0x00000001d9187824 */ /* 0x040fe200078e0a56 */
[C---:B-1----:R-:W-:Y:S01]  /*3d30*/  HMMA.16816.F32 R36, R52.reuse, R20, R36 ;  /* 0x000000143424723c */ /* 0x042fe20000001824 */
[----:B------:R-:W-:Y:S01]  /*3d40*/  IMAD.MOV.U32 R89, RZ, RZ, R12 ;  /* 0x000000ffff597224 */ /* 0x000fe200078e000c */
[----:B------:R-:W-:Y:S01]  /*3d50*/  IABS R60, R60 ;  /* 0x0000003c003c7213 */ /* 0x000fe20000000000 */
[----:B------:R-:W1:Y:S01]  /*3d60*/  LDSM.16.M88.4 R12, [R188+0x3800] ;  /* 0x00380000bc0c783b */ /* 0x000e620000000200 */
[----:B------:R-:W-:Y:S01]  /*3d70*/  IABS R24, R24 ;  /* 0x0000001800187213 */ /* 0x000fe20000000000 */
[C---:B------:R-:W-:Y:S01]  /*3d80*/  IMAD.IADD R25, R217.reuse, 0x1, -R88 ;  /* 0x00000001d9197824 */ /* 0x040fe200078e0a58 */
[----:B------:R-:W-:Y:S01]  /*3d90*/  I2F R113, R113 ;  /* 0x0000007100717306 */ /* 0x000fe20000201400 */
[C---:B------:R-:W-:Y:S01]  /*3da0*/  IMAD.IADD R20, R217.reuse, 0x1, -R90 ;  /* 0x00000001d9147824 */ /* 0x040fe200078e0a5a */
[C---:B------:R-:W-:Y:S01]  /*3db0*/  HMMA.16816.F32 R40, R52.reuse, R26, R40 ;  /* 0x0000001a3428723c */ /* 0x040fe20000001828 */
[----:B------:R-:W-:Y:S01]  /*3dc0*/  IMAD.MOV.U32 R91, RZ, RZ, R24 ;  /* 0x000000ffff5b7224 */ /* 0x000fe200078e0018 */
[----:B------:R-:W-:Y:S01]  /*3dd0*/  IABS R24, R25 ;  /* 0x0000001900187213 */ /* 0x000fe20000000000 */
[C---:B--2---:R-:W-:Y:S01]  /*3de0*/  IMAD.IADD R48, R217.reuse, 0x1, -R92 ;  /* 0x00000001d9307824 */ /* 0x044fe200078e0a5c */
[----:B------:R-:W-:Y:S01]  /*3df0*/  IABS R20, R20 ;  /* 0x0000001400147213 */ /* 0x000fe20000000000 */
[----:B------:R-:W-:Y:S01]  /*3e00*/  IMAD.MOV.U32 R110, RZ, RZ, R60 ;  /* 0x000000ffff6e7224 */ /* 0x000fe200078e003c */
[----:B------:R2:W-:Y:S01]  /*3e10*/  I2F R93, R24 ;  /* 0x00000018005d7306 */ /* 0x0005e20000201400 */
[----:B------:R-:W-:Y:S01]  /*3e20*/  LDSM.16.M88.4 R60, [R201+0x11800] ;  /* 0x01180000c93c783b */ /* 0x000fe20000000200 */
[C---:B------:R-:W-:Y:S01]  /*3e30*/  HMMA.16816.F32 R32, R52.reuse, R22, R32 ;  /* 0x000000163420723c */ /* 0x040fe20000001820 */
[----:B------:R-:W-:Y:S01]  /*3e40*/  IMAD.MOV.U32 R95, RZ, RZ, R20 ;  /* 0x000000ffff5f7224 */ /* 0x000fe200078e0014 */
[----:B------:R-:W-:Y:S01]  /*3e50*/  IABS R48, R48 ;  /* 0x0000003000307213 */ /* 0x000fe20000000000 */
[----:B------:R-:W-:Y:S03]  /*3e60*/  LDSM.16.M88.4 R20, [R201+0x10000] ;  /* 0x01000000c914783b */ /* 0x000fe60000000200 */
[----:B------:R-:W-:Y:S01]  /*3e70*/  I2F R89, R89 ;  /* 0x0000005900597306 */ /* 0x000fe20000201400 */
[----:B------:R-:W-:Y:S01]  /*3e80*/  IMAD.MOV.U32 R97, RZ, RZ, R48 ;  /* 0x000000ffff617224 */ /* 0x000fe200078e0030 */
[C---:B---3--:R-:W-:Y:S01]  /*3e90*/  HMMA.16816.F32 R28, R52.reuse, R16, R28 ;  /* 0x00000010341c723c */ /* 0x048fe2000000181c */
[C---:B------:R-:W-:Y:S01]  /*3ea0*/  IMAD.IADD R48, R217.reuse, 0x1, -R96 ;  /* 0x00000001d9307824 */ /* 0x040fe200078e0a60 */
[----:B--2---:R-:W2:Y:S05]  /*3eb0*/  LDSM.16.M88.4 R24, [R202+0x8000] ;  /* 0x00800000ca18783b */ /* 0x004eaa0000000200 */
[----:B------:R-:W-:Y:S01]  /*3ec0*/  IMAD.IADD R16, R217, 0x1, -R94 ;  /* 0x00000001d9107824 */ /* 0x000fe200078e0a5e */
[----:B------:R-:W-:Y:S01]  /*3ed0*/  HMMA.16816.F32 R56, R52, R18, R56 ;  /* 0x000000123438723c */ /* 0x000fe20000001838 */
[----:B------:R-:W-:Y:S01]  /*3ee0*/  IABS R48, R48 ;  /* 0x0000003000307213 */ /* 0x000fe20000000000 */
[----:B------:R-:W-:Y:S02]  /*3ef0*/  I2F R110, R110 ;  /* 0x0000006e006e7306 */ /* 0x000fe40000201400 */
[----:B------:R-:W-:-:S05]  /*3f00*/  IABS R16, R16 ;  /* 0x0000001000107213 */ /* 0x000fca0000000000 */
[----:B------:R-:W-:Y:S01]  /*3f10*/  IMAD.MOV.U32 R99, RZ, RZ, R16 ;  /* 0x000000ffff637224 */ /* 0x000fe200078e0010 */
[----:B------:R3:W-:Y:S01]  /*3f20*/  I2F R101, R48 ;  /* 0x0000003000657306 */ /* 0x0007e20000201400 */
[----:B------:R-:W4:Y:S01]  /*3f30*/  LDSM.16.M88.4 R16, [R201+0x10800] ;  /* 0x01080000c910783b */ /* 0x000f220000000200 */
[C---:B-1----:R-:W-:Y:S06]  /*3f40*/  HMMA.16816.F32 R8, R52.reuse, R12, R8 ;  /* 0x0000000c3408723c */ /* 0x042fec0000001808 */
[----:B------:R-:W-:Y:S01]  /*3f50*/  I2F R95, R95 ;  /* 0x0000005f005f7306 */ /* 0x000fe20000201400 */
[----:B------:R-:W-:Y:S01]  /*3f60*/  IMAD.IADD R12, R217, 0x1, -R98 ;  /* 0x00000001d90c7824 */ /* 0x000fe200078e0a62 */
[----:B------:R-:W-:Y:S01]  /*3f70*/  HMMA.16816.F32 R68, R52, R14, R68 ;  /* 0x0000000e3444723c */ /* 0x000fe20000001844 */
[----:B------:R-:W1:Y:S03]  /*3f80*/  LDSM.16.M88.4 R52, [R201+0x11000] ;  /* 0x01100000c934783b */ /* 0x000e660000000200 */
[----:B------:R-:W-:Y:S01]  /*3f90*/  IABS R12, R12 ;  /* 0x0000000c000c7213 */ /* 0x000fe20000000000 */
[----:B---3--:R-:W3:Y:S01]  /*3fa0*/  LDSM.16.M88.4 R48, [R200+0x8000] ;  /* 0x00800000c830783b */ /* 0x008ee20000000200 */
[----:B------:R-:W-:Y:S08]  /*3fb0*/  I2F R91, R91 ;  /* 0x0000005b005b7306 */ /* 0x000ff00000201400 */
[----:B------:R5:W-:Y:S01]  /*3fc0*/  I2F R104, R12 ;  /* 0x0000000c00687306 */ /* 0x000be20000201400 */
[C---:B--2---:R-:W-:Y:S07]  /*3fd0*/  HMMA.16816.F32 R44, R24.reuse, R20, R44 ;  /* 0x00000014182c723c */ /* 0x044fee000000182c */
[----:B------:R-:W-:Y:S01]  /*3fe0*/  I2F R112, R112 ;  /* 0x0000007000707306 */ /* 0x000fe20000201400 */
[C---:B------:R-:W-:Y:S01]  /*3ff0*/  IMAD.IADD R20, R214.reuse, 0x1, -R2 ;  /* 0x00000001d6147824 */ /* 0x040fe200078e0a02 */
[----:B------:R-:W-:Y:S01]  /*4000*/  HMMA.16816.F32 R40, R24, R22, R40 ;  /* 0x000000161828723c */ /* 0x000fe20000001828 */
[----:B------:R-:W-:-:S03]  /*4010*/  IMAD.IADD R21, R214, 0x1, -R6 ;  /* 0x00000001d6157824 */ /* 0x000fc600078e0a06 */
[----:B------:R-:W-:Y:S01]  /*4020*/  IABS R20, R20 ;  /* 0x0000001400147213 */ /* 0x000fe20000000000 */
[----:B-----5:R-:W2:Y:S01]  /*4030*/  LDSM.16.M88.4 R12, [R199+0x4000] ;  /* 0x00400000c70c783b */ /* 0x020ea20000000200 */
[----:B------:R-:W-:Y:S02]  /*4040*/  I2F R97, R97 ;  /* 0x0000006100617306 */ /* 0x000fe40000201400 */
[----:B----4-:R-:W-:Y:S01]  /*4050*/  HMMA.16816.F32 R36, R24, R16, R36 ;  /* 0x000000101824723c */ /* 0x010fe20000001824 */
[----:B------:R-:W-:Y:S01]  /*4060*/  IMAD.MOV.U32 R106, RZ, RZ, R20 ;  /* 0x000000ffff6a7224 */ /* 0x000fe200078e0014 */
[----:B------:R-:W-:-:S04]  /*4070*/  IABS R20, R21 ;  /* 0x0000001500147213 */ /* 0x000fc80000000000 */
[----:B------:R-:W-:Y:S01]  /*4080*/  I2F R99, R99 ;  /* 0x0000006300637306 */ /* 0x000fe20000201400 */
[----:B------:R-:W-:Y:S01]  /*4090*/  IMAD.IADD R16, R214, 0x1, -R76 ;  /* 0x00000001d6107824 */ /* 0x000fe200078e0a4c */
[----:B------:R-:W-:Y:S01]  /*40a0*/  HMMA.16816.F32 R32, R24, R18, R32 ;  /* 0x000000121820723c */ /* 0x000fe20000001820 */
[----:B------:R-:W-:-:S03]  /*40b0*/  IMAD.MOV.U32 R108, RZ, RZ, R20 ;  /* 0x000000ffff6c7224 */ /* 0x000fc600078e0014 */
[----:B------:R-:W-:Y:S02]  /*40c0*/  IABS R20, R16 ;  /* 0x0000001000147213 */ /* 0x000fe40000000000 */
[----:B------:R-:W-:Y:S01]  /*40d0*/  LDSM.16.M88.4 R16, [R198+0x8000] ;  /* 0x00800000c610783b */ /* 0x000fe20000000200 */
[----:B------:R-:W-:Y:S01]  /*40e0*/  I2F R106, R106 ;  /* 0x0000006a006a7306 */ /* 0x000fe20000201400 */
[C---:B-1----:R-:W-:Y:S01]  /*40f0*/  HMMA.16816.F32 R28, R24.reuse, R52, R28 ;  /* 0x00000034181c723c */ /* 0x042fe2000000181c */
[----:B------:R-:W-:Y:S02]  /*4100*/  IMAD.MOV.U32 R109, RZ, RZ, R20 ;  /* 0x000000ffff6d7224 */ /* 0x000fe400078e0014 */
[----:B------:R-:W1:Y:S04]  /*4110*/  LDSM.16.M88.4 R20, [R195+0x10000] ;  /* 0x01000000c314783b */ /* 0x000e680000000200 */
[----:B------:R-:W-:Y:S01]  /*4120*/  IMAD.IADD R52, R214, 0x1, -R80 ;  /* 0x00000001d6347824 */ /* 0x000fe200078e0a50 */
[----:B------:R-:W-:Y:S01]  /*4130*/  HMMA.16816.F32 R72, R24, R54, R56 ;  /* 0x000000361848723c */ /* 0x000fe20000001838 */
[----:B------:R-:W-:Y:S01]  /*4140*/  LDSM.16.M88.4 R56, [R188+0x4000] ;  /* 0x00400000bc38783b */ /* 0x000fe20000000200 */
[----:B------:R-:W-:Y:S02]  /*4150*/  I2F R109, R109 ;  /* 0x0000006d006d7306 */ /* 0x000fe40000201400 */
[----:B------:R-:W-:-:S04]  /*4160*/  IABS R52, R52 ;  /* 0x0000003400347213 */ /* 0x000fc80000000000 */
[C---:B---3--:R-:W-:Y:S02]  /*4170*/  HMMA.16816.F32 R36, R48.reuse, R64, R36 ;  /* 0x000000403024723c */ /* 0x048fe40000001824 */
[----:B------:R3:W-:Y:S06]  /*4180*/  I2F R111, R52 ;  /* 0x00000034006f7306 */ /* 0x0007ec0000201400 */
[C---:B--2---:R-:W-:Y:S02]  /*4190*/  HMMA.16816.F32 R44, R48.reuse, R12, R44 ;  /* 0x0000000c302c723c */ /* 0x044fe4000000182c */
[----:B------:R-:W-:Y:S05]  /*41a0*/  I2F R108, R108 ;  /* 0x0000006c006c7306 */ /* 0x000fea0000201400 */
[C---:B------:R-:W-:Y:S01]  /*41b0*/  IMAD.IADD R12, R214.reuse, 0x1, -R86 ;  /* 0x00000001d60c7824 */ /* 0x040fe200078e0a56 */
[----:B------:R-:W-:Y:S01]  /*41c0*/  HMMA.16816.F32 R40, R48, R14, R40 ;  /* 0x0000000e3028723c */ /* 0x000fe20000001828 */
[----:B------:R-:W-:Y:S01]  /*41d0*/  IMAD.IADD R13, R214, 0x1, -R88 ;  /* 0x00000001d60d7824 */ /* 0x000fe200078e0a58 */
[----:B---3--:R-:W2:Y:S01]  /*41e0*/  LDSM.16.M88.4 R52, [R197+0x8000] ;  /* 0x00800000c534783b */ /* 0x008ea20000000200 */
[----:B------:R-:W-:Y:S01]  /*41f0*/  I2F R103, R103 ;  /* 0x0000006700677306 */ /* 0x000fe20000201400 */
[----:B------:R-:W-:-:S04]  /*4200*/  IABS R12, R12 ;  /* 0x0000000c000c7213 */ /* 0x000fc80000000000 */
[----:B------:R-:W-:Y:S01]  /*4210*/  HMMA.16816.F32 R32, R48, R66, R32 ;  /* 0x000000423020723c */ /* 0x000fe20000001820 */
[----:B------:R-:W-:Y:S01]  /*4220*/  IMAD.MOV.U32 R114, RZ, RZ, R12 ;  /* 0x000000ffff727224 */ /* 0x000fe200078e000c */
[----:B------:R-:W-:Y:S01]  /*4230*/  IABS R12, R13 ;  /* 0x0000000d000c7213 */ /* 0x000fe20000000000 */
[----:B------:R-:W-:Y:S05]  /*4240*/  I2F R119, R119 ;  /* 0x0000007700777306 */ /* 0x000fea0000201400 */
[C---:B-1----:R-:W-:Y:S03]  /*4250*/  HMMA.16816.F32 R44, R16.reuse, R20, R44 ;  /* 0x00000014102c723c */ /* 0x042fe6000000182c */
[----:B------:R1:W-:Y:S04]  /*4260*/  I2F R115, R12 ;  /* 0x0000000c00737306 */ /* 0x0003e80000201400 */
[C---:B------:R-:W-:Y:S01]  /*4270*/  IMAD.IADD R20, R214.reuse, 0x1, -R90 ;  /* 0x00000001d6147824 */ /* 0x040fe200078e0a5a */
[----:B------:R-:W-:Y:S01]  /*4280*/  HMMA.16816.F32 R40, R16, R22, R40 ;  /* 0x000000161028723c */ /* 0x000fe20000001828 */
[----:B------:R-:W-:-:S02]  /*4290*/  IMAD.IADD R21, R214, 0x1, -R92 ;  /* 0x00000001d6157824 */ /* 0x000fc400078e0a5c */
[----:B------:R-:W-:Y:S01]  /*42a0*/  I2F R114, R114 ;  /* 0x0000007200727306 */ /* 0x000fe20000201400 */
[----:B------:R-:W-:-:S04]  /*42b0*/  IABS R20, R20 ;  /* 0x0000001400147213 */ /* 0x000fc80000000000 */
[----:B------:R-:W-:Y:S01]  /*42c0*/  HMMA.16816.F32 R68, R24, R62, R68 ;  /* 0x0000003e1844723c */ /* 0x000fe20000001844 */
[----:B------:R-:W-:Y:S01]  /*42d0*/  IMAD.MOV.U32 R116, RZ, RZ, R20 ;  /* 0x000000ffff747224 */ /* 0x000fe200078e0014 */
[----:B------:R-:W-:Y:S01]  /*42e0*/  IABS R20, R21 ;  /* 0x0000001500147213 */ /* 0x000fe20000000000 */
[----:B------:R-:W-:-:S04]  /*42f0*/  IMAD.IADD R21, R214, 0x1, -R94 ;  /* 0x00000001d6157824 */ /* 0x000fc800078e0a5e */
[----:B------:R-:W-:Y:S01]  /*4300*/  IMAD.MOV.U32 R64, RZ, RZ, R20 ;  /* 0x000000ffff407224 */ /* 0x000fe200078e0014 */
[----:B------:R-:W-:Y:S01]  /*4310*/  IABS R20, R21 ;  /* 0x0000001500147213 */ /* 0x000fe20000000000 */
[----:B-1----:R-:W-:Y:S01]  /*4320*/  HMMA.16816.F32 R12, R24, R60, R8 ;  /* 0x0000003c180c723c */ /* 0x002fe20000001808 */
[----:B------:R-:W1:Y:S01]  /*4330*/  LDSM.16.M88.4 R8, [R195+0x10800] ;  /* 0x01080000c308783b */ /* 0x000e620000000200 */
[----:B------:R-:W-:Y:S03]  /*4340*/  I2F R116, R116 ;  /* 0x0000007400747306 */ /* 0x000fe60000201400 */
[----:B------:R-:W3:Y:S02]  /*4350*/  LDSM.16.M88.4 R24, [R188+0x4800] ;  /* 0x00480000bc18783b */ /* 0x000ee40000000200 */
[----:B------:R-:W-:Y:S01]  /*4360*/  IMAD.IADD R60, R214, 0x1, -R96 ;  /* 0x00000001d63c7824 */ /* 0x000fe200078e0a60 */
[----:B--2---:R-:W-:Y:S02]  /*4370*/  HMMA.16816.F32 R44, R52, R56, R44 ;  /* 0x00000038342c723c */ /* 0x004fe4000000182c */
[----:B------:R2:W-:Y:S02]  /*4380*/  I2F R65, R20 ;  /* 0x0000001400417306 */ /* 0x0005e40000201400 */
[----:B------:R-:W-:-:S03]  /*4390*/  IABS R60, R60 ;  /* 0x0000003c003c7213 */ /* 0x000fc60000000000 */
[C---:B------:R-:W-:Y:S01]  /*43a0*/  IMAD.IADD R56, R214.reuse, 0x1, -R100 ;  /* 0x00000001d6387824 */ /* 0x040fe200078e0a64 */
[----:B------:R-:W-:Y:S01]  /*43b0*/  HMMA.16816.F32 R40, R52, R58, R40 ;  /* 0x0000003a3428723c */ /* 0x000fe20000001828 */
[----:B------:R-:W-:Y:S01]  /*43c0*/  IMAD.IADD R57, R214, 0x1, -R102 ;  /* 0x00000001d6397824 */ /* 0x000fe200078e0a66 */
[----:B------:R4:W-:Y:S02]  /*43d0*/  I2F R117, R60 ;  /* 0x0000003c00757306 */ /* 0x0009e40000201400 */
[----:B------:R-:W-:-:S05]  /*43e0*/  IABS R56, R56 ;  /* 0x0000003800387213 */ /* 0x000fca0000000000 */
[----:B------:R-:W-:Y:S01]  /*43f0*/  IMAD.MOV.U32 R118, RZ, RZ, R56 ;  /* 0x000000ffff767224 */ /* 0x000fe200078e0038 */
[----:B--2---:R-:W2:Y:S01]  /*4400*/  LDSM.16.M88.4 R20, [R199+0x5000] ;  /* 0x00500000c714783b */ /* 0x004ea20000000200 */
[----:B------:R-:W-:Y:S01]  /*4410*/  IABS R56, R57 ;  /* 0x0000003900387213 */ /* 0x000fe20000000000 */
[----:B------:R-:W-:Y:S04]  /*4420*/  I2F R64, R64 ;  /* 0x0000004000407306 */ /* 0x000fe80000201400 */
[----:B------:R-:W-:Y:S01]  /*4430*/  FMUL.FTZ R66, R45, c[0x0][0x2ec] ;  /* 0x0000bb002d427a20 */ /* 0x000fe20000410000 */
[----:B----4-:R-:W-:Y:S01]  /*4440*/  LDSM.16.M88.4 R60, [R195+0x11000] ;  /* 0x01100000c33c783b */ /* 0x010fe20000000200 */
[----:B------:R-:W-:Y:S02]  /*4450*/  FMUL.FTZ R44, R44, c[0x0][0x2ec] ;  /* 0x0000bb002c2c7a20 */ /* 0x000fe40000410000 */
[----:B------:R4:W-:Y:S01]  /*4460*/  I2F R120, R56 ;  /* 0x0000003800787306 */ /* 0x0009e20000201400 */
[----:B------:R-:W-:-:S02]  /*4470*/  FMUL.FTZ R45, R46, c[0x0][0x2ec] ;  /* 0x0000bb002e2d7a20 */ /* 0x000fc40000410000 */
[----:B------:R-:W-:Y:S01]  /*4480*/  FMUL.FTZ R47, R47, c[0x0][0x2ec] ;  /* 0x0000bb002f2f7a20 */ /* 0x000fe20000410000 */
[C---:B-1----:R-:W-:Y:S01]  /*4490*/  HMMA.16816.F32 R36, R16.reuse, R8, R36 ;  /* 0x000000081024723c */ /* 0x042fe20000001824 */
[----:B------:R-:W-:Y:S02]  /*44a0*/  FMUL.FTZ R42, R42, c[0x0][0x2ec] ;  /* 0x0000bb002a2a7a20 */ /* 0x000fe40000410000 */
[----:B------:R-:W-:Y:S01]  /*44b0*/  FMUL.FTZ R40, R40, c[0x0][0x2ec] ;  /* 0x0000bb0028287a20 */ /* 0x000fe20000410000 */
[----:B------:R-:W-:Y:S01]  /*44c0*/  MUFU.TANH R44, R44 ;  /* 0x0000002c002c7308 */ /* 0x000fe20000002400 */
[----:B------:R-:W-:Y:S02]  /*44d0*/  FMUL.FTZ R46, R41, c[0x0][0x2ec] ;  /* 0x0000bb00292e7a20 */ /* 0x000fe40000410000 */
[----:B------:R-:W-:Y:S01]  /*44e0*/  FMUL.FTZ R41, R43, c[0x0][0x2ec] ;  /* 0x0000bb002b297a20 */ /* 0x000fe20000410000 */
[----:B------:R-:W-:Y:S01]  /*44f0*/  HMMA.16816.F32 R32, R16, R10, R32 ;  /* 0x0000000a1020723c */ /* 0x000fe20000001820 */
[----:B------:R-:W-:Y:S03]  /*4500*/  LDSM.16.M88.4 R8, [R188+0x5000] ;  /* 0x00500000bc08783b */ /* 0x000fe60000000200 */
[----:B------:R-:W1:Y:S01]  /*4510*/  MUFU.TANH R42, R42 ;  /* 0x0000002a002a7308 */ /* 0x000e620000002400 */
[----:B----4-:R-:W4:Y:S07]  /*4520*/  LDSM.16.M88.4 R56, [R199+0x5800] ;  /* 0x00580000c738783b */ /* 0x010f2e0000000200 */
[----:B------:R-:W-:Y:S04]  /*4530*/  MUFU.TANH R45, R45 ;  /* 0x0000002d002d7308 */ /* 0x000fe80000002400 */
[----:B---3--:R-:W-:Y:S04]  /*4540*/  HMMA.16816.F32 R36, R52, R24, R36 ;  /* 0x000000183424723c */ /* 0x008fe80000001824 */
[----:B------:R-:W3:Y:S01]  /*4550*/  MUFU.TANH R47, R47 ;  /* 0x0000002f002f7308 */ /* 0x000ee20000002400 */
[----:B-1----:R-:W-:-:S03]  /*4560*/  FFMA.FTZ R6, R109, -UR19, R42 ;  /* 0x800000136d067c23 */ /* 0x002fc6000801002a */
[----:B--2---:R-:W-:Y:S02]  /*4570*/  HMMA.16816.F32 R28, R48, R20, R28 ;  /* 0x00000014301c723c */ /* 0x004fe4000000181c */
[----:B------:R-:W-:Y:S02]  /*4580*/  FSEL R6, R6, -INF , !P0 ;  /* 0xff80000006067808 */ /* 0x000fe40004000000 */
[----:B------:R-:W1:Y:S01]  /*4590*/  MUFU.TANH R40, R40 ;  /* 0x0000002800287308 */ /* 0x000e620000002400 */
[----:B------:R-:W-:-:S03]  /*45a0*/  ISETP.GE.AND P0, PT, R84, R215, PT ;  /* 0x000000d75400720c */ /* 0x000fc60003f06270 */
[----:B------:R-:W-:Y:S01]  /*45b0*/  HMMA.16816.F32 R72, R48, R22, R72 ;  /* 0x000000163048723c */ /* 0x000fe20000001848 */
[----:B------:R-:W2:Y:S01]  /*45c0*/  LDSM.16.M88.4 R20, [R195+0x11800] ;  /* 0x01180000c314783b */ /* 0x000ea20000000200 */
[----:B------:R-:W-:Y:S02]  /*45d0*/  ISETP.LT.OR P0, PT, R84, R216, P0 ;  /* 0x000000d85400720c */ /* 0x000fe40000701670 */
[----:B------:R-:W5:Y:S01]  /*45e0*/  MUFU.TANH R66, R66 ;  /* 0x0000004200427308 */ /* 0x000f620000002400 */
[----:B---3--:R-:W-:-:S03]  /*45f0*/  FFMA.FTZ R4, R108, -UR19, R47 ;  /* 0x800000136c047c23 */ /* 0x008fc6000801002f */
[----:B------:R-:W-:Y:S01]  /*4600*/  HMMA.16816.F32 R32, R52, R26, R32 ;  /* 0x0000001a3420723c */ /* 0x000fe20000001820 */
[----:B------:R-:W3:Y:S01]  /*4610*/  LDSM.16.M88.4 R24, [R188+0x5800] ;  /* 0x00580000bc18783b */ /* 0x000ee20000000200 */
[----:B------:R-:W-:Y:S01]  /*4620*/  FMUL.FTZ R36, R36, c[0x0][0x2ec] ;  /* 0x0000bb0024247a20 */ /* 0x000fe20000410000 */
[----:B------:R-:W-:Y:S01]  /*4630*/  FSEL R4, R4, -INF , !P2 ;  /* 0xff80000004047808 */ /* 0x000fe20005000000 */
[----:B------:R-:W-:Y:S01]  /*4640*/  FMUL.FTZ R38, R38, c[0x0][0x2ec] ;  /* 0x0000bb0026267a20 */ /* 0x000fe20000410000 */
[----:B------:R-:W-:Y:S01]  /*4650*/  MUFU.TANH R46, R46 ;  /* 0x0000002e002e7308 */ /* 0x000fe20000002400 */
[----:B------:R-:W-:Y:S01]  /*4660*/  FMUL.FTZ R39, R39, c[0x0][0x2ec] ;  /* 0x0000bb0027277a20 */ /* 0x000fe20000410000 */
[----:B------:R-:W-:Y:S01]  /*4670*/  ISETP.GE.AND P2, PT, R80, R212, PT ;  /* 0x000000d45000720c */ /* 0x000fe20003f46270 */
[----:B----4-:R-:W-:Y:S01]  /*4680*/  HMMA.16816.F32 R12, R48, R56, R12 ;  /* 0x00000038300c723c */ /* 0x010fe2000000180c */
[----:B------:R-:W-:Y:S01]  /*4690*/  FMUL.FTZ R37, R37, c[0x0][0x2ec] ;  /* 0x0000bb0025257a20 */ /* 0x000fe20000410000 */
[----:B------:R-:W-:-:S04]  /*46a0*/  DEPBAR.LE SB0, 0x0 ;  /* 0x000080000000791a */ /* 0x000fc80000000000 */
[----:B------:R-:W-:Y:S01]  /*46b0*/  MUFU.TANH R41, R41 ;  /* 0x0000002900297308 */ /* 0x000fe20000002400 */
[----:B-1----:R-:W-:Y:S01]  /*46c0*/  FFMA.FTZ R81, R81, -UR19, R40 ;  /* 0x8000001351517c23 */ /* 0x002fe20008010028 */
[----:B------:R-:W-:Y:S01]  /*46d0*/  HMMA.16816.F32 R28, R16, R60, R28 ;  /* 0x0000003c101c723c */ /* 0x000fe2000000181c */
[----:B-----5:R-:W-:Y:S01]  /*46e0*/  FFMA.FTZ R66, R79, -UR19, R66 ;  /* 0x800000134f427c23 */ /* 0x020fe20008010042 */
[----:B------:R-:W-:-:S04]  /*46f0*/  ISETP.LT.OR P2, PT, R80, R213, P2 ;  /* 0x000000d55000720c */ /* 0x000fc80001741670 */
[----:B------:R-:W1:Y:S02]  /*4700*/  MUFU.TANH R36, R36 ;  /* 0x0000002400247308 */ /* 0x000e640000002400 */
[----:B------:R-:W-:Y:S01]  /*4710*/  HMMA.16816.F32 R68, R48, R58, R68 ;  /* 0x0000003a3044723c */ /* 0x000fe20000001844 */
[----:B------:R-:W-:Y:S02]  /*4720*/  FMUL.FTZ R32, R32, c[0x0][0x2ec] ;  /* 0x0000bb0020207a20 */ /* 0x000fe40000410000 */
[----:B------:R-:W-:-:S03]  /*4730*/  FMUL.FTZ R35, R35, c[0x0][0x2ec] ;  /* 0x0000bb0023237a20 */ /* 0x000fc60000410000 */
[----:B------:R-:W4:Y:S02]  /*4740*/  MUFU.TANH R38, R38 ;  /* 0x0000002600267308 */ /* 0x000f240000002400 */
[C---:B------:R-:W-:Y:S06]  /*4750*/  HMMA.16816.F32 R72, R16.reuse, R62, R72 ;  /* 0x0000003e1048723c */ /* 0x040fec0000001848 */
[----:B------:R-:W5:Y:S02]  /*4760*/  MUFU.TANH R32, R32 ;  /* 0x0000002000207308 */ /* 0x000f640000002400 */
[----:B--2---:R-:W-:Y:S06]  /*4770*/  HMMA.16816.F32 R12, R16, R20, R12 ;  /* 0x00000014100c723c */ /* 0x004fec000000180c */
[----:B------:R-:W2:Y:S01]  /*4780*/  MUFU.TANH R48, R39 ;  /* 0x0000002700307308 */ /* 0x000ea20000002400 */
[----:B------:R-:W-:Y:S01]  /*4790*/  FFMA.FTZ R21, R77, -UR19, R44 ;  /* 0x800000134d157c23 */ /* 0x000fe2000801002c */
[----:B------:R-:W-:Y:S01]  /*47a0*/  HMMA.16816.F32 R28, R52, R8, R28 ;  /* 0x00000008341c723c */ /* 0x000fe2000000181c */
[----:B------:R-:W-:-:S03]  /*47b0*/  FFMA.FTZ R20, R106, -UR19, R45 ;  /* 0x800000136a147c23 */ /* 0x000fc6000801002d */
[----:B------:R-:W-:Y:S02]  /*47c0*/  FSEL R21, R21, -INF , !P4 ;  /* 0xff80000015157808 */ /* 0x000fe40006000000 */
[----:B------:R-:W-:Y:S01]  /*47d0*/  MUFU.TANH R56, R37 ;  /* 0x0000002500387308 */ /* 0x000fe20000002400 */
[----:B------:R-:W-:Y:S01]  /*47e0*/  FMUL.FTZ R8, R33, c[0x0][0x2ec] ;  /* 0x0000bb0021087a20 */ /* 0x000fe20000410000 */
[----:B------:R-:W-:Y:S01]  /*47f0*/  HMMA.16816.F32 R68, R16, R22, R68 ;  /* 0x000000161044723c */ /* 0x000fe20000001844 */
[----:B------:R-:W-:Y:S01]  /*4800*/  FMUL.FTZ R33, R34, c[0x0][0x2ec] ;  /* 0x0000bb0022217a20 */ /* 0x000fe20000410000 */
[----:B------:R-:W-:Y:S01]  /*4810*/  FSEL R20, R20, -INF , !P5 ;  /* 0xff80000014147808 */ /* 0x000fe20006800000 */
[----:B-1----:R-:W-:Y:S01]  /*4820*/  FFMA.FTZ R9, R85, -UR19, R36 ;  /* 0x8000001355097c23 */ /* 0x002fe20008010024 */
[----:B------:R-:W-:Y:S02]  /*4830*/  ISETP.GE.AND P4, PT, R78, R212, PT ;  /* 0x000000d44e00720c */ /* 0x000fe40003f86270 */
[----:B------:R-:W-:Y:S01]  /*4840*/  MUFU.TANH R8, R8 ;  /* 0x0000000800087308 */ /* 0x000fe20000002400 */
[----:B------:R-:W-:Y:S01]  /*4850*/  ISETP.GE.AND P5, PT, R80, R215, PT ;  /* 0x000000d75000720c */ /* 0x000fe20003fa6270 */
[----:B------:R-:W-:Y:S01]  /*4860*/  HMMA.16816.F32 R72, R52, R10, R72 ;  /* 0x0000000a3448723c */ /* 0x000fe20000001848 */
[----:B----4-:R-:W-:Y:S01]  /*4870*/  FFMA.FTZ R16, R111, -UR19, R38 ;  /* 0x800000136f107c23 */ /* 0x010fe20008010026 */
[----:B------:R-:W-:-:S02]  /*4880*/  ISETP.LT.OR P4, PT, R78, R213, P4 ;  /* 0x000000d54e00720c */ /* 0x000fc40002781670 */
[----:B------:R-:W-:Y:S02]  /*4890*/  ISETP.LT.OR P5, PT, R80, R216, P5 ;  /* 0x000000d85000720c */ /* 0x000fe40002fa1670 */
[----:B------:R-:W-:Y:S01]  /*48a0*/  MUFU.TANH R33, R33 ;  /* 0x0000002100217308 */ /* 0x000fe20000002400 */
[----:B-----5:R-:W-:Y:S01]  /*48b0*/  FFMA.FTZ R11, R89, -UR19, R32 ;  /* 0x80000013590b7c23 */ /* 0x020fe20008010020 */
[C---:B---3--:R-:W-:Y:S01]  /*48c0*/  HMMA.16816.F32 R12, R52.reuse, R24, R12 ;  /* 0x00000018340c723c */ /* 0x048fe2000000180c */
[----:B------:R-:W-:Y:S01]  /*48d0*/  FMUL.FTZ R31, R31, c[0x0][0x2ec] ;  /* 0x0000bb001f1f7a20 */ /* 0x000fe20000410000 */
[----:B------:R-:W-:Y:S01]  /*48e0*/  FSEL R9, R9, -INF , !P5 ;  /* 0xff80000009097808 */ /* 0x000fe20006800000 */
[----:B------:R-:W-:Y:S01]  /*48f0*/  FMUL.FTZ R29, R29, c[0x0][0x2ec] ;  /* 0x0000bb001d1d7a20 */ /* 0x000fe20000410000 */
[----:B------:R-:W-:Y:S01]  /*4900*/  FSEL R11, R11, -INF , !P0 ;  /* 0xff8000000b0b7808 */ /* 0x000fe20004000000 */
[----:B------:R-:W-:Y:S01]  /*4910*/  FMUL.FTZ R2, R30, c[0x0][0x2ec] ;  /* 0x0000bb001e027a20 */ /* 0x000fe20000410000 */
[----:B------:R-:W-:Y:S01]  /*4920*/  MUFU.TANH R35, R35 ;  /* 0x0000002300237308 */ /* 0x000fe20000002400 */
[----:B------:R-:W-:Y:S01]  /*4930*/  FMUL.FTZ R28, R28, c[0x0][0x2ec] ;  /* 0x0000bb001c1c7a20 */ /* 0x000fe20000410000 */
[----:B------:R-:W-:Y:S01]  /*4940*/  HMMA.16816.F32 R68, R52, R26, R68 ;  /* 0x0000001a3444723c */ /* 0x000fe20000001844 */
[-C--:B------:R-:W-:Y:S01]  /*4950*/  ISETP.GE.AND P0, PT, R90, R212.reuse, PT ;  /* 0x000000d45a00720c */ /* 0x080fe20003f06270 */
[----:B------:R-:W-:Y:S01]  /*4960*/  FFMA.FTZ R25, R83, -UR19, R46 ;  /* 0x8000001353197c23 */ /* 0x000fe2000801002e */
[----:B------:R-:W-:Y:S01]  /*4970*/  FSEL R16, R16, -INF , !P2 ;  /* 0xff80000010107808 */ /* 0x000fe20005000000 */
[----:B--2---:R-:W-:Y:S01]  /*4980*/  FFMA.FTZ R10, R113, -UR19, R48 ;  /* 0x80000013710a7c23 */ /* 0x004fe20008010030 */
[----:B------:R-:W-:Y:S01]  /*4990*/  ISETP.LT.OR P0, PT, R90, R213, P0 ;  /* 0x000000d55a00720c */ /* 0x000fe20000701670 */
[----:B------:R-:W1:Y:S01]  /*49a0*/  MUFU.TANH R31, R31 ;  /* 0x0000001f001f7308 */ /* 0x000e620000002400 */
[----:B------:R-:W-:Y:S01]  /*49b0*/  FSEL R25, R25, -INF , !P3 ;  /* 0xff80000019197808 */ /* 0x000fe20005800000 */
[----:B------:R-:W-:Y:S01]  /*49c0*/  FMUL.FTZ R19, R74, c[0x0][0x2ec] ;  /* 0x0000bb004a137a20 */ /* 0x000fe20000410000 */
[-C--:B------:R-:W-:Y:S01]  /*49d0*/  ISETP.GE.AND P3, PT, R84, R212.reuse, PT ;  /* 0x000000d45400720c */ /* 0x080fe20003f66270 */
[----:B------:R-:W-:Y:S01]  /*49e0*/  FMUL.FTZ R42, R72, c[0x0][0x2ec] ;  /* 0x0000bb00482a7a20 */ /* 0x000fe20000410000 */
[----:B------:R-:W-:Y:S01]  /*49f0*/  ISETP.GE.AND P5, PT, R86, R212, PT ;  /* 0x000000d45600720c */ /* 0x000fe20003fa6270 */
[----:B------:R-:W-:Y:S01]  /*4a00*/  FMUL.FTZ R24, R73, c[0x0][0x2ec] ;  /* 0x0000bb0049187a20 */ /* 0x000fe20000410000 */
[----:B------:R-:W-:Y:S01]  /*4a10*/  ISETP.GE.AND P2, PT, R88, R215, PT ;  /* 0x000000d75800720c */ /* 0x000fe20003f46270 */
[----:B------:R2:W3:Y:S01]  /*4a20*/  MUFU.TANH R30, R29 ;  /* 0x0000001d001e7308 */ /* 0x0004e20000002400 */
[----:B------:R-:W-:Y:S01]  /*4a30*/  FMUL.FTZ R18, R75, c[0x0][0x2ec] ;  /* 0x0000bb004b127a20 */ /* 0x000fe20000410000 */
[-C--:B------:R-:W-:Y:S01]  /*4a40*/  ISETP.LT.OR P3, PT, R84, R213.reuse, P3 ;  /* 0x000000d55400720c */ /* 0x080fe20001f61670 */
[----:B------:R-:W-:Y:S01]  /*4a50*/  FMUL.FTZ R26, R14, c[0x0][0x2ec] ;  /* 0x0000bb000e1a7a20 */ /* 0x000fe20000410000 */
[----:B------:R-:W-:Y:S01]  /*4a60*/  ISETP.LT.OR P5, PT, R86, R213, P5 ;  /* 0x000000d55600720c */ /* 0x000fe20002fa1670 */
[----:B------:R-:W-:Y:S01]  /*4a70*/  FMUL.FTZ R12, R12, c[0x0][0x2ec] ;  /* 0x0000bb000c0c7a20 */ /* 0x000fe20000410000 */
[----:B------:R-:W-:Y:S01]  /*4a80*/  ISETP.LT.OR P2, PT, R88, R216, P2 ;  /* 0x000000d85800720c */ /* 0x000fe20001741670 */
[----:B------:R-:W-:Y:S01]  /*4a90*/  FMUL.FTZ R14, R15, c[0x0][0x2ec] ;  /* 0x0000bb000f0e7a20 */ /* 0x000fe20000410000 */
[----:B------:R4:W5:Y:S01]  /*4aa0*/  MUFU.TANH R34, R28 ;  /* 0x0000001c00227308 */ /* 0x0009620000002400 */
[----:B-1----:R-:W-:-:S02]  /*4ab0*/  FFMA.FTZ R31, R116, -UR19, R31 ;  /* 0x80000013741f7c23 */ /* 0x002fc4000801001f */
[----:B------:R-:W-:Y:S02]  /*4ac0*/  FMUL.FTZ R32, R69, c[0x0][0x2ec] ;  /* 0x0000bb0045207a20 */ /* 0x000fe40000410000 */
[----:B------:R-:W-:Y:S01]  /*4ad0*/  FMUL.FTZ R71, R71, c[0x0][0x2ec] ;  /* 0x0000bb0047477a20 */ /* 0x000fe20000410000 */
[----:B------:R-:W-:Y:S01]  /*4ae0*/  FSEL R174, R31, -INF , !P0 ;  /* 0xff8000001fae7808 */ /* 0x000fe20004000000 */
[----:B------:R-:W-:Y:S01]  /*4af0*/  FMUL.FTZ R23, R13, c[0x0][0x2ec] ;  /* 0x0000bb000d177a20 */ /* 0x000fe20000410000 */
[----:B------:R1:W1:Y:S01]  /*4b00*/  MUFU.TANH R40, R2 ;  /* 0x0000000200287308 */ /* 0x0002620000002400 */
[----:B--2---:R-:W-:Y:S01]  /*4b10*/  FSEL R29, R81, -INF , !P1 ;  /* 0xff800000511d7808 */ /* 0x004fe20004800000 */
[----:B---3--:R-:W-:Y:S01]  /*4b20*/  FFMA.FTZ R95, R95, -UR19, R30 ;  /* 0x800000135f5f7c23 */ /* 0x008fe2000801001e */
[-C--:B------:R-:W-:Y:S01]  /*4b30*/  ISETP.GE.AND P1, PT, R82, R212.reuse, PT ;  /* 0x000000d45200720c */ /* 0x080fe20003f26270 */
[----:B------:R-:W-:Y:S01]  /*4b40*/  FMUL.FTZ R30, R68, c[0x0][0x2ec] ;  /* 0x0000bb00441e7a20 */ /* 0x000fe20000410000 */
[-C--:B------:R-:W-:Y:S01]  /*4b50*/  ISETP.GE.AND P0, PT, R96, R212.reuse, PT ;  /* 0x000000d46000720c */ /* 0x080fe20003f06270 */
[----:B------:R-:W-:Y:S01]  /*4b60*/  FMUL.FTZ R70, R70, c[0x0][0x2ec] ;  /* 0x0000bb0046467a20 */ /* 0x000fe20000410000 */
[----:B------:R-:W-:Y:S01]  /*4b70*/  ISETP.LT.OR P1, PT, R82, R213, P1 ;  /* 0x000000d55200720c */ /* 0x000fe20000f21670 */
[----:B------:R-:W2:Y:S01]  /*4b80*/  MUFU.TANH R19, R19 ;  /* 0x0000001300137308 */ /* 0x000ea20000002400 */
[----:B----4-:R-:W-:Y:S01]  /*4b90*/  FSEL R28, R66, -INF , !P6 ;  /* 0xff800000421c7808 */ /* 0x010fe20007000000 */
[----:B------:R-:W-:Y:S01]  /*4ba0*/  FFMA.FTZ R13, R91, -UR19, R8 ;  /* 0x800000135b0d7c23 */ /* 0x000fe20008010008 */
[----:B------:R-:W-:Y:S01]  /*4bb0*/  FSEL R10, R10, -INF , !P1 ;  /* 0xff8000000a0a7808 */ /* 0x000fe20004800000 */
[----:B------:R-:W-:Y:S01]  /*4bc0*/  FFMA.FTZ R17, R87, -UR19, R56 ;  /* 0x8000001357117c23 */ /* 0x000fe20008010038 */
[----:B------:R-:W-:Y:S01]  /*4bd0*/  ISETP.GE.AND P6, PT, R82, R215, PT ;  /* 0x000000d75200720c */ /* 0x000fe20003fc6270 */
[----:B------:R-:W-:Y:S01]  /*4be0*/  FFMA.FTZ R33, R112, -UR19, R33 ;  /* 0x8000001370217c23 */ /* 0x000fe20008010021 */
[----:B------:R-:W-:Y:S01]  /*4bf0*/  ISETP.GE.AND P1, PT, R88, R212, PT ;  /* 0x000000d45800720c */ /* 0x000fe20003f26270 */
[----:B------:R-:W3:Y:S01]  /*4c00*/  MUFU.TANH R26, R26 ;  /* 0x0000001a001a7308 */ /* 0x000ee20000002400 */
[----:B-1----:R-:W-:Y:S01]  /*4c10*/  FFMA.FTZ R2, R110, -UR19, R41 ;  /* 0x800000136e027c23 */ /* 0x002fe20008010029 */
[----:B------:R-:W-:Y:S01]  /*4c20*/  ISETP.LT.OR P6, PT, R82, R216, P6 ;  /* 0x000000d85200720c */ /* 0x000fe200037c1670 */
[----:B------:R-:W-:Y:S01]  /*4c30*/  FFMA.FTZ R8, R114, -UR19, R35 ;  /* 0x8000001372087c23 */ /* 0x000fe20008010023 */
[----:B------:R-:W-:Y:S01]  /*4c40*/  ISETP.LT.OR P1, PT, R88, R213, P1 ;  /* 0x000000d55800720c */ /* 0x000fe20000f21670 */
[----:B-----5:R-:W-:Y:S01]  /*4c50*/  FFMA.FTZ R34, R93, -UR19, R34 ;  /* 0x800000135d227c23 */ /* 0x020fe20008010022 */
[----:B------:R-:W-:Y:S01]  /*4c60*/  FSEL R2, R2, -INF , !P4 ;  /* 0xff80000002027808 */ /* 0x000fe20006000000 */
[----:B------:R-:W-:Y:S01]  /*4c70*/  FFMA.FTZ R40, R115, -UR19, R40 ;  /* 0x8000001373287c23 */ /* 0x000fe20008010028 */
[----:B------:R-:W1:Y:S01]  /*4c80*/  MUFU.TANH R42, R42 ;  /* 0x0000002a002a7308 */ /* 0x000e620000002400 */
[----:B------:R-:W-:Y:S01]  /*4c90*/  ISETP.GE.AND P4, PT, R86, R215, PT ;  /* 0x000000d75600720c */ /* 0x000fe20003f86270 */
[----:B--2---:R-:W-:Y:S01]  /*4ca0*/  FFMA.FTZ R64, R64, -UR19, R19 ;  /* 0x8000001340407c23 */ /* 0x004fe20008010013 */
[----:B------:R-:W-:-:S02]  /*4cb0*/  ISETP.LT.OR P0, PT, R96, R213, P0 ;  /* 0x000000d56000720c */ /* 0x000fc40000701670 */
[----:B------:R-:W-:Y:S02]  /*4cc0*/  ISETP.LT.OR P4, PT, R86, R216, P4 ;  /* 0x000000d85600720c */ /* 0x000fe40002781670 */
[----:B------:R-:W-:Y:S01]  /*4cd0*/  FSEL R17, R17, -INF , !P6 ;  /* 0xff80000011117808 */ /* 0x000fe20007000000 */
[----:B------:R-:W2:Y:S01]  /*4ce0*/  MUFU.TANH R24, R24 ;  /* 0x0000001800187308 */ /* 0x000ea20000002400 */
[----:B---3--:R-:W-:Y:S01]  /*4cf0*/  FFMA.FTZ R26, R117, -UR19, R26 ;  /* 0x80000013751a7c23 */ /* 0x008fe2000801001a */
[----:B------:R-:W-:Y:S02]  /*4d00*/  FSEL R13, R13, -INF , !P4 ;  /* 0xff8000000d0d7808 */ /* 0x000fe40006000000 */
[----:B------:R-:W-:Y:S02]  /*4d10*/  FSEL R8, R8, -INF , !P5 ;  /* 0xff80000008087808 */ /* 0x000fe40006800000 */
[----:B------:R-:W-:Y:S02]  /*4d20*/  FSEL R169, R34, -INF , !P2 ;  /* 0xff80000022a97808 */ /* 0x000fe40005000000 */
[----:B------:R-:W3:Y:S01]  /*4d30*/  MUFU.TANH R18, R18 ;  /* 0x0000001200127308 */ /* 0x000ee20000002400 */
[----:B------:R-:W-:Y:S01]  /*4d40*/  FSEL R164, R40, -INF , !P1 ;  /* 0xff80000028a47808 */ /* 0x000fe20004800000 */
[----:B-1----:R-:W-:Y:S01]  /*4d50*/  FFMA.FTZ R42, R97, -UR19, R42 ;  /* 0x80000013612a7c23 */ /* 0x002fe2000801002a */
[----:B------:R-:W-:-:S02]  /*4d60*/  ISETP.GE.AND P6, PT, R90, R215, PT ;  /* 0x000000d75a00720c */ /* 0x000fc40003fc6270 */
[-C--:B------:R-:W-:Y:S02]  /*4d70*/  ISETP.GE.AND P4, PT, R94, R215.reuse, PT ;  /* 0x000000d75e00720c */ /* 0x080fe40003f86270 */
[-C--:B------:R-:W-:Y:S01]  /*4d80*/  ISETP.GE.AND P5, PT, R92, R212.reuse, PT ;  /* 0x000000d45c00720c */ /* 0x080fe20003fa6270 */
[----:B------:R1:W4:Y:S01]  /*4d90*/  MUFU.TANH R22, R12 ;  /* 0x0000000c00167308 */ /* 0x0003220000002400 */
[----:B------:R-:W-:Y:S01]  /*4da0*/  ISETP.GE.AND P2, PT, R94, R212, PT ;  /* 0x000000d45e00720c */ /* 0x000fe20003f46270 */
[----:B--2---:R-:W-:Y:S01]  /*4db0*/  FFMA.FTZ R24, R99, -UR19, R24 ;  /* 0x8000001363187c23 */ /* 0x004fe20008010018 */
[----:B------:R-:W-:Y:S02]  /*4dc0*/  ISETP.GE.AND P1, PT, R96, R215, PT ;  /* 0x000000d76000720c */ /* 0x000fe40003f26270 */
[----:B------:R-:W-:Y:S02]  /*4dd0*/  FSEL R166, R26, -INF , !P0 ;  /* 0xff8000001aa67808 */ /* 0x000fe40004000000 */
[----:B------:R-:W-:Y:S01]  /*4de0*/  PLOP3.LUT P0, PT, PT, PT, UP0, 0x80, 0x0 ;  /* 0x000000000000781c */ /* 0x000fe20003f0f008 */
[----:B------:R-:W-:Y:S01]  /*4df0*/  I2F R118, R118 ;  /* 0x0000007600767306 */ /* 0x000fe20000201400 */
[----:B---3--:R-:W-:Y:S01]  /*4e00*/  FFMA.FTZ R18, R65, -UR19, R18 ;  /* 0x8000001341127c23 */ /* 0x008fe20008010012 */
[----:B------:R-:W-:-:S02]  /*4e10*/  ISETP.LT.OR P6, PT, R90, R216, P6 ;  /* 0x000000d85a00720c */ /* 0x000fc400037c1670 */
[----:B------:R-:W-:Y:S02]  /*4e20*/  ISETP.LT.OR P5, PT, R92, R213, P5 ;  /* 0x000000d55c00720c */ /* 0x000fe40002fa1670 */
[-C--:B------:R-:W-:Y:S02]  /*4e30*/  ISETP.LT.OR P4, PT, R94, R216.reuse, P4 ;  /* 0x000000d85e00720c */ /* 0x080fe40002781670 */
[----:B------:R-:W2:Y:S01]  /*4e40*/  MUFU.TANH R15, R23 ;  /* 0x00000017000f7308 */ /* 0x000ea20000002400 */
[----:B-1----:R-:W-:Y:S01]  /*4e50*/  FSEL R12, R33, -INF , !P3 ;  /* 0xff800000210c7808 */ /* 0x002fe20005800000 */
[----:B----4-:R-:W-:Y:S01]  /*4e60*/  FFMA.FTZ R22, R101, -UR19, R22 ;  /* 0x8000001365167c23 */ /* 0x010fe20008010016 */
[----:B------:R-:W-:Y:S02]  /*4e70*/  ISETP.GE.AND P3, PT, R92, R215, PT ;  /* 0x000000d75c00720c */ /* 0x000fe40003f66270 */
[----:B------:R-:W-:Y:S02]  /*4e80*/  ISETP.LT.OR P2, PT, R94, R213, P2 ;  /* 0x000000d55e00720c */ /* 0x000fe40001741670 */
[-C--:B------:R-:W-:Y:S01]  /*4e90*/  ISETP.LT.OR P3, PT, R92, R216.reuse, P3 ;  /* 0x000000d85c00720c */ /* 0x080fe20001f61670 */
[----:B------:R-:W1:Y:S01]  /*4ea0*/  MUFU.TANH R14, R14 ;  /* 0x0000000e000e7308 */ /* 0x000e620000002400 */
[----:B------:R-:W-:-:S02]  /*4eb0*/  ISETP.LT.OR P1, PT, R96, R216, P1 ;  /* 0x000000d86000720c */ /* 0x000fc40000f21670 */
[----:B------:R-:W-:Y:S02]  /*4ec0*/  FSEL R161, R95, -INF , !P6 ;  /* 0xff8000005fa17808 */ /* 0x000fe40007000000 */
[----:B------:R-:W-:Y:S02]  /*4ed0*/  FSEL R167, R42, -INF , !P3 ;  /* 0xff8000002aa77808 */ /* 0x000fe40005800000 */
[----:B------:R-:W-:Y:S01]  /*4ee0*/  FSEL R168, R64, -INF , !P5 ;  /* 0xff80000040a87808 */ /* 0x000fe20006800000 */
[----:B------:R-:W3:Y:S01]  /*4ef0*/  MUFU.TANH R30, R30 ;  /* 0x0000001e001e7308 */ /* 0x000ee20000002400 */
[----:B------:R-:W-:Y:S01]  /*4f00*/  FSEL R163, R24, -INF , !P4 ;  /* 0xff80000018a37808 */ /* 0x000fe20006000000 */
[----:B--2---:R-:W-:Y:S01]  /*4f10*/  FFMA.FTZ R15, R104, -UR19, R15 ;  /* 0x80000013680f7c23 */ /* 0x004fe2000801000f */
[----:B------:R-:W-:Y:S02]  /*4f20*/  FSEL R172, R18, -INF , !P2 ;  /* 0xff80000012ac7808 */ /* 0x000fe40005000000 */
[----:B------:R-:W-:-:S02]  /*4f30*/  FSEL R173, R22, -INF , !P1 ;  /* 0xff80000016ad7808 */ /* 0x000fc40004800000 */
[CC--:B------:R-:W-:Y:S01]  /*4f40*/  ISETP.GE.AND P6, PT, R98.reuse, R215.reuse, PT ;  /* 0x000000d76200720c */ /* 0x0c0fe20003fc6270 */
[----:B------:R-:W2:Y:S01]  /*4f50*/  MUFU.TANH R32, R32 ;  /* 0x0000002000207308 */ /* 0x000ea20000002400 */
[-C--:B------:R-:W-:Y:S01]  /*4f60*/  ISETP.GE.AND P3, PT, R98, R212.reuse, PT ;  /* 0x000000d46200720c */ /* 0x080fe20003f66270 */
[----:B-1----:R-:W-:Y:S01]  /*4f70*/  FFMA.FTZ R14, R119, -UR19, R14 ;  /* 0x80000013770e7c23 */ /* 0x002fe2000801000e */
[-C--:B------:R-:W-:Y:S02]  /*4f80*/  ISETP.GE.AND P5, PT, R100, R215.reuse, PT ;  /* 0x000000d76400720c */ /* 0x080fe40003fa6270 */
[----:B------:R-:W-:Y:S02]  /*4f90*/  ISETP.GE.AND P4, PT, R102, R215, PT ;  /* 0x000000d76600720c */ /* 0x000fe40003f86270 */
[-C--:B------:R-:W-:Y:S01]  /*4fa0*/  ISETP.GE.AND P2, PT, R100, R212.reuse, PT ;  /* 0x000000d46400720c */ /* 0x080fe20003f46270 */
[----:B------:R-:W1:Y:S01]  /*4fb0*/  MUFU.TANH R19, R70 ;  /* 0x0000004600137308 */ /* 0x000e620000002400 */
[----:B------:R-:W-:Y:S01]  /*4fc0*/  ISETP.GE.AND P1, PT, R102, R212, PT ;  /* 0x000000d46600720c */ /* 0x000fe20003f26270 */
[----:B---3--:R-:W-:Y:S01]  /*4fd0*/  FFMA.FTZ R30, R103, -UR19, R30 ;  /* 0x80000013671e7c23 */ /* 0x008fe2000801001e */
[----:B------:R-:W-:-:S02]  /*4fe0*/  ISETP.LT.OR P6, PT, R98, R216, P6 ;  /* 0x000000d86200720c */ /* 0x000fc400037c1670 */
[-C--:B------:R-:W-:Y:S02]  /*4ff0*/  ISETP.LT.OR P3, PT, R98, R213.reuse, P3 ;  /* 0x000000d56200720c */ /* 0x080fe40001f61670 */
[CC--:B------:R-:W-:Y:S01]  /*5000*/  ISETP.LT.OR P5, PT, R100.reuse, R216.reuse, P5 ;  /* 0x000000d86400720c */ /* 0x0c0fe20002fa1670 */
[----:B------:R-:W3:Y:S01]  /*5010*/  MUFU.TANH R71, R71 ;  /* 0x0000004700477308 */ /* 0x000ee20000002400 */
[----:B--2---:R-:W-:Y:S01]  /*5020*/  FFMA.FTZ R32, R105, -UR19, R32 ;  /* 0x8000001369207c23 */ /* 0x004fe20008010020 */
[-C--:B------:R-:W-:Y:S01]  /*5030*/  ISETP.LT.OR P2, PT, R100, R213.reuse, P2 ;  /* 0x000000d56400720c */ /* 0x080fe20001741670 */
[----:B------:R-:W-:Y:S01]  /*5040*/  BAR.SYNC.DEFER_BLOCKING 0x0 ;  /* 0x0000000000007b1d */ /* 0x000fe20000010000 */
[C---:B------:R-:W-:Y:S02]  /*5050*/  ISETP.LT.OR P4, PT, R102.reuse, R216, P4 ;  /* 0x000000d86600720c */ /* 0x040fe40002781670 */
[----:B------:R-:W-:Y:S01]  /*5060*/  ISETP.LT.OR P1, PT, R102, R213, P1 ;  /* 0x000000d56600720c */ /* 0x000fe20000f21670 */
[----:B-1----:R-:W-:Y:S01]  /*5070*/  FFMA.FTZ R118, R118, -UR19, R19 ;  /* 0x8000001376767c23 */ /* 0x002fe20008010013 */
[----:B------:R-:W-:-:S02]  /*5080*/  FSEL R171, R15, -INF , !P6 ;  /* 0xff8000000fab7808 */ /* 0x000fc40007000000 */
[----:B------:R-:W-:Y:S02]  /*5090*/  FSEL R146, R14, -INF , !P3 ;  /* 0xff8000000e927808 */ /* 0x000fe40005800000 */
[----:B------:R-:W-:Y:S02]  /*50a0*/  FSEL R147, R30, -INF , !P5 ;  /* 0xff8000001e937808 */ /* 0x000fe40006800000 */
[----:B------:R-:W-:Y:S01]  /*50b0*/  FSEL R144, R118, -INF , !P2 ;  /* 0xff80000076907808 */ /* 0x000fe20005000000 */
[----:B---3--:R-:W-:Y:S01]  /*50c0*/  FFMA.FTZ R120, R120, -UR19, R71 ;  /* 0x8000001378787c23 */ /* 0x008fe20008010047 */
[----:B------:R-:W-:-:S04]  /*50d0*/  FSEL R145, R32, -INF , !P4 ;  /* 0xff80000020917808 */ /* 0x000fc80006000000 */
        /* <DEDUP_REMOVED lines=57> */
.L_x_481:
[----:B------:R-:W-:Y:S05]  /*5470*/  BSYNC B0 ;  /* 0x0000000000007941 */ /* 0x000fea0003800000 */
.L_x_480:
[----:B------:R-:W0:Y:S02]  /*5480*/  LDGDEPBAR ;  /* 0x00000000000079af */ /* 0x000e240000000000 */
.L_x_479:
        /* <DEDUP_REMOVED lines=76> */
[----:B------:R-:W-:Y:S01]  /*5950*/  FFMA.FTZ R139, R11, c[0x0][0x23c], -R170 ;  /* 0x00008f000b8b7a23 */ /* 0x000fe200000108aa */
[----:B------:R-:W-:Y:S01]  /*5960*/  LDSM.16.MT88.4 R24, [R194+0x14800] ;  /* 0x01480000c218783b */ /* 0x000fe20000004200 */
[--C-:B------:R-:W-:Y:S01]  /*5970*/  FFMA.FTZ R150, R16, c[0x0][0x23c], -R165.reuse ;  /* 0x00008f0010967a23 */ /* 0x100fe200000108a5 */
[----:B------:R-:W-:Y:S01]  /*5980*/  MUFU.EX2 R155, R155 ;  /* 0x0000009b009b7308 */ /* 0x000fe20000000800 */
[--C-:B------:R-:W-:Y:S01]  /*5990*/  FFMA.FTZ R133, R10, c[0x0][0x23c], -R165.reuse ;  /* 0x00008f000a857a23 */ /* 0x100fe200000108a5 */
        /* <DEDUP_REMOVED lines=224> */
[----:B------:R-:W-:Y:S01]  /*67a0*/  ISETP.GE.AND P4, PT, R218, c[0x0][0x220], PT ;  /* 0x00008800da007a0c */ /* 0x000fe20003f86270 */
[----:B------:R-:W-:Y:S01]  /*67b0*/  BAR.SYNC.DEFER_BLOCKING 0x0 ;  /* 0x0000000000007b1d */ /* 0x000fe20000010000 */
[----:B------:R-:W-:Y:S01]  /*67c0*/  ISETP.GE.AND P3, PT, R205, c[0x0][0x220], PT ;  /* 0x00008800cd007a0c */ /* 0x000fe20003f66270 */
[----:B------:R-:W-:Y:S01]  /*67d0*/  USHF.R.S32.HI UR5, URZ, 0x1f, UR22 ;  /* 0x0000001f3f057899 */ /* 0x000fe20008011416 */
[----:B------:R-:W-:Y:S01]  /*67e0*/  ISETP.GE.AND P2, PT, R204, c[0x0][0x220], PT ;  /* 0x00008800cc007a0c */ /* 0x000fe20003f46270 */
[----:B------:R-:W-:Y:S01]  /*67f0*/  UIMAD UR4, UR17, UR22, URZ ;  /* 0x00000016110472a4 */ /* 0x000fe2000f8e023f */
[----:B------:R-:W-:Y:S01]  /*6800*/  IMAD.WIDE.U32 R4, R203, UR22, R136 ;  /* 0x00000016cb047c25 */ /* 0x000fe2000f8e0088 */
[----:B------:R-:W-:Y:S02]  /*6810*/  UISETP.GT.AND UP0, UPT, UR22, UR7, UPT ;  /* 0x000000071600728c */ /* 0x000fe4000bf04270 */
[----:B------:R-:W-:Y:S01]  /*6820*/  UIMAD UR4, UR5, UR16, UR4 ;  /* 0x00000010050472a4 */ /* 0x000fe2000f8e0204 */
[----:B------:R-:W-:-:S03]  /*6830*/  IMAD.U32 R133, RZ, RZ, UR22 ;  /* 0x00000016ff857e24 */ /* 0x000fc6000f8e00ff */
[C---:B------:R-:W-:Y:S02]  /*6840*/  @!P4 LEA R12, P6, R4.reuse, c[0x0][0x170], 0x1 ;  /* 0x00005c00040cca11 */ /* 0x040fe400078c08ff */
[----:B------:R-:W-:Y:S02]  /*6850*/  IADD3 R0, R5, UR4, RZ ;  /* 0x0000000405007c10 */ /* 0x000fe4000fffe0ff */
[C---:B------:R-:W-:Y:S02]  /*6860*/  @!P3 LEA R8, P1, R4.reuse, c[0x0][0x170], 0x1 ;  /* 0x00005c000408ba11 */ /* 0x040fe400078208ff */
[C---:B------:R-:W-:Y:S02]  /*6870*/  @!P2 LEA R6, P0, R4.reuse, c[0x0][0x170], 0x1 ;  /* 0x00005c000406aa11 */ /* 0x040fe400078008ff */
[C---:B------:R-:W-:Y:S02]  /*6880*/  IADD3 R5, P5, R4.reuse, UR18, RZ ;  /* 0x0000001204057c10 */ /* 0x040fe4000ffbe0ff */
[----:B------:R-:W-:-:S02]  /*6890*/  @!P4 LEA.HI.X R13, R4, c[0x0][0x174], R0, 0x1, P6 ;  /* 0x00005d00040dca11 */ /* 0x000fc400030f0c00 */
[C-C-:B------:R-:W-:Y:S01]  /*68a0*/  @!P3 LEA.HI.X R9, R4.reuse, c[0x0][0x174], R0.reuse, 0x1, P1 ;  /* 0x00005d000409ba11 */ /* 0x140fe200008f0c00 */
[----:B------:R-:W-:Y:S01]  /*68b0*/  @P4 STS.128 [R207+0x12000], RZ ;  /* 0x012000ffcf004388 */ /* 0x000fe20000000c00 */
[----:B------:R-:W-:Y:S02]  /*68c0*/  @!P2 LEA.HI.X R7, R4, c[0x0][0x174], R0, 0x1, P0 ;  /* 0x00005d000407aa11 */ /* 0x000fe400000f0c00 */
        /* <DEDUP_REMOVED lines=8> */
[----:B------:R-:W-:-:S02]  /*6950*/  @!P2 LEA R4, P1, R5, c[0x0][0x170], 0x1 ;  /* 0x00005c000504aa11 */ /* 0x000fc400078208ff */
[C-C-:B------:R-:W-:Y:S01]  /*6960*/  @!P4 LEA.HI.X R11, R5.reuse, c[0x0][0x174], R0.reuse, 0x1, P0 ;  /* 0x00005d00050bca11 */ /* 0x140fe200000f0c00 */
[----:B------:R-:W-:Y:S01]  /*6970*/  @!PT LDS RZ, [RZ] ;  /* 0x00000000fffff984 */ /* 0x000fe20000000800 */
[----:B------:R-:W-:Y:S01]  /*6980*/  @!PT LDS RZ, [RZ] ;  /* 0x00000000fffff984 */ /* 0x000fe20000000800 */
[----:B------:R-:W-:Y:S01]  /*6990*/  @!PT LDS RZ, [RZ] ;  /* 0x00000000fffff984 */ /* 0x000fe20000000800 */
[----:B------:R2:W-:Y:S01]  /*69a0*/  @!P3 LDGSTS.E.BYPASS.LTC128B.128 [R207+0x14000], [R8.64+0x80] ;  /* 0x1400008008cfbfae */ /* 0x0005e2000b901d4e */
[C-C-:B------:R-:W-:Y:S02]  /*69b0*/  @!P3 LEA.HI.X R17, R5.reuse, c[0x0][0x174], R0.reuse, 0x1, P5 ;  /* 0x00005d000511ba11 */ /* 0x140fe400028f0c00 */
[----:B------:R-:W-:Y:S01]  /*69c0*/  @!P2 LEA.HI.X R5, R5, c[0x0][0x174], R0, 0x1, P1 ;  /* 0x00005d000505aa11 */ /* 0x000fe200008f0c00 */
[----:B------:R-:W-:Y:S01]  /*69d0*/  @P2 STS.128 [R207+0x16000], RZ ;  /* 0x016000ffcf002388 */ /* 0x000fe20000000c00 */
[----:B------:R-:W-:-:S03]  /*69e0*/  IMAD R0, R133, 0x40, R206 ;  /* 0x0000004085007824 */ /* 0x000fc600078e02ce */
[----:B------:R-:W-:Y:S01]  /*69f0*/  @!PT LDS RZ, [RZ] ;  /* 0x00000000fffff984 */ /* 0x000fe20000000800 */
[----:B------:R-:W-:Y:S01]  /*6a00*/  @!PT LDS RZ, [RZ] ;  /* 0x00000000fffff984 */ /* 0x000fe20000000800 */
[----:B------:R-:W-:Y:S01]  /*6a10*/  @!PT LDS RZ, [RZ] ;  /* 0x00000000fffff984 */ /* 0x000fe20000000800 */
[----:B------:R3:W-:Y:S01]  /*6a20*/  @!P2 LDGSTS.E.BYPASS.LTC128B.128 [R207+0x16000], [R6.64+0x100] ;  /* 0x1600010006cfafae */ /* 0x0007e2000b901d4e */
[C-C-:B------:R-:W-:Y:S01]  /*6a30*/  IMAD.IADD R2, R217.reuse, 0x1, -R0.reuse ;  /* 0x00000001d9027824 */ /* 0x140fe200078e0a00 */
[----:B------:R-:W-:Y:S01]  /*6a40*/  IADD3 R176, R0, 0x18, RZ ;  /* 0x0000001800b07810 */ /* 0x000fe20007ffe0ff */
[----:B------:R-:W-:Y:S01]  /*6a50*/  IMAD.IADD R138, R214, 0x1, -R0 ;  /* 0x00000001d68a7824 */ /* 0x000fe200078e0a00 */
[----:B------:R-:W-:Y:S01]  /*6a60*/  @P4 STS.128 [R207+0x13000], RZ ;  /* 0x013000ffcf004388 */ /* 0x000fe20000000c00 */
[C---:B------:R-:W-:Y:S02]  /*6a70*/  IADD3 R222, R0.reuse, 0x20, RZ ;  /* 0x0000002000de7810 */ /* 0x040fe40007ffe0ff */
[----:B------:R-:W-:Y:S01]  /*6a80*/  IABS R2, R2 ;  /* 0x0000000200027213 */ /* 0x000fe20000000000 */
[----:B------:R-:W-:Y:S01]  /*6a90*/  @!PT LDS RZ, [RZ] ;  /* 0x00000000fffff984 */ /* 0x000fe20000000800 */
[----:B------:R-:W-:Y:S01]  /*6aa0*/  @!PT LDS RZ, [RZ] ;  /* 0x00000000fffff984 */ /* 0x000fe20000000800 */
[----:B------:R-:W-:Y:S01]  /*6ab0*/  @!PT LDS RZ, [RZ] ;  /* 0x00000000fffff984 */ /* 0x000fe20000000800 */
[----:B------:R2:W-:Y:S01]  /*6ac0*/  @!P4 LDGSTS.E.BYPASS.LTC128B.128 [R207+0x13000], [R10.64] ;  /* 0x130000000acfcfae */ /* 0x0005e2000b901d4e */
[C---:B------:R-:W-:Y:S02]  /*6ad0*/  IADD3 R178, R0.reuse, 0x19, RZ ;  /* 0x0000001900b27810 */ /* 0x040fe40007ffe0ff */
[C---:B------:R-:W-:Y:S01]  /*6ae0*/  IADD3 R226, R0.reuse, 0x21, RZ ;  /* 0x0000002100e27810 */ /* 0x040fe20007ffe0ff */
[----:B------:R-:W-:Y:S01]  /*6af0*/  @P3 STS.128 [R207+0x15000], RZ ;  /* 0x015000ffcf003388 */ /* 0x000fe20000000c00 */
[----:B------:R-:W-:Y:S01]  /*6b00*/  IMAD.MOV.U32 R133, RZ, RZ, R2 ;  /* 0x000000ffff857224 */ /* 0x000fe200078e0002 */
[C---:B------:R-:W-:Y:S01]  /*6b10*/  IADD3 R2, R0.reuse, 0x1, RZ ;  /* 0x0000000100027810 */ /* 0x040fe20007ffe0ff */
[C---:B------:R-:W-:Y:S01]  /*6b20*/  IMAD.IADD R179, R217.reuse, 0x1, -R178 ;  /* 0x00000001d9b37824 */ /* 0x040fe200078e0ab2 */
[----:B------:R-:W-:Y:S01]  /*6b30*/  @!PT LDS RZ, [RZ] ;  /* 0x00000000fffff984 */ /* 0x000fe20000000800 */
[----:B------:R-:W-:Y:S01]  /*6b40*/  @!PT LDS RZ, [RZ] ;  /* 0x00000000fffff984 */ /* 0x000fe20000000800 */
[----:B------:R-:W-:Y:S01]  /*6b50*/  @!PT LDS RZ, [RZ] ;  /* 0x00000000fffff984 */ /* 0x000fe20000000800 */
[----:B------:R4:W-:Y:S01]  /*6b60*/  @!P3 LDGSTS.E.BYPASS.LTC128B.128 [R207+0x15000], [R16.64+0x80] ;  /* 0x1500008010cfbfae */ /* 0x0009e2000b901d4e */
[----:B------:R-:W-:Y:S01]  /*6b70*/  IADD3 R229, R0, 0x28, RZ ;  /* 0x0000002800e57810 */ /* 0x000fe20007ffe0ff */
[----:B------:R-:W-:Y:S01]  /*6b80*/  IMAD.IADD R232, R214, 0x1, -R226 ;  /* 0x00000001d6e87824 */ /* 0x000fe200078e0ae2 */
[C---:B------:R-:W-:Y:S01]  /*6b90*/  IADD3 R231, R0.reuse, 0x29, RZ ;  /* 0x0000002900e77810 */ /* 0x040fe20007ffe0ff */
[----:B------:R-:W-:Y:S01]  /*6ba0*/  @P2 STS.128 [R207+0x17000], RZ ;  /* 0x017000ffcf002388 */ /* 0x000fe20000000c00 */
[C---:B------:R-:W-:Y:S01]  /*6bb0*/  IMAD.IADD R139, R217.reuse, 0x1, -R2 ;  /* 0x00000001d98b7824 */ /* 0x040fe200078e0a02 */
[----:B------:R-:W-:Y:S01]  /*6bc0*/  I2F R133, R133 ;  /* 0x0000008500857306 */ /* 0x000fe20000201400 */
[----:B------:R-:W-:Y:S01]  /*6bd0*/  IABS R138, R138 ;  /* 0x0000008a008a7213 */ /* 0x000fe20000000000 */
[----:B------:R-:W-:Y:S01]  /*6be0*/  @!PT LDS RZ, [RZ] ;  /* 0x00000000fffff984 */ /* 0x000fe20000000800 */
[----:B------:R-:W-:Y:S01]  /*6bf0*/  @!PT LDS RZ, [RZ] ;  /* 0x00000000fffff984 */ /* 0x000fe20000000800 */
[----:B------:R-:W-:Y:S01]  /*6c00*/  @!PT LDS RZ, [RZ] ;  /* 0x00000000fffff984 */ /* 0x000fe20000000800 */
[----:B------:R3:W-:Y:S01]  /*6c10*/  @!P2 LDGSTS.E.BYPASS.LTC128B.128 [R207+0x17000], [R4.64+0x100] ;  /* 0x1700010004cfafae */ /* 0x0007e2000b901d4e */
[--C-:B------:R-:W-:Y:S01]  /*6c20*/  IMAD.IADD R235, R217, 0x1, -R231.reuse ;  /* 0x00000001d9eb7824 */ /* 0x100fe200078e0ae7 */
[----:B------:R-:W-:Y:S01]  /*6c30*/  ISETP.GE.AND P0, PT, R0, R215, PT ;  /* 0x000000d70000720c */ /* 0x000fe20003f06270 */
[----:B------:R-:W-:Y:S01]  /*6c40*/  IMAD.IADD R236, R214, 0x1, -R231 ;  /* 0x00000001d6ec7824 */ /* 0x000fe200078e0ae7 */
[----:B------:R-:W-:Y:S01]  /*6c50*/  LDSM.16.M88.4 R160, [R202] ;  /* 0x00000000caa0783b */ /* 0x000fe20000000200 */
[C---:B------:R-:W-:Y:S01]  /*6c60*/  ISETP.GE.AND P5, PT, R0.reuse, R212, PT ;  /* 0x000000d40000720c */ /* 0x040fe20003fa6270 */
[----:B------:R-:W-:Y:S01]  /*6c70*/  I2F R138, R138 ;  /* 0x0000008a008a7306 */ /* 0x000fe20000201400 */
[----:B------:R-:W-:Y:S01]  /*6c80*/  IABS R235, R235 ;  /* 0x000000eb00eb7213 */ /* 0x000fe20000000000 */
[----:B------:R-:W5:Y:S01]  /*6c90*/  LDSM.16.M88.4 R28, [R201+0xc000] ;  /* 0x00c00000c91c783b */ /* 0x000f620000000200 */
[----:B------:R-:W-:Y:S01]  /*6ca0*/  IADD3 R237, R0, 0x39, RZ ;  /* 0x0000003900ed7810 */ /* 0x000fe20007ffe0ff */
[----:B------:R-:W-:Y:S01]  /*6cb0*/  IMAD.IADD R233, R214, 0x1, -R229 ;  /* 0x00000001d6e97824 */ /* 0x000fe200078e0ae5 */
[C---:B------:R-:W-:Y:S01]  /*6cc0*/  ISETP.LT.OR P0, PT, R0.reuse, R216, P0 ;  /* 0x000000d80000720c */ /* 0x040fe20000701670 */
[----:B-1----:R-:W4:Y:S01]  /*6cd0*/  LDSM.16.M88.4 R12, [R201+0xd000] ;  /* 0x00d00000c90c783b */ /* 0x002f220000000200 */
[----:B------:R-:W-:-:S02]  /*6ce0*/  ISETP.LT.OR P5, PT, R0, R213, P5 ;  /* 0x000000d50000720c */ /* 0x000fc40002fa1670 */
[C---:B------:R-:W-:Y:S01]  /*6cf0*/  ISETP.GE.AND P6, PT, R2.reuse, R215, PT ;  /* 0x000000d70200720c */ /* 0x040fe20003fc6270 */
[----:B------:R-:W1:Y:S01]  /*6d00*/  LDSM.16.M88.4 R20, [R201+0xc800] ;  /* 0x00c80000c914783b */ /* 0x000e620000000200 */
[C---:B------:R-:W-:Y:S02]  /*6d10*/  ISETP.GE.AND P1, PT, R2.reuse, R212, PT ;  /* 0x000000d40200720c */ /* 0x040fe40003f26270 */
[C---:B------:R-:W-:Y:S01]  /*6d20*/  ISETP.LT.OR P6, PT, R2.reuse, R216, P6 ;  /* 0x000000d80200720c */ /* 0x040fe200037c1670 */
[----:B------:R-:W1:Y:S01]  /*6d30*/  LDSM.16.M88.4 R144, [R201+0xd800] ;  /* 0x00d80000c990783b */ /* 0x000e620000000200 */
[----:B------:R-:W-:Y:S02]  /*6d40*/  ISETP.LT.OR P1, PT, R2, R213, P1 ;  /* 0x000000d50200720c */ /* 0x000fe40000f21670 */
[----:B------:R-:W-:Y:S01]  /*6d50*/  IABS R179, R179 ;  /* 0x000000b300b37213 */ /* 0x000fe20000000000 */
[----:B------:R-:W-:Y:S01]  /*6d60*/  LDSM.16.M88.4 R172, [R200] ;  /* 0x00000000c8ac783b */ /* 0x000fe20000000200 */
[----:B------:R-:W-:-:S02]  /*6d70*/  IABS R233, R233 ;  /* 0x000000e900e97213 */ /* 0x000fc40000000000 */
[----:B------:R-:W-:Y:S01]  /*6d80*/  IABS R232, R232 ;  /* 0x000000e800e87213 */ /* 0x000fe20000000000 */
[----:B------:R-:W1:Y:S01]  /*6d90*/  LDSM.16.M88.4 R140, [R199] ;  /* 0x00000000c78c783b */ /* 0x000e620000000200 */
[----:B------:R-:W-:Y:S03]  /*6da0*/  I2F R179, R179 ;  /* 0x000000b300b37306 */ /* 0x000fe60000201400 */
[----:B---3--:R-:W3:Y:S04]  /*6db0*/  LDSM.16.M88.4 R4, [R190] ;  /* 0x00000000be04783b */ /* 0x008ee80000000200 */
[----:B--2---:R-:W2:Y:S01]  /*6dc0*/  LDSM.16.M88.4 R8, [R191] ;  /* 0x00000000bf08783b */ /* 0x004ea20000000200 */
[----:B------:R-:W-:Y:S03]  /*6dd0*/  I2F R233, R233 ;  /* 0x000000e900e97306 */ /* 0x000fe60000201400 */
[----:B------:R-:W1:Y:S04]  /*6de0*/  LDSM.16.M88.4 R168, [R189] ;  /* 0x00000000bda8783b */ /* 0x000e680000000200 */
[----:B------:R-:W-:Y:S01]  /*6df0*/  LDSM.16.M88.4 R156, [R198] ;  /* 0x00000000c69c783b */ /* 0x000fe20000000200 */
[----:B------:R-:W-:Y:S01]  /*6e00*/  I2F R232, R232 ;  /* 0x000000e800e87306 */ /* 0x000fe20000201400 */
[C---:B-----5:R-:W-:Y:S02]  /*6e10*/  HMMA.16816.F32 R32, R160.reuse, R28, RZ ;  /* 0x0000001ca020723c */ /* 0x060fe400000018ff */
[----:B------:R-:W5:Y:S04]  /*6e20*/  LDSM.16.M88.4 R152, [R195+0xc000] ;  /* 0x00c00000c398783b */ /* 0x000f680000000200 */
[----:B------:R-:W-:Y:S02]  /*6e30*/  LDSM.16.M88.4 R148, [R195+0xc800] ;  /* 0x00c80000c394783b */ /* 0x000fe40000000200 */
[C---:B----4-:R-:W-:Y:S02]  /*6e40*/  HMMA.16816.F32 R16, R160.reuse, R12, RZ ;  /* 0x0000000ca010723c */ /* 0x050fe400000018ff */
[----:B------:R-:W0:Y:S06]  /*6e50*/  LDGDEPBAR ;  /* 0x00000000000079af */ /* 0x000e2c0000000000 */
[C---:B------:R-:W-:Y:S08]  /*6e60*/  HMMA.16816.F32 R28, R160.reuse, R30, RZ ;  /* 0x0000001ea01c723c */ /* 0x040ff000000018ff */
[C---:B------:R-:W-:Y:S08]  /*6e70*/  HMMA.16816.F32 R12, R160.reuse, R14, RZ ;  /* 0x0000000ea00c723c */ /* 0x040ff000000018ff */
[C---:B-1----:R-:W-:Y:S08]  /*6e80*/  HMMA.16816.F32 R24, R160.reuse, R20, RZ ;  /* 0x00000014a018723c */ /* 0x042ff000000018ff */
[C---:B------:R-:W-:Y:S08]  /*6e90*/  HMMA.16816.F32 R20, R160.reuse, R22, RZ ;  /* 0x00000016a014723c */ /* 0x040ff000000018ff */
[C---:B------:R-:W-:Y:S08]  /*6ea0*/  HMMA.16816.F32 R164, R160.reuse, R144, RZ ;  /* 0x00000090a0a4723c */ /* 0x040ff000000018ff */
[----:B------:R-:W-:Y:S01]  /*6eb0*/  HMMA.16816.F32 R160, R160, R146, RZ ;  /* 0x00000092a0a0723c */ /* 0x000fe200000018ff */
[----:B------:R-:W1:Y:S07]  /*6ec0*/  LDSM.16.M88.4 R144, [R195+0xd000] ;  /* 0x00d00000c390783b */ /* 0x000e6e0000000200 */
[C---:B------:R-:W-:Y:S08]  /*6ed0*/  HMMA.16816.F32 R32, R172.reuse, R140, R32 ;  /* 0x0000008cac20723c */ /* 0x040ff00000001820 */
[C---:B------:R-:W-:Y:S01]  /*6ee0*/  HMMA.16816.F32 R28, R172.reuse, R142, R28 ;  /* 0x0000008eac1c723c */ /* 0x040fe2000000181c */
[----:B------:R-:W4:Y:S07]  /*6ef0*/  LDSM.16.M88.4 R140, [R195+0xd800] ;  /* 0x00d80000c38c783b */ /* 0x000f2e0000000200 */
[C---:B---3--:R-:W-:Y:S08]  /*6f00*/  HMMA.16816.F32 R16, R172.reuse, R4, R16 ;  /* 0x00000004ac10723c */ /* 0x048ff00000001810 */
[C---:B------:R-:W-:Y:S01]  /*6f10*/  HMMA.16816.F32 R12, R172.reuse, R6, R12 ;  /* 0x00000006ac0c723c */ /* 0x040fe2000000180c */
[----:B------:R-:W-:Y:S07]  /*6f20*/  LDSM.16.M88.4 R4, [R188] ;  /* 0x00000000bc04783b */ /* 0x000fee0000000200 */
[C---:B--2---:R-:W-:Y:S08]  /*6f30*/  HMMA.16816.F32 R24, R172.reuse, R8, R24 ;  /* 0x00000008ac18723c */ /* 0x044ff00000001818 */
[C---:B------:R-:W-:Y:S01]  /*6f40*/  HMMA.16816.F32 R20, R172.reuse, R10, R20 ;  /* 0x0000000aac14723c */ /* 0x040fe20000001814 */
[----:B------:R-:W2:Y:S07]  /*6f50*/  LDSM.16.M88.4 R8, [R197] ;  /* 0x00000000c508783b */ /* 0x000eae0000000200 */
[C---:B------:R-:W-:Y:S08]  /*6f60*/  HMMA.16816.F32 R164, R172.reuse, R168, R164 ;  /* 0x000000a8aca4723c */ /* 0x040ff000000018a4 */
[----:B------:R-:W-:Y:S01]  /*6f70*/  HMMA.16816.F32 R168, R172, R170, R160 ;  /* 0x000000aaaca8723c */ /* 0x000fe200000018a0 */
[----:B------:R-:W3:Y:S07]  /*6f80*/  LDSM.16.M88.4 R160, [R188+0x800] ;  /* 0x00080000bca0783b */ /* 0x000eee0000000200 */
        /* <DEDUP_REMOVED lines=11> */
[----:B------:R-:W4:Y:S04]  /*7040*/  LDSM.16.M88.4 R140, [R201+0xe000] ;  /* 0x00e00000c98c783b */ /* 0x000f280000000200 */
[----:B------:R-:W-:Y:S03]  /*7050*/  LDSM.16.M88.4 R156, [R201+0xe800] ;  /* 0x00e80000c99c783b */ /* 0x000fe60000000200 */
[C---:B--2---:R-:W-:Y:S08]  /*7060*/  HMMA.16816.F32 R32, R8.reuse, R4, R32 ;  /* 0x000000040820723c */ /* 0x044ff00000001820 */
[C---:B------:R-:W-:Y:S01]  /*7070*/  HMMA.16816.F32 R28, R8.reuse, R6, R28 ;  /* 0x00000006081c723c */ /* 0x040fe2000000181c */
[----:B------:R-:W2:Y:S07]  /*7080*/  LDSM.16.M88.4 R4, [R201+0xf000] ;  /* 0x00f00000c904783b */ /* 0x000eae0000000200 */
[C---:B---3--:R-:W-:Y:S08]  /*7090*/  HMMA.16816.F32 R24, R8.reuse, R160, R24 ;  /* 0x000000a00818723c */ /* 0x048ff00000001818 */
[C---:B------:R-:W-:Y:S01]  /*70a0*/  HMMA.16816.F32 R20, R8.reuse, R162, R20 ;  /* 0x000000a20814723c */ /* 0x040fe20000001814 */
[----:B------:R-:W3:Y:S07]  /*70b0*/  LDSM.16.M88.4 R160, [R201+0xf800] ;  /* 0x00f80000c9a0783b */ /* 0x000eee0000000200 */
[C---:B-1----:R-:W-:Y:S08]  /*70c0*/  HMMA.16816.F32 R16, R8.reuse, R144, R16 ;  /* 0x000000900810723c */ /* 0x042ff00000001810 */
[C---:B------:R-:W-:Y:S01]  /*70d0*/  HMMA.16816.F32 R12, R8.reuse, R146, R12 ;  /* 0x00000092080c723c */ /* 0x040fe2000000180c */
[----:B------:R-:W-:Y:S07]  /*70e0*/  LDSM.16.M88.4 R144, [R185] ;  /* 0x00000000b990783b */ /* 0x000fee0000000200 */
[C---:B------:R-:W-:Y:S08]  /*70f0*/  HMMA.16816.F32 R164, R8.reuse, R152, R164 ;  /* 0x0000009808a4723c */ /* 0x040ff000000018a4 */
[----:B------:R-:W-:Y:S01]  /*7100*/  HMMA.16816.F32 R168, R8, R154, R168 ;  /* 0x0000009a08a8723c */ /* 0x000fe200000018a8 */
[----:B------:R-:W-:Y:S04]  /*7110*/  LDSM.16.M88.4 R8, [R187] ;  /* 0x00000000bb08783b */ /* 0x000fe80000000200 */
[----:B------:R-:W-:Y:S03]  /*7120*/  LDSM.16.M88.4 R152, [R186] ;  /* 0x00000000ba98783b */ /* 0x000fe60000000200 */
[C---:B----4-:R-:W-:Y:S08]  /*7130*/  HMMA.16816.F32 R32, R148.reuse, R140, R32 ;  /* 0x0000008c9420723c */ /* 0x050ff00000001820 */
[C---:B------:R-:W-:Y:S01]  /*7140*/  HMMA.16816.F32 R28, R148.reuse, R142, R28 ;  /* 0x0000008e941c723c */ /* 0x040fe2000000181c */
[----:B------:R-:W1:Y:S07]  /*7150*/  LDSM.16.M88.4 R140, [R200+0x4000] ;  /* 0x00400000c88c783b */ /* 0x000e6e0000000200 */
[C---:B--2---:R-:W-:Y:S08]  /*7160*/  HMMA.16816.F32 R16, R148.reuse, R4, R16 ;  /* 0x000000049410723c */ /* 0x044ff00000001810 */
[C---:B------:R-:W-:Y:S01]  /*7170*/  HMMA.16816.F32 R12, R148.reuse, R6, R12 ;  /* 0x00000006940c723c */ /* 0x040fe2000000180c */
[----:B------:R-:W2:Y:S07]  /*7180*/  LDSM.16.M88.4 R4, [R184] ;  /* 0x00000000b804783b */ /* 0x000eae0000000200 */
[C---:B---3--:R-:W-:Y:S01]  /*7190*/  HMMA.16816.F32 R172, R148.reuse, R160, R164 ;  /* 0x000000a094ac723c */ /* 0x048fe200000018a4 */
[----:B------:R-:W-:Y:S07]  /*71a0*/  LDSM.16.M88.4 R164, [R198+0x4000] ;  /* 0x00400000c6a4783b */ /* 0x000fee0000000200 */
[C---:B------:R-:W-:Y:S07]  /*71b0*/  HMMA.16816.F32 R168, R148.reuse, R162, R168 ;  /* 0x000000a294a8723c */ /* 0x040fee00000018a8 */
[C---:B------:R-:W-:Y:S01]  /*71c0*/  IADD3 R162, R0.reuse, 0x10, RZ ;  /* 0x0000001000a27810 */ /* 0x040fe20007ffe0ff */
        /* <DEDUP_REMOVED lines=9> */
[----:B------:R-:W2:Y:S07]  /*7260*/  LDSM.16.M88.4 R4, [R195+0xf800] ;  /* 0x00f80000c304783b */ /* 0x000eae0000000200 */
[C---:B------:R-:W-:Y:S08]  /*7270*/  HMMA.16816.F32 R24, R140.reuse, R152, R24 ;  /* 0x000000988c18723c */ /* 0x040ff00000001818 */
[C---:B------:R-:W-:Y:S01]  /*7280*/  HMMA.16816.F32 R20, R140.reuse, R154, R20 ;  /* 0x0000009a8c14723c */ /* 0x040fe20000001814 */
[----:B------:R-:W-:Y:S07]  /*7290*/  LDSM.16.M88.4 R152, [R197+0x4000] ;  /* 0x00400000c598783b */ /* 0x000fee0000000200 */
[C---:B------:R-:W-:Y:S08]  /*72a0*/  HMMA.16816.F32 R16, R140.reuse, R144, R16 ;  /* 0x000000908c10723c */ /* 0x040ff00000001810 */
[----:B------:R-:W-:Y:S01]  /*72b0*/  HMMA.16816.F32 R12, R140, R146, R12 ;  /* 0x000000928c0c723c */ /* 0x000fe2000000180c */
[----:B------:R-:W4:Y:S04]  /*72c0*/  LDSM.16.M88.4 R144, [R188+0x2000] ;  /* 0x00200000bc90783b */ /* 0x000f280000000200 */
[----:B------:R-:W5:Y:S03]  /*72d0*/  LDSM.16.M88.4 R140, [R188+0x2800] ;  /* 0x00280000bc8c783b */ /* 0x000f660000000200 */
[C---:B---3--:R-:W-:Y:S08]  /*72e0*/  HMMA.16816.F32 R32, R164.reuse, R156, R32 ;  /* 0x0000009ca420723c */ /* 0x048ff00000001820 */
[C---:B------:R-:W-:Y:S01]  /*72f0*/  HMMA.16816.F32 R28, R164.reuse, R158, R28 ;  /* 0x0000009ea41c723c */ /* 0x040fe2000000181c */
[----:B------:R-:W-:Y:S07]  /*7300*/  LDSM.16.M88.4 R156, [R188+0x3000] ;  /* 0x00300000bc9c783b */ /* 0x000fee0000000200 */
[C---:B-1----:R-:W-:Y:S08]  /*7310*/  HMMA.16816.F32 R16, R164.reuse, R8, R16 ;  /* 0x00000008a410723c */ /* 0x042ff00000001810 */
[C---:B------:R-:W-:Y:S01]  /*7320*/  HMMA.16816.F32 R12, R164.reuse, R10, R12 ;  /* 0x0000000aa40c723c */ /* 0x040fe2000000180c */
[----:B------:R-:W-:Y:S07]  /*7330*/  LDSM.16.M88.4 R8, [R202+0x8000] ;  /* 0x00800000ca08783b */ /* 0x000fee0000000200 */
[C---:B--2---:R-:W-:Y:S08]  /*7340*/  HMMA.16816.F32 R172, R164.reuse, R4, R172 ;  /* 0x00000004a4ac723c */ /* 0x044ff000000018ac */
[C---:B------:R-:W-:Y:S01]  /*7350*/  HMMA.16816.F32 R168, R164.reuse, R6, R168 ;  /* 0x00000006a4a8723c */ /* 0x040fe200000018a8 */
[----:B------:R-:W1:Y:S07]  /*7360*/  LDSM.16.M88.4 R4, [R201+0x10000] ;  /* 0x01000000c904783b */ /* 0x000e6e0000000200 */
[C---:B------:R-:W-:Y:S08]  /*7370*/  HMMA.16816.F32 R24, R164.reuse, R148, R24 ;  /* 0x00000094a418723c */ /* 0x040ff00000001818 */
[----:B------:R-:W-:Y:S01]  /*7380*/  HMMA.16816.F32 R20, R164, R150, R20 ;  /* 0x00000096a414723c */ /* 0x000fe20000001814 */
[----:B------:R-:W2:Y:S06]  /*7390*/  LDSM.16.M88.4 R148, [R188+0x3800] ;  /* 0x00380000bc94783b */ /* 0x000eac0000000200 */
[----:B------:R-:W-:Y:S01]  /*73a0*/  IADD3 R164, R0, 0x11, RZ ;  /* 0x0000001100a47810 */ /* 0x000fe20007ffe0ff */
[C---:B----4-:R-:W-:Y:S08]  /*73b0*/  HMMA.16816.F32 R32, R152.reuse, R144, R32 ;  /* 0x000000909820723c */ /* 0x050ff00000001820 */
[C---:B------:R-:W-:Y:S01]  /*73c0*/  HMMA.16816.F32 R28, R152.reuse, R146, R28 ;  /* 0x00000092981c723c */ /* 0x040fe2000000181c */
[----:B------:R-:W-:Y:S07]  /*73d0*/  LDSM.16.M88.4 R144, [R201+0x11000] ;  /* 0x01100000c990783b */ /* 0x000fee0000000200 */
[C---:B-----5:R-:W-:Y:S08]  /*73e0*/  HMMA.16816.F32 R24, R152.reuse, R140, R24 ;  /* 0x0000008c9818723c */ /* 0x060ff00000001818 */
[----:B------:R-:W-:Y:S01]  /*73f0*/  HMMA.16816.F32 R20, R152, R142, R20 ;  /* 0x0000008e9814723c */ /* 0x000fe20000001814 */
[----:B------:R-:W3:Y:S07]  /*7400*/  LDSM.16.M88.4 R140, [R201+0x10800] ;  /* 0x01080000c98c783b */ /* 0x000eee0000000200 */
[----:B-1----:R-:W-:Y:S07]  /*7410*/  HMMA.16816.F32 R32, R8, R4, R32 ;  /* 0x000000040820723c */ /* 0x002fee0000001820 */
[----:B------:R-:W-:Y:S01]  /*7420*/  IMAD.IADD R4, R214, 0x1, -R2 ;  /* 0x00000001d6047824 */ /* 0x000fe200078e0a02 */
[C---:B--2---:R-:W-:Y:S08]  /*7430*/  HMMA.16816.F32 R172, R152.reuse, R148, R172 ;  /* 0x0000009498ac723c */ /* 0x044ff000000018ac */
[C---:B------:R-:W-:Y:S01]  /*7440*/  HMMA.16816.F32 R168, R152.reuse, R150, R168 ;  /* 0x0000009698a8723c */ /* 0x040fe200000018a8 */
[----:B------:R-:W1:Y:S07]  /*7450*/  LDSM.16.M88.4 R148, [R201+0x11800] ;  /* 0x01180000c994783b */ /* 0x000e6e0000000200 */
[C---:B------:R-:W-:Y:S07]  /*7460*/  HMMA.16816.F32 R12, R152.reuse, R158, R12 ;  /* 0x0000009e980c723c */ /* 0x040fee000000180c */
[----:B------:R-:W-:Y:S01]  /*7470*/  IABS R158, R4 ;  /* 0x00000004009e7213 */ /* 0x000fe20000000000 */
[----:B------:R-:W-:Y:S01]  /*7480*/  HMMA.16816.F32 R16, R152, R156, R16 ;  /* 0x0000009c9810723c */ /* 0x000fe20000001810 */
[----:B------:R-:W-:Y:S04]  /*7490*/  LDSM.16.M88.4 R152, [R200+0x8000] ;  /* 0x00800000c898783b */ /* 0x000fe80000000200 */
[----:B------:R-:W-:Y:S02]  /*74a0*/  I2F R158, R158 ;  /* 0x0000009e009e7306 */ /* 0x000fe40000201400 */
[----:B------:R-:W-:Y:S01]  /*74b0*/  IABS R156, R139 ;  /* 0x0000008b009c7213 */ /* 0x000fe20000000000 */
[----:B------:R-:W-:Y:S01]  /*74c0*/  HMMA.16816.F32 R28, R8, R6, R28 ;  /* 0x00000006081c723c */ /* 0x000fe2000000181c */
[----:B------:R-:W2:Y:S01]  /*74d0*/  LDSM.16.M88.4 R4, [R183] ;  /* 0x00000000b704783b */ /* 0x000ea20000000200 */
[----:B------:R-:W-:-:S02]  /*74e0*/  IADD3 R139, R0, 0x8, RZ ;  /* 0x00000008008b7810 */ /* 0x000fc40007ffe0ff */
[----:B------:R-:W-:Y:S01]  /*74f0*/  IADD3 R157, R0, 0x9, RZ ;  /* 0x00000009009d7810 */ /* 0x000fe20007ffe0ff */
[----:B------:R-:W-:Y:S02]  /*7500*/  I2F R156, R156 ;  /* 0x0000009c009c7306 */ /* 0x000fe40000201400 */
[----:B------:R-:W-:Y:S01]  /*7510*/  IMAD.IADD R159, R217, 0x1, -R139 ;  /* 0x00000001d99f7824 */ /* 0x000fe200078e0a8b */
[----:B---3--:R-:W-:Y:S04]  /*7520*/  HMMA.16816.F32 R24, R8, R140, R24 ;  /* 0x0000008c0818723c */ /* 0x008fe80000001818 */
[----:B------:R-:W-:-:S03]  /*7530*/  IABS R159, R159 ;  /* 0x0000009f009f7213 */ /* 0x000fc60000000000 */
[----:B------:R-:W-:Y:S01]  /*7540*/  IMAD.IADD R140, R214, 0x1, -R139 ;  /* 0x00000001d68c7824 */ /* 0x000fe200078e0a8b */
[----:B------:R-:W-:Y:S01]  /*7550*/  HMMA.16816.F32 R20, R8, R142, R20 ;  /* 0x0000008e0814723c */ /* 0x000fe20000001814 */
[----:B------:R-:W-:Y:S01]  /*7560*/  IMAD.IADD R141, R217, 0x1, -R157 ;  /* 0x00000001d98d7824 */ /* 0x000fe200078e0a9d */
[----:B------:R-:W-:Y:S02]  /*7570*/  I2F R159, R159 ;  /* 0x0000009f009f7306 */ /* 0x000fe40000201400 */
[----:B------:R-:W-:-:S04]  /*7580*/  IABS R140, R140 ;  /* 0x0000008c008c7213 */ /* 0x000fc80000000000 */
[----:B------:R-:W-:Y:S01]  /*7590*/  HMMA.16816.F32 R16, R8, R144, R16 ;  /* 0x000000900810723c */ /* 0x000fe20000001810 */
[----:B------:R-:W-:Y:S01]  /*75a0*/  IMAD.MOV.U32 R160, RZ, RZ, R140 ;  /* 0x000000ffffa07224 */ /* 0x000fe200078e008c */
[----:B------:R-:W-:-:S05]  /*75b0*/  IABS R140, R141 ;  /* 0x0000008d008c7213 */ /* 0x000fca0000000000 */
[----:B------:R-:W-:Y:S01]  /*75c0*/  IMAD.MOV.U32 R161, RZ, RZ, R140 ;  /* 0x000000ffffa17224 */ /* 0x000fe200078e008c */
[----:B------:R-:W-:Y:S01]  /*75d0*/  HMMA.16816.F32 R12, R8, R146, R12 ;  /* 0x00000092080c723c */ /* 0x000fe2000000180c */
[----:B------:R-:W3:Y:S01]  /*75e0*/  LDSM.16.M88.4 R140, [R182] ;  /* 0x00000000b68c783b */ /* 0x000ee20000000200 */
[----:B------:R-:W-:Y:S01]  /*75f0*/  IMAD.IADD R144, R214, 0x1, -R157 ;  /* 0x00000001d6907824 */ /* 0x000fe200078e0a9d */
[----:B------:R-:W-:Y:S01]  /*7600*/  I2F R160, R160 ;  /* 0x000000a000a07306 */ /* 0x000fe20000201400 */
[----:B------:R-:W-:-:S03]  /*7610*/  IMAD.IADD R145, R217, 0x1, -R162 ;  /* 0x00000001d9917824 */ /* 0x000fc600078e0aa2 */
[----:B------:R-:W-:Y:S01]  /*7620*/  IABS R144, R144 ;  /* 0x0000009000907213 */ /* 0x000fe20000000000 */
[C---:B-1----:R-:W-:Y:S03]  /*7630*/  HMMA.16816.F32 R172, R8.reuse, R148, R172 ;  /* 0x0000009408ac723c */ /* 0x042fe600000018ac */
[----:B------:R-:W-:Y:S01]  /*7640*/  I2F R161, R161 ;  /* 0x000000a100a17306 */ /* 0x000fe20000201400 */
[----:B------:R-:W-:Y:S01]  /*7650*/  IMAD.MOV.U32 R163, RZ, RZ, R144 ;  /* 0x000000ffffa37224 */ /* 0x000fe200078e0090 */
[----:B------:R-:W-:Y:S01]  /*7660*/  IABS R144, R145 ;  /* 0x0000009100907213 */ /* 0x000fe20000000000 */
[C---:B------:R-:W-:Y:S02]  /*7670*/  IMAD.IADD R145, R214.reuse, 0x1, -R162 ;  /* 0x00000001d6917824 */ /* 0x040fe400078e0aa2 */
[----:B------:R-:W-:Y:S01]  /*7680*/  HMMA.16816.F32 R168, R8, R150, R168 ;  /* 0x0000009608a8723c */ /* 0x000fe200000018a8 */
[----:B------:R-:W1:Y:S01]  /*7690*/  LDSM.16.M88.4 R8, [R181] ;  /* 0x00000000b508783b */ /* 0x000e620000000200 */
[----:B------:R-:W-:Y:S01]  /*76a0*/  IMAD.MOV.U32 R165, RZ, RZ, R144 ;  /* 0x000000ffffa57224 */ /* 0x000fe200078e0090 */
[----:B------:R-:W-:Y:S01]  /*76b0*/  IABS R144, R145 ;  /* 0x0000009100907213 */ /* 0x000fe20000000000 */
[----:B------:R-:W-:Y:S01]  /*76c0*/  IMAD.IADD R145, R217, 0x1, -R164 ;  /* 0x00000001d9917824 */ /* 0x000fe200078e0aa4 */
[----:B------:R-:W-:Y:S01]  /*76d0*/  I2F R163, R163 ;  /* 0x000000a300a37306 */ /* 0x000fe20000201400 */
[----:B------:R-:W-:-:S02]  /*76e0*/  IMAD.IADD R148, R214, 0x1, -R178 ;  /* 0x00000001d6947824 */ /* 0x000fc400078e0ab2 */
[C---:B--2---:R-:W-:Y:S01]  /*76f0*/  HMMA.16816.F32 R32, R152.reuse, R4, R32 ;  /* 0x000000049820723c */ /* 0x044fe20000001820 */
[----:B------:R-:W-:Y:S01]  /*7700*/  IMAD.MOV.U32 R166, RZ, RZ, R144 ;  /* 0x000000ffffa67224 */ /* 0x000fe200078e0090 */
[----:B------:R-:W-:Y:S01]  /*7710*/  IABS R144, R145 ;  /* 0x0000009100907213 */ /* 0x000fe20000000000 */
[----:B------:R-:W-:Y:S01]  /*7720*/  IMAD.IADD R145, R217, 0x1, -R176 ;  /* 0x00000001d9917824 */ /* 0x000fe200078e0ab0 */
[----:B------:R-:W-:Y:S01]  /*7730*/  IABS R148, R148 ;  /* 0x0000009400947213 */ /* 0x000fe20000000000 */
[----:B------:R-:W-:Y:S02]  /*7740*/  I2F R165, R165 ;  /* 0x000000a500a57306 */ /* 0x000fe40000201400 */
[----:B------:R-:W-:Y:S01]  /*7750*/  IMAD.IADD R4, R214, 0x1, -R164 ;  /* 0x00000001d6047824 */ /* 0x000fe200078e0aa4 */
[----:B------:R-:W-:Y:S01]  /*7760*/  HMMA.16816.F32 R28, R152, R6, R28 ;  /* 0x00000006981c723c */ /* 0x000fe2000000181c */
[----:B------:R-:W-:Y:S01]  /*7770*/  IABS R145, R145 ;  /* 0x0000009100917213 */ /* 0x000fe20000000000 */
[----:B------:R-:W-:-:S02]  /*7780*/  IMAD.MOV.U32 R223, RZ, RZ, R148 ;  /* 0x000000ffffdf7224 */ /* 0x000fc400078e0094 */
[----:B------:R-:W-:Y:S01]  /*7790*/  IABS R4, R4 ;  /* 0x0000000400047213 */ /* 0x000fe20000000000 */
[----:B------:R2:W-:Y:S01]  /*77a0*/  I2F R167, R144 ;  /* 0x0000009000a77306 */ /* 0x0005e20000201400 */
[----:B------:R-:W-:-:S03]  /*77b0*/  IMAD.IADD R148, R214, 0x1, -R222 ;  /* 0x00000001d6947824 */ /* 0x000fc600078e0ade */
[----:B------:R-:W-:Y:S01]  /*77c0*/  IMAD.MOV.U32 R177, RZ, RZ, R4 ;  /* 0x000000ffffb17224 */ /* 0x000fe200078e0004 */
[C---:B---3--:R-:W-:Y:S01]  /*77d0*/  HMMA.16816.F32 R24, R152.reuse, R140, R24 ;  /* 0x0000008c9818723c */ /* 0x048fe20000001818 */
[----:B------:R-:W3:Y:S01]  /*77e0*/  LDSM.16.M88.4 R4, [R180] ;  /* 0x00000000b404783b */ /* 0x000ee20000000200 */
[----:B------:R-:W-:Y:S01]  /*77f0*/  IABS R148, R148 ;  /* 0x0000009400947213 */ /* 0x000fe20000000000 */
[----:B------:R4:W-:Y:S05]  /*7800*/  I2F R220, R145 ;  /* 0x0000009100dc7306 */ /* 0x0009ea0000201400 */
[C---:B------:R-:W-:Y:S01]  /*7810*/  HMMA.16816.F32 R20, R152.reuse, R142, R20 ;  /* 0x0000008e9814723c */ /* 0x040fe20000001814 */
[----:B------:R-:W-:Y:S01]  /*7820*/  LDSM.16.M88.4 R140, [R195+0x10000] ;  /* 0x01000000c38c783b */ /* 0x000fe20000000200 */
[----:B--2---:R-:W-:Y:S01]  /*7830*/  IMAD.IADD R144, R214, 0x1, -R176 ;  /* 0x00000001d6907824 */ /* 0x004fe200078e0ab0 */
[----:B------:R2:W-:Y:S05]  /*7840*/  I2F R228, R148 ;  /* 0x0000009400e47306 */ /* 0x0005ea0000201400 */
[----:B-1----:R-:W-:Y:S01]  /*7850*/  HMMA.16816.F32 R16, R152, R8, R16 ;  /* 0x000000089810723c */ /* 0x002fe20000001810 */
[----:B------:R-:W-:-:S02]  /*7860*/  IABS R224, R144 ;  /* 0x0000009000e07213 */ /* 0x000fc40000000000 */
[----:B----4-:R-:W1:Y:S01]  /*7870*/  LDSM.16.M88.4 R144, [R198+0x8000] ;  /* 0x00800000c690783b */ /* 0x010e620000000200 */
[----:B------:R-:W-:Y:S03]  /*7880*/  I2F R166, R166 ;  /* 0x000000a600a67306 */ /* 0x000fe60000201400 */
[C---:B------:R-:W-:Y:S01]  /*7890*/  IMAD.IADD R8, R217.reuse, 0x1, -R222 ;  /* 0x00000001d9087824 */ /* 0x040fe200078e0ade */
[C---:B------:R-:W-:Y:S04]  /*78a0*/  HMMA.16816.F32 R12, R152.reuse, R10, R12 ;  /* 0x0000000a980c723c */ /* 0x040fe8000000180c */
[----:B------:R-:W-:Y:S01]  /*78b0*/  IABS R8, R8 ;  /* 0x0000000800087213 */ /* 0x000fe20000000000 */
[C---:B--2---:R-:W-:Y:S01]  /*78c0*/  IMAD.IADD R148, R217.reuse, 0x1, -R229 ;  /* 0x00000001d9947824 */ /* 0x044fe200078e0ae5 */
[----:B------:R-:W-:Y:S03]  /*78d0*/  I2F R224, R224 ;  /* 0x000000e000e07306 */ /* 0x000fe60000201400 */
[----:B------:R-:W-:Y:S01]  /*78e0*/  IMAD.MOV.U32 R227, RZ, RZ, R8 ;  /* 0x000000ffffe37224 */ /* 0x000fe200078e0008 */
[----:B------:R-:W-:Y:S01]  /*78f0*/  IABS R234, R148 ;  /* 0x0000009400ea7213 */ /* 0x000fe20000000000 */
[----:B------:R-:W2:Y:S03]  /*7900*/  LDSM.16.M88.4 R8, [R195+0x10800] ;  /* 0x01080000c308783b */ /* 0x000ea60000000200 */
[----:B------:R-:W-:Y:S01]  /*7910*/  I2F R177, R177 ;  /* 0x000000b100b17306 */ /* 0x000fe20000201400 */
[----:B------:R-:W4:Y:S01]  /*7920*/  LDSM.16.M88.4 R148, [R195+0x11800] ;  /* 0x01180000c394783b */ /* 0x000f220000000200 */
[C---:B---3--:R-:W-:Y:S06]  /*7930*/  HMMA.16816.F32 R172, R152.reuse, R4, R172 ;  /* 0x0000000498ac723c */ /* 0x048fec00000018ac */
[----:B------:R-:W-:Y:S01]  /*7940*/  I2F R227, R227 ;  /* 0x000000e300e37306 */ /* 0x000fe20000201400 */
[----:B------:R-:W-:Y:S01]  /*7950*/  IMAD.IADD R4, R217, 0x1, -R226 ;  /* 0x00000001d9047824 */ /* 0x000fe200078e0ae2 */
[----:B------:R-:W-:Y:S01]  /*7960*/  HMMA.16816.F32 R168, R152, R6, R168 ;  /* 0x0000000698a8723c */ /* 0x000fe200000018a8 */
[----:B------:R-:W-:Y:S03]  /*7970*/  LDSM.16.M88.4 R152, [R197+0x8000] ;  /* 0x00800000c598783b */ /* 0x000fe60000000200 */
[----:B------:R-:W-:-:S02]  /*7980*/  IABS R4, R4 ;  /* 0x0000000400047213 */ /* 0x000fc40000000000 */
[----:B------:R-:W-:Y:S03]  /*7990*/  I2F R234, R234 ;  /* 0x000000ea00ea7306 */ /* 0x000fe60000201400 */
[----:B------:R-:W-:Y:S01]  /*79a0*/  IMAD.MOV.U32 R230, RZ, RZ, R4 ;  /* 0x000000ffffe67224 */ /* 0x000fe200078e0004 */
[C---:B-1----:R-:W-:Y:S01]  /*79b0*/  HMMA.16816.F32 R32, R144.reuse, R140, R32 ;  /* 0x0000008c9020723c */ /* 0x042fe20000001820 */
[----:B------:R-:W1:Y:S03]  /*79c0*/  LDSM.16.M88.4 R4, [R195+0x11000] ;  /* 0x01100000c304783b */ /* 0x000e660000000200 */
[----:B------:R-:W-:Y:S04]  /*79d0*/  I2F R223, R223 ;  /* 0x000000df00df7306 */ /* 0x000fe80000201400 */
[C---:B------:R-:W-:Y:S01]  /*79e0*/  HMMA.16816.F32 R28, R144.reuse, R142, R28 ;  /* 0x0000008e901c723c */ /* 0x040fe2000000181c */
[----:B------:R-:W3:Y:S03]  /*79f0*/  LDSM.16.M88.4 R140, [R188+0x4000] ;  /* 0x00400000bc8c783b */ /* 0x000ee60000000200 */
[----:B------:R-:W-:Y:S04]  /*7a00*/  I2F R230, R230 ;  /* 0x000000e600e67306 */ /* 0x000fe80000201400 */
[C---:B--2---:R-:W-:Y:S07]  /*7a10*/  HMMA.16816.F32 R24, R144.reuse, R8, R24 ;  /* 0x000000089018723c */ /* 0x044fee0000001818 */
[----:B------:R-:W-:Y:S01]  /*7a20*/  IADD3 R8, R0, 0x30, RZ ;  /* 0x0000003000087810 */ /* 0x000fe20007ffe0ff */
[----:B------:R-:W-:Y:S01]  /*7a30*/  HMMA.16816.F32 R20, R144, R10, R20 ;  /* 0x0000000a9014723c */ /* 0x000fe20000001814 */
[----:B------:R-:W-:Y:S01]  /*7a40*/  IMAD.MOV.U32 R9, RZ, RZ, R235 ;  /* 0x000000ffff097224 */ /* 0x000fe200078e00eb */
[----:B------:R-:W-:-:S05]  /*7a50*/  IABS R235, R236 ;  /* 0x000000ec00eb7213 */ /* 0x000fca0000000000 */
[----:B------:R-:W-:Y:S01]  /*7a60*/  IMAD.IADD R11, R217, 0x1, -R8 ;  /* 0x00000001d90b7824 */ /* 0x000fe200078e0a08 */
[----:B----4-:R-:W-:Y:S01]  /*7a70*/  HMMA.16816.F32 R172, R144, R148, R172 ;  /* 0x0000009490ac723c */ /* 0x010fe200000018ac */
[----:B------:R-:W-:Y:S01]  /*7a80*/  IMAD.MOV.U32 R10, RZ, RZ, R235 ;  /* 0x000000ffff0a7224 */ /* 0x000fe200078e00eb */
[----:B------:R-:W-:Y:S02]  /*7a90*/  I2F R9, R9 ;  /* 0x0000000900097306 */ /* 0x000fe40000201400 */
[----:B------:R-:W-:-:S03]  /*7aa0*/  IABS R11, R11 ;  /* 0x0000000b000b7213 */ /* 0x000fc60000000000 */
[C---:B------:R-:W-:Y:S01]  /*7ab0*/  IADD3 R148, R0.reuse, 0x38, RZ ;  /* 0x0000003800947810 */ /* 0x040fe20007ffe0ff */
[C---:B------:R-:W-:Y:S01]  /*7ac0*/  HMMA.16816.F32 R168, R144.reuse, R150, R168 ;  /* 0x0000009690a8723c */ /* 0x040fe200000018a8 */
[----:B------:R-:W-:Y:S01]  /*7ad0*/  IMAD.MOV.U32 R235, RZ, RZ, R11 ;  /* 0x000000ffffeb7224 */ /* 0x000fe200078e000b */
[----:B------:R-:W-:Y:S01]  /*7ae0*/  IADD3 R11, R0, 0x31, RZ ;  /* 0x00000031000b7810 */ /* 0x000fe20007ffe0ff */
[----:B------:R-:W-:Y:S05]  /*7af0*/  I2F R10, R10 ;  /* 0x0000000a000a7306 */ /* 0x000fea0000201400 */
[----:B-1----:R-:W-:Y:S03]  /*7b00*/  HMMA.16816.F32 R16, R144, R4, R16 ;  /* 0x000000049010723c */ /* 0x002fe60000001810 */
[----:B------:R-:W-:Y:S04]  /*7b10*/  I2F R235, R235 ;  /* 0x000000eb00eb7306 */ /* 0x000fe80000201400 */
[----:B------:R-:W-:Y:S01]  /*7b20*/  IMAD.IADD R4, R214, 0x1, -R8 ;  /* 0x00000001d6047824 */ /* 0x000fe200078e0a08 */
[----:B---3--:R-:W-:Y:S01]  /*7b30*/  HMMA.16816.F32 R32, R152, R140, R32 ;  /* 0x0000008c9820723c */ /* 0x008fe20000001820 */
[----:B------:R-:W-:-:S03]  /*7b40*/  IMAD.IADD R5, R217, 0x1, -R11 ;  /* 0x00000001d9057824 */ /* 0x000fc600078e0a0b */
[----:B------:R-:W-:-:S03]  /*7b50*/  IABS R4, R4 ;  /* 0x0000000400047213 */ /* 0x000fc60000000000 */
[----:B------:R-:W-:Y:S01]  /*7b60*/  IMAD.IADD R141, R217, 0x1, -R148 ;  /* 0x00000001d98d7824 */ /* 0x000fe200078e0a94 */
[----:B------:R-:W-:Y:S01]  /*7b70*/  HMMA.16816.F32 R12, R144, R6, R12 ;  /* 0x00000006900c723c */ /* 0x000fe2000000180c */
[----:B------:R-:W-:Y:S01]  /*7b80*/  IMAD.MOV.U32 R236, RZ, RZ, R4 ;  /* 0x000000ffffec7224 */ /* 0x000fe200078e0004 */
[----:B------:R-:W-:Y:S01]  /*7b90*/  IABS R4, R5 ;  /* 0x0000000500047213 */ /* 0x000fe20000000000 */
[----:B------:R-:W-:Y:S01]  /*7ba0*/  IMAD.IADD R5, R214, 0x1, -R11 ;  /* 0x00000001d6057824 */ /* 0x000fe200078e0a0b */
[----:B------:R-:W-:-:S03]  /*7bb0*/  IABS R141, R141 ;  /* 0x0000008d008d7213 */ /* 0x000fc60000000000 */
[----:B------:R-:W-:Y:S01]  /*7bc0*/  IMAD.MOV.U32 R149, RZ, RZ, R4 ;  /* 0x000000ffff957224 */ /* 0x000fe200078e0004 */
[----:B------:R-:W-:Y:S01]  /*7bd0*/  IABS R4, R5 ;  /* 0x0000000500047213 */ /* 0x000fe20000000000 */
[----:B------:R-:W-:Y:S01]  /*7be0*/  HMMA.16816.F32 R28, R152, R142, R28 ;  /* 0x0000008e981c723c */ /* 0x000fe2000000181c */
[----:B------:R-:W-:Y:S01]  /*7bf0*/  I2F R236, R236 ;  /* 0x000000ec00ec7306 */ /* 0x000fe20000201400 */
[----:B------:R-:W-:Y:S02]  /*7c00*/  IMAD.MOV.U32 R238, RZ, RZ, R141 ;  /* 0x000000ffffee7224 */ /* 0x000fe400078e008d */
[----:B------:R-:W-:-:S03]  /*7c10*/  IMAD.IADD R141, R214, 0x1, -R237 ;  /* 0x00000001d68d7824 */ /* 0x000fc600078e0aed */
[----:B------:R-:W-:Y:S02]  /*7c20*/  FMUL.FTZ R32, R32, c[0x0][0x2ec] ;  /* 0x0000bb0020207a20 */ /* 0x000fe40000410000 */
[----:B------:R1:W-:Y:S01]  /*7c30*/  I2F R140, R4 ;  /* 0x00000004008c7306 */ /* 0x0003e20000201400 */
[----:B------:R-:W-:Y:S01]  /*7c40*/  FMUL.FTZ R239, R34, c[0x0][0x2ec] ;  /* 0x0000bb0022ef7a20 */ /* 0x000fe20000410000 */
[----:B------:R-:W-:Y:S01]  /*7c50*/  IABS R141, R141 ;  /* 0x0000008d008d7213 */ /* 0x000fe20000000000 */
[----:B------:R-:W-:Y:S02]  /*7c60*/  FMUL.FTZ R33, R33, c[0x0][0x2ec] ;  /* 0x0000bb0021217a20 */ /* 0x000fe40000410000 */
[----:B------:R-:W-:Y:S02]  /*7c70*/  FMUL.FTZ R35, R35, c[0x0][0x2ec] ;  /* 0x0000bb0023237a20 */ /* 0x000fe40000410000 */
[----:B------:R-:W-:Y:S01]  /*7c80*/  IMAD.IADD R142, R214, 0x1, -R148 ;  /* 0x00000001d68e7824 */ /* 0x000fe200078e0a94 */
[----:B------:R-:W2:Y:S01]  /*7c90*/  MUFU.TANH R240, R32 ;  /* 0x0000002000f07308 */ /* 0x000ea20000002400 */
[----:B------:R-:W-:-:S03]  /*7ca0*/  IMAD.IADD R143, R217, 0x1, -R237 ;  /* 0x00000001d98f7824 */ /* 0x000fc600078e0aed */
[----:B------:R-:W-:Y:S02]  /*7cb0*/  IABS R142, R142 ;  /* 0x0000008e008e7213 */ /* 0x000fe40000000000 */
[----:B------:R-:W-:Y:S01]  /*7cc0*/  IABS R143, R143 ;  /* 0x0000008f008f7213 */ /* 0x000fe20000000000 */
[----:B------:R-:W-:Y:S01]  /*7cd0*/  FMUL.FTZ R28, R28, c[0x0][0x2ec] ;  /* 0x0000bb001c1c7a20 */ /* 0x000fe20000410000 */
[----:B-1----:R-:W1:Y:S01]  /*7ce0*/  LDSM.16.M88.4 R4, [R188+0x4800] ;  /* 0x00480000bc04783b */ /* 0x002e620000000200 */
[----:B------:R-:W-:Y:S01]  /*7cf0*/  MUFU.TANH R239, R239 ;  /* 0x000000ef00ef7308 */ /* 0x000fe20000002400 */
[----:B------:R-:W-:Y:S02]  /*7d00*/  FMUL.FTZ R34, R29, c[0x0][0x2ec] ;  /* 0x0000bb001d227a20 */ /* 0x000fe40000410000 */
[----:B------:R-:W-:Y:S02]  /*7d10*/  FMUL.FTZ R29, R30, c[0x0][0x2ec] ;  /* 0x0000bb001e1d7a20 */ /* 0x000fe40000410000 */
[----:B------:R-:W-:-:S02]  /*7d20*/  FMUL.FTZ R31, R31, c[0x0][0x2ec] ;  /* 0x0000bb001f1f7a20 */ /* 0x000fc40000410000 */
[----:B--2---:R-:W-:Y:S01]  /*7d30*/  FFMA.FTZ R0, R133, -UR19, R240 ;  /* 0x8000001385007c23 */ /* 0x004fe200080100f0 */
[----:B------:R-:W2:Y:S04]  /*7d40*/  MUFU.TANH R246, R28 ;  /* 0x0000001c00f67308 */ /* 0x000ea80000002400 */
[----:B------:R-:W-:Y:S02]  /*7d50*/  FSEL R0, R0, -INF , !P0 ;  /* 0xff80000000007808 */ /* 0x000fe40004000000 */
[C---:B------:R-:W-:Y:S02]  /*7d60*/  ISETP.GE.AND P0, PT, R139.reuse, R215, PT ;  /* 0x000000d78b00720c */ /* 0x040fe40003f06270 */
[----:B------:R-:W3:Y:S02]  /*7d70*/  MUFU.TANH R29, R29 ;  /* 0x0000001d001d7308 */ /* 0x000ee40000002400 */
[----:B------:R-:W-:-:S06]  /*7d80*/  ISETP.LT.OR P0, PT, R139, R216, P0 ;  /* 0x000000d88b00720c */ /* 0x000fcc0000701670 */
[----:B------:R-:W4:Y:S01]  /*7d90*/  MUFU.TANH R33, R33 ;  /* 0x0000002100217308 */ /* 0x000f220000002400 */
[----:B--2---:R-:W-:Y:S02]  /*7da0*/  FFMA.FTZ R159, R159, -UR19, R246 ;  /* 0x800000139f9f7c23 */ /* 0x004fe400080100f6 */
[----:B------:R-:W-:-:S05]  /*7db0*/  FFMA.FTZ R28, R138, -UR19, R239 ;  /* 0x800000138a1c7c23 */ /* 0x000fca00080100ef */
[----:B------:R-:W2:Y:S01]  /*7dc0*/  MUFU.TANH R35, R35 ;  /* 0x0000002300237308 */ /* 0x000ea20000002400 */
[----:B------:R-:W-:Y:S01]  /*7dd0*/  FSEL R28, R28, -INF , !P5 ;  /* 0xff8000001c1c7808 */ /* 0x000fe20006800000 */
[----:B---3--:R-:W-:Y:S01]  /*7de0*/  FFMA.FTZ R29, R160, -UR19, R29 ;  /* 0x80000013a01d7c23 */ /* 0x008fe2000801001d */
[C---:B------:R-:W-:Y:S01]  /*7df0*/  ISETP.GE.AND P5, PT, R139.reuse, R212, PT ;  /* 0x000000d48b00720c */ /* 0x040fe20003fa6270 */
[----:B-1----:R-:W-:Y:S04]  /*7e00*/  HMMA.16816.F32 R24, R152, R4, R24 ;  /* 0x000000049818723c */ /* 0x002fe80000001818 */
[----:B------:R-:W-:Y:S01]  /*7e10*/  MUFU.TANH R34, R34 ;  /* 0x0000002200227308 */ /* 0x000fe20000002400 */
[----:B------:R-:W-:Y:S01]  /*7e20*/  ISETP.LT.OR P5, PT, R139, R213, P5 ;  /* 0x000000d58b00720c */ /* 0x000fe20002fa1670 */
[----:B----4-:R-:W-:-:S03]  /*7e30*/  FFMA.FTZ R30, R156, -UR19, R33 ;  /* 0x800000139c1e7c23 */ /* 0x010fc60008010021 */
[----:B------:R-:W-:Y:S01]  /*7e40*/  FSEL R29, R29, -INF , !P5 ;  /* 0xff8000001d1d7808 */ /* 0x000fe20006800000 */
[----:B------:R-:W-:Y:S01]  /*7e50*/  HMMA.16816.F32 R20, R152, R6, R20 ;  /* 0x000000069814723c */ /* 0x000fe20000001814 */
[----:B------:R-:W1:Y:S01]  /*7e60*/  LDSM.16.M88.4 R4, [R188+0x5000] ;  /* 0x00500000bc04783b */ /* 0x000e620000000200 */
[----:B------:R2:W3:Y:S01]  /*7e70*/  MUFU.TANH R242, R31 ;  /* 0x0000001f00f27308 */ /* 0x0004e20000002400 */
[----:B------:R-:W-:Y:S02]  /*7e80*/  FSEL R30, R30, -INF , !P6 ;  /* 0xff8000001e1e7808 */ /* 0x000fe40007000000 */
[C---:B------:R-:W-:Y:S02]  /*7e90*/  ISETP.GE.AND P5, PT, R162.reuse, R212, PT ;  /* 0x000000d4a200720c */ /* 0x040fe40003fa6270 */
[C---:B------:R-:W-:Y:S02]  /*7ea0*/  ISETP.GE.AND P6, PT, R157.reuse, R215, PT ;  /* 0x000000d79d00720c */ /* 0x040fe40003fc6270 */
[----:B------:R-:W-:Y:S01]  /*7eb0*/  ISETP.LT.OR P5, PT, R162, R213, P5 ;  /* 0x000000d5a200720c */ /* 0x000fe20002fa1670 */
[----:B------:R-:W-:Y:S01]  /*7ec0*/  I2F R238, R238 ;  /* 0x000000ee00ee7306 */ /* 0x000fe20000201400 */
[----:B------:R-:W-:-:S03]  /*7ed0*/  ISETP.LT.OR P6, PT, R157, R216, P6 ;  /* 0x000000d89d00720c */ /* 0x000fc600037c1670 */
[----:B------:R-:W-:Y:S02]  /*7ee0*/  FMUL.FTZ R244, R24, c[0x0][0x2ec] ;  /* 0x0000bb0018f47a20 */ /* 0x000fe40000410000 */
[----:B------:R-:W-:Y:S02]  /*7ef0*/  FMUL.FTZ R32, R27, c[0x0][0x2ec] ;  /* 0x0000bb001b207a20 */ /* 0x000fe40000410000 */
[----:B------:R-:W-:Y:S01]  /*7f00*/  I2F R149, R149 ;  /* 0x0000009500957306 */ /* 0x000fe20000201400 */
[----:B------:R-:W-:Y:S02]  /*7f10*/  FMUL.FTZ R24, R25, c[0x0][0x2ec] ;  /* 0x0000bb0019187a20 */ /* 0x000fe40000410000 */
[----:B------:R-:W-:-:S03]  /*7f20*/  FMUL.FTZ R25, R26, c[0x0][0x2ec] ;  /* 0x0000bb001a197a20 */ /* 0x000fc60000410000 */
[----:B------:R-:W-:Y:S02]  /*7f30*/  FMUL.FTZ R27, R20, c[0x0][0x2ec] ;  /* 0x0000bb00141b7a20 */ /* 0x000fe40000410000 */
[----:B------:R-:W-:Y:S01]  /*7f40*/  FMUL.FTZ R20, R21, c[0x0][0x2ec] ;  /* 0x0000bb0015147a20 */ /* 0x000fe20000410000 */
[----:B------:R-:W4:Y:S01]  /*7f50*/  MUFU.TANH R244, R244 ;  /* 0x000000f400f47308 */ /* 0x000f220000002400 */
[----:B------:R-:W-:Y:S02]  /*7f60*/  FMUL.FTZ R21, R22, c[0x0][0x2ec] ;  /* 0x0000bb0016157a20 */ /* 0x000fe40000410000 */
[----:B--2---:R-:W-:Y:S02]  /*7f70*/  FFMA.FTZ R31, R158, -UR19, R35 ;  /* 0x800000139e1f7c23 */ /* 0x004fe40008010023 */
[----:B------:R-:W-:Y:S02]  /*7f80*/  FMUL.FTZ R2, R23, c[0x0][0x2ec] ;  /* 0x0000bb0017027a20 */ /* 0x000fe40000410000 */
[----:B---3--:R-:W-:Y:S01]  /*7f90*/  FFMA.FTZ R33, R163, -UR19, R242 ;  /* 0x80000013a3217c23 */ /* 0x008fe200080100f2 */
[----:B------:R-:W2:Y:S01]  /*7fa0*/  MUFU.TANH R27, R27 ;  /* 0x0000001b001b7308 */ /* 0x000ea20000002400 */
[----:B------:R-:W-:-:S02]  /*7fb0*/  FSEL R31, R31, -INF , !P1 ;  /* 0xff8000001f1f7808 */ /* 0x000fc40004800000 */
[CC--:B------:R-:W-:Y:S01]  /*7fc0*/  ISETP.GE.AND P1, PT, R157.reuse, R212.reuse, PT ;  /* 0x000000d49d00720c */ /* 0x0c0fe20003f26270 */
[C---:B-1----:R-:W-:Y:S03]  /*7fd0*/  HMMA.16816.F32 R16, R152.reuse, R4, R16 ;  /* 0x000000049810723c */ /* 0x042fe60000001810 */
[-C--:B------:R-:W-:Y:S01]  /*7fe0*/  ISETP.LT.OR P1, PT, R157, R213.reuse, P1 ;  /* 0x000000d59d00720c */ /* 0x080fe20000f21670 */
[----:B------:R-:W1:Y:S01]  /*7ff0*/  MUFU.TANH R25, R25 ;  /* 0x0000001900197308 */ /* 0x000e620000002400 */
[----:B----4-:R-:W-:Y:S02]  /*8000*/  FFMA.FTZ R26, R165, -UR19, R244 ;  /* 0x80000013a51a7c23 */ /* 0x010fe400080100f4 */
[----:B------:R-:W-:Y:S02]  /*8010*/  FSEL R33, R33, -INF , !P1 ;  /* 0xff80000021217808 */ /* 0x000fe40004800000 */
[----:B------:R-:W-:Y:S01]  /*8020*/  ISETP.GE.AND P1, PT, R164, R212, PT ;  /* 0x000000d4a400720c */ /* 0x000fe20003f26270 */
[----:B------:R-:W-:Y:S01]  /*8030*/  HMMA.16816.F32 R12, R152, R6, R12 ;  /* 0x00000006980c723c */ /* 0x000fe2000000180c */
[----:B------:R-:W3:Y:S01]  /*8040*/  LDSM.16.M88.4 R4, [R188+0x5800] ;  /* 0x00580000bc04783b */ /* 0x000ee20000000200 */
[----:B------:R-:W4:Y:S01]  /*8050*/  MUFU.TANH R24, R24 ;  /* 0x0000001800187308 */ /* 0x000f220000002400 */
[----:B--2---:R-:W-:Y:S01]  /*8060*/  FFMA.FTZ R22, R220, -UR19, R27 ;  /* 0x80000013dc167c23 */ /* 0x004fe2000801001b */
[----:B------:R-:W-:Y:S01]  /*8070*/  ISETP.LT.OR P1, PT, R164, R213, P1 ;  /* 0x000000d5a400720c */ /* 0x000fe20000f21670 */
[----:B------:R-:W-:-:S05]  /*8080*/  DEPBAR.LE SB0, 0x0 ;  /* 0x000080000000791a */ /* 0x000fca0000000000 */
[----:B------:R-:W2:Y:S01]  /*8090*/  MUFU.TANH R21, R21 ;  /* 0x0000001500157308 */ /* 0x000ea20000002400 */
[----:B-1----:R-:W-:-:S03]  /*80a0*/  FFMA.FTZ R25, R166, -UR19, R25 ;  /* 0x80000013a6197c23 */ /* 0x002fc60008010019 */
[----:B------:R-:W-:Y:S01]  /*80b0*/  FMUL.FTZ R138, R16, c[0x0][0x2ec] ;  /* 0x0000bb00108a7a20 */ /* 0x000fe20000410000 */
[----:B------:R-:W-:-:S03]  /*80c0*/  FSEL R16, R159, -INF , !P0 ;  /* 0xff8000009f107808 */ /* 0x000fc60004000000 */
[----:B------:R-:W1:Y:S01]  /*80d0*/  MUFU.TANH R32, R32 ;  /* 0x0000002000207308 */ /* 0x000e620000002400 */
[-C--:B------:R-:W-:Y:S01]  /*80e0*/  ISETP.GE.AND P0, PT, R162, R215.reuse, PT ;  /* 0x000000d7a200720c */ /* 0x080fe20003f06270 */
[----:B------:R-:W-:Y:S01]  /*80f0*/  FMUL.FTZ R23, R18, c[0x0][0x2ec] ;  /* 0x0000bb0012177a20 */ /* 0x000fe20000410000 */
[----:B------:R-:W-:Y:S01]  /*8100*/  FSEL R25, R25, -INF , !P5 ;  /* 0xff80000019197808 */ /* 0x000fe20006800000 */
[----:B------:R-:W-:Y:S01]  /*8110*/  FFMA.FTZ R18, R161, -UR19, R34 ;  /* 0x80000013a1127c23 */ /* 0x000fe20008010022 */
[----:B------:R-:W-:Y:S01]  /*8120*/  ISETP.LT.OR P0, PT, R162, R216, P0 ;  /* 0x000000d8a200720c */ /* 0x000fe20000701670 */
[----:B------:R-:W-:Y:S01]  /*8130*/  FMUL.FTZ R12, R12, c[0x0][0x2ec] ;  /* 0x0000bb000c0c7a20 */ /* 0x000fe20000410000 */
[----:B------:R-:W-:Y:S01]  /*8140*/  ISETP.GE.AND P5, PT, R176, R212, PT ;  /* 0x000000d4b000720c */ /* 0x000fe20003fa6270 */
[----:B------:R-:W5:Y:S01]  /*8150*/  MUFU.TANH R138, R138 ;  /* 0x0000008a008a7308 */ /* 0x000f620000002400 */
[----:B------:R-:W-:Y:S01]  /*8160*/  FSEL R26, R26, -INF , !P0 ;  /* 0xff8000001a1a7808 */ /* 0x000fe20004000000 */
[----:B------:R-:W-:Y:S01]  /*8170*/  FMUL.FTZ R17, R17, c[0x0][0x2ec] ;  /* 0x0000bb0011117a20 */ /* 0x000fe20000410000 */
[-C--:B------:R-:W-:Y:S01]  /*8180*/  ISETP.GE.AND P0, PT, R176, R215.reuse, PT ;  /* 0x000000d7b000720c */ /* 0x080fe20003f06270 */
[----:B------:R-:W-:Y:S01]  /*8190*/  FMUL.FTZ R19, R19, c[0x0][0x2ec] ;  /* 0x0000bb0013137a20 */ /* 0x000fe20000410000 */
[----:B------:R-:W-:Y:S01]  /*81a0*/  FSEL R18, R18, -INF , !P6 ;  /* 0xff80000012127808 */ /* 0x000fe20007000000 */
[----:B----4-:R-:W-:Y:S01]  /*81b0*/  FFMA.FTZ R24, R167, -UR19, R24 ;  /* 0x80000013a7187c23 */ /* 0x010fe20008010018 */
[-C--:B------:R-:W-:Y:S01]  /*81c0*/  ISETP.LT.OR P0, PT, R176, R216.reuse, P0 ;  /* 0x000000d8b000720c */ /* 0x080fe20000701670 */
[----:B------:R-:W4:Y:S01]  /*81d0*/  MUFU.TANH R20, R20 ;  /* 0x0000001400147308 */ /* 0x000f220000002400 */
[-C--:B------:R-:W-:Y:S01]  /*81e0*/  ISETP.GE.AND P6, PT, R164, R215.reuse, PT ;  /* 0x000000d7a400720c */ /* 0x080fe20003fc6270 */
[----:B--2---:R-:W-:Y:S01]  /*81f0*/  FFMA.FTZ R21, R224, -UR19, R21 ;  /* 0x80000013e0157c23 */ /* 0x004fe20008010015 */
[----:B------:R-:W-:Y:S01]  /*8200*/  FSEL R22, R22, -INF , !P0 ;  /* 0xff80000016167808 */ /* 0x000fe20004000000 */
[----:B-1----:R-:W-:Y:S01]  /*8210*/  FFMA.FTZ R32, R177, -UR19, R32 ;  /* 0x80000013b1207c23 */ /* 0x002fe20008010020 */
[C---:B------:R-:W-:Y:S01]  /*8220*/  ISETP.GE.AND P0, PT, R222.reuse, R215, PT ;  /* 0x000000d7de00720c */ /* 0x040fe20003f06270 */
[----:B------:R-:W-:Y:S01]  /*8230*/  FMUL.FTZ R15, R15, c[0x0][0x2ec] ;  /* 0x0000bb000f0f7a20 */ /* 0x000fe20000410000 */
[----:B---3--:R-:W-:Y:S01]  /*8240*/  HMMA.16816.F32 R172, R152, R4, R172 ;  /* 0x0000000498ac723c */ /* 0x008fe200000018ac */
[----:B------:R1:W2:Y:S01]  /*8250*/  MUFU.TANH R5, R12 ;  /* 0x0000000c00057308 */ /* 0x0002a20000002400 */
[----:B-----5:R-:W-:Y:S01]  /*8260*/  FFMA.FTZ R138, R227, -UR19, R138 ;  /* 0x80000013e38a7c23 */ /* 0x020fe2000801008a */
[----:B------:R-:W-:-:S02]  /*8270*/  ISETP.LT.OR P0, PT, R222, R216, P0 ;  /* 0x000000d8de00720c */ /* 0x000fc40000701670 */
[----:B------:R-:W-:Y:S02]  /*8280*/  ISETP.LT.OR P5, PT, R176, R213, P5 ;  /* 0x000000d5b000720c */ /* 0x000fe40002fa1670 */
[----:B------:R-:W-:Y:S01]  /*8290*/  ISETP.LT.OR P6, PT, R164, R216, P6 ;  /* 0x000000d8a400720c */ /* 0x000fe200037c1670 */
[----:B------:R-:W-:Y:S01]  /*82a0*/  HMMA.16816.F32 R168, R152, R6, R168 ;  /* 0x0000000698a8723c */ /* 0x000fe200000018a8 */
[----:B------:R-:W3:Y:S01]  /*82b0*/  MUFU.TANH R23, R23 ;  /* 0x0000001700177308 */ /* 0x000ee20000002400 */
[----:B------:R-:W-:Y:S01]  /*82c0*/  FSEL R176, R138, -INF , !P0 ;  /* 0xff8000008ab07808 */ /* 0x000fe20004000000 */
[----:B------:R-:W-:Y:S01]  /*82d0*/  FMUL.FTZ R4, R13, c[0x0][0x2ec] ;  /* 0x0000bb000d047a20 */ /* 0x000fe20000410000 */
[-C--:B------:R-:W-:Y:S01]  /*82e0*/  ISETP.GE.AND P0, PT, R229, R215.reuse, PT ;  /* 0x000000d7e500720c */ /* 0x080fe20003f06270 */
[----:B----4-:R-:W-:Y:S01]  /*82f0*/  FFMA.FTZ R20, R179, -UR19, R20 ;  /* 0x80000013b3147c23 */ /* 0x010fe20008010014 */
[----:B------:R-:W-:Y:S02]  /*8300*/  FSEL R24, R24, -INF , !P6 ;  /* 0xff80000018187808 */ /* 0x000fe40007000000 */
[----:B------:R-:W-:Y:S01]  /*8310*/  FSEL R21, R21, -INF , !P5 ;  /* 0xff80000015157808 */ /* 0x000fe20006800000 */
[----:B------:R-:W4:Y:S01]  /*8320*/  MUFU.TANH R2, R2 ;  /* 0x0000000200027308 */ /* 0x000f220000002400 */
[----:B-1----:R-:W-:Y:S01]  /*8330*/  FMUL.FTZ R12, R14, c[0x0][0x2ec] ;  /* 0x0000bb000e0c7a20 */ /* 0x002fe20000410000 */
[----:B------:R-:W-:Y:S01]  /*8340*/  ISETP.GE.AND P6, PT, R178, R215, PT ;  /* 0x000000d7b200720c */ /* 0x000fe20003fc6270 */
[----:B--2---:R-:W-:Y:S01]  /*8350*/  FFMA.FTZ R5, R234, -UR19, R5 ;  /* 0x80000013ea057c23 */ /* 0x004fe20008010005 */
[----:B------:R-:W-:-:S02]  /*8360*/  ISETP.GE.AND P5, PT, R222, R212, PT ;  /* 0x000000d4de00720c */ /* 0x000fc40003fa6270 */
[----:B------:R-:W-:Y:S01]  /*8370*/  ISETP.LT.OR P0, PT, R229, R216, P0 ;  /* 0x000000d8e500720c */ /* 0x000fe20000701670 */
[----:B------:R-:W-:Y:S01]  /*8380*/  FMUL.FTZ R6, R172, c[0x0][0x2ec] ;  /* 0x0000bb00ac067a20 */ /* 0x000fe20000410000 */
[----:B------:R-:W1:Y:S01]  /*8390*/  MUFU.TANH R17, R17 ;  /* 0x0000001100117308 */ /* 0x000e620000002400 */
[----:B------:R-:W-:Y:S01]  /*83a0*/  FMUL.FTZ R7, R174, c[0x0][0x2ec] ;  /* 0x0000bb00ae077a20 */ /* 0x000fe20000410000 */
[----:B------:R-:W-:Y:S01]  /*83b0*/  FSEL R27, R32, -INF , !P1 ;  /* 0xff800000201b7808 */ /* 0x000fe20004800000 */
[----:B---3--:R-:W-:Y:S01]  /*83c0*/  FFMA.FTZ R177, R228, -UR19, R23 ;  /* 0x80000013e4b17c23 */ /* 0x008fe20008010017 */
[C---:B------:R-:W-:Y:S01]  /*83d0*/  ISETP.GE.AND P1, PT, R178.reuse, R212, PT ;  /* 0x000000d4b200720c */ /* 0x040fe20003f26270 */
[----:B------:R-:W-:Y:S01]  /*83e0*/  FMUL.FTZ R175, R175, c[0x0][0x2ec] ;  /* 0x0000bb00afaf7a20 */ /* 0x000fe20000410000 */
[----:B------:R-:W-:Y:S01]  /*83f0*/  ISETP.LT.OR P6, PT, R178, R216, P6 ;  /* 0x000000d8b200720c */ /* 0x000fe200037c1670 */
[----:B------:R-:W-:Y:S01]  /*8400*/  FMUL.FTZ R169, R169, c[0x0][0x2ec] ;  /* 0x0000bb00a9a97a20 */ /* 0x000fe20000410000 */
[----:B------:R-:W2:Y:S01]  /*8410*/  MUFU.TANH R12, R12 ;  /* 0x0000000c000c7308 */ /* 0x000ea20000002400 */
[-C--:B------:R-:W-:Y:S01]  /*8420*/  ISETP.LT.OR P5, PT, R222, R213.reuse, P5 ;  /* 0x000000d5de00720c */ /* 0x080fe20002fa1670 */
[----:B----4-:R-:W-:Y:S01]  /*8430*/  FFMA.FTZ R2, R223, -UR19, R2 ;  /* 0x80000013df027c23 */ /* 0x010fe20008010002 */
[----:B------:R-:W-:Y:S01]  /*8440*/  FSEL R174, R5, -INF , !P0 ;  /* 0xff80000005ae7808 */ /* 0x000fe20004000000 */
[----:B------:R-:W-:Y:S01]  /*8450*/  FMUL.FTZ R5, R168, c[0x0][0x2ec] ;  /* 0x0000bb00a8057a20 */ /* 0x000fe20000410000 */
[----:B------:R-:W-:Y:S01]  /*8460*/  ISETP.LT.OR P1, PT, R178, R213, P1 ;  /* 0x000000d5b200720c */ /* 0x000fe20000f21670 */
[----:B------:R-:W-:Y:S01]  /*8470*/  FMUL.FTZ R170, R170, c[0x0][0x2ec] ;  /* 0x0000bb00aaaa7a20 */ /* 0x000fe20000410000 */
[----:B------:R-:W-:Y:S01]  /*8480*/  FSEL R20, R20, -INF , !P6 ;  /* 0xff80000014147808 */ /* 0x000fe20007000000 */
[----:B------:R-:W3:Y:S01]  /*8490*/  MUFU.TANH R19, R19 ;  /* 0x0000001300137308 */ /* 0x000ee20000002400 */
[----:B------:R-:W-:Y:S01]  /*84a0*/  FSEL R177, R177, -INF , !P5 ;  /* 0xff800000b1b17808 */ /* 0x000fe20006800000 */
[----:B-1----:R-:W-:Y:S01]  /*84b0*/  FFMA.FTZ R17, R230, -UR19, R17 ;  /* 0x80000013e6117c23 */ /* 0x002fe20008010011 */
[----:B------:R-:W-:Y:S01]  /*84c0*/  ISETP.GE.AND P6, PT, R226, R215, PT ;  /* 0x000000d7e200720c */ /* 0x000fe20003fc6270 */
[----:B------:R-:W-:Y:S01]  /*84d0*/  FMUL.FTZ R171, R171, c[0x0][0x2ec] ;  /* 0x0000bb00abab7a20 */ /* 0x000fe20000410000 */
[----:B------:R-:W-:-:S02]  /*84e0*/  ISETP.GE.AND P5, PT, R229, R212, PT ;  /* 0x000000d4e500720c */ /* 0x000fc40003fa6270 */
[----:B------:R-:W-:Y:S01]  /*84f0*/  FSEL R23, R2, -INF , !P1 ;  /* 0xff80000002177808 */ /* 0x000fe20004800000 */
[----:B------:R-:W1:Y:S01]  /*8500*/  MUFU.TANH R6, R6 ;  /* 0x0000000600067308 */ /* 0x000e620000002400 */
[----:B------:R-:W-:Y:S01]  /*8510*/  FMUL.FTZ R2, R173, c[0x0][0x2ec] ;  /* 0x0000bb00ad027a20 */ /* 0x000fe20000410000 */
[C---:B------:R-:W-:Y:S01]  /*8520*/  ISETP.GE.AND P1, PT, R226.reuse, R212, PT ;  /* 0x000000d4e200720c */ /* 0x040fe20003f26270 */
[----:B--2---:R-:W-:Y:S01]  /*8530*/  FFMA.FTZ R12, R233, -UR19, R12 ;  /* 0x80000013e90c7c23 */ /* 0x004fe2000801000c */
[----:B------:R-:W-:Y:S02]  /*8540*/  ISETP.LT.OR P6, PT, R226, R216, P6 ;  /* 0x000000d8e200720c */ /* 0x000fe400037c1670 */
[----:B------:R-:W-:Y:S02]  /*8550*/  ISETP.LT.OR P5, PT, R229, R213, P5 ;  /* 0x000000d5e500720c */ /* 0x000fe40002fa1670 */
[----:B------:R-:W2:Y:S01]  /*8560*/  MUFU.TANH R4, R4 ;  /* 0x0000000400047308 */ /* 0x000ea20000002400 */
[----:B------:R-:W-:Y:S01]  /*8570*/  ISETP.GE.AND P0, PT, R8, R215, PT ;  /* 0x000000d70800720c */ /* 0x000fe20003f06270 */
[----:B---3--:R-:W-:Y:S01]  /*8580*/  FFMA.FTZ R19, R232, -UR19, R19 ;  /* 0x80000013e8137c23 */ /* 0x008fe20008010013 */
[----:B------:R-:W-:-:S02]  /*8590*/  ISETP.LT.OR P1, PT, R226, R213, P1 ;  /* 0x000000d5e200720c */ /* 0x000fc40000f21670 */
[----:B------:R-:W-:Y:S02]  /*85a0*/  FSEL R178, R17, -INF , !P6 ;  /* 0xff80000011b27808 */ /* 0x000fe40007000000 */
[----:B------:R-:W-:Y:S01]  /*85b0*/  FSEL R167, R12, -INF , !P5 ;  /* 0xff8000000ca77808 */ /* 0x000fe20006800000 */
[----:B------:R-:W3:Y:S01]  /*85c0*/  MUFU.TANH R7, R7 ;  /* 0x0000000700077308 */ /* 0x000ee20000002400 */
[----:B------:R-:W-:Y:S01]  /*85d0*/  ISETP.GE.AND P6, PT, R231, R215, PT ;  /* 0x000000d7e700720c */ /* 0x000fe20003fc6270 */
[----:B-1----:R-:W-:Y:S01]  /*85e0*/  FFMA.FTZ R6, R235, -UR19, R6 ;  /* 0x80000013eb067c23 */ /* 0x002fe20008010006 */
[C---:B------:R-:W-:Y:S02]  /*85f0*/  ISETP.GE.AND P5, PT, R8.reuse, R212, PT ;  /* 0x000000d40800720c */ /* 0x040fe40003fa6270 */
[----:B------:R-:W-:Y:S02]  /*8600*/  ISETP.LT.OR P0, PT, R8, R216, P0 ;  /* 0x000000d80800720c */ /* 0x000fe40000701670 */
[----:B------:R-:W-:Y:S01]  /*8610*/  FSEL R173, R19, -INF , !P1 ;  /* 0xff80000013ad7808 */ /* 0x000fe20004800000 */
[----:B------:R-:W1:Y:S01]  /*8620*/  MUFU.TANH R15, R15 ;  /* 0x0000000f000f7308 */ /* 0x000e620000002400 */
[----:B--2---:R-:W-:Y:S01]  /*8630*/  FFMA.FTZ R4, R9, -UR19, R4 ;  /* 0x8000001309047c23 */ /* 0x004fe20008010004 */
[----:B------:R-:W-:-:S02]  /*8640*/  ISETP.GE.AND P1, PT, R231, R212, PT ;  /* 0x000000d4e700720c */ /* 0x000fc40003f26270 */
[C---:B------:R-:W-:Y:S02]  /*8650*/  ISETP.LT.OR P6, PT, R231.reuse, R216, P6 ;  /* 0x000000d8e700720c */ /* 0x040fe400037c1670 */
[----:B------:R-:W-:Y:S02]  /*8660*/  ISETP.LT.OR P5, PT, R8, R213, P5 ;  /* 0x000000d50800720c */ /* 0x000fe40002fa1670 */
[----:B------:R-:W2:Y:S01]  /*8670*/  MUFU.TANH R5, R5 ;  /* 0x0000000500057308 */ /* 0x000ea20000002400 */
[----:B---3--:R-:W-:Y:S01]  /*8680*/  FFMA.FTZ R7, R236, -UR19, R7 ;  /* 0x80000013ec077c23 */ /* 0x008fe20008010007 */
[----:B------:R-:W-:Y:S02]  /*8690*/  FSEL R160, R6, -INF , !P0 ;  /* 0xff80000006a07808 */ /* 0x000fe40004000000 */
[----:B------:R-:W-:Y:S02]  /*86a0*/  ISETP.GE.AND P0, PT, R148, R215, PT ;  /* 0x000000d79400720c */ /* 0x000fe40003f06270 */
[----:B------:R-:W-:-:S02]  /*86b0*/  ISETP.LT.OR P1, PT, R231, R213, P1 ;  /* 0x000000d5e700720c */ /* 0x000fc40000f21670 */
[----:B------:R-:W3:Y:S01]  /*86c0*/  MUFU.TANH R2, R2 ;  /* 0x0000000200027308 */ /* 0x000ee20000002400 */
[----:B-1----:R-:W-:Y:S01]  /*86d0*/  FFMA.FTZ R10, R10, -UR19, R15 ;  /* 0x800000130a0a7c23 */ /* 0x002fe2000801000f */
[----:B------:R-:W-:Y:S02]  /*86e0*/  FSEL R172, R4, -INF , !P6 ;  /* 0xff80000004ac7808 */ /* 0x000fe40007000000 */
[----:B------:R-:W-:Y:S02]  /*86f0*/  FSEL R155, R7, -INF , !P5 ;  /* 0xff800000079b7808 */ /* 0x000fe40006800000 */
[----:B------:R-:W-:Y:S02]  /*8700*/  ISETP.LT.OR P0, PT, R148, R216, P0 ;  /* 0x000000d89400720c */ /* 0x000fe40000701670 */
[----:B------:R-:W1:Y:S01]  /*8710*/  MUFU.TANH R175, R175 ;  /* 0x000000af00af7308 */ /* 0x000e620000002400 */
[----:B--2---:R-:W-:Y:S01]  /*8720*/  FFMA.FTZ R5, R238, -UR19, R5 ;  /* 0x80000013ee057c23 */ /* 0x004fe20008010005 */
[----:B------:R-:W-:-:S02]  /*8730*/  FSEL R165, R10, -INF , !P1 ;  /* 0xff8000000aa57808 */ /* 0x000fc40004800000 */
[C---:B------:R-:W-:Y:S02]  /*8740*/  ISETP.GE.AND P6, PT, R11.reuse, R215, PT ;  /* 0x000000d70b00720c */ /* 0x040fe40003fc6270 */
[----:B------:R-:W-:Y:S02]  /*8750*/  ISETP.GE.AND P1, PT, R11, R212, PT ;  /* 0x000000d40b00720c */ /* 0x000fe40003f26270 */
[----:B------:R-:W-:Y:S01]  /*8760*/  I2F R142, R142 ;  /* 0x0000008e008e7306 */ /* 0x000fe20000201400 */
[----:B------:R-:W-:Y:S01]  /*8770*/  FSEL R146, R5, -INF , !P0 ;  /* 0xff80000005927808 */ /* 0x000fe20004000000 */
[----:B---3--:R-:W-:Y:S01]  /*8780*/  FFMA.FTZ R2, R149, -UR19, R2 ;  /* 0x8000001395027c23 */ /* 0x008fe20008010002 */
[----:B------:R-:W-:Y:S02]  /*8790*/  PLOP3.LUT P0, PT, PT, PT, UP0, 0x80, 0x0 ;  /* 0x000000000000781c */ /* 0x000fe40003f0f008 */
[C---:B------:R-:W-:Y:S02]  /*87a0*/  ISETP.LT.OR P6, PT, R11.reuse, R216, P6 ;  /* 0x000000d80b00720c */ /* 0x040fe400037c1670 */
[----:B------:R-:W-:Y:S01]  /*87b0*/  ISETP.LT.OR P1, PT, R11, R213, P1 ;  /* 0x000000d50b00720c */ /* 0x000fe20000f21670 */
[----:B------:R-:W-:Y:S01]  /*87c0*/  I2F R143, R143 ;  /* 0x0000008f008f7306 */ /* 0x000fe20000201400 */
[----:B-1----:R-:W-:Y:S01]  /*87d0*/  FFMA.FTZ R140, R140, -UR19, R175 ;  /* 0x800000138c8c7c23 */ /* 0x002fe200080100af */
[----:B------:R-:W-:Y:S01]  /*87e0*/  FSEL R158, R2, -INF , !P6 ;  /* 0xff800000029e7808 */ /* 0x000fe20007000000 */
[----:B------:R-:W-:Y:S01]  /*87f0*/  BAR.SYNC.DEFER_BLOCKING 0x0 ;  /* 0x0000000000007b1d */ /* 0x000fe20000010000 */
[----:B------:R-:W-:-:S02]  /*8800*/  ISETP.GE.AND P5, PT, R148, R212, PT ;  /* 0x000000d49400720c */ /* 0x000fc40003fa6270 */
[----:B------:R-:W-:Y:S02]  /*8810*/  FSEL R147, R140, -INF , !P1 ;  /* 0xff8000008c937808 */ /* 0x000fe40004800000 */
[C---:B------:R-:W-:Y:S01]  /*8820*/  ISETP.GE.AND P6, PT, R237.reuse, R215, PT ;  /* 0x000000d7ed00720c */ /* 0x040fe20003fc6270 */
[----:B------:R-:W-:Y:S01]  /*8830*/  I2F R141, R141 ;  /* 0x0000008d008d7306 */ /* 0x000fe20000201400 */
[C---:B------:R-:W-:Y:S02]  /*8840*/  ISETP.GE.AND P1, PT, R237.reuse, R212, PT ;  /* 0x000000d4ed00720c */ /* 0x040fe40003f26270 */
[-C--:B------:R-:W-:Y:S02]  /*8850*/  ISETP.LT.OR P5, PT, R148, R213.reuse, P5 ;  /* 0x000000d59400720c */ /* 0x080fe40002fa1670 */
[C---:B------:R-:W-:Y:S02]  /*8860*/  ISETP.LT.OR P6, PT, R237.reuse, R216, P6 ;  /* 0x000000d8ed00720c */ /* 0x040fe400037c1670 */
[----:B------:R-:W-:Y:S01]  /*8870*/  ISETP.LT.OR P1, PT, R237, R213, P1 ;  /* 0x000000d5ed00720c */ /* 0x000fe20000f21670 */
[----:B------:R-:W1:Y:S08]  /*8880*/  MUFU.TANH R4, R169 ;  /* 0x000000a900047308 */ /* 0x000e700000002400 */
[----:B------:R-:W2:Y:S08]  /*8890*/  MUFU.TANH R7, R170 ;  /* 0x000000aa00077308 */ /* 0x000eb00000002400 */
[----:B------:R-:W3:Y:S01]  /*88a0*/  MUFU.TANH R6, R171 ;  /* 0x000000ab00067308 */ /* 0x000ee20000002400 */
[----:B-1----:R-:W-:-:S05]  /*88b0*/  FFMA.FTZ R4, R143, -UR19, R4 ;  /* 0x800000138f047c23 */ /* 0x002fca0008010004 */
[----:B------:R-:W-:Y:S01]  /*88c0*/  FSEL R144, R4, -INF , !P6 ;  /* 0xff80000004907808 */ /* 0x000fe20007000000 */
[----:B--2---:R-:W-:-:S05]  /*88d0*/  FFMA.FTZ R7, R142, -UR19, R7 ;  /* 0x800000138e077c23 */ /* 0x004fca0008010007 */
        /* <DEDUP_REMOVED lines=62> */
.L_x_485:
[----:B------:R-:W-:Y:S05]  /*8cc0*/  BSYNC B0 ;  /* 0x0000000000007941 */ /* 0x000fea0003800000 */
.L_x_484:
[----:B------:R-:W0:Y:S02]  /*8cd0*/  LDGDEPBAR ;  /* 0x00000000000079af */ /* 0x000e240000000000 */
.L_x_483:
[----:B--2---:R-:W-:Y:S01]  /*8ce0*/  FMNMX.FTZ R5, R132, R0, !PT ;  /* 0x0000000084057209 */ /* 0x004fe20007810000 */
[----:B-1----:R-:W-:Y:S01]  /*8cf0*/  LDSM.16.MT88.4 R12, [R194+0x12000] ;  /* 0x01200000c20c783b */ /* 0x002fe20000004200 */
        /* <DEDUP_REMOVED lines=34> */
[----:B-1----:R-:W-:-:S03]  /*8f20*/  FMNMX.FTZ R7, R8, R7, !PT ;  /* 0x0000000708077209 */ /* 0x002fc60007810000 */
[----:B------:R-:W-:Y:S01]  /*8f30*/  LDSM.16.MT88.4 R8, [R193+0x12000] ;  /* 0x01200000c108783b */ /* 0x000fe20000004200 */
[----:B--2---:R-:W-:-:S03]  /*8f40*/  FMNMX.FTZ R5, R6, R5, !PT ;  /* 0x0000000506057209 */ /* 0x004fc60007810000 */
[----:B------:R-:W1:Y:S04]  /*8f50*/  SHFL.BFLY PT, R2, R7, 0x1, 0x1f ;  /* 0x0c201f0007027f89 */ /* 0x000e6800000e0000 */
[----:B------:R-:W2:Y:S01]  /*8f60*/  SHFL.BFLY PT, R4, R5, 0x1, 0x1f ;  /* 0x0c201f0005047f89 */ /* 0x000ea200000e0000 */
[----:B-1----:R-:W-:-:S04]  /*8f70*/  FMNMX.FTZ R2, R7, R2, !PT ;  /* 0x0000000207027209 */ /* 0x002fc80007810000 */
[C---:B------:R-:W-:Y:S01]  /*8f80*/  FSETP.NEU.FTZ.AND P5, PT, R2.reuse, -INF , PT ;  /* 0xff8000000200780b */ /* 0x040fe20003fbd000 */
[----:B------:R-:W-:-:S05]  /*8f90*/  FMUL.FTZ R157, R2, c[0x0][0x23c] ;  /* 0x00008f00029d7a20 */ /* 0x000fca0000410000 */
[----:B------:R-:W-:-:S05]  /*8fa0*/  FSEL R157, R157, RZ, P5 ;  /* 0x000000ff9d9d7208 */ /* 0x000fca0002800000 */
[--C-:B------:R-:W-:Y:S01]  /*8fb0*/  FFMA.FTZ R151, R0, c[0x0][0x23c], -R157.reuse ;  /* 0x00008f0000977a23 */ /* 0x100fe2000001089d */
[----:B--2---:R-:W-:Y:S01]  /*8fc0*/  FMNMX.FTZ R0, R5, R4, !PT ;  /* 0x0000000405007209 */ /* 0x004fe20007810000 */
[--C-:B------:R-:W-:Y:S01]  /*8fd0*/  FFMA.FTZ R150, R30, c[0x0][0x23c], -R157.reuse ;  /* 0x00008f001e967a23 */ /* 0x100fe2000001089d */
[----:B------:R-:W-:Y:S01]  /*8fe0*/  FSEL R5, R2, RZ, P5 ;  /* 0x000000ff02057208 */ /* 0x000fe20002800000 */
[----:B------:R-:W-:Y:S01]  /*8ff0*/  FFMA.FTZ R149, R16, c[0x0][0x23c], -R157 ;  /* 0x00008f0010957a23 */ /* 0x000fe2000001089d */
[C---:B------:R-:W-:Y:S01]  /*9000*/  FSETP.NEU.FTZ.AND P1, PT, R0.reuse, -INF , PT ;  /* 0xff8000000000780b */ /* 0x040fe20003f3d000 */
[----:B------:R-:W-:Y:S01]  /*9010*/  FMUL.FTZ R156, R0, c[0x0][0x23c] ;  /* 0x00008f00009c7a20 */ /* 0x000fe20000410000 */
[----:B------:R-:W-:Y:S01]  /*9020*/  MUFU.EX2 R151, R151 ;  /* 0x0000009700977308 */ /* 0x000fe20000000800 */
[----:B------:R-:W-:Y:S01]  /*9030*/  FADD.FTZ R4, R132, -R5 ;  /* 0x8000000584047221 */ /* 0x000fe20000010000 */
[----:B------:R-:W-:Y:S01]  /*9040*/  FSEL R6, R0, RZ, P1 ;  /* 0x000000ff00067208 */ /* 0x000fe20000800000 */
[----:B------:R-:W-:Y:S01]  /*9050*/  FFMA.FTZ R148, R18, c[0x0][0x23c], -R157 ;  /* 0x00008f0012947a23 */ /* 0x000fe2000001089d */
[----:B------:R-:W-:Y:S01]  /*9060*/  FSEL R156, R156, RZ, P1 ;  /* 0x000000ff9c9c7208 */ /* 0x000fe20000800000 */
[----:B------:R-:W-:Y:S01]  /*9070*/  FMUL.FTZ R154, R4, c[0x0][0x23c] ;  /* 0x00008f00049a7a20 */ /* 0x000fe20000410000 */
[----:B------:R-:W1:Y:S01]  /*9080*/  LDSM.16.MT88.4 R16, [R196+0x12000] ;  /* 0x01200000c410783b */ /* 0x000e620000004200 */
[----:B------:R-:W-:Y:S01]  /*9090*/  FADD.FTZ R6, R3, -R6 ;  /* 0x8000000603067221 */ /* 0x000fe20000010000 */
[----:B------:R-:W2:Y:S01]  /*90a0*/  MUFU.EX2 R150, R150 ;  /* 0x0000009600967308 */ /* 0x000ea20000000800 */
[----:B------:R-:W-:-:S02]  /*90b0*/  FFMA.FTZ R139, R28, c[0x0][0x23c], -R156 ;  /* 0x00008f001c8b7a23 */ /* 0x000fc4000001089c */
[--C-:B------:R-:W-:Y:S02]  /*90c0*/  FFMA.FTZ R138, R31, c[0x0][0x23c], -R156.reuse ;  /* 0x00008f001f8a7a23 */ /* 0x100fe4000001089c */
[--C-:B------:R-:W-:Y:S02]  /*90d0*/  FFMA.FTZ R133, R29, c[0x0][0x23c], -R156.reuse ;  /* 0x00008f001d857a23 */ /* 0x100fe4000001089c */
[----:B------:R-:W-:Y:S01]  /*90e0*/  FFMA.FTZ R132, R33, c[0x0][0x23c], -R156 ;  /* 0x00008f0021847a23 */ /* 0x000fe2000001089c */
[----:B------:R-:W-:Y:S01]  /*90f0*/  MUFU.EX2 R149, R149 ;  /* 0x0000009500957308 */ /* 0x000fe20000000800 */
[----:B------:R-:W-:Y:S01]  /*9100*/  FMUL.FTZ R152, R6, c[0x0][0x23c] ;  /* 0x00008f0006987a20 */ /* 0x000fe20000410000 */
[----:B------:R-:W-:Y:S01]  /*9110*/  LDSM.16.MT88.4 R32, [R193+0x12800] ;  /* 0x01280000c120783b */ /* 0x000fe20000004200 */
[--C-:B------:R-:W-:Y:S02]  /*9120*/  FFMA.FTZ R3, R26, c[0x0][0x23c], -R157.reuse ;  /* 0x00008f001a037a23 */ /* 0x100fe4000001089d */
[--C-:B------:R-:W-:Y:S01]  /*9130*/  FFMA.FTZ R162, R24, c[0x0][0x23c], -R157.reuse ;  /* 0x00008f0018a27a23 */ /* 0x100fe2000001089d */
[----:B------:R-:W-:Y:S01]  /*9140*/  LDSM.16.MT88.4 R28, [R192+0x12800] ;  /* 0x01280000c01c783b */ /* 0x000fe20000004200 */
[--C-:B------:R-:W-:Y:S01]  /*9150*/  FFMA.FTZ R159, R22, c[0x0][0x23c], -R157.reuse ;  /* 0x00008f00169f7a23 */ /* 0x100fe2000001089d */
[----:B------:R-:W3:Y:S01]  /*9160*/  MUFU.EX2 R148, R148 ;  /* 0x0000009400947308 */ /* 0x000ee20000000800 */
[----:B--2---:R-:W-:Y:S01]  /*9170*/  F2FP.PACK_AB R4, R150, R151 ;  /* 0x000000979604723e */ /* 0x004fe200000000ff */
[----:B------:R-:W-:-:S02]  /*9180*/  FFMA.FTZ R164, R20, c[0x0][0x23c], -R157 ;  /* 0x00008f0014a47a23 */ /* 0x000fc4000001089d */
[--C-:B------:R-:W-:Y:S02]  /*9190*/  FFMA.FTZ R161, R25, c[0x0][0x23c], -R156.reuse ;  /* 0x00008f0019a17a23 */ /* 0x100fe4000001089c */
[--C-:B------:R-:W-:Y:S02]  /*91a0*/  FFMA.FTZ R166, R27, c[0x0][0x23c], -R156.reuse ;  /* 0x00008f001ba67a23 */ /* 0x100fe4000001089c */
[----:B------:R-:W-:Y:S01]  /*91b0*/  MUFU.EX2 R139, R139 ;  /* 0x0000008b008b7308 */ /* 0x000fe20000000800 */
[--C-:B------:R-:W-:Y:S01]  /*91c0*/  FFMA.FTZ R163, R21, c[0x0][0x23c], -R156.reuse ;  /* 0x00008f0015a37a23 */ /* 0x100fe2000001089c */
[----:B------:R-:W-:Y:S01]  /*91d0*/  LDSM.16.MT88.4 R24, [R196+0x14800] ;  /* 0x01480000c418783b */ /* 0x000fe20000004200 */
[----:B------:R-:W-:Y:S02]  /*91e0*/  FFMA.FTZ R168, R23, c[0x0][0x23c], -R156 ;  /* 0x00008f0017a87a23 */ /* 0x000fe4000001089c */
[--C-:B------:R-:W-:Y:S01]  /*91f0*/  FFMA.FTZ R169, R176, c[0x0][0x23c], -R157.reuse ;  /* 0x00008f00b0a97a23 */ /* 0x100fe2000001089d */
[----:B------:R-:W-:Y:S01]  /*9200*/  LDSM.16.MT88.4 R20, [R194+0x14800] ;  /* 0x01480000c214783b */ /* 0x000fe20000004200 */
        /* <DEDUP_REMOVED lines=18> */
[--C-:B------:R-:W-:Y:S02]  /*9330*/  FFMA.FTZ R175, R145, c[0x0][0x23c], -R156.reuse ;  /* 0x00008f0091af7a23 */ /* 0x100fe4000001089c */
[----:B------:R-:W-:Y:S02]  /*9340*/  FFMA.FTZ R157, R144, c[0x0][0x23c], -R157 ;  /* 0x00008f00909d7a23 */ /* 0x000fe4000001089d */
[----:B------:R-:W-:Y:S01]  /*9350*/  FFMA.FTZ R156, R153, c[0x0][0x23c], -R156 ;  /* 0x00008f00999c7a23 */ /* 0x000fe2000001089c */
[----:B------:R-:W4:Y:S01]  /*9360*/  MUFU.EX2 R152, R152 ;  /* 0x0000009800987308 */ /* 0x000f220000000800 */
[----:B---3--:R-:W-:Y:S01]  /*9370*/  F2FP.PACK_AB R7, R132, R133 ;  /* 0x000000858407723e */ /* 0x008fe200000000ff */
[----:B------:R-:W-:Y:S01]  /*9380*/  LDSM.16.MT88.4 R144, [R194+0x13800] ;  /* 0x01380000c290783b */ /* 0x000fe20000004200 */
[----:B--2---:R-:W-:-:S05]  /*9390*/  FMUL.FTZ R120, R120, R154 ;  /* 0x0000009a78787220 */ /* 0x004fca0000410000 */
        /* <DEDUP_REMOVED lines=214> */
[----:B------:R-:W-:-:S02]  /*a100*/  F2FP.PACK_AB R5, R173, R172 ;  /* 0x000000acad05723e */ /* 0x000fc400000000ff */
        /* <DEDUP_REMOVED lines=132> */
[----:B------:R-:W-:Y:S02]  /*a950*/  @P4 STS.128 [R207+0x13000], RZ ;  /* 0x013000ffcf004388 */ /* 0x000fe40000000c00 */
[--C-:B------:R-:W-:Y:S01]  /*a960*/  IMAD.IADD R132, R217, 0x1, -R3.reuse ;  /* 0x00000001d9847824 */ /* 0x100fe200078e0a03 */
[C---:B------:R-:W-:Y:S01]  /*a970*/  IADD3 R176, R3.reuse, 0x18, RZ ;  /* 0x0000001803b07810 */ /* 0x040fe20007ffe0ff */
[----:B------:R-:W-:Y:S01]  /*a980*/  @!PT LDS RZ, [RZ] ;  /* 0x00000000fffff984 */ /* 0x000fe20000000800 */
[----:B------:R-:W-:Y:S01]  /*a990*/  @!PT LDS RZ, [RZ] ;  /* 0x00000000fffff984 */ /* 0x000fe20000000800 */
[----:B------:R-:W-:Y:S01]  /*a9a0*/  @!PT LDS RZ, [RZ] ;  /* 0x00000000fffff984 */ /* 0x000fe20000000800 */
[----:B------:R3:W-:Y:S01]  /*a9b0*/  @!P4 LDGSTS.E.BYPASS.LTC128B.128 [R207+0x13000], [R16.64] ;  /* 0x1300000010cfcfae */ /* 0x0007e2000b901d4e */
[C---:B------:R-:W-:Y:S01]  /*a9c0*/  IADD3 R222, R3.reuse, 0x20, RZ ;  /* 0x0000002003de7810 */ /* 0x040fe20007ffe0ff */
[C---:B------:R-:W-:Y:S01]  /*a9d0*/  IMAD.IADD R138, R214.reuse, 0x1, -R3 ;  /* 0x00000001d68a7824 */ /* 0x040fe200078e0a03 */
[----:B------:R-:W-:Y:S01]  /*a9e0*/  IABS R132, R132 ;  /* 0x0000008400847213 */ /* 0x000fe20000000000 */
[----:B------:R-:W-:Y:S01]  /*a9f0*/  @P3 STS.128 [R207+0x15000], RZ ;  /* 0x015000ffcf003388 */ /* 0x000fe20000000c00 */
[C---:B------:R-:W-:Y:S02]  /*aa00*/  IADD3 R178, R3.reuse, 0x19, RZ ;  /* 0x0000001903b27810 */ /* 0x040fe40007ffe0ff */
[C---:B------:R-:W-:Y:S01]  /*aa10*/  IADD3 R226, R3.reuse, 0x21, RZ ;  /* 0x0000002103e27810 */ /* 0x040fe20007ffe0ff */
[----:B------:R-:W-:Y:S01]  /*aa20*/  @!PT LDS RZ, [RZ] ;  /* 0x00000000fffff984 */ /* 0x000fe20000000800 */
[----:B------:R-:W-:Y:S01]  /*aa30*/  @!PT LDS RZ, [RZ] ;  /* 0x00000000fffff984 */ /* 0x000fe20000000800 */
[----:B------:R-:W-:Y:S01]  /*aa40*/  @!PT LDS RZ, [RZ] ;  /* 0x00000000fffff984 */ /* 0x000fe20000000800 */
[----:B------:R4:W-:Y:S01]  /*aa50*/  @!P3 LDGSTS.E.BYPASS.LTC128B.128 [R207+0x15000], [R24.64+0x80] ;  /* 0x1500008018cfbfae */ /* 0x0009e2000b901d4e */
[----:B------:R-:W-:Y:S01]  /*aa60*/  IMAD.MOV.U32 R133, RZ, RZ, R132 ;  /* 0x000000ffff857224 */ /* 0x000fe200078e0084 */
[----:B------:R-:W-:Y:S01]  /*aa70*/  IADD3 R132, R3, 0x1, RZ ;  /* 0x0000000103847810 */ /* 0x000fe20007ffe0ff */
[----:B------:R-:W-:Y:S01]  /*aa80*/  IMAD.IADD R179, R217, 0x1, -R178 ;  /* 0x00000001d9b37824 */ /* 0x000fe200078e0ab2 */
[----:B------:R-:W-:Y:S01]  /*aa90*/  @P2 STS.128 [R207+0x17000], RZ ;  /* 0x017000ffcf002388 */ /* 0x000fe20000000c00 */
[C---:B------:R-:W-:Y:S01]  /*aaa0*/  IADD3 R229, R3.reuse, 0x28, RZ ;  /* 0x0000002803e57810 */ /* 0x040fe20007ffe0ff */
[C---:B------:R-:W-:Y:S01]  /*aab0*/  IMAD.IADD R232, R214.reuse, 0x1, -R226 ;  /* 0x00000001d6e87824 */ /* 0x040fe200078e0ae2 */
[----:B------:R-:W-:Y:S01]  /*aac0*/  IADD3 R231, R3, 0x29, RZ ;  /* 0x0000002903e77810 */ /* 0x000fe20007ffe0ff */
[----:B------:R-:W-:Y:S01]  /*aad0*/  @!PT LDS RZ, [RZ] ;  /* 0x00000000fffff984 */ /* 0x000fe20000000800 */
[----:B------:R-:W-:Y:S01]  /*aae0*/  @!PT LDS RZ, [RZ] ;  /* 0x00000000fffff984 */ /* 0x000fe20000000800 */
[----:B------:R-:W-:Y:S01]  /*aaf0*/  @!PT LDS RZ, [RZ] ;  /* 0x00000000fffff984 */ /* 0x000fe20000000800 */
[----:B------:R3:W-:Y:S01]  /*ab00*/  @!P2 LDGSTS.E.BYPASS.LTC128B.128 [R207+0x17000], [R18.64+0x100] ;  /* 0x1700010012cfafae */ /* 0x0007e2000b901d4e */
[C---:B------:R-:W-:Y:S01]  /*ab10*/  IMAD.IADD R139, R217.reuse, 0x1, -R132 ;  /* 0x00000001d98b7824 */ /* 0x040fe200078e0a84 */
[----:B------:R-:W-:Y:S01]  /*ab20*/  I2F R133, R133 ;  /* 0x0000008500857306 */ /* 0x000fe20000201400 */
[----:B------:R-:W-:Y:S01]  /*ab30*/  IABS R138, R138 ;  /* 0x0000008a008a7213 */ /* 0x000fe20000000000 */
[----:B------:R-:W-:Y:S01]  /*ab40*/  LDSM.16.M88.4 R160, [R202] ;  /* 0x00000000caa0783b */ /* 0x000fe20000000200 */
[--C-:B------:R-:W-:Y:S01]  /*ab50*/  IMAD.IADD R235, R217, 0x1, -R231.reuse ;  /* 0x00000001d9eb7824 */ /* 0x100fe200078e0ae7 */
[C---:B------:R-:W-:Y:S01]  /*ab60*/  ISETP.GE.AND P0, PT, R3.reuse, R215, PT ;  /* 0x000000d70300720c */ /* 0x040fe20003f06270 */
[C---:B------:R-:W-:Y:S01]  /*ab70*/  IMAD.IADD R236, R214.reuse, 0x1, -R231 ;  /* 0x00000001d6ec7824 */ /* 0x040fe200078e0ae7 */
[----:B------:R-:W5:Y:S01]  /*ab80*/  LDSM.16.M88.4 R28, [R201+0xc000] ;  /* 0x00c00000c91c783b */ /* 0x000f620000000200 */
[C---:B------:R-:W-:Y:S01]  /*ab90*/  ISETP.GE.AND P5, PT, R3.reuse, R212, PT ;  /* 0x000000d40300720c */ /* 0x040fe20003fa6270 */
[----:B------:R-:W-:Y:S01]  /*aba0*/  I2F R138, R138 ;  /* 0x0000008a008a7306 */ /* 0x000fe20000201400 */
[----:B------:R-:W-:Y:S01]  /*abb0*/  IABS R235, R235 ;  /* 0x000000eb00eb7213 */ /* 0x000fe20000000000 */
[----:B------:R-:W3:Y:S01]  /*abc0*/  LDSM.16.M88.4 R12, [R201+0xd000] ;  /* 0x00d00000c90c783b */ /* 0x000ee20000000200 */
[C---:B------:R-:W-:Y:S01]  /*abd0*/  IADD3 R237, R3.reuse, 0x39, RZ ;  /* 0x0000003903ed7810 */ /* 0x040fe20007ffe0ff */
[----:B------:R-:W-:Y:S01]  /*abe0*/  IMAD.IADD R233, R214, 0x1, -R229 ;  /* 0x00000001d6e97824 */ /* 0x000fe200078e0ae5 */
[C---:B------:R-:W-:Y:S01]  /*abf0*/  ISETP.LT.OR P0, PT, R3.reuse, R216, P0 ;  /* 0x000000d80300720c */ /* 0x040fe20000701670 */
[----:B------:R-:W4:Y:S01]  /*ac00*/  LDSM.16.M88.4 R20, [R201+0xc800] ;  /* 0x00c80000c914783b */ /* 0x000f220000000200 */
[----:B------:R-:W-:-:S02]  /*ac10*/  ISETP.LT.OR P5, PT, R3, R213, P5 ;  /* 0x000000d50300720c */ /* 0x000fc40002fa1670 */
[C---:B------:R-:W-:Y:S01]  /*ac20*/  ISETP.GE.AND P6, PT, R132.reuse, R215, PT ;  /* 0x000000d78400720c */ /* 0x040fe20003fc6270 */
[----:B------:R-:W4:Y:S01]  /*ac30*/  LDSM.16.M88.4 R144, [R201+0xd800] ;  /* 0x00d80000c990783b */ /* 0x000f220000000200 */
[C---:B------:R-:W-:Y:S02]  /*ac40*/  ISETP.GE.AND P1, PT, R132.reuse, R212, PT ;  /* 0x000000d48400720c */ /* 0x040fe40003f26270 */
[C---:B------:R-:W-:Y:S01]  /*ac50*/  ISETP.LT.OR P6, PT, R132.reuse, R216, P6 ;  /* 0x000000d88400720c */ /* 0x040fe200037c1670 */
[----:B------:R-:W-:Y:S01]  /*ac60*/  LDSM.16.M88.4 R172, [R200] ;  /* 0x00000000c8ac783b */ /* 0x000fe20000000200 */
[----:B------:R-:W-:Y:S02]  /*ac70*/  IABS R179, R179 ;  /* 0x000000b300b37213 */ /* 0x000fe40000000000 */
[----:B------:R-:W-:Y:S01]  /*ac80*/  ISETP.LT.OR P1, PT, R132, R213, P1 ;  /* 0x000000d58400720c */ /* 0x000fe20000f21670 */
[----:B------:R-:W4:Y:S01]  /*ac90*/  LDSM.16.M88.4 R140, [R199] ;  /* 0x00000000c78c783b */ /* 0x000f220000000200 */
[----:B------:R-:W-:-:S02]  /*aca0*/  IABS R232, R232 ;  /* 0x000000e800e87213 */ /* 0x000fc40000000000 */
[----:B------:R-:W-:Y:S01]  /*acb0*/  I2F R179, R179 ;  /* 0x000000b300b37306 */ /* 0x000fe20000201400 */
[----:B-1----:R-:W1:Y:S01]  /*acc0*/  LDSM.16.M88.4 R4, [R190] ;  /* 0x00000000be04783b */ /* 0x002e620000000200 */
[----:B------:R-:W-:-:S03]  /*acd0*/  IABS R233, R233 ;  /* 0x000000e900e97213 */ /* 0x000fc60000000000 */
[----:B--2---:R-:W2:Y:S03]  /*ace0*/  LDSM.16.M88.4 R8, [R191] ;  /* 0x00000000bf08783b */ /* 0x004ea60000000200 */
[----:B------:R-:W-:Y:S01]  /*acf0*/  I2F R232, R232 ;  /* 0x000000e800e87306 */ /* 0x000fe20000201400 */
[----:B------:R-:W1:Y:S04]  /*ad00*/  LDSM.16.M88.4 R168, [R189] ;  /* 0x00000000bda8783b */ /* 0x000e680000000200 */
[----:B------:R-:W-:Y:S03]  /*ad10*/  LDSM.16.M88.4 R156, [R198] ;  /* 0x00000000c69c783b */ /* 0x000fe60000000200 */
[----:B------:R-:W-:Y:S01]  /*ad20*/  I2F R233, R233 ;  /* 0x000000e900e97306 */ /* 0x000fe20000201400 */
[C---:B-----5:R-:W-:Y:S01]  /*ad30*/  HMMA.16816.F32 R32, R160.reuse, R28, RZ ;  /* 0x0000001ca020723c */ /* 0x060fe200000018ff */
[----:B------:R-:W5:Y:S04]  /*ad40*/  LDSM.16.M88.4 R152, [R195+0xc000] ;  /* 0x00c00000c398783b */ /* 0x000f680000000200 */
[----:B------:R-:W-:Y:S03]  /*ad50*/  LDSM.16.M88.4 R148, [R195+0xc800] ;  /* 0x00c80000c394783b */ /* 0x000fe60000000200 */
[C---:B---3--:R-:W-:Y:S01]  /*ad60*/  HMMA.16816.F32 R16, R160.reuse, R12, RZ ;  /* 0x0000000ca010723c */ /* 0x048fe200000018ff */
[----:B------:R-:W0:Y:S07]  /*ad70*/  LDGDEPBAR ;  /* 0x00000000000079af */ /* 0x000e2e0000000000 */
[C---:B------:R-:W-:Y:S08]  /*ad80*/  HMMA.16816.F32 R28, R160.reuse, R30, RZ ;  /* 0x0000001ea01c723c */ /* 0x040ff000000018ff */
[C---:B------:R-:W-:Y:S08]  /*ad90*/  HMMA.16816.F32 R12, R160.reuse, R14, RZ ;  /* 0x0000000ea00c723c */ /* 0x040ff000000018ff */
[C---:B----4-:R-:W-:Y:S08]  /*ada0*/  HMMA.16816.F32 R24, R160.reuse, R20, RZ ;  /* 0x00000014a018723c */ /* 0x050ff000000018ff */
[C---:B------:R-:W-:Y:S08]  /*adb0*/  HMMA.16816.F32 R20, R160.reuse, R22, RZ ;  /* 0x00000016a014723c */ /* 0x040ff000000018ff */
[C---:B------:R-:W-:Y:S08]  /*adc0*/  HMMA.16816.F32 R164, R160.reuse, R144, RZ ;  /* 0x00000090a0a4723c */ /* 0x040ff000000018ff */
[----:B------:R-:W-:Y:S01]  /*add0*/  HMMA.16816.F32 R160, R160, R146, RZ ;  /* 0x00000092a0a0723c */ /* 0x000fe200000018ff */
[----:B------:R-:W3:Y:S07]  /*ade0*/  LDSM.16.M88.4 R144, [R195+0xd000] ;  /* 0x00d00000c390783b */ /* 0x000eee0000000200 */
[C---:B------:R-:W-:Y:S08]  /*adf0*/  HMMA.16816.F32 R32, R172.reuse, R140, R32 ;  /* 0x0000008cac20723c */ /* 0x040ff00000001820 */
[C---:B------:R-:W-:Y:S01]  /*ae00*/  HMMA.16816.F32 R28, R172.reuse, R142, R28 ;  /* 0x0000008eac1c723c */ /* 0x040fe2000000181c */
[----:B------:R-:W4:Y:S07]  /*ae10*/  LDSM.16.M88.4 R140, [R195+0xd800] ;  /* 0x00d80000c38c783b */ /* 0x000f2e0000000200 */
[C---:B-1----:R-:W-:Y:S08]  /*ae20*/  HMMA.16816.F32 R16, R172.reuse, R4, R16 ;  /* 0x00000004ac10723c */ /* 0x042ff00000001810 */
[C---:B------:R-:W-:Y:S01]  /*ae30*/  HMMA.16816.F32 R12, R172.reuse, R6, R12 ;  /* 0x00000006ac0c723c */ /* 0x040fe2000000180c */
[----:B------:R-:W-:Y:S07]  /*ae40*/  LDSM.16.M88.4 R4, [R188] ;  /* 0x00000000bc04783b */ /* 0x000fee0000000200 */
[C---:B--2---:R-:W-:Y:S08]  /*ae50*/  HMMA.16816.F32 R24, R172.reuse, R8, R24 ;  /* 0x00000008ac18723c */ /* 0x044ff00000001818 */
[C---:B------:R-:W-:Y:S01]  /*ae60*/  HMMA.16816.F32 R20, R172.reuse, R10, R20 ;  /* 0x0000000aac14723c */ /* 0x040fe20000001814 */
[----:B------:R-:W1:Y:S07]  /*ae70*/  LDSM.16.M88.4 R8, [R197] ;  /* 0x00000000c508783b */ /* 0x000e6e0000000200 */
[C---:B------:R-:W-:Y:S08]  /*ae80*/  HMMA.16816.F32 R164, R172.reuse, R168, R164 ;  /* 0x000000a8aca4723c */ /* 0x040ff000000018a4 */
[----:B------:R-:W-:Y:S01]  /*ae90*/  HMMA.16816.F32 R168, R172, R170, R160 ;  /* 0x000000aaaca8723c */ /* 0x000fe200000018a0 */
[----:B------:R-:W2:Y:S07]  /*aea0*/  LDSM.16.M88.4 R160, [R188+0x800] ;  /* 0x00080000bca0783b */ /* 0x000eae0000000200 */
[C---:B-----5:R-:W-:Y:S08]  /*aeb0*/  HMMA.16816.F32 R32, R156.reuse, R152, R32 ;  /* 0x000000989c20723c */ /* 0x060ff00000001820 */
[C---:B------:R-:W-:Y:S01]  /*aec0*/  HMMA.16816.F32 R28, R156.reuse, R154, R28 ;  /* 0x0000009a9c1c723c */ /* 0x040fe2000000181c */
[----:B------:R-:W-:Y:S07]  /*aed0*/  LDSM.16.M88.4 R152, [R188+0x1800] ;  /* 0x00180000bc98783b */ /* 0x000fee0000000200 */
[C---:B---3--:R-:W-:Y:S08]  /*aee0*/  HMMA.16816.F32 R16, R156.reuse, R144, R16 ;  /* 0x000000909c10723c */ /* 0x048ff00000001810 */
[C---:B------:R-:W-:Y:S01]  /*aef0*/  HMMA.16816.F32 R12, R156.reuse, R146, R12 ;  /* 0x000000929c0c723c */ /* 0x040fe2000000180c */
[----:B------:R-:W3:Y:S07]  /*af00*/  LDSM.16.M88.4 R144, [R188+0x1000] ;  /* 0x00100000bc90783b */ /* 0x000eee0000000200 */
[C---:B------:R-:W-:Y:S08]  /*af10*/  HMMA.16816.F32 R24, R156.reuse, R148, R24 ;  /* 0x000000949c18723c */ /* 0x040ff00000001818 */
[C---:B------:R-:W-:Y:S01]  /*af20*/  HMMA.16816.F32 R20, R156.reuse, R150, R20 ;  /* 0x000000969c14723c */ /* 0x040fe20000001814 */
[----:B------:R-:W-:Y:S07]  /*af30*/  LDSM.16.M88.4 R148, [R202+0x4000] ;  /* 0x00400000ca94783b */ /* 0x000fee0000000200 */
[C---:B----4-:R-:W-:Y:S08]  /*af40*/  HMMA.16816.F32 R164, R156.reuse, R140, R164 ;  /* 0x0000008c9ca4723c */ /* 0x050ff000000018a4 */
[----:B------:R-:W-:Y:S01]  /*af50*/  HMMA.16816.F32 R168, R156, R142, R168 ;  /* 0x0000008e9ca8723c */ /* 0x000fe200000018a8 */
[----:B------:R-:W4:Y:S04]  /*af60*/  LDSM.16.M88.4 R140, [R201+0xe000] ;  /* 0x00e00000c98c783b */ /* 0x000f280000000200 */
[----:B------:R-:W-:Y:S03]  /*af70*/  LDSM.16.M88.4 R156, [R201+0xe800] ;  /* 0x00e80000c99c783b */ /* 0x000fe60000000200 */
[C---:B-1----:R-:W-:Y:S08]  /*af80*/  HMMA.16816.F32 R32, R8.reuse, R4, R32 ;  /* 0x000000040820723c */ /* 0x042ff00000001820 */
[C---:B------:R-:W-:Y:S01]  /*af90*/  HMMA.16816.F32 R28, R8.reuse, R6, R28 ;  /* 0x00000006081c723c */ /* 0x040fe2000000181c */
[----:B------:R-:W1:Y:S07]  /*afa0*/  LDSM.16.M88.4 R4, [R201+0xf000] ;  /* 0x00f00000c904783b */ /* 0x000e6e0000000200 */
[C---:B--2---:R-:W-:Y:S08]  /*afb0*/  HMMA.16816.F32 R24, R8.reuse, R160, R24 ;  /* 0x000000a00818723c */ /* 0x044ff00000001818 */
[C---:B------:R-:W-:Y:S01]  /*afc0*/  HMMA.16816.F32 R20, R8.reuse, R162, R20 ;  /* 0x000000a20814723c */ /* 0x040fe20000001814 */
[----:B------:R-:W2:Y:S07]  /*afd0*/  LDSM.16.M88.4 R160, [R201+0xf800] ;  /* 0x00f80000c9a0783b */ /* 0x000eae0000000200 */
[C---:B---3--:R-:W-:Y:S08]  /*afe0*/  HMMA.16816.F32 R16, R8.reuse, R144, R16 ;  /* 0x000000900810723c */ /* 0x048ff00000001810 */
        /* <DEDUP_REMOVED lines=8> */
[----:B------:R-:W3:Y:S07]  /*b070*/  LDSM.16.M88.4 R140, [R200+0x4000] ;  /* 0x00400000c88c783b */ /* 0x000eee0000000200 */
[C---:B-1----:R-:W-:Y:S08]  /*b080*/  HMMA.16816.F32 R16, R148.reuse, R4, R16 ;  /* 0x000000049410723c */ /* 0x042ff00000001810 */
[C---:B------:R-:W-:Y:S01]  /*b090*/  HMMA.16816.F32 R12, R148.reuse, R6, R12 ;  /* 0x00000006940c723c */ /* 0x040fe2000000180c */
[----:B------:R-:W1:Y:S07]  /*b0a0*/  LDSM.16.M88.4 R4, [R184] ;  /* 0x00000000b804783b */ /* 0x000e6e0000000200 */
[C---:B--2---:R-:W-:Y:S01]  /*b0b0*/  HMMA.16816.F32 R172, R148.reuse, R160, R164 ;  /* 0x000000a094ac723c */ /* 0x044fe200000018a4 */
[----:B------:R-:W-:Y:S07]  /*b0c0*/  LDSM.16.M88.4 R164, [R198+0x4000] ;  /* 0x00400000c6a4783b */ /* 0x000fee0000000200 */
[C---:B------:R-:W-:Y:S07]  /*b0d0*/  HMMA.16816.F32 R168, R148.reuse, R162, R168 ;  /* 0x000000a294a8723c */ /* 0x040fee00000018a8 */
[C---:B------:R-:W-:Y:S01]  /*b0e0*/  IADD3 R162, R3.reuse, 0x10, RZ ;  /* 0x0000001003a27810 */ /* 0x040fe20007ffe0ff */
[C---:B------:R-:W-:Y:S08]  /*b0f0*/  HMMA.16816.F32 R24, R148.reuse, R156, R24 ;  /* 0x0000009c9418723c */ /* 0x040ff00000001818 */
[----:B------:R-:W-:Y:S01]  /*b100*/  HMMA.16816.F32 R20, R148, R158, R20 ;  /* 0x0000009e9414723c */ /* 0x000fe20000001814 */
[----:B------:R-:W2:Y:S04]  /*b110*/  LDSM.16.M88.4 R156, [R195+0xe000] ;  /* 0x00e00000c39c783b */ /* 0x000ea80000000200 */
[----:B------:R-:W-:Y:S03]  /*b120*/  LDSM.16.M88.4 R148, [R195+0xe800] ;  /* 0x00e80000c394783b */ /* 0x000fe60000000200 */
[C---:B---3--:R-:W-:Y:S08]  /*b130*/  HMMA.16816.F32 R32, R140.reuse, R8, R32 ;  /* 0x000000088c20723c */ /* 0x048ff00000001820 */
[C---:B------:R-:W-:Y:S01]  /*b140*/  HMMA.16816.F32 R28, R140.reuse, R10, R28 ;  /* 0x0000000a8c1c723c */ /* 0x040fe2000000181c */
[----:B------:R-:W3:Y:S07]  /*b150*/  LDSM.16.M88.4 R8, [R195+0xf000] ;  /* 0x00f00000c308783b */ /* 0x000eee0000000200 */
[C---:B-1----:R-:W-:Y:S08]  /*b160*/  HMMA.16816.F32 R172, R140.reuse, R4, R172 ;  /* 0x000000048cac723c */ /* 0x042ff000000018ac */
[C---:B------:R-:W-:Y:S01]  /*b170*/  HMMA.16816.F32 R168, R140.reuse, R6, R168 ;  /* 0x000000068ca8723c */ /* 0x040fe200000018a8 */
[----:B------:R-:W1:Y:S07]  /*b180*/  LDSM.16.M88.4 R4, [R195+0xf800] ;  /* 0x00f80000c304783b */ /* 0x000e6e0000000200 */
[C---:B------:R-:W-:Y:S08]  /*b190*/  HMMA.16816.F32 R24, R140.reuse, R152, R24 ;  /* 0x000000988c18723c */ /* 0x040ff00000001818 */
[C---:B------:R-:W-:Y:S01]  /*b1a0*/  HMMA.16816.F32 R20, R140.reuse, R154, R20 ;  /* 0x0000009a8c14723c */ /* 0x040fe20000001814 */
[----:B------:R-:W-:Y:S07]  /*b1b0*/  LDSM.16.M88.4 R152, [R197+0x4000] ;  /* 0x00400000c598783b */ /* 0x000fee0000000200 */
[C---:B------:R-:W-:Y:S08]  /*b1c0*/  HMMA.16816.F32 R16, R140.reuse, R144, R16 ;  /* 0x000000908c10723c */ /* 0x040ff00000001810 */
[----:B------:R-:W-:Y:S01]  /*b1d0*/  HMMA.16816.F32 R12, R140, R146, R12 ;  /* 0x000000928c0c723c */ /* 0x000fe2000000180c */
[----:B------:R-:W4:Y:S04]  /*b1e0*/  LDSM.16.M88.4 R144, [R188+0x2000] ;  /* 0x00200000bc90783b */ /* 0x000f280000000200 */
[----:B------:R-:W5:Y:S03]  /*b1f0*/  LDSM.16.M88.4 R140, [R188+0x2800] ;  /* 0x00280000bc8c783b */ /* 0x000f660000000200 */
[C---:B--2---:R-:W-:Y:S08]  /*b200*/  HMMA.16816.F32 R32, R164.reuse, R156, R32 ;  /* 0x0000009ca420723c */ /* 0x044ff00000001820 */
[C---:B------:R-:W-:Y:S01]  /*b210*/  HMMA.16816.F32 R28, R164.reuse, R158, R28 ;  /* 0x0000009ea41c723c */ /* 0x040fe2000000181c */
[----:B------:R-:W-:Y:S07]  /*b220*/  LDSM.16.M88.4 R156, [R188+0x3000] ;  /* 0x00300000bc9c783b */ /* 0x000fee0000000200 */
[C---:B---3--:R-:W-:Y:S08]  /*b230*/  HMMA.16816.F32 R16, R164.reuse, R8, R16 ;  /* 0x00000008a410723c */ /* 0x048ff00000001810 */
[C---:B------:R-:W-:Y:S01]  /*b240*/  HMMA.16816.F32 R12, R164.reuse, R10, R12 ;  /* 0x0000000aa40c723c */ /* 0x040fe2000000180c */
[----:B------:R-:W-:Y:S07]  /*b250*/  LDSM.16.M88.4 R8, [R202+0x8000] ;  /* 0x00800000ca08783b */ /* 0x000fee0000000200 */
[C---:B-1----:R-:W-:Y:S08]  /*b260*/  HMMA.16816.F32 R172, R164.reuse, R4, R172 ;  /* 0x00000004a4ac723c */ /* 0x042ff000000018ac */
[C---:B------:R-:W-:Y:S01]  /*b270*/  HMMA.16816.F32 R168, R164.reuse, R6, R168 ;  /* 0x00000006a4a8723c */ /* 0x040fe200000018a8 */
[----:B------:R-:W1:Y:S07]  /*b280*/  LDSM.16.M88.4 R4, [R201+0x10000] ;  /* 0x01000000c904783b */ /* 0x000e6e0000000200 */
[C---:B------:R-:W-:Y:S08]  /*b290*/  HMMA.16816.F32 R24, R164.reuse, R148, R24 ;  /* 0x00000094a418723c */ /* 0x040ff00000001818 */
[----:B------:R-:W-:Y:S01]  /*b2a0*/  HMMA.16816.F32 R20, R164, R150, R20 ;  /* 0x00000096a414723c */ /* 0x000fe20000001814 */
[----:B------:R-:W2:Y:S06]  /*b2b0*/  LDSM.16.M88.4 R148, [R188+0x3800] ;  /* 0x00380000bc94783b */ /* 0x000eac0000000200 */
[C---:B------:R-:W-:Y:S01]  /*b2c0*/  IADD3 R164, R3.reuse, 0x11, RZ ;  /* 0x0000001103a47810 */ /* 0x040fe20007ffe0ff */
        /* <DEDUP_REMOVED lines=132> */
[----:B------:R-:W-:Y:S01]  /*bb10*/  IMAD.MOV.U32 R238, RZ, RZ, R141 ;  /* 0x000000ffffee7224 */ /* 0x000fe200078e008d */
[----:B------:R-:W-:Y:S01]  /*bb20*/  I2F R236, R236 ;  /* 0x000000ec00ec7306 */ /* 0x000fe20000201400 */
[----:B------:R-:W-:-:S04]  /*bb30*/  IMAD.IADD R141, R214, 0x1, -R237 ;  /* 0x00000001d68d7824 */ /* 0x000fc800078e0aed */
[----:B------:R-:W-:Y:S01]  /*bb40*/  FMUL.FTZ R32, R32, c[0x0][0x2ec] ;  /* 0x0000bb0020207a20 */ /* 0x000fe20000410000 */
[----:B------:R-:W-:Y:S01]  /*bb50*/  IABS R141, R141 ;  /* 0x0000008d008d7213 */ /* 0x000fe20000000000 */
[----:B------:R-:W-:Y:S01]  /*bb60*/  FMUL.FTZ R34, R34, c[0x0][0x2ec] ;  /* 0x0000bb0022227a20 */ /* 0x000fe20000410000 */
[----:B------:R1:W-:Y:S01]  /*bb70*/  I2F R140, R4 ;  /* 0x00000004008c7306 */ /* 0x0003e20000201400 */
[----:B------:R-:W-:Y:S02]  /*bb80*/  FMUL.FTZ R33, R33, c[0x0][0x2ec] ;  /* 0x0000bb0021217a20 */ /* 0x000fe40000410000 */
[----:B------:R-:W-:Y:S02]  /*bb90*/  FMUL.FTZ R35, R35, c[0x0][0x2ec] ;  /* 0x0000bb0023237a20 */ /* 0x000fe40000410000 */
[----:B------:R-:W-:Y:S02]  /*bba0*/  IMAD.IADD R142, R214, 0x1, -R148 ;  /* 0x00000001d68e7824 */ /* 0x000fe400078e0a94 */
[----:B------:R-:W-:Y:S01]  /*bbb0*/  IMAD.IADD R143, R217, 0x1, -R237 ;  /* 0x00000001d98f7824 */ /* 0x000fe200078e0aed */
[----:B------:R-:W2:Y:S02]  /*bbc0*/  MUFU.TANH R240, R32 ;  /* 0x0000002000f07308 */ /* 0x000ea40000002400 */
[----:B------:R-:W-:-:S02]  /*bbd0*/  IABS R142, R142 ;  /* 0x0000008e008e7213 */ /* 0x000fc40000000000 */
[----:B------:R-:W-:Y:S02]  /*bbe0*/  IABS R143, R143 ;  /* 0x0000008f008f7213 */ /* 0x000fe40000000000 */
[----:B------:R-:W-:Y:S01]  /*bbf0*/  FMUL.FTZ R28, R28, c[0x0][0x2ec] ;  /* 0x0000bb001c1c7a20 */ /* 0x000fe20000410000 */
[----:B-1----:R-:W1:Y:S01]  /*bc00*/  LDSM.16.M88.4 R4, [R188+0x4800] ;  /* 0x00480000bc04783b */ /* 0x002e620000000200 */
[----:B------:R-:W-:Y:S01]  /*bc10*/  MUFU.TANH R239, R34 ;  /* 0x0000002200ef7308 */ /* 0x000fe20000002400 */
[----:B------:R-:W-:Y:S02]  /*bc20*/  FMUL.FTZ R241, R30, c[0x0][0x2ec] ;  /* 0x0000bb001ef17a20 */ /* 0x000fe40000410000 */
[----:B------:R-:W-:Y:S02]  /*bc30*/  FMUL.FTZ R29, R29, c[0x0][0x2ec] ;  /* 0x0000bb001d1d7a20 */ /* 0x000fe40000410000 */
[----:B------:R-:W-:Y:S02]  /*bc40*/  FMUL.FTZ R31, R31, c[0x0][0x2ec] ;  /* 0x0000bb001f1f7a20 */ /* 0x000fe40000410000 */
[----:B--2---:R-:W-:Y:S01]  /*bc50*/  FFMA.FTZ R3, R133, -UR19, R240 ;  /* 0x8000001385037c23 */ /* 0x004fe200080100f0 */
[----:B------:R-:W2:Y:S04]  /*bc60*/  MUFU.TANH R28, R28 ;  /* 0x0000001c001c7308 */ /* 0x000ea80000002400 */
[----:B------:R-:W-:-:S02]  /*bc70*/  FSEL R3, R3, -INF , !P0 ;  /* 0xff80000003037808 */ /* 0x000fc40004000000 */
[C---:B------:R-:W-:Y:S02]  /*bc80*/  ISETP.GE.AND P0, PT, R139.reuse, R215, PT ;  /* 0x000000d78b00720c */ /* 0x040fe40003f06270 */
[----:B------:R-:W-:Y:S02]  /*bc90*/  MUFU.TANH R241, R241 ;  /* 0x000000f100f17308 */ /* 0x000fe40000002400 */
[----:B------:R-:W-:-:S06]  /*bca0*/  ISETP.LT.OR P0, PT, R139, R216, P0 ;  /* 0x000000d88b00720c */ /* 0x000fcc0000701670 */
[----:B------:R-:W3:Y:S01]  /*bcb0*/  MUFU.TANH R33, R33 ;  /* 0x0000002100217308 */ /* 0x000ee20000002400 */
[----:B--2---:R-:W-:-:S07]  /*bcc0*/  FFMA.FTZ R159, R159, -UR19, R28 ;  /* 0x800000139f9f7c23 */ /* 0x004fce000801001c */
[----:B------:R-:W2:Y:S01]  /*bcd0*/  MUFU.TANH R35, R35 ;  /* 0x0000002300237308 */ /* 0x000ea20000002400 */
[----:B-1----:R-:W-:Y:S07]  /*bce0*/  HMMA.16816.F32 R24, R152, R4, R24 ;  /* 0x000000049818723c */ /* 0x002fee0000001818 */
[----:B------:R1:W-:Y:S01]  /*bcf0*/  MUFU.TANH R32, R29 ;  /* 0x0000001d00207308 */ /* 0x0003e20000002400 */
[----:B---3--:R-:W-:-:S05]  /*bd00*/  FFMA.FTZ R33, R156, -UR19, R33 ;  /* 0x800000139c217c23 */ /* 0x008fca0008010021 */
[----:B------:R-:W-:Y:S01]  /*bd10*/  FSEL R28, R33, -INF , !P6 ;  /* 0xff800000211c7808 */ /* 0x000fe20007000000 */
[----:B------:R-:W-:Y:S01]  /*bd20*/  HMMA.16816.F32 R20, R152, R6, R20 ;  /* 0x000000069814723c */ /* 0x000fe20000001814 */
[----:B------:R-:W3:Y:S01]  /*bd30*/  LDSM.16.M88.4 R4, [R188+0x5000] ;  /* 0x00500000bc04783b */ /* 0x000ee20000000200 */
[----:B------:R4:W5:Y:S01]  /*bd40*/  MUFU.TANH R34, R31 ;  /* 0x0000001f00227308 */ /* 0x0009620000002400 */
[----:B--2---:R-:W-:Y:S01]  /*bd50*/  FFMA.FTZ R35, R158, -UR19, R35 ;  /* 0x800000139e237c23 */ /* 0x004fe20008010023 */
[----:B------:R-:W-:-:S04]  /*bd60*/  ISETP.GE.AND P6, PT, R157, R215, PT ;  /* 0x000000d79d00720c */ /* 0x000fc80003fc6270 */
[----:B------:R-:W-:Y:S01]  /*bd70*/  FSEL R33, R35, -INF , !P1 ;  /* 0xff80000023217808 */ /* 0x000fe20004800000 */
[----:B-1----:R-:W-:Y:S01]  /*bd80*/  FFMA.FTZ R29, R138, -UR19, R239 ;  /* 0x800000138a1d7c23 */ /* 0x002fe200080100ef */
[C---:B------:R-:W-:Y:S01]  /*bd90*/  ISETP.GE.AND P1, PT, R157.reuse, R212, PT ;  /* 0x000000d49d00720c */ /* 0x040fe20003f26270 */
[----:B------:R-:W-:Y:S01]  /*bda0*/  I2F R238, R238 ;  /* 0x000000ee00ee7306 */ /* 0x000fe20000201400 */
[----:B------:R-:W-:Y:S02]  /*bdb0*/  ISETP.LT.OR P6, PT, R157, R216, P6 ;  /* 0x000000d89d00720c */ /* 0x000fe400037c1670 */
[----:B------:R-:W-:Y:S01]  /*bdc0*/  FSEL R29, R29, -INF , !P5 ;  /* 0xff8000001d1d7808 */ /* 0x000fe20006800000 */
[----:B------:R-:W-:Y:S01]  /*bdd0*/  FMUL.FTZ R242, R24, c[0x0][0x2ec] ;  /* 0x0000bb0018f27a20 */ /* 0x000fe20000410000 */
[----:B------:R-:W-:Y:S01]  /*bde0*/  ISETP.GE.AND P5, PT, R139, R212, PT ;  /* 0x000000d48b00720c */ /* 0x000fe20003fa6270 */
[----:B------:R-:W-:Y:S01]  /*bdf0*/  FMUL.FTZ R30, R27, c[0x0][0x2ec] ;  /* 0x0000bb001b1e7a20 */ /* 0x000fe20000410000 */
[-C--:B------:R-:W-:Y:S01]  /*be00*/  ISETP.LT.OR P1, PT, R157, R213.reuse, P1 ;  /* 0x000000d59d00720c */ /* 0x080fe20000f21670 */
[----:B------:R-:W-:Y:S01]  /*be10*/  FMUL.FTZ R24, R25, c[0x0][0x2ec] ;  /* 0x0000bb0019187a20 */ /* 0x000fe20000410000 */
[----:B------:R-:W-:Y:S01]  /*be20*/  ISETP.LT.OR P5, PT, R139, R213, P5 ;  /* 0x000000d58b00720c */ /* 0x000fe20002fa1670 */
[----:B------:R-:W1:Y:S01]  /*be30*/  MUFU.TANH R242, R242 ;  /* 0x000000f200f27308 */ /* 0x000e620000002400 */
[----:B------:R-:W-:-:S02]  /*be40*/  FMUL.FTZ R25, R26, c[0x0][0x2ec] ;  /* 0x0000bb001a197a20 */ /* 0x000fc40000410000 */
[----:B------:R-:W-:Y:S02]  /*be50*/  FMUL.FTZ R27, R20, c[0x0][0x2ec] ;  /* 0x0000bb00141b7a20 */ /* 0x000fe40000410000 */
[----:B------:R-:W-:Y:S02]  /*be60*/  FMUL.FTZ R20, R21, c[0x0][0x2ec] ;  /* 0x0000bb0015147a20 */ /* 0x000fe40000410000 */
[----:B----4-:R-:W-:Y:S01]  /*be70*/  FFMA.FTZ R31, R160, -UR19, R241 ;  /* 0x80000013a01f7c23 */ /* 0x010fe200080100f1 */
[----:B------:R-:W2:Y:S01]  /*be80*/  MUFU.TANH R25, R25 ;  /* 0x0000001900197308 */ /* 0x000ea20000002400 */
[----:B------:R-:W-:Y:S02]  /*be90*/  FMUL.FTZ R21, R22, c[0x0][0x2ec] ;  /* 0x0000bb0016157a20 */ /* 0x000fe40000410000 */
[----:B------:R-:W-:Y:S01]  /*bea0*/  FMUL.FTZ R23, R23, c[0x0][0x2ec] ;  /* 0x0000bb0017177a20 */ /* 0x000fe20000410000 */
[----:B------:R-:W-:Y:S01]  /*beb0*/  FSEL R31, R31, -INF , !P5 ;  /* 0xff8000001f1f7808 */ /* 0x000fe20006800000 */
[----:B-----5:R-:W-:Y:S01]  /*bec0*/  FFMA.FTZ R34, R163, -UR19, R34 ;  /* 0x80000013a3227c23 */ /* 0x020fe20008010022 */
[----:B------:R-:W-:-:S02]  /*bed0*/  ISETP.GE.AND P5, PT, R162, R212, PT ;  /* 0x000000d4a200720c */ /* 0x000fc40003fa6270 */
[----:B------:R-:W4:Y:S01]  /*bee0*/  MUFU.TANH R27, R27 ;  /* 0x0000001b001b7308 */ /* 0x000f220000002400 */
[----:B-1----:R-:W-:Y:S01]  /*bef0*/  FFMA.FTZ R26, R165, -UR19, R242 ;  /* 0x80000013a51a7c23 */ /* 0x002fe200080100f2 */
[-C--:B------:R-:W-:Y:S01]  /*bf00*/  ISETP.LT.OR P5, PT, R162, R213.reuse, P5 ;  /* 0x000000d5a200720c */ /* 0x080fe20002fa1670 */
[C---:B---3--:R-:W-:Y:S01]  /*bf10*/  HMMA.16816.F32 R16, R152.reuse, R4, R16 ;  /* 0x000000049810723c */ /* 0x048fe20000001810 */
[----:B------:R-:W-:Y:S02]  /*bf20*/  FSEL R35, R34, -INF , !P1 ;  /* 0xff80000022237808 */ /* 0x000fe40004800000 */
[----:B------:R-:W-:Y:S02]  /*bf30*/  ISETP.GE.AND P1, PT, R164, R212, PT ;  /* 0x000000d4a400720c */ /* 0x000fe40003f26270 */
[----:B------:R-:W1:Y:S01]  /*bf40*/  MUFU.TANH R24, R24 ;  /* 0x0000001800187308 */ /* 0x000e620000002400 */
[----:B--2---:R-:W-:Y:S01]  /*bf50*/  FFMA.FTZ R25, R166, -UR19, R25 ;  /* 0x80000013a6197c23 */ /* 0x004fe20008010019 */
[----:B------:R-:W-:Y:S01]  /*bf60*/  ISETP.LT.OR P1, PT, R164, R213, P1 ;  /* 0x000000d5a400720c */ /* 0x000fe20000f21670 */
[----:B------:R-:W-:Y:S01]  /*bf70*/  HMMA.16816.F32 R12, R152, R6, R12 ;  /* 0x00000006980c723c */ /* 0x000fe2000000180c */
[----:B------:R-:W2:Y:S01]  /*bf80*/  LDSM.16.M88.4 R4, [R188+0x5800] ;  /* 0x00580000bc04783b */ /* 0x000ea20000000200 */
[----:B------:R-:W-:-:S04]  /*bf90*/  DEPBAR.LE SB0, 0x0 ;  /* 0x000080000000791a */ /* 0x000fc80000000000 */
[----:B----4-:R-:W-:Y:S01]  /*bfa0*/  FFMA.FTZ R22, R220, -UR19, R27 ;  /* 0x80000013dc167c23 */ /* 0x010fe2000801001b */
[----:B------:R-:W3:Y:S01]  /*bfb0*/  MUFU.TANH R30, R30 ;  /* 0x0000001e001e7308 */ /* 0x000ee20000002400 */
[----:B------:R-:W-:Y:S02]  /*bfc0*/  FSEL R25, R25, -INF , !P5 ;  /* 0xff80000019197808 */ /* 0x000fe40006800000 */
[----:B------:R-:W-:Y:S01]  /*bfd0*/  ISETP.GE.AND P5, PT, R176, R212, PT ;  /* 0x000000d4b000720c */ /* 0x000fe20003fa6270 */
[----:B-1----:R-:W-:-:S03]  /*bfe0*/  FFMA.FTZ R24, R167, -UR19, R24 ;  /* 0x80000013a7187c23 */ /* 0x002fc60008010018 */
[----:B------:R-:W-:Y:S01]  /*bff0*/  ISETP.LT.OR P5, PT, R176, R213, P5 ;  /* 0x000000d5b000720c */ /* 0x000fe20002fa1670 */
[----:B------:R-:W1:Y:S01]  /*c000*/  MUFU.TANH R21, R21 ;  /* 0x0000001500157308 */ /* 0x000e620000002400 */
[----:B------:R-:W-:Y:S01]  /*c010*/  FMUL.FTZ R138, R16, c[0x0][0x2ec] ;  /* 0x0000bb00108a7a20 */ /* 0x000fe20000410000 */
[----:B------:R-:W-:Y:S01]  /*c020*/  FSEL R16, R159, -INF , !P0 ;  /* 0xff8000009f107808 */ /* 0x000fe20004000000 */
[----:B------:R-:W-:Y:S01]  /*c030*/  FMUL.FTZ R17, R17, c[0x0][0x2ec] ;  /* 0x0000bb0011117a20 */ /* 0x000fe20000410000 */
[----:B------:R-:W-:Y:S01]  /*c040*/  ISETP.GE.AND P0, PT, R162, R215, PT ;  /* 0x000000d7a200720c */ /* 0x000fe20003f06270 */
[----:B------:R-:W-:-:S03]  /*c050*/  FMUL.FTZ R19, R19, c[0x0][0x2ec] ;  /* 0x0000bb0013137a20 */ /* 0x000fc60000410000 */
[-C--:B------:R-:W-:Y:S01]  /*c060*/  ISETP.LT.OR P0, PT, R162, R216.reuse, P0 ;  /* 0x000000d8a200720c */ /* 0x080fe20000701670 */
[----:B------:R-:W4:Y:S01]  /*c070*/  MUFU.TANH R138, R138 ;  /* 0x0000008a008a7308 */ /* 0x000f220000002400 */
[----:B------:R-:W-:Y:S02]  /*c080*/  FMUL.FTZ R12, R12, c[0x0][0x2ec] ;  /* 0x0000bb000c0c7a20 */ /* 0x000fe40000410000 */
[----:B------:R-:W-:Y:S01]  /*c090*/  FSEL R26, R26, -INF , !P0 ;  /* 0xff8000001a1a7808 */ /* 0x000fe20004000000 */
[----:B---3--:R-:W-:Y:S01]  /*c0a0*/  FFMA.FTZ R30, R177, -UR19, R30 ;  /* 0x80000013b11e7c23 */ /* 0x008fe2000801001e */
[C---:B------:R-:W-:Y:S01]  /*c0b0*/  ISETP.GE.AND P0, PT, R176.reuse, R215, PT ;  /* 0x000000d7b000720c */ /* 0x040fe20003f06270 */
[----:B------:R-:W-:Y:S02]  /*c0c0*/  FMUL.FTZ R15, R15, c[0x0][0x2ec] ;  /* 0x0000bb000f0f7a20 */ /* 0x000fe40000410000 */
[----:B------:R3:W-:Y:S01]  /*c0d0*/  MUFU.TANH R132, R23 ;  /* 0x0000001700847308 */ /* 0x0007e20000002400 */
[----:B------:R-:W-:Y:S01]  /*c0e0*/  ISETP.LT.OR P0, PT, R176, R216, P0 ;  /* 0x000000d8b000720c */ /* 0x000fe20000701670 */
[----:B-1----:R-:W-:Y:S01]  /*c0f0*/  FFMA.FTZ R21, R224, -UR19, R21 ;  /* 0x80000013e0157c23 */ /* 0x002fe20008010015 */
[----:B------:R-:W-:-:S02]  /*c100*/  FSEL R27, R30, -INF , !P1 ;  /* 0xff8000001e1b7808 */ /* 0x000fc40004800000 */
[----:B------:R-:W-:Y:S02]  /*c110*/  FSEL R22, R22, -INF , !P0 ;  /* 0xff80000016167808 */ /* 0x000fe40004000000 */
[CC--:B------:R-:W-:Y:S01]  /*c120*/  ISETP.GE.AND P0, PT, R222.reuse, R215.reuse, PT ;  /* 0x000000d7de00720c */ /* 0x0c0fe20003f06270 */
[----:B------:R-:W1:Y:S01]  /*c130*/  MUFU.TANH R20, R20 ;  /* 0x0000001400147308 */ /* 0x000e620000002400 */
[C---:B--2---:R-:W-:Y:S01]  /*c140*/  HMMA.16816.F32 R172, R152.reuse, R4, R172 ;  /* 0x0000000498ac723c */ /* 0x044fe200000018ac */
[----:B----4-:R-:W-:Y:S01]  /*c150*/  FFMA.FTZ R138, R227, -UR19, R138 ;  /* 0x80000013e38a7c23 */ /* 0x010fe2000801008a */
[----:B------:R-:W-:Y:S02]  /*c160*/  ISETP.LT.OR P0, PT, R222, R216, P0 ;  /* 0x000000d8de00720c */ /* 0x000fe40000701670 */
[----:B------:R-:W-:Y:S02]  /*c170*/  FSEL R21, R21, -INF , !P5 ;  /* 0xff80000015157808 */ /* 0x000fe40006800000 */
[----:B------:R-:W-:Y:S01]  /*c180*/  FSEL R176, R138, -INF , !P0 ;  /* 0xff8000008ab07808 */ /* 0x000fe20004000000 */
[----:B------:R2:W4:Y:S01]  /*c190*/  MUFU.TANH R5, R12 ;  /* 0x0000000c00057308 */ /* 0x0005220000002400 */
[----:B------:R-:W-:Y:S01]  /*c1a0*/  HMMA.16816.F32 R168, R152, R6, R168 ;  /* 0x0000000698a8723c */ /* 0x000fe200000018a8 */
[----:B---3--:R-:W-:Y:S01]  /*c1b0*/  FMUL.FTZ R23, R18, c[0x0][0x2ec] ;  /* 0x0000bb0012177a20 */ /* 0x008fe20000410000 */
[-C--:B------:R-:W-:Y:S01]  /*c1c0*/  ISETP.GE.AND P0, PT, R229, R215.reuse, PT ;  /* 0x000000d7e500720c */ /* 0x080fe20003f06270 */
[----:B------:R-:W-:Y:S01]  /*c1d0*/  FFMA.FTZ R18, R161, -UR19, R32 ;  /* 0x80000013a1127c23 */ /* 0x000fe20008010020 */
[----:B------:R-:W-:Y:S01]  /*c1e0*/  ISETP.GE.AND P1, PT, R178, R212, PT ;  /* 0x000000d4b200720c */ /* 0x000fe20003f26270 */
[----:B------:R-:W-:Y:S01]  /*c1f0*/  FMUL.FTZ R4, R13, c[0x0][0x2ec] ;  /* 0x0000bb000d047a20 */ /* 0x000fe20000410000 */
[----:B------:R-:W-:Y:S01]  /*c200*/  ISETP.LT.OR P0, PT, R229, R216, P0 ;  /* 0x000000d8e500720c */ /* 0x000fe20000701670 */
[----:B------:R-:W3:Y:S01]  /*c210*/  MUFU.TANH R23, R23 ;  /* 0x0000001700177308 */ /* 0x000ee20000002400 */
[----:B------:R-:W-:Y:S01]  /*c220*/  FSEL R18, R18, -INF , !P6 ;  /* 0xff80000012127808 */ /* 0x000fe20007000000 */
[----:B-1----:R-:W-:Y:S01]  /*c230*/  FFMA.FTZ R20, R179, -UR19, R20 ;  /* 0x80000013b3147c23 */ /* 0x002fe20008010014 */
[----:B------:R-:W-:Y:S01]  /*c240*/  ISETP.GE.AND P6, PT, R164, R215, PT ;  /* 0x000000d7a400720c */ /* 0x000fe20003fc6270 */
[----:B------:R-:W-:Y:S01]  /*c250*/  FFMA.FTZ R132, R223, -UR19, R132 ;  /* 0x80000013df847c23 */ /* 0x000fe20008010084 */
[----:B------:R-:W-:-:S02]  /*c260*/  ISETP.GE.AND P5, PT, R222, R212, PT ;  /* 0x000000d4de00720c */ /* 0x000fc40003fa6270 */
[-C--:B------:R-:W-:Y:S01]  /*c270*/  ISETP.LT.OR P6, PT, R164, R216.reuse, P6 ;  /* 0x000000d8a400720c */ /* 0x080fe200037c1670 */
[----:B--2---:R-:W-:Y:S01]  /*c280*/  FMUL.FTZ R12, R14, c[0x0][0x2ec] ;  /* 0x0000bb000e0c7a20 */ /* 0x004fe20000410000 */
[----:B------:R-:W1:Y:S01]  /*c290*/  MUFU.TANH R17, R17 ;  /* 0x0000001100117308 */ /* 0x000e620000002400 */
[----:B------:R-:W-:Y:S01]  /*c2a0*/  FMUL.FTZ R14, R172, c[0x0][0x2ec] ;  /* 0x0000bb00ac0e7a20 */ /* 0x000fe20000410000 */
[----:B------:R-:W-:Y:S01]  /*c2b0*/  FSEL R24, R24, -INF , !P6 ;  /* 0xff80000018187808 */ /* 0x000fe20007000000 */
[----:B----4-:R-:W-:Y:S01]  /*c2c0*/  FFMA.FTZ R5, R234, -UR19, R5 ;  /* 0x80000013ea057c23 */ /* 0x010fe20008010005 */
[C---:B------:R-:W-:Y:S01]  /*c2d0*/  ISETP.GE.AND P6, PT, R178.reuse, R215, PT ;  /* 0x000000d7b200720c */ /* 0x040fe20003fc6270 */
[----:B------:R-:W-:Y:S01]  /*c2e0*/  FMUL.FTZ R6, R173, c[0x0][0x2ec] ;  /* 0x0000bb00ad067a20 */ /* 0x000fe20000410000 */
[-C--:B------:R-:W-:Y:S01]  /*c2f0*/  ISETP.LT.OR P1, PT, R178, R213.reuse, P1 ;  /* 0x000000d5b200720c */ /* 0x080fe20000f21670 */
[----:B---3--:R-:W-:Y:S01]  /*c300*/  FFMA.FTZ R177, R228, -UR19, R23 ;  /* 0x80000013e4b17c23 */ /* 0x008fe20008010017 */
[----:B------:R-:W2:Y:S01]  /*c310*/  MUFU.TANH R19, R19 ;  /* 0x0000001300137308 */ /* 0x000ea20000002400 */
[----:B------:R-:W-:Y:S01]  /*c320*/  ISETP.LT.OR P6, PT, R178, R216, P6 ;  /* 0x000000d8b200720c */ /* 0x000fe200037c1670 */
[----:B------:R-:W-:Y:S01]  /*c330*/  FMUL.FTZ R13, R174, c[0x0][0x2ec] ;  /* 0x0000bb00ae0d7a20 */ /* 0x000fe20000410000 */
[----:B------:R-:W-:Y:S01]  /*c340*/  FSEL R172, R5, -INF , !P0 ;  /* 0xff80000005ac7808 */ /* 0x000fe20004000000 */
[----:B------:R-:W-:Y:S01]  /*c350*/  FMUL.FTZ R5, R168, c[0x0][0x2ec] ;  /* 0x0000bb00a8057a20 */ /* 0x000fe20000410000 */
[----:B------:R-:W-:Y:S01]  /*c360*/  ISETP.LT.OR P5, PT, R222, R213, P5 ;  /* 0x000000d5de00720c */ /* 0x000fe20002fa1670 */
[----:B------:R-:W-:Y:S01]  /*c370*/  FMUL.FTZ R7, R175, c[0x0][0x2ec] ;  /* 0x0000bb00af077a20 */ /* 0x000fe20000410000 */
[----:B------:R-:W-:Y:S01]  /*c380*/  FSEL R20, R20, -INF , !P6 ;  /* 0xff80000014147808 */ /* 0x000fe20007000000 */
[----:B------:R-:W3:Y:S01]  /*c390*/  MUFU.TANH R12, R12 ;  /* 0x0000000c000c7308 */ /* 0x000ee20000002400 */
[----:B------:R-:W-:Y:S01]  /*c3a0*/  ISETP.GE.AND P6, PT, R226, R215, PT ;  /* 0x000000d7e200720c */ /* 0x000fe20003fc6270 */
[----:B-1----:R-:W-:Y:S01]  /*c3b0*/  FFMA.FTZ R17, R230, -UR19, R17 ;  /* 0x80000013e6117c23 */ /* 0x002fe20008010011 */
[----:B------:R-:W-:Y:S01]  /*c3c0*/  FSEL R23, R132, -INF , !P1 ;  /* 0xff80000084177808 */ /* 0x000fe20004800000 */
[----:B------:R-:W-:Y:S01]  /*c3d0*/  FMUL.FTZ R169, R169, c[0x0][0x2ec] ;  /* 0x0000bb00a9a97a20 */ /* 0x000fe20000410000 */
[----:B------:R-:W-:Y:S01]  /*c3e0*/  FSEL R177, R177, -INF , !P5 ;  /* 0xff800000b1b17808 */ /* 0x000fe20006800000 */
[----:B------:R-:W-:Y:S01]  /*c3f0*/  FMUL.FTZ R171, R171, c[0x0][0x2ec] ;  /* 0x0000bb00abab7a20 */ /* 0x000fe20000410000 */
[-C--:B------:R-:W-:Y:S01]  /*c400*/  ISETP.GE.AND P1, PT, R226, R212.reuse, PT ;  /* 0x000000d4e200720c */ /* 0x080fe20003f26270 */
[----:B------:R-:W1:Y:S01]  /*c410*/  MUFU.TANH R14, R14 ;  /* 0x0000000e000e7308 */ /* 0x000e620000002400 */
[----:B------:R-:W-:Y:S01]  /*c420*/  ISETP.GE.AND P5, PT, R229, R212, PT ;  /* 0x000000d4e500720c */ /* 0x000fe20003fa6270 */
[----:B--2---:R-:W-:Y:S01]  /*c430*/  FFMA.FTZ R19, R232, -UR19, R19 ;  /* 0x80000013e8137c23 */ /* 0x004fe20008010013 */
[----:B------:R-:W-:-:S02]  /*c440*/  ISETP.LT.OR P6, PT, R226, R216, P6 ;  /* 0x000000d8e200720c */ /* 0x000fc400037c1670 */
[----:B------:R-:W-:Y:S02]  /*c450*/  ISETP.GE.AND P0, PT, R8, R215, PT ;  /* 0x000000d70800720c */ /* 0x000fe40003f06270 */
[-C--:B------:R-:W-:Y:S01]  /*c460*/  ISETP.LT.OR P1, PT, R226, R213.reuse, P1 ;  /* 0x000000d5e200720c */ /* 0x080fe20000f21670 */
[----:B------:R-:W2:Y:S01]  /*c470*/  MUFU.TANH R4, R4 ;  /* 0x0000000400047308 */ /* 0x000ea20000002400 */
[----:B---3--:R-:W-:Y:S01]  /*c480*/  FFMA.FTZ R12, R233, -UR19, R12 ;  /* 0x80000013e90c7c23 */ /* 0x008fe2000801000c */
[----:B------:R-:W-:Y:S02]  /*c490*/  ISETP.LT.OR P5, PT, R229, R213, P5 ;  /* 0x000000d5e500720c */ /* 0x000fe40002fa1670 */
[----:B------:R-:W-:Y:S02]  /*c4a0*/  FSEL R174, R17, -INF , !P6 ;  /* 0xff80000011ae7808 */ /* 0x000fe40007000000 */
[----:B------:R-:W-:Y:S02]  /*c4b0*/  ISETP.GE.AND P6, PT, R231, R215, PT ;  /* 0x000000d7e700720c */ /* 0x000fe40003fc6270 */
[----:B------:R-:W3:Y:S01]  /*c4c0*/  MUFU.TANH R15, R15 ;  /* 0x0000000f000f7308 */ /* 0x000ee20000002400 */
[----:B-1----:R-:W-:Y:S01]  /*c4d0*/  FFMA.FTZ R14, R235, -UR19, R14 ;  /* 0x80000013eb0e7c23 */ /* 0x002fe2000801000e */
[----:B------:R-:W-:-:S02]  /*c4e0*/  ISETP.LT.OR P0, PT, R8, R216, P0 ;  /* 0x000000d80800720c */ /* 0x000fc40000701670 */
[----:B------:R-:W-:Y:S02]  /*c4f0*/  FSEL R175, R19, -INF , !P1 ;  /* 0xff80000013af7808 */ /* 0x000fe40004800000 */
[----:B------:R-:W-:Y:S02]  /*c500*/  FSEL R173, R12, -INF , !P5 ;  /* 0xff8000000cad7808 */ /* 0x000fe40006800000 */
[----:B------:R-:W1:Y:S01]  /*c510*/  MUFU.TANH R5, R5 ;  /* 0x0000000500057308 */ /* 0x000e620000002400 */
[----:B--2---:R-:W-:Y:S01]  /*c520*/  FFMA.FTZ R4, R9, -UR19, R4 ;  /* 0x8000001309047c23 */ /* 0x004fe20008010004 */
[CC--:B------:R-:W-:Y:S01]  /*c530*/  ISETP.GE.AND P1, PT, R231.reuse, R212.reuse, PT ;  /* 0x000000d4e700720c */ /* 0x0c0fe20003f26270 */
[----:B------:R-:W-:Y:S01]  /*c540*/  FMUL.FTZ R9, R170, c[0x0][0x2ec] ;  /* 0x0000bb00aa097a20 */ /* 0x000fe20000410000 */
[----:B------:R-:W-:Y:S02]  /*c550*/  ISETP.GE.AND P5, PT, R8, R212, PT ;  /* 0x000000d40800720c */ /* 0x000fe40003fa6270 */
[----:B------:R-:W-:-:S02]  /*c560*/  ISETP.LT.OR P6, PT, R231, R216, P6 ;  /* 0x000000d8e700720c */ /* 0x000fc400037c1670 */
[----:B------:R-:W-:Y:S01]  /*c570*/  I2F R149, R149 ;  /* 0x0000009500957306 */ /* 0x000fe20000201400 */
[----:B------:R-:W-:Y:S01]  /*c580*/  FSEL R158, R14, -INF , !P0 ;  /* 0xff8000000e9e7808 */ /* 0x000fe20004000000 */
[----:B---3--:R-:W-:Y:S01]  /*c590*/  FFMA.FTZ R10, R10, -UR19, R15 ;  /* 0x800000130a0a7c23 */ /* 0x008fe2000801000f */
[----:B------:R-:W-:Y:S02]  /*c5a0*/  ISETP.GE.AND P0, PT, R148, R215, PT ;  /* 0x000000d79400720c */ /* 0x000fe40003f06270 */
[-C--:B------:R-:W-:Y:S02]  /*c5b0*/  ISETP.LT.OR P1, PT, R231, R213.reuse, P1 ;  /* 0x000000d5e700720c */ /* 0x080fe40000f21670 */
[----:B------:R-:W-:Y:S01]  /*c5c0*/  ISETP.LT.OR P5, PT, R8, R213, P5 ;  /* 0x000000d50800720c */ /* 0x000fe20002fa1670 */
[----:B------:R-:W2:Y:S01]  /*c5d0*/  MUFU.TANH R6, R6 ;  /* 0x0000000600067308 */ /* 0x000ea20000002400 */
[----:B------:R-:W-:Y:S01]  /*c5e0*/  FSEL R168, R4, -INF , !P6 ;  /* 0xff80000004a87808 */ /* 0x000fe20007000000 */
[----:B-1----:R-:W-:Y:S01]  /*c5f0*/  FFMA.FTZ R5, R238, -UR19, R5 ;  /* 0x80000013ee057c23 */ /* 0x002fe20008010005 */
[----:B------:R-:W-:-:S02]  /*c600*/  ISETP.LT.OR P0, PT, R148, R216, P0 ;  /* 0x000000d89400720c */ /* 0x000fc40000701670 */
[----:B------:R-:W-:Y:S02]  /*c610*/  FSEL R167, R10, -INF , !P1 ;  /* 0xff8000000aa77808 */ /* 0x000fe40004800000 */
[C---:B------:R-:W-:Y:S01]  /*c620*/  ISETP.GE.AND P6, PT, R11.reuse, R215, PT ;  /* 0x000000d70b00720c */ /* 0x040fe20003fc6270 */
[----:B------:R-:W1:Y:S01]  /*c630*/  MUFU.TANH R13, R13 ;  /* 0x0000000d000d7308 */ /* 0x000e620000002400 */
[----:B------:R-:W-:Y:S02]  /*c640*/  ISETP.GE.AND P1, PT, R11, R212, PT ;  /* 0x000000d40b00720c */ /* 0x000fe40003f26270 */
[----:B------:R-:W-:Y:S02]  /*c650*/  FSEL R146, R5, -INF , !P0 ;  /* 0xff80000005927808 */ /* 0x000fe40004000000 */
[----:B------:R-:W-:Y:S02]  /*c660*/  PLOP3.LUT P0, PT, PT, PT, UP0, 0x80, 0x0 ;  /* 0x000000000000781c */ /* 0x000fe40003f0f008 */
[----:B------:R-:W-:Y:S01]  /*c670*/  ISETP.LT.OR P6, PT, R11, R216, P6 ;  /* 0x000000d80b00720c */ /* 0x000fe200037c1670 */
[----:B------:R-:W3:Y:S01]  /*c680*/  MUFU.TANH R7, R7 ;  /* 0x0000000700077308 */ /* 0x000ee20000002400 */
[----:B--2---:R-:W-:Y:S01]  /*c690*/  FFMA.FTZ R6, R149, -UR19, R6 ;  /* 0x8000001395067c23 */ /* 0x004fe20008010006 */
[----:B------:R-:W-:-:S04]  /*c6a0*/  ISETP.LT.OR P1, PT, R11, R213, P1 ;  /* 0x000000d50b00720c */ /* 0x000fc80000f21670 */
[----:B------:R-:W-:Y:S02]  /*c6b0*/  FSEL R156, R6, -INF , !P6 ;  /* 0xff800000069c7808 */ /* 0x000fe40007000000 */
[----:B------:R-:W-:Y:S01]  /*c6c0*/  I2F R142, R142 ;  /* 0x0000008e008e7306 */ /* 0x000fe20000201400 */
[----:B-1----:R-:W-:Y:S01]  /*c6d0*/  FFMA.FTZ R13, R236, -UR19, R13 ;  /* 0x80000013ec0d7c23 */ /* 0x002fe2000801000d */
[----:B------:R-:W-:-:S04]  /*c6e0*/  ISETP.GE.AND P6, PT, R237, R215, PT ;  /* 0x000000d7ed00720c */ /* 0x000fc80003fc6270 */
[----:B------:R-:W-:Y:S02]  /*c6f0*/  FSEL R155, R13, -INF , !P5 ;  /* 0xff8000000d9b7808 */ /* 0x000fe40006800000 */
[----:B------:R-:W-:Y:S01]  /*c700*/  I2F R143, R143 ;  /* 0x0000008f008f7306 */ /* 0x000fe20000201400 */
[----:B---3--:R-:W-:Y:S01]  /*c710*/  FFMA.FTZ R7, R140, -UR19, R7 ;  /* 0x800000138c077c23 */ /* 0x008fe20008010007 */
[----:B------:R-:W-:Y:S01]  /*c720*/  BAR.SYNC.DEFER_BLOCKING 0x0 ;  /* 0x0000000000007b1d */ /* 0x000fe20000010000 */
[----:B------:R-:W-:Y:S02]  /*c730*/  ISETP.GE.AND P5, PT, R148, R212, PT ;  /* 0x000000d49400720c */ /* 0x000fe40003fa6270 */
[----:B------:R-:W-:Y:S02]  /*c740*/  ISETP.LT.OR P6, PT, R237, R216, P6 ;  /* 0x000000d8ed00720c */ /* 0x000fe400037c1670 */
[----:B------:R-:W-:Y:S01]  /*c750*/  FSEL R147, R7, -INF , !P1 ;  /* 0xff80000007937808 */ /* 0x000fe20004800000 */
[----:B------:R-:W-:Y:S01]  /*c760*/  I2F R141, R141 ;  /* 0x0000008d008d7306 */ /* 0x000fe20000201400 */
[----:B------:R-:W-:-:S02]  /*c770*/  ISETP.GE.AND P1, PT, R237, R212, PT ;  /* 0x000000d4ed00720c */ /* 0x000fc40003f26270 */
[-C--:B------:R-:W-:Y:S02]  /*c780*/  ISETP.LT.OR P5, PT, R148, R213.reuse, P5 ;  /* 0x000000d59400720c */ /* 0x080fe40002fa1670 */
[----:B------:R-:W-:-:S03]  /*c790*/  ISETP.LT.OR P1, PT, R237, R213, P1 ;  /* 0x000000d5ed00720c */ /* 0x000fc60000f21670 */
        /* <DEDUP_REMOVED lines=24> */
[----:B------:R-:W-:Y:S02]  /*c920*/  @!P2 LEA R12, P1, R6, c[0x0][0x168], 0x1 ;  /* 0x00005a00060caa11 */ /* 0x000fe400078208ff */
        /* <DEDUP_REMOVED lines=43> */
.L_x_488:
[----:B------:R-:W-:Y:S05]  /*cbe0*/  BSYNC B0 ;  /* 0x0000000000007941 */ /* 0x000fea0003800000 */
.L_x_487:
[----:B------:R-:W0:Y:S02]  /*cbf0*/  LDGDEPBAR ;  /* 0x00000000000079af */ /* 0x000e240000000000 */
.L_x_486:
[----:B------:R-:W-:Y:S01]  /*cc00*/  FMNMX.FTZ R5, R2, R3, !PT ;  /* 0x0000000302057209 */ /* 0x000fe20007810000 */
[----:B-1----:R-:W-:Y:S01]  /*cc10*/  LDSM.16.MT88.4 R12, [R194+0x12000] ;  /* 0x01200000c20c783b */ /* 0x002fe20000004200 */
[----:B--2---:R-:W-:Y:S02]  /*cc20*/  FMNMX.FTZ R6, R0, R29, !PT ;  /* 0x0000001d00067209 */ /* 0x004fe40007810000 */
        /* <DEDUP_REMOVED lines=48> */
[C---:B------:R-:W-:Y:S01]  /*cf30*/  FMUL.FTZ R154, R3.reuse, c[0x0][0x23c] ;  /* 0x00008f00039a7a20 */ /* 0x040fe20000410000 */
        /* <DEDUP_REMOVED lines=354> */
.L_x_482:
        /* <DEDUP_REMOVED lines=11> */
.L_x_492:
        /* <DEDUP_REMOVED lines=10> */
[C---:B------:R-:W-:Y:S04]  /*e6b0*/  LEA R7, P0, R6.reuse, R208, 0x6 ;  /* 0x000000d006077211 */ /* 0x040fe800078030ff */
[----:B------:R-:W-:Y:S01]  /*e6c0*/  IMAD.U32 R9, RZ, RZ, UR20 ;  /* 0x00000014ff097e24 */ /* 0x000fe2000f8e00ff */
[C---:B------:R-:W-:Y:S02]  /*e6d0*/  @!P4 LEA R18, P1, R7.reuse, c[0x0][0x168], 0x1 ;  /* 0x00005a000712ca11 */ /* 0x040fe400078208ff */
[C---:B------:R-:W-:Y:S02]  /*e6e0*/  @!P2 LEA R12, P5, R7.reuse, c[0x0][0x168], 0x1 ;  /* 0x00005a00070caa11 */ /* 0x040fe400078a08ff */
        /* <DEDUP_REMOVED lines=44> */
.L_x_490:
        /* <DEDUP_REMOVED lines=33> */
[----:B------:R-:W-:Y:S01]  /*ebc0*/  PLOP3.LUT P0, PT, PT, PT, UP0, 0x80, 0x0 ;  /* 0x000000000000781c */ /* 0x000fe20003f0f008 */
        /* <DEDUP_REMOVED lines=185> */
[----:B-----5:R-:W-:Y:S02]  /*f760*/  FMUL.FTZ R228, R10, c[0x0][0x2ec] ;  /* 0x0000bb000ae47a20 */ /* 0x020fe40000410000 */
        /* <DEDUP_REMOVED lines=9> */
[----:B----4-:R-:W-:Y:S01]  /*f800*/  FMUL.FTZ R236, R16, c[0x0][0x2ec] ;  /* 0x0000bb0010ec7a20 */ /* 0x010fe20000410000 */
[----:B------:R-:W-:Y:S04]  /*f810*/  HMMA.16816.F32 R32, R172, R134, R32 ;  /* 0x00000086ac20723c */ /* 0x000fe80000001820 */
[----:B------:R-:W4:Y:S01]  /*f820*/  MUFU.TANH R227, R227 ;  /* 0x000000e300e37308 */ /* 0x000f220000002400 */
        /* <DEDUP_REMOVED lines=10> */
[----:B------:R5:W1:Y:S01]  /*f8d0*/  MUFU.TANH R21, R250 ;  /* 0x000000fa00157308 */ /* 0x000a620000002400 */
        /* <DEDUP_REMOVED lines=8> */
[----:B------:R-:W-:Y:S05]  /*f960*/  FMUL.FTZ R251, R34, c[0x0][0x2ec] ;  /* 0x0000bb0022fb7a20 */ /* 0x000fea0000410000 */
[----:B------:R-:W1:Y:S01]  /*f970*/  MUFU.TANH R229, R229 ;  /* 0x000000e500e57308 */ /* 0x000e620000002400 */
[----:B-----5:R-:W-:Y:S09]  /*f980*/  FMUL.FTZ R250, R35, c[0x0][0x2ec] ;  /* 0x0000bb0023fa7a20 */ /* 0x020ff20000410000 */
        /* <DEDUP_REMOVED lines=24> */
.L_x_491:
[----:B------:R-:W-:Y:S01]  /*fb10*/  IMAD.U32 R5, RZ, RZ, UR13 ;  /* 0x0000000dff057e24 */ /* 0x000fe2000f8e00ff */
[----:B------:R-:W-:Y:S02]  /*fb20*/  UISETP.GT.AND UP0, UPT, UR13, UR7, UPT ;  /* 0x000000070d00728c */ /* 0x000fe4000bf04270 */
[----:B------:R-:W-:Y:S01]  /*fb30*/  UMOV UR22, UR13 ;  /* 0x0000000d00167c82 */ /* 0x000fe20008000000 */
[----:B------:R-:W-:Y:S05]  /*fb40*/  IMAD R6, R5, 0x40, R206 ;  /* 0x0000004005067824 */ /* 0x000fea00078e02ce */
[C---:B------:R-:W-:Y:S02]  /*fb50*/  IADD3 R4, R217.reuse, -R6, RZ ;  /* 0x80000006d9047210 */ /* 0x040fe40007ffe0ff */
[----:B------:R-:W-:Y:S02]  /*fb60*/  IADD3 R20, R6, 0x1, RZ ;  /* 0x0000000106147810 */ /* 0x000fe40007ffe0ff */
[----:B------:R-:W-:Y:S01]  /*fb70*/  IABS R27, R4 ;  /* 0x00000004001b7213 */ /* 0x000fe20000000000 */
[----:B------:R-:W-:Y:S01]  /*fb80*/  IMAD.IADD R4, R214, 0x1, -R6 ;  /* 0x00000001d6047824 */ /* 0x000fe200078e0a06 */
[C---:B------:R-:W-:Y:S02]  /*fb90*/  IADD3 R23, R6.reuse, 0x8, RZ ;  /* 0x0000000806177810 */ /* 0x040fe40007ffe0ff */
[C---:B-1----:R-:W-:Y:S02]  /*fba0*/  IADD3 R19, R6.reuse, 0x9, RZ ;  /* 0x0000000906137810 */ /* 0x042fe40007ffe0ff */
[----:B------:R-:W-:Y:S01]  /*fbb0*/  IABS R25, R4 ;  /* 0x0000000400197213 */ /* 0x000fe20000000000 */
[C-C-:B------:R-:W-:Y:S01]  /*fbc0*/  IMAD.IADD R4, R217.reuse, 0x1, -R20.reuse ;  /* 0x00000001d9047824 */ /* 0x140fe200078e0a14 */
[C---:B------:R-:W-:Y:S01]  /*fbd0*/  IADD3 R9, R6.reuse, 0x10, RZ ;  /* 0x0000001006097810 */ /* 0x040fe20007ffe0ff */
[----:B------:R-:W-:Y:S01]  /*fbe0*/  I2F R27, R27 ;  /* 0x0000001b001b7306 */ /* 0x000fe20000201400 */
[C---:B------:R-:W-:Y:S02]  /*fbf0*/  IADD3 R13, R6.reuse, 0x11, RZ ;  /* 0x00000011060d7810 */ /* 0x040fe40007ffe0ff */
[----:B------:R-:W-:Y:S02]  /*fc00*/  IABS R17, R4 ;  /* 0x0000000400117213 */ /* 0x000fe40000000000 */
[C---:B------:R-:W-:Y:S02]  /*fc10*/  IADD3 R4, R217.reuse, -R23, RZ ;  /* 0x80000017d9047210 */ /* 0x040fe40007ffe0ff */
[C---:B------:R-:W-:Y:S02]  /*fc20*/  IADD3 R12, R6.reuse, 0x18, RZ ;  /* 0x00000018060c7810 */ /* 0x040fe40007ffe0ff */
[----:B------:R-:W-:Y:S01]  /*fc30*/  IABS R18, R4 ;  /* 0x0000000400127213 */ /* 0x000fe20000000000 */
[C---:B------:R-:W-:Y:S01]  /*fc40*/  IMAD.IADD R4, R217.reuse, 0x1, -R19 ;  /* 0x00000001d9047824 */ /* 0x040fe200078e0a13 */
[----:B------:R-:W-:Y:S01]  /*fc50*/  I2F R17, R17 ;  /* 0x0000001100117306 */ /* 0x000fe20000201400 */
[C---:B------:R-:W-:Y:S02]  /*fc60*/  IADD3 R11, R6.reuse, 0x19, RZ ;  /* 0x00000019060b7810 */ /* 0x040fe40007ffe0ff */
[C---:B------:R-:W-:Y:S02]  /*fc70*/  ISETP.GE.AND P6, PT, R6.reuse, R213, PT ;  /* 0x000000d50600720c */ /* 0x040fe40003fc6270 */
[----:B------:R-:W-:Y:S02]  /*fc80*/  IABS R15, R4 ;  /* 0x00000004000f7213 */ /* 0x000fe40000000000 */
[C---:B------:R-:W-:Y:S02]  /*fc90*/  IADD3 R4, R217.reuse, -R9, RZ ;  /* 0x80000009d9047210 */ /* 0x040fe40007ffe0ff */
[C---:B------:R-:W-:Y:S01]  /*fca0*/  ISETP.GE.OR P6, PT, R6.reuse, R212, !P6 ;  /* 0x000000d40600720c */ /* 0x040fe200077c6670 */
[----:B------:R-:W-:Y:S01]  /*fcb0*/  I2F R18, R18 ;  /* 0x0000001200127306 */ /* 0x000fe20000201400 */
[----:B------:R-:W-:Y:S01]  /*fcc0*/  IABS R10, R4 ;  /* 0x00000004000a7213 */ /* 0x000fe20000000000 */
[C---:B------:R-:W-:Y:S01]  /*fcd0*/  IMAD.IADD R4, R217.reuse, 0x1, -R13 ;  /* 0x00000001d9047824 */ /* 0x040fe200078e0a0d */
[-C--:B------:R-:W-:Y:S02]  /*fce0*/  ISETP.GE.AND P1, PT, R6, R216.reuse, PT ;  /* 0x000000d80600720c */ /* 0x080fe40003f26270 */
[----:B------:R-:W-:Y:S02]  /*fcf0*/  ISETP.GE.AND P5, PT, R20, R216, PT ;  /* 0x000000d81400720c */ /* 0x000fe40003fa6270 */
[----:B------:R-:W-:Y:S02]  /*fd00*/  IABS R8, R4 ;  /* 0x0000000400087213 */ /* 0x000fe40000000000 */
[C---:B------:R-:W-:Y:S01]  /*fd10*/  IADD3 R4, R217.reuse, -R12, RZ ;  /* 0x8000000cd9047210 */ /* 0x040fe20007ffe0ff */
[----:B------:R-:W-:Y:S01]  /*fd20*/  I2F R10, R10 ;  /* 0x0000000a000a7306 */ /* 0x000fe20000201400 */
[-C--:B------:R-:W-:Y:S02]  /*fd30*/  ISETP.GE.OR P1, PT, R6, R215.reuse, !P1 ;  /* 0x000000d70600720c */ /* 0x080fe40004f26670 */
[----:B------:R-:W-:Y:S01]  /*fd40*/  IABS R5, R4 ;  /* 0x0000000400057213 */ /* 0x000fe20000000000 */
[----:B------:R-:W-:Y:S01]  /*fd50*/  IMAD.IADD R4, R214, 0x1, -R20 ;  /* 0x00000001d6047824 */ /* 0x000fe200078e0a14 */
[C---:B------:R-:W-:Y:S02]  /*fd60*/  ISETP.GE.OR P5, PT, R20.reuse, R215, !P5 ;  /* 0x000000d71400720c */ /* 0x040fe40006fa6670 */
[C---:B------:R-:W-:Y:S02]  /*fd70*/  ISETP.GE.AND P0, PT, R20.reuse, R213, PT ;  /* 0x000000d51400720c */ /* 0x040fe40003f06270 */
[----:B------:R-:W-:Y:S01]  /*fd80*/  IABS R14, R4 ;  /* 0x00000004000e7213 */ /* 0x000fe20000000000 */
[----:B------:R-:W-:Y:S01]  /*fd90*/  I2F R25, R25 ;  /* 0x0000001900197306 */ /* 0x000fe20000201400 */
[C---:B------:R-:W-:Y:S02]  /*fda0*/  IADD3 R4, R217.reuse, -R11, RZ ;  /* 0x8000000bd9047210 */ /* 0x040fe40007ffe0ff */
[----:B------:R-:W-:Y:S02]  /*fdb0*/  ISETP.GE.OR P0, PT, R20, R212, !P0 ;  /* 0x000000d41400720c */ /* 0x000fe40004706670 */
[----:B------:R-:W-:Y:S01]  /*fdc0*/  IABS R24, R4 ;  /* 0x0000000400187213 */ /* 0x000fe20000000000 */
[----:B------:R-:W-:Y:S04]  /*fdd0*/  IMAD.IADD R4, R214, 0x1, -R23 ;  /* 0x00000001d6047824 */ /* 0x000fe800078e0a17 */
[----:B------:R-:W-:Y:S01]  /*fde0*/  I2F R5, R5 ;  /* 0x0000000500057306 */ /* 0x000fe20000201400 */
[----:B------:R-:W-:Y:S02]  /*fdf0*/  IABS R7, R4 ;  /* 0x0000000400077213 */ /* 0x000fe40000000000 */
[C---:B------:R-:W-:Y:S04]  /*fe00*/  IADD3 R4, R6.reuse, 0x20, RZ ;  /* 0x0000002006047810 */ /* 0x040fe80007ffe0ff */
[----:B------:R-:W-:Y:S03]  /*fe10*/  IADD3 R16, R217, -R4, RZ ;  /* 0x80000004d9107210 */ /* 0x000fe60007ffe0ff */
[----:B------:R-:W-:Y:S01]  /*fe20*/  I2F R15, R15 ;  /* 0x0000000f000f7306 */ /* 0x000fe20000201400 */
[----:B------:R-:W-:Y:S09]  /*fe30*/  IABS R16, R16 ;  /* 0x0000001000107213 */ /* 0x000ff20000000000 */
[----:B------:R1:W-:Y:S10]  /*fe40*/  I2F R26, R16 ;  /* 0x00000010001a7306 */ /* 0x0003f40000201400 */
[----:B------:R-:W-:Y:S10]  /*fe50*/  I2F R8, R8 ;  /* 0x0000000800087306 */ /* 0x000ff40000201400 */
[----:B------:R-:W-:Y:S01]  /*fe60*/  I2F R14, R14 ;  /* 0x0000000e000e7306 */ /* 0x000fe20000201400 */
[----:B-1----:R-:W-:Y:S09]  /*fe70*/  IADD3 R16, R6, 0x21, RZ ;  /* 0x0000002106107810 */ /* 0x002ff20007ffe0ff */
[----:B------:R-:W-:Y:S10]  /*fe80*/  I2F R24, R24 ;  /* 0x0000001800187306 */ /* 0x000ff40000201400 */
[----:B------:R-:W1:Y:S02]  /*fe90*/  I2F R7, R7 ;  /* 0x0000000700077306 */ /* 0x000e640000201400 */
[----:B-1----:R-:W-:Y:S02]  /*fea0*/  FFMA.FTZ R228, R7, -UR19, R228 ;  /* 0x8000001307e47c23 */ /* 0x002fe400080100e4 */
[----:B------:R-:W-:Y:S02]  /*feb0*/  FFMA.FTZ R224, R17, -UR19, R224 ;  /* 0x8000001311e07c23 */ /* 0x000fe400080100e0 */
[----:B------:R-:W-:Y:S02]  /*fec0*/  IMAD.IADD R17, R214, 0x1, -R19 ;  /* 0x00000001d6117824 */ /* 0x000fe400078e0a13 */
[----:B------:R-:W-:Y:S01]  /*fed0*/  FFMA.FTZ R233, R10, -UR19, R233 ;  /* 0x800000130ae97c23 */ /* 0x000fe200080100e9 */
[----:B------:R-:W-:Y:S01]  /*fee0*/  FSEL R224, R224, -INF , !P5 ;  /* 0xff800000e0e07808 */ /* 0x000fe20006800000 */
[----:B------:R-:W-:Y:S01]  /*fef0*/  IMAD.IADD R10, R214, 0x1, -R9 ;  /* 0x00000001d60a7824 */ /* 0x000fe200078e0a09 */
[----:B------:R-:W-:Y:S01]  /*ff00*/  IABS R17, R17 ;  /* 0x0000001100117213 */ /* 0x000fe20000000000 */
[----:B------:R-:W-:Y:S01]  /*ff10*/  FFMA.FTZ R227, R18, -UR19, R227 ;  /* 0x8000001312e37c23 */ /* 0x000fe200080100e3 */
[----:B------:R-:W-:Y:S01]  /*ff20*/  ISETP.GE.AND P5, PT, R9, R216, PT ;  /* 0x000000d80900720c */ /* 0x000fe20003fa6270 */
[----:B------:R-:W-:Y:S01]  /*ff30*/  FFMA.FTZ R226, R25, -UR19, R226 ;  /* 0x8000001319e27c23 */ /* 0x000fe200080100e2 */
[----:B------:R-:W1:Y:S01]  /*ff40*/  I2F R28, R17 ;  /* 0x00000011001c7306 */ /* 0x000e620000201400 */
[----:B------:R-:W-:Y:S01]  /*ff50*/  IABS R10, R10 ;  /* 0x0000000a000a7213 */ /* 0x000fe20000000000 */
[----:B------:R-:W-:Y:S01]  /*ff60*/  FFMA.FTZ R236, R5, -UR19, R236 ;  /* 0x8000001305ec7c23 */ /* 0x000fe200080100ec */
[-C--:B------:R-:W-:Y:S01]  /*ff70*/  ISETP.GE.OR P5, PT, R9, R215.reuse, !P5 ;  /* 0x000000d70900720c */ /* 0x080fe20006fa6670 */
[----:B------:R-:W-:Y:S01]  /*ff80*/  FFMA.FTZ R230, R15, -UR19, R230 ;  /* 0x800000130fe67c23 */ /* 0x000fe200080100e6 */
[----:B------:R-:W-:Y:S01]  /*ff90*/  FSEL R5, R226, -INF , !P6 ;  /* 0xff800000e2057808 */ /* 0x000fe20007000000 */
[----:B------:R-:W-:Y:S01]  /*ffa0*/  FFMA.FTZ R220, R27, -UR19, R220 ;  /* 0x800000131bdc7c23 */ /* 0x000fe200080100dc */
[CC--:B------:R-:W-:Y:S01]  /*ffb0*/  ISETP.GE.AND P6, PT, R19.reuse, R216.reuse, PT ;  /* 0x000000d81300720c */ /* 0x0c0fe20003fc6270 */
[----:B------:R-:W-:Y:S01]  /*ffc0*/  FFMA.FTZ R235, R8, -UR19, R235 ;  /* 0x8000001308eb7c23 */ /* 0x000fe200080100eb */
[----:B------:R-:W-:Y:S01]  /*ffd0*/  IADD3 R15, R6, 0x28, RZ ;  /* 0x00000028060f7810 */ /* 0x000fe20007ffe0ff */
[----:B------:R2:W3:Y:S01]  /*ffe0*/  I2F R18, R10 ;  /* 0x0000000a00127306 */ /* 0x0004e20000201400 */
[-C--:B------:R-:W-:Y:S01]  /*fff0*/  ISETP.GE.OR P6, PT, R19, R215.reuse, !P6 ;  /* 0x000000d71300720c */ /* 0x080fe200077c6670 */
[----:B------:R-:W-:Y:S01]  /*10000*/  FFMA.FTZ R3, R14, -UR19, R3 ;  /* 0x800000130e037c23 */ /* 0x000fe20008010003 */
[----:B------:R-:W-:Y:S01]  /*10010*/  FSEL R220, R220, -INF , !P1 ;  /* 0xff800000dcdc7808 */ /* 0x000fe20004800000 */
[----:B------:R-:W-:Y:S01]  /*10020*/  FFMA.FTZ R239, R24, -UR19, R239 ;  /* 0x8000001318ef7c23 */ /* 0x000fe200080100ef */
[----:B------:R-:W-:Y:S01]  /*10030*/  FSEL R230, R230, -INF , !P6 ;  /* 0xff800000e6e67808 */ /* 0x000fe20007000000 */
[----:B------:R-:W-:Y:S01]  /*10040*/  FFMA.FTZ R241, R26, -UR19, R241 ;  /* 0x800000131af17c23 */ /* 0x000fe200080100f1 */
[-C--:B------:R-:W-:Y:S01]  /*10050*/  ISETP.GE.AND P6, PT, R12, R216.reuse, PT ;  /* 0x000000d80c00720c */ /* 0x080fe20003fc6270 */
[----:B------:R-:W-:Y:S01]  /*10060*/  IMAD.IADD R27, R214, 0x1, -R13 ;  /* 0x00000001d61b7824 */ /* 0x000fe200078e0a0d */
[CC--:B------:R-:W-:Y:S02]  /*10070*/  ISETP.GE.AND P1, PT, R23.reuse, R216.reuse, PT ;  /* 0x000000d81700720c */ /* 0x0c0fe40003f26270 */
[-C--:B------:R-:W-:Y:S02]  /*10080*/  ISETP.GE.OR P6, PT, R12, R215.reuse, !P6 ;  /* 0x000000d70c00720c */ /* 0x080fe400077c6670 */
[----:B------:R-:W-:Y:S01]  /*10090*/  ISETP.GE.OR P1, PT, R23, R215, !P1 ;  /* 0x000000d71700720c */ /* 0x000fe20004f26670 */
[----:B-1----:R-:W-:Y:S01]  /*100a0*/  FFMA.FTZ R229, R28, -UR19, R229 ;  /* 0x800000131ce57c23 */ /* 0x002fe200080100e5 */
[----:B------:R-:W-:Y:S01]  /*100b0*/  IADD3 R17, R217, -R15, RZ ;  /* 0x8000000fd9117210 */ /* 0x000fe20007ffe0ff */
[----:B------:R-:W-:Y:S01]  /*100c0*/  LDSM.16.MT88.4 R28, [R193+0x12000] ;  /* 0x01200000c11c783b */ /* 0x000fe20000004200 */
[----:B------:R-:W-:Y:S02]  /*100d0*/  FSEL R142, R236, -INF , !P6 ;  /* 0xff800000ec8e7808 */ /* 0x000fe40007000000 */
[----:B------:R-:W-:Y:S02]  /*100e0*/  IABS R17, R17 ;  /* 0x0000001100117213 */ /* 0x000fe40000000000 */
[----:B------:R-:W-:Y:S02]  /*100f0*/  ISETP.GE.AND P6, PT, R9, R213, PT ;  /* 0x000000d50900720c */ /* 0x000fe40003fc6270 */
[----:B------:R-:W1:Y:S01]  /*10100*/  I2F R20, R17 ;  /* 0x0000001100147306 */ /* 0x000e620000201400 */
[----:B--2---:R-:W-:Y:S01]  /*10110*/  FSEL R10, R227, -INF , !P1 ;  /* 0xff800000e30a7808 */ /* 0x004fe20004800000 */
[----:B---3--:R-:W-:Y:S01]  /*10120*/  FFMA.FTZ R231, R18, -UR19, R231 ;  /* 0x8000001312e77c23 */ /* 0x008fe200080100e7 */
[----:B------:R-:W-:Y:S02]  /*10130*/  ISETP.GE.AND P1, PT, R13, R216, PT ;  /* 0x000000d80d00720c */ /* 0x000fe40003f26270 */
[----:B------:R-:W-:Y:S01]  /*10140*/  ISETP.GE.OR P6, PT, R9, R212, !P6 ;  /* 0x000000d40900720c */ /* 0x000fe200077c6670 */
[----:B------:R-:W-:Y:S01]  /*10150*/  IMAD.IADD R9, R214, 0x1, -R12 ;  /* 0x00000001d6097824 */ /* 0x000fe200078e0a0c */
[----:B------:R-:W-:Y:S02]  /*10160*/  ISETP.GE.OR P1, PT, R13, R215, !P1 ;  /* 0x000000d70d00720c */ /* 0x000fe40004f26670 */
[----:B------:R-:W-:Y:S02]  /*10170*/  IADD3 R25, R217, -R16, RZ ;  /* 0x80000010d9197210 */ /* 0x000fe40007ffe0ff */
[----:B------:R-:W-:Y:S02]  /*10180*/  IABS R9, R9 ;  /* 0x0000000900097213 */ /* 0x000fe40000000000 */
[----:B------:R-:W-:Y:S02]  /*10190*/  FSEL R162, R235, -INF , !P1 ;  /* 0xff800000eba27808 */ /* 0x000fe40004800000 */
[C---:B------:R-:W-:Y:S01]  /*101a0*/  IADD3 R14, R6.reuse, 0x30, RZ ;  /* 0x00000030060e7810 */ /* 0x040fe20007ffe0ff */
[----:B------:R-:W2:Y:S01]  /*101b0*/  I2F R24, R9 ;  /* 0x0000000900187306 */ /* 0x000ea20000201400 */
[----:B------:R-:W-:Y:S02]  /*101c0*/  IABS R25, R25 ;  /* 0x0000001900197213 */ /* 0x000fe40000000000 */
[C---:B------:R-:W-:Y:S02]  /*101d0*/  ISETP.GE.AND P1, PT, R19.reuse, R213, PT ;  /* 0x000000d51300720c */ /* 0x040fe40003f26270 */
[----:B------:R-:W-:Y:S02]  /*101e0*/  IADD3 R8, R6, 0x29, RZ ;  /* 0x0000002906087810 */ /* 0x000fe40007ffe0ff */
[----:B------:R-:W-:Y:S01]  /*101f0*/  ISETP.GE.OR P1, PT, R19, R212, !P1 ;  /* 0x000000d41300720c */ /* 0x000fe20004f26670 */
[----:B-1----:R-:W-:Y:S01]  /*10200*/  FFMA.FTZ R245, R20, -UR19, R245 ;  /* 0x8000001314f57c23 */ /* 0x002fe200080100f5 */
[----:B------:R-:W-:Y:S01]  /*10210*/  IADD3 R19, R217, -R14, RZ ;  /* 0x8000000ed9137210 */ /* 0x000fe20007ffe0ff */
[----:B------:R-:W1:Y:S01]  /*10220*/  I2F R25, R25 ;  /* 0x0000001900197306 */ /* 0x000e620000201400 */
[----:B------:R-:W-:Y:S02]  /*10230*/  IABS R17, R27 ;  /* 0x0000001b00117213 */ /* 0x000fe40000000000 */
[----:B------:R-:W-:Y:S02]  /*10240*/  IABS R19, R19 ;  /* 0x0000001300137213 */ /* 0x000fe40000000000 */
[----:B------:R-:W-:Y:S02]  /*10250*/  FSEL R164, R233, -INF , !P5 ;  /* 0xff800000e9a47808 */ /* 0x000fe40006800000 */
[----:B------:R-:W-:Y:S02]  /*10260*/  ISETP.GE.AND P5, PT, R23, R213, PT ;  /* 0x000000d51700720c */ /* 0x000fe40003fa6270 */
[----:B------:R-:W-:Y:S01]  /*10270*/  IADD3 R27, R217, -R8, RZ ;  /* 0x80000008d91b7210 */ /* 0x000fe20007ffe0ff */
[----:B------:R-:W3:Y:S01]  /*10280*/  I2F R26, R19 ;  /* 0x00000013001a7306 */ /* 0x000ee20000201400 */
[----:B------:R-:W-:Y:S02]  /*10290*/  ISETP.GE.OR P5, PT, R23, R212, !P5 ;  /* 0x000000d41700720c */ /* 0x000fe40006fa6670 */
[----:B------:R-:W-:Y:S01]  /*102a0*/  IABS R27, R27 ;  /* 0x0000001b001b7213 */ /* 0x000fe20000000000 */
[----:B--2---:R-:W-:Y:S01]  /*102b0*/  FFMA.FTZ R237, R24, -UR19, R237 ;  /* 0x8000001318ed7c23 */ /* 0x004fe200080100ed */
[----:B------:R-:W-:Y:S02]  /*102c0*/  FSEL R7, R3, -INF , !P0 ;  /* 0xff80000003077808 */ /* 0x000fe40004000000 */
[CC--:B------:R-:W-:Y:S02]  /*102d0*/  ISETP.GE.AND P0, PT, R11.reuse, R216.reuse, PT ;  /* 0x000000d80b00720c */ /* 0x0c0fe40003f06270 */
[----:B------:R-:W-:Y:S01]  /*102e0*/  FSEL R9, R228, -INF , !P5 ;  /* 0xff800000e4097808 */ /* 0x000fe20006800000 */
[----:B------:R-:W2:Y:S01]  /*102f0*/  I2F R17, R17 ;  /* 0x0000001100117306 */ /* 0x000ea20000201400 */
[CC--:B------:R-:W-:Y:S02]  /*10300*/  ISETP.GE.AND P5, PT, R16.reuse, R216.reuse, PT ;  /* 0x000000d81000720c */ /* 0x0c0fe40003fa6270 */
[-C--:B------:R-:W-:Y:S01]  /*10310*/  ISETP.GE.OR P0, PT, R11, R215.reuse, !P0 ;  /* 0x000000d70b00720c */ /* 0x080fe20004706670 */
[----:B-1----:R-:W-:Y:S01]  /*10320*/  FFMA.FTZ R244, R25, -UR19, R244 ;  /* 0x8000001319f47c23 */ /* 0x002fe200080100f4 */
[----:B------:R-:W-:Y:S01]  /*10330*/  ISETP.GE.OR P5, PT, R16, R215, !P5 ;  /* 0x000000d71000720c */ /* 0x000fe20006fa6670 */
[----:B------:R-:W-:Y:S01]  /*10340*/  IMAD.IADD R25, R214, 0x1, -R11 ;  /* 0x00000001d6197824 */ /* 0x000fe200078e0a0b */
[----:B------:R-:W-:Y:S02]  /*10350*/  FSEL R140, R239, -INF , !P0 ;  /* 0xff800000ef8c7808 */ /* 0x000fe40004000000 */
[----:B------:R-:W-:Y:S01]  /*10360*/  ISETP.GE.AND P0, PT, R4, R216, PT ;  /* 0x000000d80400720c */ /* 0x000fe20003f06270 */
[----:B------:R-:W1:Y:S01]  /*10370*/  I2F R23, R27 ;  /* 0x0000001b00177306 */ /* 0x000e620000201400 */
[----:B------:R-:W-:Y:S02]  /*10380*/  FSEL R158, R244, -INF , !P5 ;  /* 0xff800000f49e7808 */ /* 0x000fe40006800000 */
[C---:B------:R-:W-:Y:S01]  /*10390*/  ISETP.GE.AND P5, PT, R11.reuse, R213, PT ;  /* 0x000000d50b00720c */ /* 0x040fe20003fa6270 */
[----:B---3--:R-:W-:Y:S01]  /*103a0*/  FFMA.FTZ R249, R26, -UR19, R249 ;  /* 0x800000131af97c23 */ /* 0x008fe200080100f9 */
[----:B------:R-:W-:Y:S02]  /*103b0*/  ISETP.GE.OR P0, PT, R4, R215, !P0 ;  /* 0x000000d70400720c */ /* 0x000fe40004706670 */
[----:B------:R-:W-:Y:S02]  /*103c0*/  IABS R19, R25 ;  /* 0x0000001900137213 */ /* 0x000fe40000000000 */
[----:B------:R-:W-:Y:S02]  /*103d0*/  IADD3 R3, R6, 0x31, RZ ;  /* 0x0000003106037810 */ /* 0x000fe40007ffe0ff */
[-C--:B------:R-:W-:Y:S01]  /*103e0*/  ISETP.GE.OR P5, PT, R11, R212.reuse, !P5 ;  /* 0x000000d40b00720c */ /* 0x080fe20006fa6670 */
[----:B------:R-:W-:Y:S01]  /*103f0*/  IMAD.IADD R11, R214, 0x1, -R4 ;  /* 0x00000001d60b7824 */ /* 0x000fe200078e0a04 */
[----:B------:R-:W-:Y:S01]  /*10400*/  FSEL R160, R241, -INF , !P0 ;  /* 0xff800000f1a07808 */ /* 0x000fe20004000000 */
[----:B------:R-:W3:Y:S01]  /*10410*/  I2F R19, R19 ;  /* 0x0000001300137306 */ /* 0x000ee20000201400 */
[----:B------:R-:W-:Y:S01]  /*10420*/  ISETP.GE.AND P0, PT, R13, R213, PT ;  /* 0x000000d50d00720c */ /* 0x000fe20003f06270 */
[----:B--2---:R-:W-:Y:S01]  /*10430*/  FFMA.FTZ R232, R17, -UR19, R232 ;  /* 0x8000001311e87c23 */ /* 0x004fe200080100e8 */
[----:B------:R-:W-:Y:S02]  /*10440*/  IADD3 R25, R217, -R3, RZ ;  /* 0x80000003d9197210 */ /* 0x000fe40007ffe0ff */
[----:B------:R-:W-:Y:S02]  /*10450*/  FSEL R229, R229, -INF , !P1 ;  /* 0xff800000e5e57808 */ /* 0x000fe40004800000 */
[-C--:B------:R-:W-:Y:S02]  /*10460*/  ISETP.GE.OR P0, PT, R13, R212.reuse, !P0 ;  /* 0x000000d40d00720c */ /* 0x080fe40004706670 */
[----:B------:R-:W-:Y:S01]  /*10470*/  ISETP.GE.AND P1, PT, R12, R213, PT ;  /* 0x000000d50c00720c */ /* 0x000fe20003f26270 */
[----:B-1----:R-:W-:Y:S01]  /*10480*/  FFMA.FTZ R246, R23, -UR19, R246 ;  /* 0x8000001317f67c23 */ /* 0x002fe200080100f6 */
[----:B------:R-:W-:Y:S02]  /*10490*/  IABS R13, R11 ;  /* 0x0000000b000d7213 */ /* 0x000fe40000000000 */
[----:B------:R-:W-:Y:S02]  /*104a0*/  IADD3 R11, R6, 0x38, RZ ;  /* 0x00000038060b7810 */ /* 0x000fe40007ffe0ff */
[----:B------:R-:W-:Y:S02]  /*104b0*/  IABS R25, R25 ;  /* 0x0000001900197213 */ /* 0x000fe40000000000 */
[----:B------:R-:W-:Y:S01]  /*104c0*/  ISETP.GE.OR P1, PT, R12, R212, !P1 ;  /* 0x000000d40c00720c */ /* 0x000fe20004f26670 */
[----:B------:R-:W1:Y:S01]  /*104d0*/  I2F R13, R13 ;  /* 0x0000000d000d7306 */ /* 0x000e620000201400 */
[----:B------:R-:W-:Y:S02]  /*104e0*/  IADD3 R17, R217, -R11, RZ ;  /* 0x8000000bd9117210 */ /* 0x000fe40007ffe0ff */
[----:B------:R-:W-:Y:S02]  /*104f0*/  FSEL R163, R231, -INF , !P6 ;  /* 0xff800000e7a37808 */ /* 0x000fe40007000000 */
[-C--:B------:R-:W-:Y:S01]  /*10500*/  ISETP.GE.AND P6, PT, R15, R216.reuse, PT ;  /* 0x000000d80f00720c */ /* 0x080fe20003fc6270 */
[----:B---3--:R-:W-:Y:S01]  /*10510*/  FFMA.FTZ R234, R19, -UR19, R234 ;  /* 0x8000001313ea7c23 */ /* 0x008fe200080100ea */
[----:B------:R-:W-:Y:S01]  /*10520*/  IABS R23, R17 ;  /* 0x0000001100177213 */ /* 0x000fe20000000000 */
[----:B------:R-:W-:Y:S01]  /*10530*/  IMAD.IADD R17, R214, 0x1, -R16 ;  /* 0x00000001d6117824 */ /* 0x000fe200078e0a10 */
[----:B------:R-:W-:Y:S01]  /*10540*/  ISETP.GE.OR P6, PT, R15, R215, !P6 ;  /* 0x000000d70f00720c */ /* 0x000fe200077c6670 */
[----:B------:R-:W2:Y:S01]  /*10550*/  I2F R12, R25 ;  /* 0x00000019000c7306 */ /* 0x000ea20000201400 */
[----:B------:R-:W-:Y:S02]  /*10560*/  FSEL R161, R232, -INF , !P0 ;  /* 0xff800000e8a17808 */ /* 0x000fe40004000000 */
[----:B------:R-:W-:Y:S02]  /*10570*/  IABS R17, R17 ;  /* 0x0000001100117213 */ /* 0x000fe40000000000 */
[----:B------:R-:W-:Y:S02]  /*10580*/  FSEL R156, R245, -INF , !P6 ;  /* 0xff800000f59c7808 */ /* 0x000fe40007000000 */
[----:B------:R-:W-:Y:S02]  /*10590*/  ISETP.GE.AND P6, PT, R8, R216, PT ;  /* 0x000000d80800720c */ /* 0x000fe40003fc6270 */
[----:B------:R-:W-:Y:S01]  /*105a0*/  FMNMX.FTZ R19, R220, R2, !PT ;  /* 0x00000002dc137209 */ /* 0x000fe20007810000 */
[----:B------:R-:W3:Y:S01]  /*105b0*/  I2F R23, R23 ;  /* 0x0000001700177306 */ /* 0x000ee20000201400 */
[----:B------:R-:W-:Y:S02]  /*105c0*/  ISETP.GE.OR P6, PT, R8, R215, !P6 ;  /* 0x000000d70800720c */ /* 0x000fe400077c6670 */
[----:B------:R-:W-:Y:S01]  /*105d0*/  ISETP.GE.AND P0, PT, R14, R216, PT ;  /* 0x000000d80e00720c */ /* 0x000fe20003f06270 */
[----:B-1----:R-:W-:Y:S01]  /*105e0*/  FFMA.FTZ R240, R13, -UR19, R240 ;  /* 0x800000130df07c23 */ /* 0x002fe200080100f0 */
[----:B------:R-:W-:Y:S02]  /*105f0*/  FSEL R154, R246, -INF , !P6 ;  /* 0xff800000f69a7808 */ /* 0x000fe40007000000 */
[----:B------:R-:W-:Y:S02]  /*10600*/  ISETP.GE.AND P6, PT, R4, R213, PT ;  /* 0x000000d50400720c */ /* 0x000fe40003fc6270 */
[----:B------:R-:W-:Y:S01]  /*10610*/  IADD3 R6, R6, 0x39, RZ ;  /* 0x0000003906067810 */ /* 0x000fe20007ffe0ff */
[----:B------:R-:W1:Y:S01]  /*10620*/  I2F R17, R17 ;  /* 0x0000001100117306 */ /* 0x000e620000201400 */
[----:B------:R-:W-:Y:S02]  /*10630*/  FSEL R141, R234, -INF , !P5 ;  /* 0xff800000ea8d7808 */ /* 0x000fe40006800000 */
[----:B------:R-:W-:Y:S01]  /*10640*/  ISETP.GE.OR P0, PT, R14, R215, !P0 ;  /* 0x000000d70e00720c */ /* 0x000fe20004706670 */
[----:B--2---:R-:W-:Y:S01]  /*10650*/  FFMA.FTZ R21, R12, -UR19, R21 ;  /* 0x800000130c157c23 */ /* 0x004fe20008010015 */
[----:B------:R-:W-:Y:S01]  /*10660*/  ISETP.GE.OR P6, PT, R4, R212, !P6 ;  /* 0x000000d40400720c */ /* 0x000fe200077c6670 */
[----:B------:R-:W-:Y:S01]  /*10670*/  IMAD.IADD R4, R214, 0x1, -R15 ;  /* 0x00000001d6047824 */ /* 0x000fe200078e0a0f */
[----:B------:R-:W-:Y:S02]  /*10680*/  ISETP.GE.AND P5, PT, R3, R216, PT ;  /* 0x000000d80300720c */ /* 0x000fe40003fa6270 */
[----:B------:R-:W-:Y:S02]  /*10690*/  FMNMX.FTZ R19, R224, R19, !PT ;  /* 0x00000013e0137209 */ /* 0x000fe40007810000 */
[----:B------:R-:W-:Y:S02]  /*106a0*/  FSEL R143, R237, -INF , !P1 ;  /* 0xff800000ed8f7808 */ /* 0x000fe40004800000 */
[----:B------:R-:W-:Y:S01]  /*106b0*/  ISETP.GE.AND P1, PT, R16, R213, PT ;  /* 0x000000d51000720c */ /* 0x000fe20003f26270 */
[----:B---3--:R-:W-:Y:S01]  /*106c0*/  FFMA.FTZ R22, R23, -UR19, R22 ;  /* 0x8000001317167c23 */ /* 0x008fe20008010016 */
[----:B------:R-:W-:Y:S02]  /*106d0*/  IADD3 R18, R217, -R6, RZ ;  /* 0x80000006d9127210 */ /* 0x000fe40007ffe0ff */
[----:B------:R-:W-:Y:S02]  /*106e0*/  FSEL R152, R249, -INF , !P0 ;  /* 0xff800000f9987808 */ /* 0x000fe40004000000 */
[----:B------:R-:W-:Y:S02]  /*106f0*/  ISETP.GE.OR P5, PT, R3, R215, !P5 ;  /* 0x000000d70300720c */ /* 0x000fe40006fa6670 */
[----:B------:R-:W-:Y:S02]  /*10700*/  FMNMX.FTZ R19, R10, R19, !PT ;  /* 0x000000130a137209 */ /* 0x000fe40007810000 */
[----:B------:R-:W-:Y:S01]  /*10710*/  ISETP.GE.AND P0, PT, R15, R213, PT ;  /* 0x000000d50f00720c */ /* 0x000fe20003f06270 */
[----:B-1----:R-:W-:Y:S01]  /*10720*/  FFMA.FTZ R238, R17, -UR19, R238 ;  /* 0x8000001311ee7c23 */ /* 0x002fe200080100ee */
[----:B------:R-:W-:Y:S02]  /*10730*/  IABS R4, R4 ;  /* 0x0000000400047213 */ /* 0x000fe40000000000 */
[----:B------:R-:W-:Y:S02]  /*10740*/  IABS R18, R18 ;  /* 0x0000001200127213 */ /* 0x000fe40000000000 */
[-C--:B------:R-:W-:Y:S01]  /*10750*/  ISETP.GE.OR P1, PT, R16, R212.reuse, !P1 ;  /* 0x000000d41000720c */ /* 0x080fe20004f26670 */
[----:B------:R-:W-:Y:S01]  /*10760*/  IMAD.IADD R16, R214, 0x1, -R14 ;  /* 0x00000001d6107824 */ /* 0x000fe200078e0a0e */
[----:B------:R-:W-:Y:S01]  /*10770*/  FSEL R150, R21, -INF , !P5 ;  /* 0xff80000015967808 */ /* 0x000fe20006800000 */
[----:B------:R-:W1:Y:S01]  /*10780*/  I2F R13, R4 ;  /* 0x00000004000d7306 */ /* 0x000e620000201400 */
[----:B------:R-:W-:Y:S02]  /*10790*/  ISETP.GE.OR P0, PT, R15, R212, !P0 ;  /* 0x000000d40f00720c */ /* 0x000fe40004706670 */
[----:B------:R-:W-:Y:S02]  /*107a0*/  FMNMX.FTZ R21, R230, R19, !PT ;  /* 0x00000013e6157209 */ /* 0x000fe40007810000 */
[C---:B------:R-:W-:Y:S02]  /*107b0*/  ISETP.GE.AND P5, PT, R11.reuse, R216, PT ;  /* 0x000000d80b00720c */ /* 0x040fe40003fa6270 */
[----:B------:R-:W-:Y:S02]  /*107c0*/  IABS R16, R16 ;  /* 0x0000001000107213 */ /* 0x000fe40000000000 */
[----:B------:R-:W-:Y:S01]  /*107d0*/  FMNMX.FTZ R21, R164, R21, !PT ;  /* 0x00000015a4157209 */ /* 0x000fe20007810000 */
[----:B------:R-:W2:Y:S01]  /*107e0*/  I2F R15, R18 ;  /* 0x00000012000f7306 */ /* 0x000ea20000201400 */
[----:B------:R-:W-:Y:S02]  /*107f0*/  ISETP.GE.OR P5, PT, R11, R215, !P5 ;  /* 0x000000d70b00720c */ /* 0x000fe40006fa6670 */
[----:B------:R-:W-:Y:S02]  /*10800*/  FMNMX.FTZ R17, R162, R21, !PT ;  /* 0x00000015a2117209 */ /* 0x000fe40007810000 */
[----:B------:R-:W-:Y:S02]  /*10810*/  FSEL R148, R22, -INF , !P5 ;  /* 0xff80000016947808 */ /* 0x000fe40006800000 */
[----:B------:R-:W-:Y:S01]  /*10820*/  ISETP.GE.AND P5, PT, R14, R213, PT ;  /* 0x000000d50e00720c */ /* 0x000fe20003fa6270 */
[----:B------:R-:W-:Y:S01]  /*10830*/  LDSM.16.MT88.4 R20, [R194+0x12000] ;  /* 0x01200000c214783b */ /* 0x000fe20000004200 */
[----:B------:R-:W-:Y:S01]  /*10840*/  FMNMX.FTZ R17, R142, R17, !PT ;  /* 0x000000118e117209 */ /* 0x000fe20007810000 */
[----:B------:R-:W3:Y:S01]  /*10850*/  I2F R19, R16 ;  /* 0x0000001000137306 */ /* 0x000ee20000201400 */
[----:B------:R-:W-:Y:S02]  /*10860*/  ISETP.GE.OR P5, PT, R14, R212, !P5 ;  /* 0x000000d40e00720c */ /* 0x000fe40006fa6670 */
[----:B------:R-:W-:Y:S01]  /*10870*/  FMNMX.FTZ R14, R5, R0, !PT ;  /* 0x00000000050e7209 */ /* 0x000fe20007810000 */
[----:B-1----:R-:W-:Y:S01]  /*10880*/  FFMA.FTZ R242, R13, -UR19, R242 ;  /* 0x800000130df27c23 */ /* 0x002fe200080100f2 */
[----:B------:R-:W-:Y:S02]  /*10890*/  IADD3 R12, R214, -R8, RZ ;  /* 0x80000008d60c7210 */ /* 0x000fe40007ffe0ff */
[----:B------:R-:W-:Y:S02]  /*108a0*/  FMNMX.FTZ R17, R140, R17, !PT ;  /* 0x000000118c117209 */ /* 0x000fe40007810000 */
[----:B------:R-:W-:Y:S02]  /*108b0*/  FMNMX.FTZ R14, R7, R14, !PT ;  /* 0x0000000e070e7209 */ /* 0x000fe40007810000 */
[----:B------:R-:W-:Y:S02]  /*108c0*/  IABS R12, R12 ;  /* 0x0000000c000c7213 */ /* 0x000fe40000000000 */
[----:B------:R-:W-:Y:S01]  /*108d0*/  FMNMX.FTZ R17, R160, R17, !PT ;  /* 0x00000011a0117209 */ /* 0x000fe20007810000 */
[----:B--2---:R-:W-:Y:S01]  /*108e0*/  FFMA.FTZ R252, R15, -UR19, R252 ;  /* 0x800000130ffc7c23 */ /* 0x004fe200080100fc */
[----:B------:R-:W-:Y:S01]  /*108f0*/  FMNMX.FTZ R14, R9, R14, !PT ;  /* 0x0000000e090e7209 */ /* 0x000fe20007810000 */
[----:B------:R-:W-:Y:S01]  /*10900*/  IMAD.IADD R15, R214, 0x1, -R11 ;  /* 0x00000001d60f7824 */ /* 0x000fe200078e0a0b */
[----:B------:R-:W-:Y:S01]  /*10910*/  FMNMX.FTZ R17, R158, R17, !PT ;  /* 0x000000119e117209 */ /* 0x000fe20007810000 */
[----:B------:R-:W1:Y:S01]  /*10920*/  I2F R12, R12 ;  /* 0x0000000c000c7306 */ /* 0x000e620000201400 */
[----:B------:R-:W-:Y:S02]  /*10930*/  IADD3 R4, R214, -R3, RZ ;  /* 0x80000003d6047210 */ /* 0x000fe40007ffe0ff */
[----:B------:R-:W-:Y:S02]  /*10940*/  FMNMX.FTZ R14, R229, R14, !PT ;  /* 0x0000000ee50e7209 */ /* 0x000fe40007810000 */
[----:B------:R-:W-:Y:S01]  /*10950*/  FSEL R159, R240, -INF , !P6 ;  /* 0xff800000f09f7808 */ /* 0x000fe20007000000 */
[----:B---3--:R-:W-:Y:S01]  /*10960*/  FFMA.FTZ R248, R19, -UR19, R248 ;  /* 0x8000001313f87c23 */ /* 0x008fe200080100f8 */
[----:B------:R-:W-:Y:S02]  /*10970*/  ISETP.GE.AND P6, PT, R8, R213, PT ;  /* 0x000000d50800720c */ /* 0x000fe40003fc6270 */
[----:B------:R-:W-:Y:S02]  /*10980*/  FMNMX.FTZ R17, R156, R17, !PT ;  /* 0x000000119c117209 */ /* 0x000fe40007810000 */
[----:B------:R-:W-:Y:S02]  /*10990*/  IABS R4, R4 ;  /* 0x0000000400047213 */ /* 0x000fe40000000000 */
[----:B------:R-:W-:Y:S02]  /*109a0*/  FMNMX.FTZ R14, R163, R14, !PT ;  /* 0x0000000ea30e7209 */ /* 0x000fe40007810000 */
[----:B------:R-:W-:Y:S02]  /*109b0*/  ISETP.GE.OR P6, PT, R8, R212, !P6 ;  /* 0x000000d40800720c */ /* 0x000fe400077c6670 */
[----:B------:R-:W-:Y:S01]  /*109c0*/  IABS R16, R15 ;  /* 0x0000000f00107213 */ /* 0x000fe20000000000 */
[----:B------:R-:W2:Y:S01]  /*109d0*/  I2F R8, R4 ;  /* 0x0000000400087306 */ /* 0x000ea20000201400 */
[----:B------:R-:W-:Y:S02]  /*109e0*/  IADD3 R15, R214, -R6, RZ ;  /* 0x80000006d60f7210 */ /* 0x000fe40007ffe0ff */
[----:B------:R-:W-:Y:S02]  /*109f0*/  FMNMX.FTZ R17, R154, R17, !PT ;  /* 0x000000119a117209 */ /* 0x000fe40007810000 */
[----:B------:R-:W-:Y:S01]  /*10a00*/  FMNMX.FTZ R14, R161, R14, !PT ;  /* 0x0000000ea10e7209 */ /* 0x000fe20007810000 */
[----:B-1----:R-:W-:Y:S01]  /*10a10*/  FFMA.FTZ R243, R12, -UR19, R243 ;  /* 0x800000130cf37c23 */ /* 0x002fe200080100f3 */
[----:B------:R-:W-:Y:S02]  /*10a20*/  IABS R15, R15 ;  /* 0x0000000f000f7213 */ /* 0x000fe40000000000 */
[----:B------:R-:W-:Y:S01]  /*10a30*/  FSEL R157, R238, -INF , !P1 ;  /* 0xff800000ee9d7808 */ /* 0x000fe20004800000 */
[----:B------:R-:W1:Y:S01]  /*10a40*/  I2F R4, R16 ;  /* 0x0000001000047306 */ /* 0x000e620000201400 */
[----:B------:R-:W-:Y:S02]  /*10a50*/  FMNMX.FTZ R17, R152, R17, !PT ;  /* 0x0000001198117209 */ /* 0x000fe40007810000 */
[----:B------:R-:W-:Y:S02]  /*10a60*/  ISETP.GE.AND P1, PT, R6, R216, PT ;  /* 0x000000d80600720c */ /* 0x000fe40003f26270 */
[----:B------:R-:W-:Y:S02]  /*10a70*/  FMNMX.FTZ R14, R143, R14, !PT ;  /* 0x0000000e8f0e7209 */ /* 0x000fe40007810000 */
[----:B------:R-:W-:Y:S02]  /*10a80*/  FMNMX.FTZ R17, R150, R17, !PT ;  /* 0x0000001196117209 */ /* 0x000fe40007810000 */
[----:B------:R-:W-:Y:S01]  /*10a90*/  ISETP.GE.OR P1, PT, R6, R215, !P1 ;  /* 0x000000d70600720c */ /* 0x000fe20004f26670 */
[----:B------:R-:W3:Y:S01]  /*10aa0*/  I2F R15, R15 ;  /* 0x0000000f000f7306 */ /* 0x000ee20000201400 */
[----:B------:R-:W-:Y:S02]  /*10ab0*/  FMNMX.FTZ R14, R141, R14, !PT ;  /* 0x0000000e8d0e7209 */ /* 0x000fe40007810000 */
[----:B------:R-:W-:Y:S01]  /*10ac0*/  FSEL R146, R252, -INF , !P1 ;  /* 0xff800000fc927808 */ /* 0x000fe20004800000 */
[----:B--2---:R-:W-:Y:S01]  /*10ad0*/  FFMA.FTZ R247, R8, -UR19, R247 ;  /* 0x8000001308f77c23 */ /* 0x004fe200080100f7 */
[----:B------:R-:W-:Y:S02]  /*10ae0*/  FMNMX.FTZ R17, R148, R17, !PT ;  /* 0x0000001194117209 */ /* 0x000fe40007810000 */
[----:B------:R-:W-:Y:S02]  /*10af0*/  ISETP.GE.AND P1, PT, R3, R213, PT ;  /* 0x000000d50300720c */ /* 0x000fe40003f26270 */
[----:B------:R-:W-:Y:S02]  /*10b00*/  FMNMX.FTZ R14, R159, R14, !PT ;  /* 0x0000000e9f0e7209 */ /* 0x000fe40007810000 */
[----:B------:R-:W-:Y:S02]  /*10b10*/  ISETP.GE.OR P1, PT, R3, R212, !P1 ;  /* 0x000000d40300720c */ /* 0x000fe40004f26670 */
[----:B------:R-:W-:Y:S01]  /*10b20*/  FMNMX.FTZ R3, R146, R17, !PT ;  /* 0x0000001192037209 */ /* 0x000fe20007810000 */
[----:B-1----:R-:W-:Y:S01]  /*10b30*/  FFMA.FTZ R251, R4, -UR19, R251 ;  /* 0x8000001304fb7c23 */ /* 0x002fe200080100fb */
[----:B------:R-:W-:Y:S02]  /*10b40*/  FSEL R155, R242, -INF , !P0 ;  /* 0xff800000f29b7808 */ /* 0x000fe40004000000 */
[----:B------:R-:W-:Y:S01]  /*10b50*/  FMNMX.FTZ R14, R157, R14, !PT ;  /* 0x0000000e9d0e7209 */ /* 0x000fe20007810000 */
[----:B------:R-:W1:Y:S01]  /*10b60*/  SHFL.BFLY PT, R12, R3, 0x2, 0x1f ;  /* 0x0c401f00030c7f89 */ /* 0x000e6200000e0000 */
[----:B------:R-:W-:Y:S02]  /*10b70*/  FSEL R153, R243, -INF , !P6 ;  /* 0xff800000f3997808 */ /* 0x000fe40007000000 */
[----:B------:R-:W-:Y:S02]  /*10b80*/  FMNMX.FTZ R14, R155, R14, !PT ;  /* 0x0000000e9b0e7209 */ /* 0x000fe40007810000 */
[----:B------:R-:W-:Y:S01]  /*10b90*/  FSEL R149, R248, -INF , !P5 ;  /* 0xff800000f8957808 */ /* 0x000fe20006800000 */
[----:B---3--:R-:W-:Y:S01]  /*10ba0*/  FFMA.FTZ R250, R15, -UR19, R250 ;  /* 0x800000130ffa7c23 */ /* 0x008fe200080100fa */
[----:B------:R-:W-:Y:S02]  /*10bb0*/  FMNMX.FTZ R14, R153, R14, !PT ;  /* 0x0000000e990e7209 */ /* 0x000fe40007810000 */
[-C--:B------:R-:W-:Y:S02]  /*10bc0*/  ISETP.GE.AND P0, PT, R11, R213.reuse, PT ;  /* 0x000000d50b00720c */ /* 0x080fe40003f06270 */
[----:B------:R-:W-:Y:S02]  /*10bd0*/  FSEL R147, R247, -INF , !P1 ;  /* 0xff800000f7937808 */ /* 0x000fe40004800000 */
[----:B------:R-:W-:Y:S02]  /*10be0*/  FMNMX.FTZ R14, R149, R14, !PT ;  /* 0x0000000e950e7209 */ /* 0x000fe40007810000 */
[----:B------:R-:W-:Y:S02]  /*10bf0*/  ISETP.GE.OR P0, PT, R11, R212, !P0 ;  /* 0x000000d40b00720c */ /* 0x000fe40004706670 */
[C---:B------:R-:W-:Y:S02]  /*10c00*/  ISETP.GE.AND P5, PT, R6.reuse, R213, PT ;  /* 0x000000d50600720c */ /* 0x040fe40003fa6270 */
[----:B------:R-:W-:Y:S02]  /*10c10*/  FSEL R145, R251, -INF , !P0 ;  /* 0xff800000fb917808 */ /* 0x000fe40004000000 */
[----:B------:R-:W-:Y:S02]  /*10c20*/  FMNMX.FTZ R8, R147, R14, !PT ;  /* 0x0000000e93087209 */ /* 0x000fe40007810000 */
[----:B------:R-:W-:Y:S02]  /*10c30*/  ISETP.GE.OR P5, PT, R6, R212, !P5 ;  /* 0x000000d40600720c */ /* 0x000fe40006fa6670 */
[----:B------:R-:W-:Y:S02]  /*10c40*/  FMNMX.FTZ R8, R145, R8, !PT ;  /* 0x0000000891087209 */ /* 0x000fe40007810000 */
[----:B------:R-:W-:Y:S02]  /*10c50*/  FSEL R133, R250, -INF , !P5 ;  /* 0xff800000fa857808 */ /* 0x000fe40006800000 */
[----:B-1----:R-:W-:Y:S02]  /*10c60*/  FMNMX.FTZ R11, R3, R12, !PT ;  /* 0x0000000c030b7209 */ /* 0x002fe40007810000 */
[----:B------:R-:W-:Y:S01]  /*10c70*/  FMNMX.FTZ R6, R133, R8, !PT ;  /* 0x0000000885067209 */ /* 0x000fe20007810000 */
[----:B------:R-:W-:Y:S08]  /*10c80*/  LDSM.16.MT88.4 R12, [R196+0x12000] ;  /* 0x01200000c40c783b */ /* 0x000ff00000004200 */
[----:B------:R-:W1:Y:S08]  /*10c90*/  SHFL.BFLY PT, R3, R6, 0x2, 0x1f ;  /* 0x0c401f0006037f89 */ /* 0x000e7000000e0000 */
[----:B------:R-:W2:Y:S01]  /*10ca0*/  SHFL.BFLY PT, R132, R11, 0x1, 0x1f ;  /* 0x0c201f000b847f89 */ /* 0x000ea200000e0000 */
[----:B-1----:R-:W-:Y:S07]  /*10cb0*/  FMNMX.FTZ R4, R6, R3, !PT ;  /* 0x0000000306047209 */ /* 0x002fee0007810000 */
[----:B------:R-:W1:Y:S01]  /*10cc0*/  SHFL.BFLY PT, R3, R4, 0x1, 0x1f ;  /* 0x0c201f0004037f89 */ /* 0x000e6200000e0000 */
[----:B--2---:R-:W-:Y:S04]  /*10cd0*/  FMNMX.FTZ R132, R11, R132, !PT ;  /* 0x000000840b847209 */ /* 0x004fe80007810000 */
[C---:B------:R-:W-:Y:S01]  /*10ce0*/  FSETP.NEU.FTZ.AND P1, PT, R132.reuse, -INF , PT ;  /* 0xff8000008400780b */ /* 0x040fe20003f3d000 */
[----:B------:R-:W-:Y:S05]  /*10cf0*/  FMUL.FTZ R151, R132, c[0x0][0x23c] ;  /* 0x00008f0084977a20 */ /* 0x000fea0000410000 */
[----:B------:R-:W-:Y:S05]  /*10d00*/  FSEL R151, R151, RZ, P1 ;  /* 0x000000ff97977208 */ /* 0x000fea0000800000 */
[--C-:B------:R-:W-:Y:S02]  /*10d10*/  FFMA.FTZ R173, R220, c[0x0][0x23c], -R151.reuse ;  /* 0x00008f00dcad7a23 */ /* 0x100fe40000010897 */
[--C-:B------:R-:W-:Y:S02]  /*10d20*/  FFMA.FTZ R134, R224, c[0x0][0x23c], -R151.reuse ;  /* 0x00008f00e0867a23 */ /* 0x100fe40000010897 */
[--C-:B------:R-:W-:Y:S01]  /*10d30*/  FFMA.FTZ R172, R10, c[0x0][0x23c], -R151.reuse ;  /* 0x00008f000aac7a23 */ /* 0x100fe20000010897 */
[----:B-1----:R-:W-:Y:S01]  /*10d40*/  FMNMX.FTZ R3, R4, R3, !PT ;  /* 0x0000000304037209 */ /* 0x002fe20007810000 */
[--C-:B------:R-:W-:Y:S01]  /*10d50*/  FFMA.FTZ R171, R230, c[0x0][0x23c], -R151.reuse ;  /* 0x00008f00e6ab7a23 */ /* 0x100fe20000010897 */
[----:B------:R-:W-:Y:S01]  /*10d60*/  MUFU.EX2 R173, R173 ;  /* 0x000000ad00ad7308 */ /* 0x000fe20000000800 */
[--C-:B------:R-:W-:Y:S01]  /*10d70*/  FFMA.FTZ R174, R164, c[0x0][0x23c], -R151.reuse ;  /* 0x00008f00a4ae7a23 */ /* 0x100fe20000010897 */
[C---:B------:R-:W-:Y:S01]  /*10d80*/  FSETP.NEU.FTZ.AND P0, PT, R3.reuse, -INF , PT ;  /* 0xff8000000300780b */ /* 0x040fe20003f1d000 */
[----:B------:R-:W-:Y:S01]  /*10d90*/  FMUL.FTZ R144, R3, c[0x0][0x23c] ;  /* 0x00008f0003907a20 */ /* 0x000fe20000410000 */
[----:B------:R-:W-:Y:S01]  /*10da0*/  LDSM.16.MT88.4 R164, [R196+0x17800] ;  /* 0x01780000c4a4783b */ /* 0x000fe20000004200 */
[--C-:B------:R-:W-:Y:S02]  /*10db0*/  FFMA.FTZ R175, R162, c[0x0][0x23c], -R151.reuse ;  /* 0x00008f00a2af7a23 */ /* 0x100fe40000010897 */
[--C-:B------:R-:W-:Y:S01]  /*10dc0*/  FFMA.FTZ R176, R142, c[0x0][0x23c], -R151.reuse ;  /* 0x00008f008eb07a23 */ /* 0x100fe20000010897 */
[----:B------:R-:W-:Y:S01]  /*10dd0*/  FSEL R144, R144, RZ, P0 ;  /* 0x000000ff90907208 */ /* 0x000fe20000000000 */
[--C-:B------:R-:W-:Y:S01]  /*10de0*/  FFMA.FTZ R177, R140, c[0x0][0x23c], -R151.reuse ;  /* 0x00008f008cb17a23 */ /* 0x100fe20000010897 */
[----:B------:R-:W1:Y:S01]  /*10df0*/  MUFU.EX2 R134, R134 ;  /* 0x0000008600867308 */ /* 0x000e620000000800 */
[--C-:B------:R-:W-:Y:S02]  /*10e00*/  FFMA.FTZ R224, R160, c[0x0][0x23c], -R151.reuse ;  /* 0x00008f00a0e07a23 */ /* 0x100fe40000010897 */
[--C-:B------:R-:W-:Y:S01]  /*10e10*/  FFMA.FTZ R170, R5, c[0x0][0x23c], -R144.reuse ;  /* 0x00008f0005aa7a23 */ /* 0x100fe20000010890 */
[----:B------:R-:W-:Y:S01]  /*10e20*/  FSEL R5, R132, RZ, P1 ;  /* 0x000000ff84057208 */ /* 0x000fe20000800000 */
[--C-:B------:R-:W-:Y:S02]  /*10e30*/  FFMA.FTZ R169, R7, c[0x0][0x23c], -R144.reuse ;  /* 0x00008f0007a97a23 */ /* 0x100fe40000010890 */
[----:B------:R-:W-:Y:S02]  /*10e40*/  FFMA.FTZ R168, R9, c[0x0][0x23c], -R144 ;  /* 0x00008f0009a87a23 */ /* 0x000fe40000010890 */
[----:B------:R-:W-:Y:S01]  /*10e50*/  FADD.FTZ R4, -R5, R2 ;  /* 0x0000000205047221 */ /* 0x000fe20000010100 */
[----:B------:R-:W-:Y:S01]  /*10e60*/  FSEL R5, R3, RZ, P0 ;  /* 0x000000ff03057208 */ /* 0x000fe20000000000 */
[----:B------:R-:W-:Y:S01]  /*10e70*/  FFMA.FTZ R135, R229, c[0x0][0x23c], -R144 ;  /* 0x00008f00e5877a23 */ /* 0x000fe20000010890 */
[----:B------:R-:W-:Y:S01]  /*10e80*/  MUFU.EX2 R172, R172 ;  /* 0x000000ac00ac7308 */ /* 0x000fe20000000800 */
[----:B------:R-:W-:Y:S01]  /*10e90*/  FMUL.FTZ R2, R4, c[0x0][0x23c] ;  /* 0x00008f0004027a20 */ /* 0x000fe20000410000 */
[----:B------:R-:W-:Y:S01]  /*10ea0*/  PLOP3.LUT P0, PT, PT, PT, UP0, 0x80, 0x0 ;  /* 0x000000000000781c */ /* 0x000fe20003f0f008 */
[----:B------:R-:W-:Y:S02]  /*10eb0*/  FADD.FTZ R5, -R5, R0 ;  /* 0x0000000005057221 */ /* 0x000fe40000010100 */
[--C-:B------:R-:W-:Y:S02]  /*10ec0*/  FFMA.FTZ R178, R163, c[0x0][0x23c], -R144.reuse ;  /* 0x00008f00a3b27a23 */ /* 0x100fe40000010890 */
[----:B------:R-:W-:Y:S02]  /*10ed0*/  FMUL.FTZ R0, R5, c[0x0][0x23c] ;  /* 0x00008f0005007a20 */ /* 0x000fe40000410000 */
[--C-:B------:R-:W-:Y:S01]  /*10ee0*/  FFMA.FTZ R179, R161, c[0x0][0x23c], -R144.reuse ;  /* 0x00008f00a1b37a23 */ /* 0x100fe20000010890 */
[----:B------:R-:W2:Y:S01]  /*10ef0*/  MUFU.EX2 R171, R171 ;  /* 0x000000ab00ab7308 */ /* 0x000ea20000000800 */
[----:B------:R-:W-:Y:S01]  /*10f00*/  LDSM.16.MT88.4 R160, [R192+0x15800] ;  /* 0x01580000c0a0783b */ /* 0x000fe20000004200 */
[----:B-1----:R-:W-:Y:S01]  /*10f10*/  F2FP.PACK_AB R136, R134, R173 ;  /* 0x000000ad8688723e */ /* 0x002fe200000000ff */
[--C-:B------:R-:W-:Y:S02]  /*10f20*/  FFMA.FTZ R220, R143, c[0x0][0x23c], -R144.reuse ;  /* 0x00008f008fdc7a23 */ /* 0x100fe40000010890 */
[--C-:B------:R-:W-:Y:S02]  /*10f30*/  FFMA.FTZ R227, R141, c[0x0][0x23c], -R144.reuse ;  /* 0x00008f008de37a23 */ /* 0x100fe40000010890 */
[--C-:B------:R-:W-:Y:S02]  /*10f40*/  FFMA.FTZ R229, R158, c[0x0][0x23c], -R151.reuse ;  /* 0x00008f009ee57a23 */ /* 0x100fe40000010897 */
[----:B------:R-:W-:Y:S01]  /*10f50*/  LDSM.16.MT88.4 R140, [R193+0x14800] ;  /* 0x01480000c18c783b */ /* 0x000fe20000004200 */
        /* <DEDUP_REMOVED lines=25> */
[----:B------:R-:W-:Y:S01]  /*110f0*/  MUFU.EX2 R239, R151 ;  /* 0x0000009700ef7308 */ /* 0x000fe20000000800 */
        /* <DEDUP_REMOVED lines=302> */
.L_x_489:
        /* <DEDUP_REMOVED lines=338> */
.L_x_494:
[----:B---34-:R-:W-:Y:S05]  /*13900*/  BSYNC B0 ;  /* 0x0000000000007941 */ /* 0x018fea0003800000 */
.L_x_493:
        /* <DEDUP_REMOVED lines=34> */
.L_x_496:
[----:B------:R-:W-:Y:S05]  /*13b30*/  BSYNC B0 ;  /* 0x0000000000007941 */ /* 0x000fea0003800000 */
.L_x_495:
        /* <DEDUP_REMOVED lines=20> */
.L_x_498:
[----:B------:R-:W-:Y:S05]  /*13c80*/  BSYNC B0 ;  /* 0x0000000000007941 */ /* 0x000fea0003800000 */
.L_x_497:
        /* <DEDUP_REMOVED lines=20> */
.L_x_500:
[----:B------:R-:W-:Y:S05]  /*13dd0*/  BSYNC B0 ;  /* 0x0000000000007941 */ /* 0x000fea0003800000 */
.L_x_499:
        /* <DEDUP_REMOVED lines=20> */
.L_x_501:
        /* <DEDUP_REMOVED lines=14> */
.L_x_1285:


//--------------------- .text._ZN5flash16flash_fwd_kernelI23Flash_fwd_kernel_traitsILi192ELi64ELi64ELi4ELb0ELb0EN7cutlass6half_tE19Flash_kernel_traitsILi192ELi64ELi64ELi4ES3_EELb1ELb0ELb0ELb0ELb0ELb0ELb0ELb0EEEvNS_16Flash_fwd_paramsE --------------------------
	.section	.text._ZN5flash16flash_fwd_kernelI23Flash_fwd_kernel_traitsILi192ELi64ELi64ELi4ELb0ELb0EN7cutlass6half_tE19Flash_kernel_traitsILi192ELi64ELi64ELi4ES3_EELb1ELb0ELb0ELb0ELb0ELb0ELb0ELb0EEEvNS_16Flash_fwd_paramsE,"ax",@progbits
	.sectioninfo	@"SHI_REGISTERS=244"
	.align	128
        .global         _ZN5flash16flash_fwd_kernelI23Flash_fwd_kernel_traitsILi192ELi64ELi64ELi4ELb0ELb0EN7cutlass6half_tE19Flash_kernel_traitsILi192ELi64ELi64ELi4ES3_EELb1ELb0ELb0ELb0ELb0ELb0ELb0ELb0EEEvNS_16Flash_fwd_paramsE
        .type           _ZN5flash16flash_fwd_kernelI23Flash_fwd_kernel_traitsILi192ELi64ELi64ELi4ELb0ELb0EN7cutlass6half_tE19Flash_kernel_traitsILi192ELi64ELi64ELi4ES3_EELb1ELb0ELb0ELb0ELb0ELb0ELb0ELb0EEEvNS_16Flash_fwd_paramsE,@function
        .size           _ZN5flash16flash_fwd_kernelI23Flash_fwd_kernel_traitsILi192ELi64ELi64ELi4ELb0ELb0EN7cutlass6half_tE19Flash_kernel_traitsILi192ELi64ELi64ELi4ES3_EELb1ELb0ELb0ELb0ELb0ELb0ELb0ELb0EEEvNS_16Flash_fwd_paramsE,(.L_x_1286 - _ZN5flash16flash_fwd_kernelI23Flash_fwd_kernel_traitsILi192ELi64ELi64ELi4ELb0ELb0EN7cutlass6half_tE19Flash_kernel_traitsILi192ELi64ELi64ELi4ES3_EELb1ELb0ELb0ELb0ELb0ELb0ELb0ELb0EEEvNS_16Flash_fwd_paramsE)
        .other          _ZN5flash16flash_fwd_kernelI23Flash_fwd_kernel_traitsILi192ELi64ELi64ELi4ELb0ELb0EN7cutlass6half_tE19Flash_kernel_traitsILi192ELi64ELi64ELi4ES3_EELb1ELb0ELb0ELb0ELb0ELb0ELb0ELb0EEEvNS_16Flash_fwd_paramsE,@"STO_CUDA_ENTRY STV_DEFAULT"
_ZN5flash16flash_fwd_kernelI23Flash_fwd_kernel_traitsILi192ELi64ELi64ELi4ELb0ELb0EN7cutlass6half_tE19Flash_kernel_traitsILi192ELi64ELi64ELi4ES3_EELb1ELb0ELb0ELb0ELb0ELb0ELb0ELb0EEEvNS_16Flash_fwd_paramsE:
.text._ZN5flash16flash_fwd_kernelI23Flash_fwd_kernel_traitsILi192ELi64ELi64ELi4ELb0ELb0EN7cutlass6half_tE19Flash_kernel_traitsILi192ELi64ELi64ELi4ES3_EELb1ELb0ELb0ELb0ELb0ELb0ELb0ELb0EEEvNS_16Flash_fwd_paramsE:
[----:B------:R-:W-:Y:S02]  /*0000*/  MOV R1, c[0x0][0x28] ;  /* 0x00000a0000017a02 */ /* 0x000fe40000000f00 */
[----:B------:R-:W-:Y:S02]  /*0010*/  ULDC.U8 UR4, c[0x0][0x304] ;  /* 0x0000c10000047ab9 */ /* 0x000fe40000000000 */
[----:B------:R-:W-:Y:S01]  /*0020*/  ISETP.NE.AND P2, PT, RZ, UR4, PT ;  /* 0x00000004ff007c0c */ /* 0x000fe2000bf45270 */
[----:B------:R-:W-:Y:S02]  /*0030*/  ULDC.64 UR22, c[0x0][0x2f0] ;  /* 0x0000bc0000167ab9 */ /* 0x000fe40000000a00 */
[----:B------:R-:W-:Y:S01]  /*0040*/  IMAD.U32 R2, RZ, RZ, UR22 ;  /* 0x00000016ff027e24 */ /* 0x000fe2000f8e00ff */
[----:B------:R-:W-:Y:S01]  /*0050*/  ULDC.64 UR18, c[0x0][0x118] ;  /* 0x0000460000127ab9 */ /* 0x000fe20000000a00 */
[----:B------:R-:W-:Y:S02]  /*0060*/  IMAD.U32 R3, RZ, RZ, UR23 ;  /* 0x00000017ff037e24 */ /* 0x000fe4000f8e00ff */
[----:B------:R-:W-:Y:S02]  /*0070*/  IMAD.MOV.U32 R4, RZ, RZ, c[0x0][0x2f8] ;  /* 0x0000be00ff047624 */ /* 0x000fe400078e00ff */
[----:B------:R-:W-:Y:S01]  /*0080*/  IMAD.MOV.U32 R5, RZ, RZ, c[0x0][0x2fc] ;  /* 0x0000bf00ff057624 */ /* 0x000fe200078e00ff */
[----:B------:R-:W1:Y:S01]  /*0090*/  S2UR UR13, SR_CTAID.X ;  /* 0x00000000000d79c3 */ /* 0x000e620000002500 */
[----:B------:R-:W2:Y:S01]  /*00a0*/  S2R R80, SR_TID.X ;  /* 0x0000000000507919 */ /* 0x000ea20000002100 */
[----:B------:R-:W-:-:S02]  /*00b0*/  ULDC.64 UR6, c[0x0][0x240] ;  /* 0x0000900000067ab9 */ /* 0x000fc40000000a00 */
[----:B------:R-:W-:Y:S01]  /*00c0*/  ULDC.64 UR4, c[0x0][0x250] ;  /* 0x0000940000047ab9 */ /* 0x000fe20000000a00 */
[----:B------:R-:W3:Y:S04]  /*00d0*/  @P2 LDG.E.64 R2, [R2.64] ;  /* 0x0000001202022981 */ /* 0x000ee8000c1e1b00 */
[----:B------:R-:W4:Y:S01]  /*00e0*/  @P2 LDG.E.64 R6, [R4.64] ;  /* 0x0000001204062981 */ /* 0x000f22000c1e1b00 */
[----:B------:R-:W5:Y:S01]  /*00f0*/  S2UR UR12, SR_CTAID.Y ;  /* 0x00000000000c79c3 */ /* 0x000f620000002600 */
[----:B------:R-:W-:Y:S02]  /*0100*/  UISETP.NE.U32.AND UP2, UPT, URZ, UR6, UPT ;  /* 0x000000063f00728c */ /* 0x000fe4000bf45070 */
[----:B------:R-:W-:Y:S02]  /*0110*/  UISETP.NE.U32.AND UP1, UPT, URZ, UR4, UPT ;  /* 0x000000043f00728c */ /* 0x000fe4000bf25070 */
[----:B------:R-:W-:-:S02]  /*0120*/  UISETP.NE.AND.EX UP2, UPT, URZ, UR7, UPT, UP2 ;  /* 0x000000073f00728c */ /* 0x000fc4000bf45320 */
[----:B------:R-:W-:Y:S01]  /*0130*/  UMOV UR9, 0x4 ;  /* 0x0000000400097882 */ /* 0x000fe20000000000 */
[----:B------:R-:W1:Y:S01]  /*0140*/  S2UR UR11, SR_CTAID.Z ;  /* 0x00000000000b79c3 */ /* 0x000e620000002700 */
[----:B------:R-:W-:Y:S02]  /*0150*/  ULDC.64 UR14, c[0x0][0x240] ;  /* 0x00009000000e7ab9 */ /* 0x000fe40000000a00 */
[----:B------:R-:W-:Y:S01]  /*0160*/  PLOP3.LUT P0, PT, PT, PT, UP2, 0x80, 0x0 ;  /* 0x000000000000781c */ /* 0x000fe20003f0f028 */
[----:B------:R-:W-:Y:S02]  /*0170*/  UISETP.NE.AND.EX UP1, UPT, URZ, UR5, UPT, UP1 ;  /* 0x000000053f00728c */ /* 0x000fe4000bf25310 */
[----:B------:R-:W-:Y:S02]  /*0180*/  ULDC.U8 UR6, c[0x0][0x312] ;  /* 0x0000c48000067ab9 */ /* 0x000fe40000000000 */
[----:B------:R-:W-:Y:S02]  /*0190*/  ULDC.64 UR4, c[0x0][0x248] ;  /* 0x0000920000047ab9 */ /* 0x000fe40000000a00 */
[----:B------:R-:W-:-:S02]  /*01a0*/  UISETP.NE.AND UP3, UPT, UR6, URZ, UPT ;  /* 0x0000003f0600728c */ /* 0x000fc4000bf65270 */
[----:B------:R-:W-:Y:S02]  /*01b0*/  UISETP.EQ.U32.AND UP0, UPT, URZ, UR4, UPT ;  /* 0x000000043f00728c */ /* 0x000fe4000bf02070 */
[----:B-----5:R-:W-:Y:S02]  /*01c0*/  UIMAD.WIDE UR14, UR12, UR9, UR14 ;  /* 0x000000090c0e72a5 */ /* 0x020fe4000f8e020e */
[----:B------:R-:W-:-:S04]  /*01d0*/  UISETP.EQ.OR.EX UP0, UPT, URZ, UR5, !UP3, UP0 ;  /* 0x000000053f00728c */ /* 0x000fc8000df02700 */
[----:B------:R-:W-:Y:S01]  /*01e0*/  IMAD.U32 R12, RZ, RZ, UR14 ;  /* 0x0000000eff0c7e24 */ /* 0x000fe2000f8e00ff */
[----:B-1----:R-:W-:Y:S01]  /*01f0*/  ULOP3.LUT UR8, UR11, UR13, UR12, 0xfe, !UPT ;  /* 0x0000000d0b087292 */ /* 0x002fe2000f8efe0c */
[----:B------:R-:W-:-:S05]  /*0200*/  IMAD.U32 R13, RZ, RZ, UR15 ;  /* 0x0000000fff0d7e24 */ /* 0x000fca000f8e00ff */
[----:B--2---:R-:W-:Y:S01]  /*0210*/  LOP3.LUT P3, RZ, R80, UR8, RZ, 0xfc, !PT ;  /* 0x0000000850ff7c12 */ /* 0x004fe2000f86fcff */
[----:B------:R-:W-:Y:S02]  /*0220*/  ULDC.64 UR4, c[0x0][0x248] ;  /* 0x0000920000047ab9 */ /* 0x000fe40000000a00 */
[----:B------:R-:W-:-:S10]  /*0230*/  UIMAD.WIDE UR4, UR12, UR9, UR4 ;  /* 0x000000090c0472a5 */ /* 0x000fd4000f8e0204 */
[----:B------:R-:W-:Y:S02]  /*0240*/  @!P3 IMAD.MOV.U32 R14, RZ, RZ, c[0x0][0x308] ;  /* 0x0000c200ff0eb624 */ /* 0x000fe400078e00ff */
[----:B------:R-:W-:Y:S01]  /*0250*/  @!P3 IMAD.MOV.U32 R15, RZ, RZ, c[0x0][0x30c] ;  /* 0x0000c300ff0fb624 */ /* 0x000fe200078e00ff */
[----:B------:R-:W-:Y:S02]  /*0260*/  ULDC.64 UR6, c[0x0][0x250] ;  /* 0x0000940000067ab9 */ /* 0x000fe40000000a00 */
[----:B------:R-:W-:-:S06]  /*0270*/  @UP1 UIMAD.WIDE UR6, UR12, UR9, UR6 ;  /* 0x000000090c0612a5 */ /* 0x000fcc000f8e0206 */
[----:B------:R-:W-:Y:S02]  /*0280*/  IMAD.U32 R10, RZ, RZ, UR6 ;  /* 0x00000006ff0a7e24 */ /* 0x000fe4000f8e00ff */
[----:B------:R-:W-:Y:S01]  /*0290*/  IMAD.U32 R11, RZ, RZ, UR7 ;  /* 0x00000007ff0b7e24 */ /* 0x000fe2000f8e00ff */
[----:B---3--:R-:W1:Y:S01]  /*02a0*/  @P2 R2UR UR22, R2 ;  /* 0x00000000021623c2 */ /* 0x008e6200000e0000 */
[----:B----4-:R-:W-:-:S07]  /*02b0*/  @P2 IADD3 R4, P1, R6, c[0x0][0x300], RZ ;  /* 0x0000c00006042a10 */ /* 0x010fce0007f3e0ff */
[----:B------:R-:W2:Y:S01]  /*02c0*/  @P2 R2UR UR23, R3 ;  /* 0x00000000031723c2 */ /* 0x000ea200000e0000 */
[----:B------:R-:W-:Y:S02]  /*02d0*/  @P2 IADD3.X R5, RZ, R7, RZ, P1, !PT ;  /* 0x00000007ff052210 */ /* 0x000fe40000ffe4ff */
[----:B------:R-:W-:-:S03]  /*02e0*/  PLOP3.LUT P2, PT, PT, PT, UP0, 0x80, 0x0 ;  /* 0x000000000000781c */ /* 0x000fc60003f4f008 */
[----:B------:R-:W-:Y:S01]  /*02f0*/  @!P3 STG.E.64 [R14.64+0x8], R4 ;  /* 0x000008040e00b986 */ /* 0x000fe2000c101b12 */
[----:B-1----:R-:W-:Y:S02]  /*0300*/  IMAD.U32 R2, RZ, RZ, UR22 ;  /* 0x00000016ff027e24 */ /* 0x002fe4000f8e00ff */
[----:B--2---:R-:W-:-:S05]  /*0310*/  IMAD.U32 R3, RZ, RZ, UR23 ;  /* 0x00000017ff037e24 */ /* 0x004fca000f8e00ff */
[----:B------:R1:W-:Y:S04]  /*0320*/  @!P3 STG.E.64 [R14.64], R2 ;  /* 0x000000020e00b986 */ /* 0x0003e8000c101b12 */
[----:B------:R-:W2:Y:S04]  /*0330*/  @P0 LDG.E R8, [R12.64] ;  /* 0x000000120c080981 */ /* 0x000ea8000c1e1900 */
[----:B------:R-:W3:Y:S01]  /*0340*/  @P0 LDG.E R7, [R12.64+0x4] ;  /* 0x000004120c070981 */ /* 0x000ee2000c1e1900 */
[----:B------:R-:W-:-:S13]  /*0350*/  PLOP3.LUT P1, PT, PT, PT, UP1, 0x80, 0x0 ;  /* 0x000000000000781c */ /* 0x000fda0003f2f018 */
[----:B------:R4:W5:Y:S01]  /*0360*/  @P1 LDG.E R6, [R10.64] ;  /* 0x000000120a061981 */ /* 0x000962000c1e1900 */
[----:B-1----:R-:W-:Y:S01]  /*0370*/  MOV R2, UR4 ;  /* 0x0000000400027c02 */ /* 0x002fe20008000f00 */
[----:B------:R-:W-:-:S05]  /*0380*/  IMAD.U32 R3, RZ, RZ, UR5 ;  /* 0x00000005ff037e24 */ /* 0x000fca000f8e00ff */
[----:B------:R-:W5:Y:S01]  /*0390*/  @!P2 LDG.E R0, [R2.64] ;  /* 0x000000120200a981 */ /* 0x000f62000c1e1900 */
[----:B------:R-:W-:Y:S01]  /*03a0*/  UMOV UR10, 0xffffffff ;  /* 0xffffffff000a7882 */ /* 0x000fe20000000000 */
[----:B------:R-:W-:Y:S01]  /*03b0*/  SHF.R.S32.HI R9, RZ, 0x1f, R80 ;  /* 0x0000001fff097819 */ /* 0x000fe20000011450 */
[----:B------:R-:W-:-:S03]  /*03c0*/  UMOV UR21, 0xffffffff ;  /* 0xffffffff00157882 */ /* 0x000fc60000000000 */
[----:B------:R-:W-:Y:S01]  /*03d0*/  LEA.HI R81, R9, R80, RZ, 0x5 ;  /* 0x0000005009517211 */ /* 0x000fe200078f28ff */
[----:B------:R-:W-:Y:S02]  /*03e0*/  ULDC UR4, c[0x0][0x1c0] ;  /* 0x0000700000047ab9 */ /* 0x000fe40000000800 */
[----:B------:R-:W-:Y:S01]  /*03f0*/  UIMAD UR4, UR12, UR4, UR11 ;  /* 0x000000040c0472a4 */ /* 0x000fe2000f8e020b */
[----:B----4-:R-:W-:-:S03]  /*0400*/  LOP3.LUT R11, R81, 0xffffffe0, RZ, 0xc0, !PT ;  /* 0xffffffe0510b7812 */ /* 0x010fc600078ec0ff */
[----:B------:R-:W-:Y:S02]  /*0410*/  USHF.L.U32 UR5, UR4, 0x5, URZ ;  /* 0x0000000504057899 */ /* 0x000fe4000800063f */
[----:B------:R-:W-:Y:S02]  /*0420*/  UMOV UR20, URZ ;  /* 0x0000003f00147c82 */ /* 0x000fe40008000000 */
[----:B------:R-:W-:Y:S01]  /*0430*/  USHF.R.S32.HI UR4, URZ, 0x1f, UR5 ;  /* 0x0000001f3f047899 */ /* 0x000fe20008011405 */
[----:B--2---:R-:W1:Y:S08]  /*0440*/  @P0 R2UR UR10, R8 ;  /* 0x00000000080a03c2 */ /* 0x004e7000000e0000 */
[----:B---3--:R2:W1:Y:S08]  /*0450*/  @P0 R2UR UR16, R7 ;  /* 0x00000000071003c2 */ /* 0x00847000000e0000 */
[----:B-----5:R3:W4:Y:S08]  /*0460*/  @P1 R2UR UR20, R6 ;  /* 0x00000000061413c2 */ /* 0x02073000000e0000 */
[----:B------:R4:W4:Y:S01]  /*0470*/  @!P2 R2UR UR21, R0 ;  /* 0x000000000015a3c2 */ /* 0x00092200000e0000 */
[----:B------:R-:W-:Y:S01]  /*0480*/  ISETP.NE.U32.AND P2, PT, RZ, c[0x0][0x248], PT ;  /* 0x00009200ff007a0c */ /* 0x000fe20003f45070 */
[----:B--2---:R-:W-:-:S03]  /*0490*/  IMAD.IADD R7, R80, 0x1, -R11 ;  /* 0x0000000150077824 */ /* 0x004fc600078e0a0b */
[----:B------:R-:W-:Y:S01]  /*04a0*/  ISETP.NE.AND.EX P2, PT, RZ, c[0x0][0x24c], PT, P2 ;  /* 0x00009300ff007a0c */ /* 0x000fe20003f45320 */
[----:B-1----:R-:W-:Y:S01]  /*04b0*/  @UP2 UIADD3 UR16, UR16, -UR10, URZ ;  /* 0x8000000a10102290 */ /* 0x002fe2000fffe03f */
[--C-:B------:R-:W-:Y:S02]  /*04c0*/  IADD3 R134, P1, P0, R4, UR5, R7.reuse ;  /* 0x0000000504867c10 */ /* 0x100fe4000f83e007 */
[----:B---3--:R-:W-:-:S04]  /*04d0*/  SHF.R.S32.HI R6, RZ, 0x1f, R7 ;  /* 0x0000001fff067819 */ /* 0x008fc80000011407 */
[----:B------:R-:W-:Y:S01]  /*04e0*/  @!UP2 ULDC UR16, c[0x0][0x214] ;  /* 0x000085000010aab9 */ /* 0x000fe20000000800 */
[----:B------:R-:W-:-:S04]  /*04f0*/  IADD3.X R6, R5, UR4, R6, P1, P0 ;  /* 0x0000000405067c10 */ /* 0x000fc80008fe0406 */
[----:B----4-:R-:W-:Y:S05]  /*0500*/  @!P2 BRA `(.L_x_502) ;  /* 0x000000700000a947 */ /* 0x010fea0003800000 */
[----:B------:R-:W-:-:S13]  /*0510*/  PLOP3.LUT P0, PT, PT, PT, UP3, 0x80, 0x0 ;  /* 0x000000000000781c */ /* 0x000fda0003f0f038 */
[----:B------:R-:W2:Y:S04]  /*0520*/  @P0 LDG.E R0, [R2.64+0x4] ;  /* 0x0000041202000981 */ /* 0x000ea8000c1e1900 */
[----:B------:R-:W3:Y:S01]  /*0530*/  @!P0 LDG.E R4, [R2.64] ;  /* 0x0000001202048981 */ /* 0x000ee2000c1e1900 */
[----:B--2---:R-:W1:Y:S02]  /*0540*/  @P0 R2UR UR6, R0 ;  /* 0x00000000000603c2 */ /* 0x004e6400000e0000 */
[----:B-1----:R-:W-:-:S11]  /*0550*/  @UP3 UIADD3 UR6, UR6, -UR21, URZ ;  /* 0x8000001506063290 */ /* 0x002fd6000fffe03f */
[----:B---3--:R1:W2:Y:S02]  /*0560*/  @!P0 R2UR UR6, R4 ;  /* 0x00000000040683c2 */ /* 0x0082a400000e0000 */
[----:B-12---:R-:W-:Y:S05]  /*0570*/  BRA `(.L_x_503) ;  /* 0x0000001000007947 */ /* 0x006fea0003800000 */
.L_x_502:
[----:B------:R-:W-:Y:S02]  /*0580*/  ULDC UR6, c[0x0][0x218] ;  /* 0x0000860000067ab9 */ /* 0x000fe40000000800 */
.L_x_503:
        /* <DEDUP_REMOVED lines=21> */
[----:B------:R-:W-:Y:S02]  /*06e0*/  UISETP.GE.AND UP0, UPT, UR15, 0x1, UPT ;  /* 0x000000010f00788c */ /* 0x000fe4000bf06270 */
[----:B------:R-:W-:-:S04]  /*06f0*/  UIADD3 UR4, UR15, 0x3f, URZ ;  /* 0x0000003f0f047890 */ /* 0x000fc8000fffe03f */
[----:B------:R-:W-:Y:S01]  /*0700*/  PLOP3.LUT P0, PT, PT, PT, UP0, 0x80, 0x0 ;  /* 0x000000000000781c */ /* 0x000fe20003f0f008 */
[----:B------:R-:W-:-:S04]  /*0710*/  USHF.R.S32.HI UR8, URZ, 0x1f, UR4 ;  /* 0x0000001f3f087899 */ /* 0x000fc80008011404 */
[----:B------:R-:W-:-:S08]  /*0720*/  ULEA.HI UR8, UR8, UR4, URZ, 0x6 ;  /* 0x0000000408087291 */ /* 0x000fd0000f8f303f */
[----:B------:R-:W-:Y:S05]  /*0730*/  @!P0 BRA `(.L_x_504) ;  /* 0x0000af7000008947 */ /* 0x000fea0003800000 */
[----:B------:R-:W-:Y:S01]  /*0740*/  UISETP.NE.AND UP1, UPT, UR10, -0x1, UPT ;  /* 0xffffffff0a00788c */ /* 0x000fe2000bf25270 */
[----:B------:R-:W1:Y:S01]  /*0750*/  LDC.U8 R5, c[0x0][0x2d8] ;  /* 0x0000b600ff057b82 */ /* 0x000e620000000000 */
[----:B------:R-:W-:Y:S02]  /*0760*/  UISETP.NE.AND UP0, UPT, UR21, -0x1, UPT ;  /* 0xffffffff1500788c */ /* 0x000fe4000bf05270 */
[----:B------:R-:W-:Y:S02]  /*0770*/  ULDC.64 UR4, c[0x0][0x190] ;  /* 0x0000640000047ab9 */ /* 0x000fe40000000a00 */
[----:B------:R-:W-:Y:S02]  /*0780*/  ULDC.64 UR6, c[0x0][0x178] ;  /* 0x00005e0000067ab9 */ /* 0x000fe40000000a00 */
[----:B------:R-:W-:-:S03]  /*0790*/  PLOP3.LUT P0, PT, PT, PT, UP0, 0x80, 0x0 ;  /* 0x000000000000781c */ /* 0x000fc60003f0f008 */
[----:B------:R-:W-:Y:S02]  /*07a0*/  @!UP1 USHF.R.S32.HI UR24, URZ, 0x1f, UR12 ;  /* 0x0000001f3f189899 */ /* 0x000fe4000801140c */
[----:B------:R-:W-:Y:S02]  /*07b0*/  @UP1 UIMAD.WIDE.U32 UR28, UR10, UR4, URZ ;  /* 0x000000040a1c12a5 */ /* 0x000fe4000f8e003f */
[----:B------:R-:W-:Y:S02]  /*07c0*/  @UP0 UIADD3 UR25, UR20, UR21, URZ ;  /* 0x0000001514190290 */ /* 0x000fe4000fffe03f */
[----:B------:R-:W-:Y:S02]  /*07d0*/  @!UP1 UIMAD UR24, UR24, UR6, URZ ;  /* 0x00000006181892a4 */ /* 0x000fe4000f8e023f */
[----:B------:R-:W-:Y:S02]  /*07e0*/  @UP1 UIMAD UR17, UR10, UR5, UR29 ;  /* 0x000000050a1112a4 */ /* 0x000fe4000f8e021d */
[----:B------:R-:W-:-:S02]  /*07f0*/  @!UP1 UIMAD.WIDE.U32 UR26, UR12, UR6, URZ ;  /* 0x000000060c1a92a5 */ /* 0x000fc4000f8e003f */
[----:B------:R-:W-:Y:S02]  /*0800*/  ULDC.64 UR4, c[0x0][0x198] ;  /* 0x0000660000047ab9 */ /* 0x000fe40000000a00 */
[----:B------:R-:W-:Y:S02]  /*0810*/  @UP0 UIMAD.WIDE.U32 UR30, UR25, UR4, URZ ;  /* 0x00000004191e02a5 */ /* 0x000fe4000f8e003f */
[----:B------:R-:W-:Y:S02]  /*0820*/  @!UP1 UIMAD UR24, UR12, UR7, UR24 ;  /* 0x000000070c1892a4 */ /* 0x000fe4000f8e0218 */
[----:B------:R-:W-:Y:S02]  /*0830*/  @UP1 UMOV UR6, UR28 ;  /* 0x0000001c00061c82 */ /* 0x000fe40008000000 */
[----:B------:R-:W-:Y:S02]  /*0840*/  @!UP1 UIADD3 UR17, UR27, UR24, URZ ;  /* 0x000000181b119290 */ /* 0x000fe4000fffe03f */
[----:B------:R-:W-:-:S02]  /*0850*/  @UP0 UIMAD UR7, UR25, UR5, UR31 ;  /* 0x00000005190702a4 */ /* 0x000fc4000f8e021f */
[----:B------:R-:W-:Y:S02]  /*0860*/  @!UP1 UMOV UR6, UR26 ;  /* 0x0000001a00069c82 */ /* 0x000fe40008000000 */
[----:B------:R-:W-:Y:S01]  /*0870*/  @UP0 UMOV UR24, UR30 ;  /* 0x0000001e00180c82 */ /* 0x000fe20008000000 */
[----:B------:R-:W-:Y:S05]  /*0880*/  @P0 BRA `(.L_x_505) ;  /* 0x000000d000000947 */ /* 0x000fea0003800000 */
[----:B-1----:R-:W-:Y:S02]  /*0890*/  USHF.R.S32.HI UR24, URZ, 0x1f, UR20 ;  /* 0x0000001f3f187899 */ /* 0x002fe40008011414 */
        /* <DEDUP_REMOVED lines=12> */
.L_x_505:
[----:B-1----:R-:W-:Y:S01]  /*0960*/  IABS R3, c[0x0][0x1c8] ;  /* 0x0000720000037a13 */ /* 0x002fe20000000000 */
        /* <DEDUP_REMOVED lines=43> */
.L_x_506:
[CC--:B------:R-:W-:Y:S01]  /*0c20*/  LEA.HI R3, R9.reuse, R80.reuse, RZ, 0x3 ;  /* 0x0000005009037211 */ /* 0x0c0fe200078f18ff */
[----:B------:R-:W1:Y:S01]  /*0c30*/  S2R R16, SR_CTAID.Z ;  /* 0x0000000000107919 */ /* 0x000e620000002700 */
[----:B------:R-:W-:Y:S01]  /*0c40*/  LEA.HI R0, R9, R80, RZ, 0x4 ;  /* 0x0000005009007211 */ /* 0x000fe200078f20ff */
[----:B------:R-:W-:Y:S01]  /*0c50*/  UIADD3 UR14, -UR14, UR16, URZ ;  /* 0x000000100e0e7290 */ /* 0x000fe2000fffe13f */
[----:B------:R-:W-:Y:S01]  /*0c60*/  SHF.R.S32.HI R14, RZ, 0x3, R3 ;  /* 0x00000003ff0e7819 */ /* 0x000fe20000011403 */
[----:B------:R-:W-:Y:S01]  /*0c70*/  IMAD.MOV.U32 R8, RZ, RZ, 0x10 ;  /* 0x00000010ff087424 */ /* 0x000fe200078e00ff */
[----:B------:R-:W-:Y:S01]  /*0c80*/  LOP3.LUT R3, R3, 0xfffffff8, RZ, 0xc0, !PT ;  /* 0xfffffff803037812 */ /* 0x000fe200078ec0ff */
[----:B------:R-:W-:Y:S01]  /*0c90*/  IMAD.U32 R21, RZ, RZ, UR13 ;  /* 0x0000000dff157e24 */ /* 0x000fe2000f8e00ff */
[----:B------:R-:W-:Y:S01]  /*0ca0*/  LOP3.LUT R7, R0, 0xfffffff0, RZ, 0xc0, !PT ;  /* 0xfffffff000077812 */ /* 0x000fe200078ec0ff */
[----:B------:R-:W-:Y:S01]  /*0cb0*/  IMAD.SHL.U32 R199, R14, 0x40, RZ ;  /* 0x000000400ec77824 */ /* 0x000fe200078e00ff */
[----:B------:R-:W-:Y:S01]  /*0cc0*/  SHF.R.S32.HI R11, RZ, 0x4, R0 ;  /* 0x00000004ff0b7819 */ /* 0x000fe20000011400 */
[C---:B------:R-:W-:Y:S01]  /*0cd0*/  IMAD.IADD R3, R80.reuse, 0x1, -R3 ;  /* 0x0000000150037824 */ /* 0x040fe200078e0a03 */
[--C-:B------:R-:W-:Y:S01]  /*0ce0*/  SHF.R.S32.HI R15, RZ, 0x1f, R14.reuse ;  /* 0x0000001fff0f7819 */ /* 0x100fe2000001140e */
[----:B------:R-:W-:Y:S01]  /*0cf0*/  IMAD.IADD R7, R80, 0x1, -R7 ;  /* 0x0000000150077824 */ /* 0x000fe200078e0a07 */
[----:B------:R-:W-:Y:S01]  /*0d00*/  LOP3.LUT R199, R199, 0x1c0, RZ, 0xc0, !PT ;  /* 0x000001c0c7c77812 */ /* 0x000fe200078ec0ff */
[----:B------:R-:W-:Y:S01]  /*0d10*/  IMAD.SHL.U32 R208, R3, 0x8, RZ ;  /* 0x0000000803d07824 */ /* 0x000fe200078e00ff */
[----:B------:R-:W-:Y:S01]  /*0d20*/  LEA.HI R196, R0, R11, RZ, 0x1 ;  /* 0x0000000b00c47211 */ /* 0x000fe200078f08ff */
[----:B------:R-:W-:Y:S01]  /*0d30*/  BSSY B0, `(.L_x_507) ;  /* 0x000005a000007945 */ /* 0x000fe20003800000 */
[----:B------:R-:W-:Y:S01]  /*0d40*/  SHF.R.S32.HI R2, RZ, 0x1f, R7 ;  /* 0x0000001fff027819 */ /* 0x000fe20000011407 */
[----:B------:R-:W-:Y:S01]  /*0d50*/  IMAD.WIDE R20, R21, 0x40, R14 ;  /* 0x0000004015147825 */ /* 0x000fe200078e020e */
[----:B------:R-:W-:-:S02]  /*0d60*/  LOP3.LUT R0, R199, 0x38, R208, 0xf8, !PT ;  /* 0x00000038c7007812 */ /* 0x000fc400078ef8d0 */
[----:B------:R-:W-:Y:S02]  /*0d70*/  SHF.R.U32.HI R199, RZ, 0x3, R199 ;  /* 0x00000003ffc77819 */ /* 0x000fe400000116c7 */
[----:B------:R-:W-:Y:S02]  /*0d80*/  LOP3.LUT R196, R196, 0xfffffffe, RZ, 0xc0, !PT ;  /* 0xfffffffec4c47812 */ /* 0x000fe400078ec0ff */
[----:B------:R-:W-:Y:S02]  /*0d90*/  LOP3.LUT R199, R0, R199, RZ, 0x3c, !PT ;  /* 0x000000c700c77212 */ /* 0x000fe400078e3cff */
[----:B------:R-:W-:Y:S01]  /*0da0*/  LEA.HI R0, R9, R80, RZ, 0x6 ;  /* 0x0000005009007211 */ /* 0x000fe200078f30ff */
[----:B------:R-:W-:Y:S01]  /*0db0*/  IMAD.IADD R196, R11, 0x1, -R196 ;  /* 0x000000010bc47824 */ /* 0x000fe200078e0ac4 */
[----:B------:R-:W-:Y:S01]  /*0dc0*/  LEA.HI R9, R2, R7, RZ, 0x3 ;  /* 0x0000000702097211 */ /* 0x000fe200078f18ff */
[----:B------:R-:W-:Y:S01]  /*0dd0*/  IMAD R11, R15, c[0x0][0x198], RZ ;  /* 0x000066000f0b7a24 */ /* 0x000fe200078e02ff */
[--C-:B------:R-:W-:Y:S01]  /*0de0*/  SHF.R.S32.HI R209, RZ, 0x1f, R208.reuse ;  /* 0x0000001fffd17819 */ /* 0x100fe200000114d0 */
[----:B------:R-:W-:Y:S01]  /*0df0*/  IMAD.SHL.U32 R0, R0, 0x8, RZ ;  /* 0x0000000800007824 */ /* 0x000fe200078e00ff */
[----:B------:R-:W-:Y:S01]  /*0e00*/  LOP3.LUT R4, R9, 0xfffffff8, RZ, 0xc0, !PT ;  /* 0xfffffff809047812 */ /* 0x000fe200078ec0ff */
[----:B------:R-:W-:Y:S01]  /*0e10*/  IMAD R2, R14, c[0x0][0x19c], R11 ;  /* 0x000067000e027a24 */ /* 0x000fe200078e020b */
[----:B------:R-:W-:Y:S01]  /*0e20*/  IADD3 R12, P0, R208, UR6, RZ ;  /* 0x00000006d00c7c10 */ /* 0x000fe2000ff1e0ff */
[----:B------:R-:W-:Y:S01]  /*0e30*/  IMAD.WIDE.U32 R10, R14, c[0x0][0x1a0], R208 ;  /* 0x000068000e0a7a25 */ /* 0x000fe200078e00d0 */
[----:B------:R-:W-:-:S02]  /*0e40*/  LOP3.LUT R199, R199, 0xfffffe00, R0, 0xf8, !PT ;  /* 0xfffffe00c7c77812 */ /* 0x000fc400078ef800 */
[----:B------:R-:W-:Y:S01]  /*0e50*/  IADD3.X R13, R209, UR17, RZ, P0, !PT ;  /* 0x00000011d10d7c10 */ /* 0x000fe200087fe4ff */
[----:B------:R-:W-:Y:S01]  /*0e60*/  IMAD.IADD R4, R7, 0x1, -R4 ;  /* 0x0000000107047824 */ /* 0x000fe200078e0a04 */
[----:B------:R-:W-:Y:S01]  /*0e70*/  IADD3 R10, P0, R10, UR26, RZ ;  /* 0x0000001a0a0a7c10 */ /* 0x000fe2000ff1e0ff */
[----:B------:R-:W-:Y:S01]  /*0e80*/  IMAD R7, R15, c[0x0][0x1a0], RZ ;  /* 0x000068000f077a24 */ /* 0x000fe200078e02ff */
[----:B------:R-:W-:Y:S01]  /*0e90*/  SHF.R.S32.HI R81, RZ, 0x5, R81 ;  /* 0x00000005ff517819 */ /* 0x000fe20000011451 */
[----:B------:R-:W-:Y:S01]  /*0ea0*/  IMAD.WIDE.U32 R18, R14, c[0x0][0x198], R208 ;  /* 0x000066000e127a25 */ /* 0x000fe200078e00d0 */
[C---:B------:R-:W-:Y:S02]  /*0eb0*/  LOP3.LUT P3, RZ, R4.reuse, 0x4, RZ, 0xc0, !PT ;  /* 0x0000000404ff7812 */ /* 0x040fe4000786c0ff */
[----:B------:R-:W-:Y:S01]  /*0ec0*/  LOP3.LUT P2, RZ, R4, 0x2, RZ, 0xc0, !PT ;  /* 0x0000000204ff7812 */ /* 0x000fe2000784c0ff */
[----:B------:R-:W-:Y:S01]  /*0ed0*/  IMAD R0, R14, c[0x0][0x1a4], R7 ;  /* 0x000069000e007a24 */ /* 0x000fe200078e0207 */
[----:B------:R-:W-:Y:S01]  /*0ee0*/  SHF.R.S32.HI R7, RZ, 0x1f, R202 ;  /* 0x0000001fff077819 */ /* 0x000fe200000114ca */
[----:B------:R-:W-:Y:S01]  /*0ef0*/  IMAD.SHL.U32 R4, R4, 0x40, RZ ;  /* 0x0000004004047824 */ /* 0x000fe200078e00ff */
[----:B------:R-:W-:Y:S01]  /*0f00*/  IADD3 R204, P1, R18, UR24, RZ ;  /* 0x0000001812cc7c10 */ /* 0x000fe2000ff3e0ff */
[----:B-1----:R-:W-:Y:S01]  /*0f10*/  IMAD.WIDE.U32 R16, R16, c[0x0][0x1a8], R12 ;  /* 0x00006a0010107a25 */ /* 0x002fe200078e000c */
[----:B------:R-:W-:Y:S01]  /*0f20*/  IADD3.X R11, R11, UR5, R0, P0, !PT ;  /* 0x000000050b0b7c10 */ /* 0x000fe200087fe400 */
[----:B------:R-:W-:Y:S01]  /*0f30*/  ULDC.64 UR4, c[0x0][0x1a8] ;  /* 0x00006a0000047ab9 */ /* 0x000fe20000000a00 */
[----:B------:R-:W-:Y:S01]  /*0f40*/  ISETP.GE.AND P0, PT, R14, UR14, PT ;  /* 0x0000000e0e007c0c */ /* 0x000fe2000bf06270 */
[----:B------:R-:W-:Y:S01]  /*0f50*/  IMAD.SHL.U32 R13, R196, 0x8, RZ ;  /* 0x00000008c40d7824 */ /* 0x000fe200078e00ff */
[----:B------:R-:W-:Y:S01]  /*0f60*/  LOP3.LUT R4, R4, 0x1c0, RZ, 0xc0, !PT ;  /* 0x000001c004047812 */ /* 0x000fe200078ec0ff */
[----:B------:R-:W-:Y:S01]  /*0f70*/  UIMAD UR4, UR21, UR4, URZ ;  /* 0x00000004150472a4 */ /* 0x000fe2000f8e023f */
[----:B------:R-:W-:Y:S01]  /*0f80*/  IADD3.X R205, R19, UR7, R2, P1, !PT ;  /* 0x0000000713cd7c10 */ /* 0x000fe20008ffe402 */
[C---:B------:R-:W-:Y:S01]  /*0f90*/  IMAD R207, R7.reuse, c[0x0][0x1b0], RZ ;  /* 0x00006c0007cf7a24 */ /* 0x040fe200078e02ff */
[----:B------:R-:W-:Y:S01]  /*0fa0*/  LOP3.LUT R13, R4, 0x8, R13, 0xf8, !PT ;  /* 0x00000008040d7812 */ /* 0x000fe200078ef80d */
[----:B------:R-:W-:Y:S01]  /*0fb0*/  IMAD R7, R7, c[0x0][0x1b8], RZ ;  /* 0x00006e0007077a24 */ /* 0x000fe200078e02ff */
[----:B------:R-:W-:Y:S01]  /*0fc0*/  UIMAD UR4, UR11, UR5, UR4 ;  /* 0x000000050b0472a4 */ /* 0x000fe2000f8e0204 */
[----:B------:R-:W-:Y:S01]  /*0fd0*/  SHF.R.U32.HI R4, RZ, 0x3, R4 ;  /* 0x00000003ff047819 */ /* 0x000fe20000011604 */
[----:B------:R-:W-:Y:S01]  /*0fe0*/  IMAD R207, R202, c[0x0][0x1b4], R207 ;  /* 0x00006d00cacf7a24 */ /* 0x000fe200078e02cf */
[----:B------:R-:W-:Y:S01]  /*0ff0*/  IADD3 R201, R208, 0x40, RZ ;  /* 0x00000040d0c97810 */ /* 0x000fe20007ffe0ff */
[C---:B------:R-:W-:Y:S01]  /*1000*/  IMAD R7, R202.reuse, c[0x0][0x1bc], R7 ;  /* 0x00006f00ca077a24 */ /* 0x040fe200078e0207 */
[----:B------:R-:W-:Y:S01]  /*1010*/  LOP3.LUT R4, R13, R4, RZ, 0x3c, !PT ;  /* 0x000000040d047212 */ /* 0x000fe200078e3cff */
[----:B------:R-:W-:Y:S01]  /*1020*/  IMAD.SHL.U32 R9, R9, 0x40, RZ ;  /* 0x0000004009097824 */ /* 0x000fe200078e00ff */
[----:B------:R-:W-:Y:S01]  /*1030*/  IADD3 R19, R17, UR4, RZ ;  /* 0x0000000411137c10 */ /* 0x000fe2000fffe0ff */
[----:B------:R-:W-:Y:S01]  /*1040*/  IMAD.WIDE.U32 R204, R202, c[0x0][0x1b0], R204 ;  /* 0x00006c00cacc7a25 */ /* 0x000fe200078e00cc */
[----:B------:R-:W-:-:S02]  /*1050*/  IADD3 R200, R208, 0x80, RZ ;  /* 0x00000080d0c87810 */ /* 0x000fc40007ffe0ff */
[----:B------:R-:W-:Y:S01]  /*1060*/  LOP3.LUT R4, R4, 0xfffffe00, R9, 0xf8, !PT ;  /* 0xfffffe0004047812 */ /* 0x000fe200078ef809 */
[----:B------:R-:W-:Y:S01]  /*1070*/  IMAD.MOV.U32 R0, RZ, RZ, 0x20 ;  /* 0x00000020ff007424 */ /* 0x000fe200078e00ff */
[----:B------:R-:W-:Y:S01]  /*1080*/  SEL R2, R8, 0xfffffff0, !P2 ;  /* 0xfffffff008027807 */ /* 0x000fe20005000000 */
[----:B------:R-:W-:-:S03]  /*1090*/  IMAD.WIDE.U32 R202, R202, c[0x0][0x1b8], R10 ;  /* 0x00006e00caca7a25 */ /* 0x000fc600078e000a */
[----:B------:R-:W-:Y:S01]  /*10a0*/  SEL R0, R0, 0xffffffe0, !P3 ;  /* 0xffffffe000007807 */ /* 0x000fe20005800000 */
[----:B------:R-:W-:Y:S02]  /*10b0*/  IMAD.SHL.U32 R199, R199, 0x2, RZ ;  /* 0x00000002c7c77824 */ /* 0x000fe400078e00ff */
        /* <DEDUP_REMOVED lines=33> */
.L_x_508:
[----:B------:R-:W-:Y:S05]  /*12d0*/  BSYNC B0 ;  /* 0x0000000000007941 */ /* 0x000fea0003800000 */
.L_x_507:
        /* <DEDUP_REMOVED lines=37> */
.L_x_510:
[----:B------:R-:W-:Y:S05]  /*1530*/  BSYNC B0 ;  /* 0x0000000000007941 */ /* 0x000fea0003800000 */
.L_x_509:
        /* <DEDUP_REMOVED lines=37> */
.L_x_512:
[----:B------:R-:W-:Y:S05]  /*1790*/  BSYNC B0 ;  /* 0x0000000000007941 */ /* 0x000fea0003800000 */
.L_x_511:
        /* <DEDUP_REMOVED lines=8> */
[----:B-1----:R-:W-:Y:S01]  /*1820*/  IADD3 R12, P0, R20, 0x30, RZ ;  /* 0x00000030140c7810 */ /* 0x002fe20007f1e0ff */
        /* <DEDUP_REMOVED lines=31> */
.L_x_514:
[----:B------:R-:W-:Y:S05]  /*1a20*/  BSYNC B0 ;  /* 0x0000000000007941 */ /* 0x000fea0003800000 */
.L_x_513:
[----:B------:R-:W-:Y:S01]  /*1a30*/  ULEA.HI.SX32 UR12, UR8, 0xffffffff, 0x1a ;  /* 0xffffffff080c7891 */ /* 0x000fe2000f8fd23f */
[----:B------:R-:W-:Y:S01]  /*1a40*/  MOV R206, R204 ;  /* 0x000000cc00ce7202 */ /* 0x000fe20000000f00 */
[----:B------:R-:W-:Y:S01]  /*1a50*/  IMAD.U32 R7, RZ, RZ, UR20 ;  /* 0x00000014ff077e24 */ /* 0x000fe2000f8e00ff */
[----:B------:R-:W-:Y:S01]  /*1a60*/  BSSY B0, `(.L_x_515) ;  /* 0x0000022000007945 */ /* 0x000fe20003800000 */
[----:B------:R-:W-:Y:S02]  /*1a70*/  UIMAD UR6, UR12, -0x40, UR15 ;  /* 0xffffffc00c0678a4 */ /* 0x000fe4000f8e020f */
[----:B------:R-:W-:Y:S01]  /*1a80*/  USHF.R.S32.HI UR7, URZ, 0x1f, UR12 ;  /* 0x0000001f3f077899 */ /* 0x000fe2000801140c */
[----:B-1----:R-:W-:Y:S01]  /*1a90*/  IMAD.WIDE.U32 R18, R7, UR12, R206 ;  /* 0x0000000c07127c25 */ /* 0x002fe2000f8e00ce */
        /* <DEDUP_REMOVED lines=30> */
.L_x_516:
[----:B------:R-:W-:Y:S05]  /*1c80*/  BSYNC B0 ;  /* 0x0000000000007941 */ /* 0x000fea0003800000 */
.L_x_515:
[----:B------:R-:W-:Y:S01]  /*1c90*/  ISETP.GE.AND P0, PT, R11, UR6, PT ;  /* 0x000000060b007c0c */ /* 0x000fe2000bf06270 */
[----:B------:R-:W-:Y:S01]  /*1ca0*/  ULDC UR5, c[0x0][0x19c] ;  /* 0x0000670000057ab9 */ /* 0x000fe20000000800 */
[----:B------:R-:W-:Y:S01]  /*1cb0*/  BSSY B0, `(.L_x_517) ;  /* 0x000001f000007945 */ /* 0x000fe20003800000 */
[----:B------:R-:W-:Y:S02]  /*1cc0*/  USHF.L.U32 UR11, UR4, 0x4, URZ ;  /* 0x00000004040b7899 */ /* 0x000fe4000800063f */
[----:B------:R-:W-:-:S08]  /*1cd0*/  USHF.L.U64.HI UR9, UR4, UR9, UR5 ;  /* 0x0000000904097299 */ /* 0x000fd00008010205 */
        /* <DEDUP_REMOVED lines=28> */
.L_x_518:
[----:B------:R-:W-:Y:S05]  /*1ea0*/  BSYNC B0 ;  /* 0x0000000000007941 */ /* 0x000fea0003800000 */
.L_x_517:
[----:B------:R-:W-:Y:S01]  /*1eb0*/  ISETP.GE.AND P0, PT, R10, UR6, PT ;  /* 0x000000060a007c0c */ /* 0x000fe2000bf06270 */
[----:B------:R-:W-:-:S12]  /*1ec0*/  BSSY B0, `(.L_x_519) ;  /* 0x000001f000007945 */ /* 0x000fd80003800000 */
[----:B------:R-:W-:Y:S05]  /*1ed0*/  @P0 BRA `(.L_x_520) ;  /* 0x000001d000000947 */ /* 0x000fea0003800000 */
[----:B------:R-:W-:Y:S01]  /*1ee0*/  ISETP.GE.AND P3, PT, R208, c[0x0][0x220], PT ;  /* 0x00008800d0007a0c */ /* 0x000fe20003f66270 */
[----:B-1----:R-:W-:Y:S01]  /*1ef0*/  IMAD.MOV.U32 R12, RZ, RZ, c[0x0][0x198] ;  /* 0x00006600ff0c7624 */ /* 0x002fe200078e00ff */
[----:B------:R-:W-:Y:S01]  /*1f00*/  ISETP.GE.AND P2, PT, R201, c[0x0][0x220], PT ;  /* 0x00008800c9007a0c */ /* 0x000fe20003f46270 */
[----:B------:R-:W-:-:S03]  /*1f10*/  IMAD.MOV.U32 R17, RZ, RZ, c[0x0][0x19c] ;  /* 0x00006700ff117624 */ /* 0x000fc600078e00ff */
[----:B------:R-:W-:-:S04]  /*1f20*/  LEA R13, P0, R12, R18, 0x5 ;  /* 0x000000120c0d7211 */ /* 0x000fc800078028ff */
[----:B------:R-:W-:Y:S02]  /*1f30*/  LEA.HI.X R12, R12, R21, R17, 0x5, P0 ;  /* 0x000000150c0c7211 */ /* 0x000fe400000f2c11 */
        /* <DEDUP_REMOVED lines=23> */
.L_x_520:
[----:B------:R-:W-:Y:S05]  /*20b0*/  BSYNC B0 ;  /* 0x0000000000007941 */ /* 0x000fea0003800000 */
.L_x_519:
[----:B------:R-:W-:Y:S01]  /*20c0*/  ISETP.GE.AND P0, PT, R9, UR6, PT ;  /* 0x0000000609007c0c */ /* 0x000fe2000bf06270 */
[----:B------:R-:W-:-:S12]  /*20d0*/  BSSY B0, `(.L_x_521) ;  /* 0x0000021000007945 */ /* 0x000fd80003800000 */
[----:B------:R-:W-:Y:S05]  /*20e0*/  @P0 BRA `(.L_x_522) ;  /* 0x000001f000000947 */ /* 0x000fea0003800000 */
[----:B------:R-:W-:Y:S01]  /*20f0*/  ISETP.GE.AND P3, PT, R208, c[0x0][0x220], PT ;  /* 0x00008800d0007a0c */ /* 0x000fe20003f66270 */
[----:B-1----:R-:W-:Y:S01]  /*2100*/  IMAD.MOV.U32 R12, RZ, RZ, c[0x0][0x198] ;  /* 0x00006600ff0c7624 */ /* 0x002fe200078e00ff */
[----:B------:R-:W-:Y:S01]  /*2110*/  ISETP.GE.AND P2, PT, R201, c[0x0][0x220], PT ;  /* 0x00008800c9007a0c */ /* 0x000fe20003f46270 */
[----:B------:R-:W-:Y:S01]  /*2120*/  IMAD.MOV.U32 R20, RZ, RZ, R18 ;  /* 0x000000ffff147224 */ /* 0x000fe200078e0012 */
[----:B------:R-:W-:Y:S01]  /*2130*/  ULDC UR4, c[0x0][0x19c] ;  /* 0x0000670000047ab9 */ /* 0x000fe20000000800 */
[----:B------:R-:W-:Y:S01]  /*2140*/  ISETP.GE.AND P0, PT, R200, c[0x0][0x220], PT ;  /* 0x00008800c8007a0c */ /* 0x000fe20003f06270 */
[----:B------:R-:W-:Y:S01]  /*2150*/  UIMAD UR4, UR4, 0x30, URZ ;  /* 0x00000030040478a4 */ /* 0x000fe2000f8e023f */
[----:B------:R-:W-:-:S05]  /*2160*/  IMAD.WIDE.U32 R20, R12, 0x30, R20 ;  /* 0x000000300c147825 */ /* 0x000fca00078e0014 */
[----:B------:R-:W-:Y:S01]  /*2170*/  IADD3 R12, R21, UR4, RZ ;  /* 0x00000004150c7c10 */ /* 0x000fe2000fffe0ff */
        /* <DEDUP_REMOVED lines=22> */
.L_x_522:
[----:B------:R-:W-:Y:S05]  /*22e0*/  BSYNC B0 ;  /* 0x0000000000007941 */ /* 0x000fea0003800000 */
.L_x_521:
[----:B------:R-:W0:Y:S01]  /*22f0*/  LDGDEPBAR ;  /* 0x00000000000079af */ /* 0x000e220000000000 */
[----:B------:R-:W-:Y:S01]  /*2300*/  ISETP.GE.AND P1, PT, R14, UR6, PT ;  /* 0x000000060e007c0c */ /* 0x000fe2000bf26270 */
[----:B------:R-:W-:Y:S01]  /*2310*/  ULDC.64 UR4, c[0x0][0x1a0] ;  /* 0x0000680000047ab9 */ /* 0x000fe20000000a00 */
[----:B------:R-:W-:Y:S01]  /*2320*/  BSSY B0, `(.L_x_523) ;  /* 0x0000029000007945 */ /* 0x000fe20003800000 */
[----:B------:R-:W-:Y:S02]  /*2330*/  UIMAD.WIDE.U32 UR24, UR12, UR4, URZ ;  /* 0x000000040c1872a5 */ /* 0x000fe4000f8e003f */
[----:B------:R-:W-:-:S04]  /*2340*/  UIMAD UR4, UR7, UR4, URZ ;  /* 0x00000004070472a4 */ /* 0x000fc8000f8e023f */
[----:B------:R-:W-:Y:S01]  /*2350*/  UIMAD UR4, UR12, UR5, UR4 ;  /* 0x000000050c0472a4 */ /* 0x000fe2000f8e0204 */
[----:B-1----:R-:W-:Y:S02]  /*2360*/  IMAD.U32 R16, RZ, RZ, UR24 ;  /* 0x00000018ff107e24 */ /* 0x002fe4000f8e00ff */
[----:B------:R-:W-:Y:S01]  /*2370*/  IMAD.U32 R17, RZ, RZ, UR25 ;  /* 0x00000019ff117e24 */ /* 0x000fe2000f8e00ff */
[----:B------:R-:W-:Y:S02]  /*2380*/  UIADD3 UR4, UR25, UR4, URZ ;  /* 0x0000000419047290 */ /* 0x000fe4000fffe03f */
[----:B------:R-:W-:-:S04]  /*2390*/  LEA R12, P0, R16, R202, 0x6 ;  /* 0x000000ca100c7211 */ /* 0x000fc800078030ff */
[----:B------:R-:W-:Y:S01]  /*23a0*/  IMAD.U32 R13, RZ, RZ, UR4 ;  /* 0x00000004ff0d7e24 */ /* 0x000fe2000f8e00ff */
[----:B------:R-:W-:-:S04]  /*23b0*/  DEPBAR.LE SB0, 0x0 ;  /* 0x000080000000791a */ /* 0x000fc80000000000 */
[----:B------:R-:W-:Y:S01]  /*23c0*/  BAR.SYNC.DEFER_BLOCKING 0x0 ;  /* 0x0000000000007b1d */ /* 0x000fe20000010000 */
[----:B------:R-:W-:-:S05]  /*23d0*/  LEA.HI.X R13, R16, R198, R13, 0x6, P0 ;  /* 0x000000c6100d7211 */ /* 0x000fca00000f340d */
        /* <DEDUP_REMOVED lines=29> */
.L_x_524:
[----:B------:R-:W-:Y:S05]  /*25b0*/  BSYNC B0 ;  /* 0x0000000000007941 */ /* 0x000fea0003800000 */
.L_x_523:
[----:B------:R-:W-:Y:S01]  /*25c0*/  ISETP.GE.AND P0, PT, R11, UR6, PT ;  /* 0x000000060b007c0c */ /* 0x000fe2000bf06270 */
[----:B------:R-:W-:-:S12]  /*25d0*/  BSSY B0, `(.L_x_525) ;  /* 0x0000022000007945 */ /* 0x000fd80003800000 */
        /* <DEDUP_REMOVED lines=33> */
.L_x_526:
[----:B------:R-:W-:Y:S05]  /*27f0*/  BSYNC B0 ;  /* 0x0000000000007941 */ /* 0x000fea0003800000 */
.L_x_525:
[----:B------:R-:W-:Y:S01]  /*2800*/  ISETP.GE.AND P0, PT, R10, UR6, PT ;  /* 0x000000060a007c0c */ /* 0x000fe2000bf06270 */
[----:B------:R-:W-:-:S12]  /*2810*/  BSSY B0, `(.L_x_527) ;  /* 0x0000022000007945 */ /* 0x000fd80003800000 */
[----:B------:R4:W-:Y:S04]  /*2820*/  @P0 STS.128 [R199+0xd000], RZ ;  /* 0x00d000ffc7000388 */ /* 0x0009e80000000c00 */
[----:B------:R4:W-:Y:S04]  /*2830*/  @P0 STS.128 [R199+0xf000], RZ ;  /* 0x00f000ffc7000388 */ /* 0x0009e80000000c00 */
[----:B------:R4:W-:Y:S01]  /*2840*/  @P0 STS.128 [R199+0x11000], RZ ;  /* 0x011000ffc7000388 */ /* 0x0009e20000000c00 */
[----:B------:R-:W-:Y:S05]  /*2850*/  @P0 BRA `(.L_x_528) ;  /* 0x000001d000000947 */ /* 0x000fea0003800000 */
[----:B------:R-:W-:Y:S01]  /*2860*/  ISETP.GE.AND P3, PT, R208, c[0x0][0x220], PT ;  /* 0x00008800d0007a0c */ /* 0x000fe20003f66270 */
[----:B------:R-:W-:Y:S01]  /*2870*/  IMAD.MOV.U32 R11, RZ, RZ, c[0x0][0x1a0] ;  /* 0x00006800ff0b7624 */ /* 0x000fe200078e00ff */
[----:B------:R-:W-:Y:S01]  /*2880*/  ISETP.GE.AND P2, PT, R201, c[0x0][0x220], PT ;  /* 0x00008800c9007a0c */ /* 0x000fe20003f46270 */
[----:B------:R-:W-:-:S03]  /*2890*/  IMAD.MOV.U32 R10, RZ, RZ, c[0x0][0x1a4] ;  /* 0x00006900ff0a7624 */ /* 0x000fc600078e00ff */
[----:B------:R-:W-:-:S04]  /*28a0*/  LEA R8, P0, R11, R12, 0x5 ;  /* 0x0000000c0b087211 */ /* 0x000fc800078028ff */
[----:B------:R-:W-:Y:S02]  /*28b0*/  LEA.HI.X R11, R11, R13, R10, 0x5, P0 ;  /* 0x0000000d0b0b7211 */ /* 0x000fe400000f2c0a */
[----:B------:R-:W-:Y:S01]  /*28c0*/  ISETP.GE.AND P0, PT, R200, c[0x0][0x220], PT ;  /* 0x00008800c8007a0c */ /* 0x000fe20003f06270 */
[----:B------:R1:W-:Y:S01]  /*28d0*/  @P3 STS.128 [R199+0xd000], RZ ;  /* 0x00d000ffc7003388 */ /* 0x0003e20000000c00 */
[C---:B--2---:R-:W-:Y:S02]  /*28e0*/  @!P3 LEA R18, P4, R8.reuse, c[0x0][0x170], 0x1 ;  /* 0x00005c000812ba11 */ /* 0x044fe400078808ff */
        /* <DEDUP_REMOVED lines=20> */
.L_x_528:
[----:B------:R-:W-:Y:S05]  /*2a30*/  BSYNC B0 ;  /* 0x0000000000007941 */ /* 0x000fea0003800000 */
.L_x_527:
        /* <DEDUP_REMOVED lines=9> */
[----:B------:R-:W-:Y:S01]  /*2ad0*/  ULDC UR4, c[0x0][0x1a4] ;  /* 0x0000690000047ab9 */ /* 0x000fe20000000800 */
[----:B------:R-:W-:Y:S01]  /*2ae0*/  ISETP.GE.AND P0, PT, R200, c[0x0][0x220], PT ;  /* 0x00008800c8007a0c */ /* 0x000fe20003f06270 */
[----:B------:R-:W-:Y:S01]  /*2af0*/  UIMAD UR4, UR4, 0x30, URZ ;  /* 0x00000030040478a4 */ /* 0x000fe2000f8e023f */
[----:B------:R-:W-:-:S05]  /*2b00*/  IMAD.WIDE.U32 R12, R9, 0x30, R12 ;  /* 0x00000030090c7825 */ /* 0x000fca00078e000c */
[----:B------:R-:W-:Y:S02]  /*2b10*/  IADD3 R8, R13, UR4, RZ ;  /* 0x000000040d087c10 */ /* 0x000fe4000fffe0ff */
[C---:B-12---:R-:W-:Y:S01]  /*2b20*/  @!P3 LEA R16, P4, R12.reuse, c[0x0][0x170], 0x1 ;  /* 0x00005c000c10ba11 */ /* 0x046fe200078808ff */
        /* <DEDUP_REMOVED lines=21> */
.L_x_530:
[----:B------:R-:W-:Y:S05]  /*2c80*/  BSYNC B0 ;  /* 0x0000000000007941 */ /* 0x000fea0003800000 */
.L_x_529:
[C---:B------:R-:W-:Y:S01]  /*2c90*/  IMAD.SHL.U32 R8, R3.reuse, 0x40, RZ ;  /* 0x0000004003087824 */ /* 0x040fe200078e00ff */
[----:B------:R-:W-:Y:S01]  /*2ca0*/  R2P PR, R3, 0x6 ;  /* 0x0000000603007804 */ /* 0x000fe20000000000 */
[----:B------:R-:W-:Y:S01]  /*2cb0*/  IMAD.SHL.U32 R14, R14, 0x8, RZ ;  /* 0x000000080e0e7824 */ /* 0x000fe200078e00ff */
[----:B------:R-:W0:Y:S01]  /*2cc0*/  LDGDEPBAR ;  /* 0x00000000000079af */ /* 0x000e220000000000 */
[----:B------:R-:W-:Y:S01]  /*2cd0*/  IMAD R197, R81, 0x400, R4 ;  /* 0x0000040051c57824 */ /* 0x000fe200078e0204 */
[----:B------:R-:W-:Y:S01]  /*2ce0*/  LOP3.LUT R9, R8, 0x1c0, RZ, 0xc0, !PT ;  /* 0x000001c008097812 */ /* 0x000fe200078ec0ff */
[----:B------:R-:W-:Y:S01]  /*2cf0*/  IMAD.SHL.U32 R80, R80, 0x2, RZ ;  /* 0x0000000250507824 */ /* 0x000fe200078e00ff */
[----:B------:R-:W-:Y:S01]  /*2d00*/  UISETP.GE.AND UP0, UPT, UR15, 0x41, UPT ;  /* 0x000000410f00788c */ /* 0x000fe2000bf06270 */
[----:B------:R-:W-:Y:S01]  /*2d10*/  IMAD.SHL.U32 R197, R197, 0x2, RZ ;  /* 0x00000002c5c57824 */ /* 0x000fe200078e00ff */
[----:B------:R-:W-:Y:S02]  /*2d20*/  LOP3.LUT R14, R9, 0x8, R14, 0xf8, !PT ;  /* 0x00000008090e7812 */ /* 0x000fe400078ef80e */
[----:B------:R-:W-:Y:S01]  /*2d30*/  SHF.R.U32.HI R9, RZ, 0x3, R9 ;  /* 0x00000003ff097819 */ /* 0x000fe20000011609 */
[--C-:B------:R-:W-:Y:S01]  /*2d40*/  IMAD R195, R2, 0x2, R197.reuse ;  /* 0x0000000202c37824 */ /* 0x100fe200078e02c5 */
[----:B------:R-:W-:Y:S01]  /*2d50*/  LDSM.16.M88.4 R48, [R197] ;  /* 0x00000000c530783b */ /* 0x000fe20000000200 */
[----:B------:R-:W-:Y:S01]  /*2d60*/  IMAD R193, R0, 0x2, R197 ;  /* 0x0000000200c17824 */ /* 0x000fe200078e02c5 */
[----:B------:R-:W-:Y:S01]  /*2d70*/  LOP3.LUT R9, R14, R9, RZ, 0x3c, !PT ;  /* 0x000000090e097212 */ /* 0x000fe200078e3cff */
[----:B------:R-:W-:Y:S01]  /*2d80*/  IMAD R192, R0, 0x2, R195 ;  /* 0x0000000200c07824 */ /* 0x000fe200078e02c3 */
[----:B------:R-:W-:Y:S03]  /*2d90*/  LDSM.16.M88.4 R76, [R197+0x2000] ;  /* 0x00200000c54c783b */ /* 0x000fe60000000200 */
[----:B------:R-:W-:Y:S01]  /*2da0*/  IMAD R196, R196, 0x200, R9 ;  /* 0x00000200c4c47824 */ /* 0x000fe200078e0209 */
[----:B------:R-:W-:Y:S03]  /*2db0*/  LDSM.16.M88.4 R52, [R193] ;  /* 0x00000000c134783b */ /* 0x000fe60000000200 */
[----:B------:R-:W-:Y:S01]  /*2dc0*/  IMAD.SHL.U32 R196, R196, 0x2, RZ ;  /* 0x00000002c4c47824 */ /* 0x000fe200078e00ff */
[----:B-12---:R-:W-:Y:S04]  /*2dd0*/  LDSM.16.M88.4 R8, [R195] ;  /* 0x00000000c308783b */ /* 0x006fe80000000200 */
[----:B------:R-:W1:Y:S01]  /*2de0*/  LDSM.16.M88.4 R24, [R196+0x6000] ;  /* 0x00600000c418783b */ /* 0x000e620000000200 */
[----:B------:R-:W-:-:S02]  /*2df0*/  IADD3 R3, R196, 0x6000, RZ ;  /* 0x00006000c4037810 */ /* 0x000fc40007ffe0ff */
[----:B------:R-:W-:Y:S01]  /*2e00*/  IADD3 R194, R196, 0x6020, RZ ;  /* 0x00006020c4c27810 */ /* 0x000fe20007ffe0ff */
[----:B------:R-:W2:Y:S01]  /*2e10*/  LDSM.16.M88.4 R16, [R196+0x6800] ;  /* 0x00680000c410783b */ /* 0x000ea20000000200 */
[----:B------:R-:W-:Y:S01]  /*2e20*/  @P1 IADD3 R194, R3, -0x20, RZ ;  /* 0xffffffe003c21810 */ /* 0x000fe20007ffe0ff */
[----:B------:R-:W-:Y:S02]  /*2e30*/  IMAD.MOV.U32 R3, RZ, RZ, 0x40 ;  /* 0x00000040ff037424 */ /* 0x000fe400078e00ff */
[----:B------:R-:W5:Y:S01]  /*2e40*/  LDSM.16.M88.4 R60, [R196+0x7000] ;  /* 0x00700000c43c783b */ /* 0x000f620000000200 */
[C---:B------:R-:W-:Y:S02]  /*2e50*/  IADD3 R186, R194.reuse, 0x800, RZ ;  /* 0x00000800c2ba7810 */ /* 0x040fe40007ffe0ff */
[----:B------:R-:W-:Y:S01]  /*2e60*/  SEL R3, R3, 0xffffffc0, !P2 ;  /* 0xffffffc003037807 */ /* 0x000fe20005000000 */
[----:B------:R-:W3:Y:S01]  /*2e70*/  LDSM.16.M88.4 R32, [R196+0x7800] ;  /* 0x00780000c420783b */ /* 0x000ee20000000200 */
[----:B------:R-:W-:-:S02]  /*2e80*/  IADD3 R185, R194, 0x1000, RZ ;  /* 0x00001000c2b97810 */ /* 0x000fc40007ffe0ff */
[----:B------:R-:W-:Y:S01]  /*2e90*/  IADD3 R184, R194, 0x1800, RZ ;  /* 0x00001800c2b87810 */ /* 0x000fe20007ffe0ff */
[----:B------:R-:W4:Y:S01]  /*2ea0*/  LDSM.16.M88.4 R36, [R194] ;  /* 0x00000000c224783b */ /* 0x000f220000000200 */
[----:B------:R-:W-:Y:S01]  /*2eb0*/  IMAD.IADD R190, R196, 0x1, R3 ;  /* 0x00000001c4be7824 */ /* 0x000fe200078e0203 */
[----:B------:R-:W-:Y:S01]  /*2ec0*/  IADD3 R182, R194, 0x2000, RZ ;  /* 0x00002000c2b67810 */ /* 0x000fe20007ffe0ff */
[----:B------:R-:W-:Y:S01]  /*2ed0*/  IMAD.IADD R183, R3, 0x1, R194 ;  /* 0x0000000103b77824 */ /* 0x000fe200078e02c2 */
[----:B------:R-:W3:Y:S01]  /*2ee0*/  LDSM.16.M88.4 R12, [R194+0x800] ;  /* 0x00080000c20c783b */ /* 0x000ee20000000200 */
[----:B------:R-:W-:Y:S02]  /*2ef0*/  LOP3.LUT R3, R80, 0x6, RZ, 0xc0, !PT ;  /* 0x0000000650037812 */ /* 0x000fe400078ec0ff */
[C---:B------:R-:W-:Y:S01]  /*2f00*/  IADD3 R181, R194.reuse, 0x2800, RZ ;  /* 0x00002800c2b57810 */ /* 0x040fe20007ffe0ff */
[----:B------:R-:W3:Y:S01]  /*2f10*/  LDSM.16.M88.4 R40, [R194+0x1000] ;  /* 0x00100000c228783b */ /* 0x000ee20000000200 */
[----:B------:R-:W-:-:S02]  /*2f20*/  IADD3 R180, R194, 0x3000, RZ ;  /* 0x00003000c2b47810 */ /* 0x000fc40007ffe0ff */
[C---:B------:R-:W-:Y:S01]  /*2f30*/  IADD3 R179, R194.reuse, 0x3800, RZ ;  /* 0x00003800c2b37810 */ /* 0x040fe20007ffe0ff */
[----:B------:R-:W-:Y:S01]  /*2f40*/  LDSM.16.M88.4 R72, [R190+0x6800] ;  /* 0x00680000be48783b */ /* 0x000fe20000000200 */
[C---:B------:R-:W-:Y:S02]  /*2f50*/  IADD3 R178, R194.reuse, 0x4000, RZ ;  /* 0x00004000c2b27810 */ /* 0x040fe40007ffe0ff */
[C---:B------:R-:W-:Y:S01]  /*2f60*/  IADD3 R177, R194.reuse, 0x4800, RZ ;  /* 0x00004800c2b17810 */ /* 0x040fe20007ffe0ff */
[----:B------:R-:W-:Y:S01]  /*2f70*/  LDSM.16.M88.4 R68, [R190+0x7800] ;  /* 0x00780000be44783b */ /* 0x000fe20000000200 */
[C---:B------:R-:W-:Y:S02]  /*2f80*/  IADD3 R176, R194.reuse, 0x5000, RZ ;  /* 0x00005000c2b07810 */ /* 0x040fe40007ffe0ff */
[----:B------:R-:W-:Y:S01]  /*2f90*/  IADD3 R135, R194, 0x5800, RZ ;  /* 0x00005800c2877810 */ /* 0x000fe20007ffe0ff */
[----:B------:R-:W-:Y:S01]  /*2fa0*/  LDSM.16.M88.4 R44, [R183+0x800] ;  /* 0x00080000b72c783b */ /* 0x000fe20000000200 */
[C---:B-1----:R-:W-:Y:S08]  /*2fb0*/  HMMA.16816.F32 R28, R48.reuse, R24, RZ ;  /* 0x00000018301c723c */ /* 0x042ff000000018ff */
[C---:B------:R-:W-:Y:S08]  /*2fc0*/  HMMA.16816.F32 R24, R48.reuse, R26, RZ ;  /* 0x0000001a3018723c */ /* 0x040ff000000018ff */
[C---:B--2---:R-:W-:Y:S08]  /*2fd0*/  HMMA.16816.F32 R20, R48.reuse, R16, RZ ;  /* 0x000000103014723c */ /* 0x044ff000000018ff */
[C---:B-----5:R-:W-:Y:S08]  /*2fe0*/  HMMA.16816.F32 R64, R48.reuse, R60, RZ ;  /* 0x0000003c3040723c */ /* 0x060ff000000018ff */
[C---:B------:R-:W-:Y:S08]  /*2ff0*/  HMMA.16816.F32 R16, R48.reuse, R18, RZ ;  /* 0x000000123010723c */ /* 0x040ff000000018ff */
[C---:B------:R-:W-:Y:S08]  /*3000*/  HMMA.16816.F32 R60, R48.reuse, R62, RZ ;  /* 0x0000003e303c723c */ /* 0x040ff000000018ff */
[C---:B---3--:R-:W-:Y:S08]  /*3010*/  HMMA.16816.F32 R56, R48.reuse, R32, RZ ;  /* 0x000000203038723c */ /* 0x048ff000000018ff */
[----:B------:R-:W-:Y:S01]  /*3020*/  HMMA.16816.F32 R48, R48, R34, RZ ;  /* 0x000000223030723c */ /* 0x000fe200000018ff */
[----:B------:R-:W1:Y:S07]  /*3030*/  LDSM.16.M88.4 R32, [R194+0x1800] ;  /* 0x00180000c220783b */ /* 0x000e6e0000000200 */
[C---:B----4-:R-:W-:Y:S08]  /*3040*/  HMMA.16816.F32 R28, R8.reuse, R36, R28 ;  /* 0x00000024081c723c */ /* 0x050ff0000000181c */
        /* <DEDUP_REMOVED lines=86> */
[C---:B---3--:R-:W-:Y:S08]  /*35b0*/  HMMA.16816.F32 R76, R48.reuse, R44, R76 ;  /* 0x0000002c304c723c */ /* 0x048ff0000000184c */
[----:B------:R-:W-:Y:S01]  /*35c0*/  HMMA.16816.F32 R52, R48, R46, R52 ;  /* 0x0000002e3034723c */ /* 0x000fe20000001834 */
[----:B------:R-:W2:Y:S04]  /*35d0*/  LDSM.16.M88.4 R44, [R194+0x5000] ;  /* 0x00500000c22c783b */ /* 0x000ea80000000200 */
[----:B------:R-:W3:Y:S03]  /*35e0*/  LDSM.16.M88.4 R48, [R194+0x5800] ;  /* 0x00580000c230783b */ /* 0x000ee60000000200 */
[C---:B----4-:R-:W-:Y:S08]  /*35f0*/  HMMA.16816.F32 R20, R72.reuse, R56, R20 ;  /* 0x000000384814723c */ /* 0x050ff00000001814 */
[C---:B------:R-:W-:Y:S01]  /*3600*/  HMMA.16816.F32 R16, R72.reuse, R58, R16 ;  /* 0x0000003a4810723c */ /* 0x040fe20000001810 */
[----:B------:R-:W-:Y:S07]  /*3610*/  LDSM.16.M88.4 R56, [R193+0x4000] ;  /* 0x00400000c138783b */ /* 0x000fee0000000200 */
[C---:B-----5:R-:W-:Y:S08]  /*3620*/  HMMA.16816.F32 R64, R72.reuse, R12, R64 ;  /* 0x0000000c4840723c */ /* 0x060ff00000001840 */
[C---:B------:R-:W-:Y:S01]  /*3630*/  HMMA.16816.F32 R60, R72.reuse, R14, R60 ;  /* 0x0000000e483c723c */ /* 0x040fe2000000183c */
[----:B------:R-:W-:Y:S07]  /*3640*/  LDSM.16.M88.4 R12, [R190+0xa000] ;  /* 0x00a00000be0c783b */ /* 0x000fee0000000200 */
[C---:B------:R-:W-:Y:S08]  /*3650*/  HMMA.16816.F32 R28, R72.reuse, R68, R28 ;  /* 0x00000044481c723c */ /* 0x040ff0000000181c */
[----:B------:R-:W-:Y:S01]  /*3660*/  HMMA.16816.F32 R24, R72, R70, R24 ;  /* 0x000000464818723c */ /* 0x000fe20000001818 */
[----:B------:R-:W-:Y:S07]  /*3670*/  LDSM.16.M88.4 R68, [R192+0x4000] ;  /* 0x00400000c044783b */ /* 0x000fee0000000200 */
[C---:B-1----:R-:W-:Y:S08]  /*3680*/  HMMA.16816.F32 R20, R40.reuse, R8, R20 ;  /* 0x000000082814723c */ /* 0x042ff00000001814 */
[----:B------:R-:W-:Y:S01]  /*3690*/  HMMA.16816.F32 R16, R40, R10, R16 ;  /* 0x0000000a2810723c */ /* 0x000fe20000001810 */
[----:B------:R-:W1:Y:S07]  /*36a0*/  LDSM.16.M88.4 R8, [R190+0xb000] ;  /* 0x00b00000be08783b */ /* 0x000e6e0000000200 */
[----:B------:R-:W-:Y:S08]  /*36b0*/  HMMA.16816.F32 R52, R72, R34, R52 ;  /* 0x000000224834723c */ /* 0x000ff00000001834 */
[C---:B--2---:R-:W-:Y:S08]  /*36c0*/  HMMA.16816.F32 R64, R40.reuse, R44, R64 ;  /* 0x0000002c2840723c */ /* 0x044ff00000001840 */
[C---:B------:R-:W-:Y:S01]  /*36d0*/  HMMA.16816.F32 R60, R40.reuse, R46, R60 ;  /* 0x0000002e283c723c */ /* 0x040fe2000000183c */
[----:B------:R-:W-:Y:S07]  /*36e0*/  LDSM.16.M88.4 R44, [R183+0x4000] ;  /* 0x00400000b72c783b */ /* 0x000fee0000000200 */
[C---:B------:R-:W-:Y:S08]  /*36f0*/  HMMA.16816.F32 R28, R40.reuse, R36, R28 ;  /* 0x00000024281c723c */ /* 0x040ff0000000181c */
[----:B------:R-:W-:Y:S01]  /*3700*/  HMMA.16816.F32 R24, R40, R38, R24 ;  /* 0x000000262818723c */ /* 0x000fe20000001818 */
[----:B------:R-:W2:Y:S07]  /*3710*/  LDSM.16.M88.4 R36, [R190+0xb800] ;  /* 0x00b80000be24783b */ /* 0x000eae0000000200 */
[----:B------:R-:W-:Y:S01]  /*3720*/  HMMA.16816.F32 R76, R72, R32, R76 ;  /* 0x00000020484c723c */ /* 0x000fe2000000184c */
[----:B------:R-:W4:Y:S07]  /*3730*/  LDSM.16.M88.4 R32, [R190+0xa800] ;  /* 0x00a80000be20783b */ /* 0x000f2e0000000200 */
[----:B---3--:R-:W-:Y:S08]  /*3740*/  HMMA.16816.F32 R52, R40, R50, R52 ;  /* 0x000000322834723c */ /* 0x008ff00000001834 */
[C---:B-1----:R-:W-:Y:S08]  /*3750*/  HMMA.16816.F32 R64, R56.reuse, R8, R64 ;  /* 0x000000083840723c */ /* 0x042ff00000001840 */
[C---:B------:R-:W-:Y:S01]  /*3760*/  HMMA.16816.F32 R60, R56.reuse, R10, R60 ;  /* 0x0000000a383c723c */ /* 0x040fe2000000183c */
[----:B------:R-:W1:Y:S07]  /*3770*/  LDSM.16.M88.4 R8, [R183+0x5000] ;  /* 0x00500000b708783b */ /* 0x000e6e0000000200 */
[C---:B------:R-:W-:Y:S08]  /*3780*/  HMMA.16816.F32 R28, R56.reuse, R12, R28 ;  /* 0x0000000c381c723c */ /* 0x040ff0000000181c */
[----:B------:R-:W-:Y:S01]  /*3790*/  HMMA.16816.F32 R24, R56, R14, R24 ;  /* 0x0000000e3818723c */ /* 0x000fe20000001818 */
[----:B------:R-:W3:Y:S07]  /*37a0*/  LDSM.16.M88.4 R12, [R183+0x5800] ;  /* 0x00580000b70c783b */ /* 0x000eee0000000200 */
[----:B------:R-:W-:Y:S01]  /*37b0*/  HMMA.16816.F32 R76, R40, R48, R76 ;  /* 0x00000030284c723c */ /* 0x000fe2000000184c */
[----:B------:R-:W5:Y:S01]  /*37c0*/  LDSM.16.M88.4 R40, [R183+0x4800] ;  /* 0x00480000b728783b */ /* 0x000f620000000200 */
[----:B------:R-:W-:-:S06]  /*37d0*/  DEPBAR.LE SB0, 0x0 ;  /* 0x000080000000791a */ /* 0x000fcc0000000000 */
[C---:B--2---:R-:W-:Y:S08]  /*37e0*/  HMMA.16816.F32 R52, R56.reuse, R38, R52 ;  /* 0x000000263834723c */ /* 0x044ff00000001834 */
[----:B----4-:R-:W-:Y:S07]  /*37f0*/  HMMA.16816.F32 R20, R56, R32, R20 ;  /* 0x000000203814723c */ /* 0x010fee0000001814 */
[----:B------:R-:W-:Y:S01]  /*3800*/  IMAD.U32 R32, RZ, RZ, UR12 ;  /* 0x0000000cff207e24 */ /* 0x000fe2000f8e00ff */
[----:B------:R-:W-:Y:S03]  /*3810*/  HMMA.16816.F32 R28, R68, R44, R28 ;  /* 0x0000002c441c723c */ /* 0x000fe6000000181c */
[----:B------:R-:W-:-:S05]  /*3820*/  IMAD R32, R32, 0x40, R3 ;  /* 0x0000004020207824 */ /* 0x000fca00078e0203 */
[----:B------:R-:W-:Y:S01]  /*3830*/  HMMA.16816.F32 R16, R56, R34, R16 ;  /* 0x000000223810723c */ /* 0x000fe20000001810 */
[C---:B------:R-:W-:Y:S02]  /*3840*/  IADD3 R3, R32.reuse, 0x10, RZ ;  /* 0x0000001020037810 */ /* 0x040fe40007ffe0ff */
[C---:B------:R-:W-:Y:S02]  /*3850*/  ISETP.GE.AND P1, PT, R32.reuse, UR15, PT ;  /* 0x0000000f20007c0c */ /* 0x040fe4000bf26270 */
[----:B------:R-:W-:Y:S02]  /*3860*/  ISETP.GE.AND P4, PT, R3, UR15, PT ;  /* 0x0000000f03007c0c */ /* 0x000fe4000bf86270 */
[C---:B------:R-:W-:Y:S01]  /*3870*/  IADD3 R35, R32.reuse, 0x1, RZ ;  /* 0x0000000120237810 */ /* 0x040fe20007ffe0ff */
[----:B------:R-:W-:Y:S01]  /*3880*/  HMMA.16816.F32 R24, R68, R46, R24 ;  /* 0x0000002e4418723c */ /* 0x000fe20000001818 */
[----:B------:R-:W-:Y:S02]  /*3890*/  IADD3 R3, R32, 0x11, RZ ;  /* 0x0000001120037810 */ /* 0x000fe40007ffe0ff */
[----:B------:R-:W-:-:S02]  /*38a0*/  ISETP.GE.AND P0, PT, R35, UR15, PT ;  /* 0x0000000f23007c0c */ /* 0x000fc4000bf06270 */
[C---:B------:R-:W-:Y:S02]  /*38b0*/  IADD3 R34, R32.reuse, 0x8, RZ ;  /* 0x0000000820227810 */ /* 0x040fe40007ffe0ff */
[----:B------:R-:W-:Y:S01]  /*38c0*/  IADD3 R33, R32, 0x9, RZ ;  /* 0x0000000920217810 */ /* 0x000fe20007ffe0ff */
[----:B------:R-:W-:Y:S01]  /*38d0*/  HMMA.16816.F32 R76, R56, R36, R76 ;  /* 0x00000024384c723c */ /* 0x000fe2000000184c */
[----:B------:R-:W-:Y:S02]  /*38e0*/  ISETP.GE.AND P3, PT, R3, UR15, PT ;  /* 0x0000000f03007c0c */ /* 0x000fe4000bf66270 */
[----:B------:R-:W-:Y:S02]  /*38f0*/  FSEL R3, R28, -INF , !P1 ;  /* 0xff8000001c037808 */ /* 0x000fe40004800000 */
[----:B------:R-:W-:Y:S02]  /*3900*/  FSEL R28, R31, -INF , !P0 ;  /* 0xff8000001f1c7808 */ /* 0x000fe40004000000 */
[----:B------:R-:W-:Y:S01]  /*3910*/  ISETP.GE.AND P6, PT, R34, UR15, PT ;  /* 0x0000000f22007c0c */ /* 0x000fe2000bfc6270 */
[----:B-1----:R-:W-:Y:S01]  /*3920*/  HMMA.16816.F32 R64, R68, R8, R64 ;  /* 0x000000084440723c */ /* 0x002fe20000001840 */
[----:B------:R-:W-:-:S02]  /*3930*/  FSEL R31, R29, -INF , !P0 ;  /* 0xff8000001d1f7808 */ /* 0x000fc40004000000 */
[----:B------:R-:W-:Y:S02]  /*3940*/  ISETP.GE.AND P5, PT, R33, UR15, PT ;  /* 0x0000000f21007c0c */ /* 0x000fe4000bfa6270 */
[C---:B------:R-:W-:Y:S02]  /*3950*/  IADD3 R34, R32.reuse, 0x18, RZ ;  /* 0x0000001820227810 */ /* 0x040fe40007ffe0ff */
[C---:B------:R-:W-:Y:S01]  /*3960*/  IADD3 R9, R32.reuse, 0x20, RZ ;  /* 0x0000002020097810 */ /* 0x040fe20007ffe0ff */
[----:B---3--:R-:W-:Y:S01]  /*3970*/  HMMA.16816.F32 R52, R68, R14, R52 ;  /* 0x0000000e4434723c */ /* 0x008fe20000001834 */
[C---:B------:R-:W-:Y:S02]  /*3980*/  IADD3 R8, R32.reuse, 0x21, RZ ;  /* 0x0000002120087810 */ /* 0x040fe40007ffe0ff */
[----:B------:R-:W-:Y:S02]  /*3990*/  ISETP.GE.AND P0, PT, R9, UR15, PT ;  /* 0x0000000f09007c0c */ /* 0x000fe4000bf06270 */
[----:B------:R-:W-:-:S02]  /*39a0*/  IADD3 R9, R32, 0x28, RZ ;  /* 0x0000002820097810 */ /* 0x000fc40007ffe0ff */
[----:B------:R-:W-:Y:S01]  /*39b0*/  FSEL R29, R24, -INF , !P6 ;  /* 0xff800000181d7808 */ /* 0x000fe20007000000 */
[C---:B-----5:R-:W-:Y:S01]  /*39c0*/  HMMA.16816.F32 R20, R68.reuse, R40, R20 ;  /* 0x000000284414723c */ /* 0x060fe20000001814 */
[----:B------:R-:W-:Y:S02]  /*39d0*/  FSEL R26, R26, -INF , !P6 ;  /* 0xff8000001a1a7808 */ /* 0x000fe40007000000 */
[----:B------:R-:W-:Y:S02]  /*39e0*/  FSEL R24, R27, -INF , !P5 ;  /* 0xff8000001b187808 */ /* 0x000fe40006800000 */
[----:B------:R-:W-:Y:S02]  /*39f0*/  FSEL R25, R25, -INF , !P5 ;  /* 0xff80000019197808 */ /* 0x000fe40006800000 */
[----:B------:R-:W-:Y:S01]  /*3a00*/  ISETP.GE.AND P6, PT, R8, UR15, PT ;  /* 0x0000000f08007c0c */ /* 0x000fe2000bfc6270 */
[----:B------:R-:W-:Y:S01]  /*3a10*/  HMMA.16816.F32 R16, R68, R42, R16 ;  /* 0x0000002a4410723c */ /* 0x000fe20000001810 */
[----:B------:R-:W-:-:S02]  /*3a20*/  ISETP.GE.AND P5, PT, R9, UR15, PT ;  /* 0x0000000f09007c0c */ /* 0x000fc4000bfa6270 */
[C---:B------:R-:W-:Y:S02]  /*3a30*/  IADD3 R33, R32.reuse, 0x19, RZ ;  /* 0x0000001920217810 */ /* 0x040fe40007ffe0ff */
[C---:B------:R-:W-:Y:S02]  /*3a40*/  IADD3 R8, R32.reuse, 0x29, RZ ;  /* 0x0000002920087810 */ /* 0x040fe40007ffe0ff */
[----:B------:R-:W-:Y:S01]  /*3a50*/  IADD3 R9, R32, 0x30, RZ ;  /* 0x0000003020097810 */ /* 0x000fe20007ffe0ff */
[----:B------:R-:W-:Y:S01]  /*3a60*/  HMMA.16816.F32 R60, R68, R10, R60 ;  /* 0x0000000a443c723c */ /* 0x000fe2000000183c */
[----:B------:R-:W-:Y:S02]  /*3a70*/  FSEL R172, R66, -INF , !P0 ;  /* 0xff80000042ac7808 */ /* 0x000fe40004000000 */
[----:B------:R-:W-:Y:S02]  /*3a80*/  FSEL R147, R64, -INF , !P0 ;  /* 0xff80000040937808 */ /* 0x000fe40004000000 */
[----:B------:R-:W-:-:S02]  /*3a90*/  ISETP.GE.AND P2, PT, R34, UR15, PT ;  /* 0x0000000f22007c0c */ /* 0x000fc4000bf46270 */
[----:B------:R-:W-:Y:S01]  /*3aa0*/  IADD3 R10, R32, 0x31, RZ ;  /* 0x00000031200a7810 */ /* 0x000fe20007ffe0ff */
[----:B------:R-:W-:Y:S01]  /*3ab0*/  HMMA.16816.F32 R76, R68, R12, R76 ;  /* 0x0000000c444c723c */ /* 0x000fe2000000184c */
[----:B------:R-:W-:Y:S02]  /*3ac0*/  FSEL R22, R22, -INF , !P4 ;  /* 0xff80000016167808 */ /* 0x000fe40006000000 */
[----:B------:R-:W-:Y:S02]  /*3ad0*/  FSEL R11, R20, -INF , !P4 ;  /* 0xff800000140b7808 */ /* 0x000fe40006000000 */
[----:B------:R-:W-:Y:S02]  /*3ae0*/  FSEL R30, R30, -INF , !P1 ;  /* 0xff8000001e1e7808 */ /* 0x000fe40004800000 */
[C---:B------:R-:W-:Y:S02]  /*3af0*/  IADD3 R12, R32.reuse, 0x38, RZ ;  /* 0x00000038200c7810 */ /* 0x040fe40007ffe0ff */
[----:B------:R-:W-:-:S02]  /*3b00*/  IADD3 R32, R32, 0x39, RZ ;  /* 0x0000003920207810 */ /* 0x000fc40007ffe0ff */
[----:B------:R-:W-:Y:S02]  /*3b10*/  ISETP.GE.AND P4, PT, R8, UR15, PT ;  /* 0x0000000f08007c0c */ /* 0x000fe4000bf86270 */
[----:B------:R-:W-:Y:S02]  /*3b20*/  ISETP.GE.AND P0, PT, R32, UR15, PT ;  /* 0x0000000f20007c0c */ /* 0x000fe4000bf06270 */
[----:B------:R-:W-:Y:S02]  /*3b30*/  ISETP.GE.AND P1, PT, R33, UR15, PT ;  /* 0x0000000f21007c0c */ /* 0x000fe4000bf26270 */
[----:B------:R-:W-:Y:S02]  /*3b40*/  FSEL R168, R55, -INF , !P0 ;  /* 0xff80000037a87808 */ /* 0x000fe40004000000 */
[----:B------:R-:W-:Y:S02]  /*3b50*/  FSEL R211, R53, -INF , !P0 ;  /* 0xff80000035d37808 */ /* 0x000fe40004000000 */
[----:B------:R-:W-:-:S02]  /*3b60*/  PLOP3.LUT P0, PT, PT, PT, UP0, 0x80, 0x0 ;  /* 0x000000000000781c */ /* 0x000fc40003f0f008 */
[----:B------:R-:W-:Y:S02]  /*3b70*/  FSEL R8, R23, -INF , !P3 ;  /* 0xff80000017087808 */ /* 0x000fe40005800000 */
[----:B------:R-:W-:Y:S02]  /*3b80*/  FSEL R21, R21, -INF , !P3 ;  /* 0xff80000015157808 */ /* 0x000fe40005800000 */
[----:B------:R-:W-:Y:S02]  /*3b90*/  ISETP.GE.AND P3, PT, R9, UR15, PT ;  /* 0x0000000f09007c0c */ /* 0x000fe4000bf66270 */
[----:B------:R-:W-:Y:S02]  /*3ba0*/  FSEL R18, R18, -INF , !P2 ;  /* 0xff80000012127808 */ /* 0x000fe40005000000 */
[----:B------:R-:W-:Y:S02]  /*3bb0*/  FSEL R9, R16, -INF , !P2 ;  /* 0xff80000010097808 */ /* 0x000fe40005000000 */
[----:B------:R-:W-:-:S02]  /*3bc0*/  ISETP.GE.AND P2, PT, R10, UR15, PT ;  /* 0x0000000f0a007c0c */ /* 0x000fc4000bf46270 */
[----:B------:R-:W-:Y:S02]  /*3bd0*/  FSEL R10, R19, -INF , !P1 ;  /* 0xff800000130a7808 */ /* 0x000fe40004800000 */
[----:B------:R-:W-:Y:S02]  /*3be0*/  FSEL R17, R17, -INF , !P1 ;  /* 0xff80000011117808 */ /* 0x000fe40004800000 */
[----:B------:R-:W-:Y:S02]  /*3bf0*/  ISETP.GE.AND P1, PT, R12, UR15, PT ;  /* 0x0000000f0c007c0c */ /* 0x000fe4000bf26270 */
        /* <DEDUP_REMOVED lines=11> */
[----:B------:R-:W-:Y:S01]  /*3cb0*/  FSEL R213, R52, -INF , !P1 ;  /* 0xff80000034d57808 */ /* 0x000fe20004800000 */
[----:B------:R-:W-:Y:S06]  /*3cc0*/  BAR.SYNC.DEFER_BLOCKING 0x0 ;  /* 0x0000000000007b1d */ /* 0x000fec0000010000 */
[----:B------:R-:W-:Y:S05]  /*3cd0*/  @!P0 BRA `(.L_x_531) ;  /* 0x0000067000008947 */ /* 0x000fea0003800000 */
[----:B------:R-:W-:Y:S01]  /*3ce0*/  ULEA.HI.SX32 UR5, UR8, 0xfffffffe, 0x1a ;  /* 0xfffffffe08057891 */ /* 0x000fe2000f8fd23f */
        /* <DEDUP_REMOVED lines=30> */
[C---:B------:R-:W-:Y:S01]  /*3ed0*/  @!P2 LEA R32, P1, R7.reuse, c[0x0][0x168], 0x1 ;  /* 0x00005a000720aa11 */ /* 0x040fe200078208ff */
[----:B------:R1:W-:Y:S01]  /*3ee0*/  @P2 STS.128 [R199+0xa000], RZ ;  /* 0x00a000ffc7002388 */ /* 0x0003e20000000c00 */
[C---:B------:R-:W-:Y:S02]  /*3ef0*/  IADD3 R13, P5, R7.reuse, UR11, RZ ;  /* 0x0000000b070d7c10 */ /* 0x040fe4000ffbe0ff */
[C-C-:B------:R-:W-:Y:S01]  /*3f00*/  @!P3 LEA.HI.X R43, R7.reuse, c[0x0][0x16c], R12.reuse, 0x1, P6 ;  /* 0x00005b00072bba11 */ /* 0x140fe200030f0c0c */
[----:B------:R-:W-:Y:S01]  /*3f10*/  @!PT LDS RZ, [RZ] ;  /* 0x00000000fffff984 */ /* 0x000fe20000000800 */
[----:B------:R-:W-:Y:S01]  /*3f20*/  @!PT LDS RZ, [RZ] ;  /* 0x00000000fffff984 */ /* 0x000fe20000000800 */
[----:B------:R-:W-:Y:S01]  /*3f30*/  @!PT LDS RZ, [RZ] ;  /* 0x00000000fffff984 */ /* 0x000fe20000000800 */
[----:B------:R4:W-:Y:S01]  /*3f40*/  @!P2 LDGSTS.E.BYPASS.LTC128B.128 [R199+0xa000], [R34.64+0x100] ;  /* 0x0a00010022c7afae */ /* 0x0009e2000b901d52 */
[----:B------:R-:W-:Y:S02]  /*3f50*/  @!P2 LEA.HI.X R33, R7, c[0x0][0x16c], R12, 0x1, P1 ;  /* 0x00005b000721aa11 */ /* 0x000fe400008f0c0c */
[----:B------:R-:W-:Y:S01]  /*3f60*/  @!P4 LEA R14, P6, R13, c[0x0][0x168], 0x1 ;  /* 0x00005a000d0eca11 */ /* 0x000fe200078c08ff */
[----:B------:R1:W-:Y:S01]  /*3f70*/  @P4 STS.128 [R199+0x6800], RZ ;  /* 0x006800ffc7004388 */ /* 0x0003e20000000c00 */
[----:B------:R-:W-:-:S03]  /*3f80*/  IADD3.X R12, R12, UR9, RZ, P5, !PT ;  /* 0x000000090c0c7c10 */ /* 0x000fc6000affe4ff */
[----:B------:R-:W-:Y:S01]  /*3f90*/  @!PT LDS RZ, [RZ] ;  /* 0x00000000fffff984 */ /* 0x000fe20000000800 */
[----:B------:R-:W-:Y:S01]  /*3fa0*/  @!PT LDS RZ, [RZ] ;  /* 0x00000000fffff984 */ /* 0x000fe20000000800 */
[----:B------:R-:W-:Y:S01]  /*3fb0*/  @!PT LDS RZ, [RZ] ;  /* 0x00000000fffff984 */ /* 0x000fe20000000800 */
[----:B------:R5:W-:Y:S01]  /*3fc0*/  @!P4 LDGSTS.E.BYPASS.LTC128B.128 [R199+0x6800], [R38.64] ;  /* 0x0680000026c7cfae */ /* 0x000be2000b901d52 */
[C---:B------:R-:W-:Y:S02]  /*3fd0*/  @!P4 LEA.HI.X R15, R13.reuse, c[0x0][0x16c], R12, 0x1, P6 ;  /* 0x00005b000d0fca11 */ /* 0x040fe400030f0c0c */
[C---:B------:R-:W-:Y:S01]  /*3fe0*/  IADD3 R7, P6, R13.reuse, UR11, RZ ;  /* 0x0000000b0d077c10 */ /* 0x040fe2000ffde0ff */
[----:B------:R1:W-:Y:S04]  /*3ff0*/  @P3 STS.128 [R199+0x8800], RZ ;  /* 0x008800ffc7003388 */ /* 0x0003e80000000c00 */
[----:B------:R-:W-:Y:S01]  /*4000*/  @!PT LDS RZ, [RZ] ;  /* 0x00000000fffff984 */ /* 0x000fe20000000800 */
[----:B------:R-:W-:Y:S01]  /*4010*/  @!PT LDS RZ, [RZ] ;  /* 0x00000000fffff984 */ /* 0x000fe20000000800 */
[----:B------:R-:W-:Y:S01]  /*4020*/  @!PT LDS RZ, [RZ] ;  /* 0x00000000fffff984 */ /* 0x000fe20000000800 */
[----:B------:R1:W-:Y:S01]  /*4030*/  @!P3 LDGSTS.E.BYPASS.LTC128B.128 [R199+0x8800], [R42.64+0x80] ;  /* 0x088000802ac7bfae */ /* 0x0003e2000b901d52 */
[----:B---3--:R-:W-:-:S03]  /*4040*/  @!P3 LEA R36, P5, R13, c[0x0][0x168], 0x1 ;  /* 0x00005a000d24ba11 */ /* 0x008fc600078a08ff */
[----:B------:R1:W-:Y:S01]  /*4050*/  @P2 STS.128 [R199+0xa800], RZ ;  /* 0x00a800ffc7002388 */ /* 0x0003e20000000c00 */
[----:B------:R-:W-:-:S03]  /*4060*/  @!P3 LEA.HI.X R37, R13, c[0x0][0x16c], R12, 0x1, P5 ;  /* 0x00005b000d25ba11 */ /* 0x000fc600028f0c0c */
[----:B------:R-:W-:Y:S01]  /*4070*/  @!PT LDS RZ, [RZ] ;  /* 0x00000000fffff984 */ /* 0x000fe20000000800 */
[----:B------:R-:W-:Y:S01]  /*4080*/  @!PT LDS RZ, [RZ] ;  /* 0x00000000fffff984 */ /* 0x000fe20000000800 */
[----:B------:R-:W-:Y:S01]  /*4090*/  @!PT LDS RZ, [RZ] ;  /* 0x00000000fffff984 */ /* 0x000fe20000000800 */
[----:B------:R1:W-:Y:S01]  /*40a0*/  @!P2 LDGSTS.E.BYPASS.LTC128B.128 [R199+0xa800], [R32.64+0x100] ;  /* 0x0a80010020c7afae */ /* 0x0003e2000b901d52 */
[----:B----4-:R-:W-:-:S03]  /*40b0*/  @!P2 LEA R34, P1, R13, c[0x0][0x168], 0x1 ;  /* 0x00005a000d22aa11 */ /* 0x010fc600078208ff */
[----:B------:R1:W-:Y:S01]  /*40c0*/  @P4 STS.128 [R199+0x7000], RZ ;  /* 0x007000ffc7004388 */ /* 0x0003e20000000c00 */
[----:B------:R-:W-:-:S03]  /*40d0*/  @!P2 LEA.HI.X R35, R13, c[0x0][0x16c], R12, 0x1, P1 ;  /* 0x00005b000d23aa11 */ /* 0x000fc600008f0c0c */
[----:B------:R-:W-:Y:S01]  /*40e0*/  @!PT LDS RZ, [RZ] ;  /* 0x00000000fffff984 */ /* 0x000fe20000000800 */
[----:B------:R-:W-:Y:S01]  /*40f0*/  @!PT LDS RZ, [RZ] ;  /* 0x00000000fffff984 */ /* 0x000fe20000000800 */
[----:B------:R-:W-:Y:S01]  /*4100*/  @!PT LDS RZ, [RZ] ;  /* 0x00000000fffff984 */ /* 0x000fe20000000800 */
[----:B------:R1:W-:Y:S01]  /*4110*/  @!P4 LDGSTS.E.BYPASS.LTC128B.128 [R199+0x7000], [R14.64] ;  /* 0x070000000ec7cfae */ /* 0x0003e2000b901d52 */
[----:B------:R-:W-:Y:S02]  /*4120*/  IADD3.X R12, R12, UR9, RZ, P6, !PT ;  /* 0x000000090c0c7c10 */ /* 0x000fe4000b7fe4ff */
[C---:B-----5:R-:W-:Y:S01]  /*4130*/  @!P4 LEA R38, P5, R7.reuse, c[0x0][0x168], 0x1 ;  /* 0x00005a000726ca11 */ /* 0x060fe200078a08ff */
[----:B------:R1:W-:Y:S01]  /*4140*/  @P3 STS.128 [R199+0x9000], RZ ;  /* 0x009000ffc7003388 */ /* 0x0003e20000000c00 */
[C---:B--2---:R-:W-:Y:S02]  /*4150*/  @!P3 LEA R40, P1, R7.reuse, c[0x0][0x168], 0x1 ;  /* 0x00005a000728ba11 */ /* 0x044fe400078208ff */
        /* <DEDUP_REMOVED lines=29> */
.L_x_533:
[----:B------:R-:W-:Y:S05]  /*4330*/  BSYNC B0 ;  /* 0x0000000000007941 */ /* 0x000fea0003800000 */
.L_x_532:
[----:B------:R-:W0:Y:S02]  /*4340*/  LDGDEPBAR ;  /* 0x00000000000079af */ /* 0x000e240000000000 */
.L_x_531:
[----:B------:R-:W-:Y:S01]  /*4350*/  FMNMX.FTZ R12, R3, R31, !PT ;  /* 0x0000001f030c7209 */ /* 0x000fe20007810000 */
[----:B------:R-:W-:Y:S01]  /*4360*/  IMAD.U32 R148, RZ, RZ, UR13 ;  /* 0x0000000dff947e24 */ /* 0x000fe2000f8e00ff */
[----:B------:R-:W-:Y:S01]  /*4370*/  FMNMX.FTZ R13, R30, R28, !PT ;  /* 0x0000001c1e0d7209 */ /* 0x000fe20007810000 */
[----:B------:R-:W-:Y:S01]  /*4380*/  USHF.L.U32 UR7, UR12, 0x1, URZ ;  /* 0x000000010c077899 */ /* 0x000fe2000800063f */
[----:B------:R-:W-:Y:S01]  /*4390*/  FMNMX.FTZ R12, R29, R12, !PT ;  /* 0x0000000c1d0c7209 */ /* 0x000fe20007810000 */
[----:B------:R-:W-:Y:S01]  /*43a0*/  IMAD R148, R148, 0x4, R81 ;  /* 0x0000000494947824 */ /* 0x000fe200078e0251 */
[----:B------:R-:W-:Y:S01]  /*43b0*/  FMNMX.FTZ R13, R26, R13, !PT ;  /* 0x0000000d1a0d7209 */ /* 0x000fe20007810000 */
[----:B------:R-:W-:Y:S01]  /*43c0*/  UIADD3 UR27, UR23, -0x4498517b, URZ ;  /* 0xbb67ae85171b7890 */ /* 0x000fe2000fffe03f */
[----:B------:R-:W-:Y:S01]  /*43d0*/  FMNMX.FTZ R12, R25, R12, !PT ;  /* 0x0000000c190c7209 */ /* 0x000fe20007810000 */
[----:B------:R-:W-:Y:S01]  /*43e0*/  IMAD.WIDE.U32 R218, R148, -0x326172a9, RZ ;  /* 0xcd9e8d5794da7825 */ /* 0x000fe200078e00ff */
[----:B------:R-:W-:Y:S01]  /*43f0*/  FMNMX.FTZ R13, R24, R13, !PT ;  /* 0x0000000d180d7209 */ /* 0x000fe20007810000 */
[----:B------:R-:W-:Y:S01]  /*4400*/  UIADD3 UR4, UR22, -0x61c88647, URZ ;  /* 0x9e3779b916047890 */ /* 0x000fe2000fffe03f */
[----:B------:R-:W-:Y:S01]  /*4410*/  FMNMX.FTZ R12, R11, R12, !PT ;  /* 0x0000000c0b0c7209 */ /* 0x000fe20007810000 */
[----:B------:R-:W-:Y:S01]  /*4420*/  IMAD.WIDE.U32 R220, R134, -0x2daee0ad, RZ ;  /* 0xd2511f5386dc7825 */ /* 0x000fe200078e00ff */
[----:B------:R-:W-:Y:S01]  /*4430*/  FMNMX.FTZ R13, R22, R13, !PT ;  /* 0x0000000d160d7209 */ /* 0x000fe20007810000 */
[----:B------:R-:W-:Y:S01]  /*4440*/  UIADD3 UR26, UR22, 0x3c6ef372, URZ ;  /* 0x3c6ef372161a7890 */ /* 0x000fe2000fffe03f */
[----:B------:R-:W-:Y:S01]  /*4450*/  FMNMX.FTZ R12, R21, R12, !PT ;  /* 0x0000000c150c7209 */ /* 0x000fe20007810000 */
[----:B-1----:R-:W-:Y:S01]  /*4460*/  IMAD.U32 R15, RZ, RZ, UR7 ;  /* 0x00000007ff0f7e24 */ /* 0x002fe2000f8e00ff */
[----:B------:R-:W-:Y:S01]  /*4470*/  FMNMX.FTZ R13, R8, R13, !PT ;  /* 0x0000000d080d7209 */ /* 0x000fe20007810000 */
[----:B------:R-:W-:Y:S01]  /*4480*/  UIADD3 UR25, UR23, 0x76cf5d0a, URZ ;  /* 0x76cf5d0a17197890 */ /* 0x000fe2000fffe03f */
[----:B------:R-:W-:Y:S01]  /*4490*/  FMNMX.FTZ R12, R9, R12, !PT ;  /* 0x0000000c090c7209 */ /* 0x000fe20007810000 */
[----:B------:R-:W-:Y:S01]  /*44a0*/  UIADD3 UR21, UR23, 0x32370b8f, URZ ;  /* 0x32370b8f17157890 */ /* 0x000fe2000fffe03f */
[----:B------:R-:W-:Y:S01]  /*44b0*/  FMNMX.FTZ R13, R18, R13, !PT ;  /* 0x0000000d120d7209 */ /* 0x000fe20007810000 */
[----:B------:R-:W-:Y:S01]  /*44c0*/  UIADD3 UR24, UR22, -0x255992d5, URZ ;  /* 0xdaa66d2b16187890 */ /* 0x000fe2000fffe03f */
[----:B------:R-:W-:Y:S01]  /*44d0*/  FMNMX.FTZ R12, R17, R12, !PT ;  /* 0x0000000c110c7209 */ /* 0x000fe20007810000 */
[----:B------:R-:W-:Y:S01]  /*44e0*/  UIADD3 UR20, UR22, 0x78dde6e4, URZ ;  /* 0x78dde6e416147890 */ /* 0x000fe2000fffe03f */
[----:B------:R-:W-:Y:S01]  /*44f0*/  FMNMX.FTZ R13, R10, R13, !PT ;  /* 0x0000000d0a0d7209 */ /* 0x000fe20007810000 */
[----:B------:R-:W-:Y:S01]  /*4500*/  UIADD3 UR17, UR23, -0x126145ec, URZ ;  /* 0xed9eba1417117890 */ /* 0x000fe2000fffe03f */
[----:B------:R-:W-:Y:S01]  /*4510*/  FMNMX.FTZ R12, R147, R12, !PT ;  /* 0x0000000c930c7209 */ /* 0x000fe20007810000 */
[----:B------:R-:W-:Y:S01]  /*4520*/  UIADD3 UR12, UR23, -0x56f99767, URZ ;  /* 0xa9066899170c7890 */ /* 0x000fe2000fffe03f */
[----:B------:R-:W-:Y:S01]  /*4530*/  FMNMX.FTZ R13, R172, R13, !PT ;  /* 0x0000000dac0d7209 */ /* 0x000fe20007810000 */
[----:B------:R-:W-:Y:S01]  /*4540*/  UIADD3 UR6, UR22, -0x4ab325aa, URZ ;  /* 0xb54cda5616067890 */ /* 0x000fe2000fffe03f */
[----:B------:R-:W-:Y:S01]  /*4550*/  FMNMX.FTZ R12, R145, R12, !PT ;  /* 0x0000000c910c7209 */ /* 0x000fe20007810000 */
[----:B------:R-:W-:Y:S01]  /*4560*/  IMAD.SHL.U32 R191, R4, 0x2, RZ ;  /* 0x0000000204bf7824 */ /* 0x000fe200078e00ff */
[----:B------:R-:W-:Y:S01]  /*4570*/  FMNMX.FTZ R13, R138, R13, !PT ;  /* 0x0000000d8a0d7209 */ /* 0x000fe20007810000 */
[----:B------:R-:W-:Y:S01]  /*4580*/  UIADD3 UR15, UR22, 0x1715609d, URZ ;  /* 0x1715609d160f7890 */ /* 0x000fe2000fffe03f */
[----:B------:R-:W-:Y:S01]  /*4590*/  FMNMX.FTZ R12, R139, R12, !PT ;  /* 0x0000000c8b0c7209 */ /* 0x000fe20007810000 */
[--C-:B------:R-:W-:Y:S01]  /*45a0*/  IMAD R189, R2, 0x2, R191.reuse ;  /* 0x0000000202bd7824 */ /* 0x100fe200078e02bf */
[----:B------:R-:W-:Y:S01]  /*45b0*/  FMNMX.FTZ R13, R136, R13, !PT ;  /* 0x0000000d880d7209 */ /* 0x000fe20007810000 */
[----:B------:R-:W-:Y:S01]  /*45c0*/  LDSM.16.MT88.4 R36, [R191+0xc000] ;  /* 0x00c00000bf24783b */ /* 0x000fe20000004200 */
[----:B------:R-:W-:Y:S01]  /*45d0*/  FMNMX.FTZ R12, R137, R12, !PT ;  /* 0x0000000c890c7209 */ /* 0x000fe20007810000 */
[----:B------:R-:W-:Y:S01]  /*45e0*/  IMAD R188, R0, 0x2, R191 ;  /* 0x0000000200bc7824 */ /* 0x000fe200078e02bf */
[----:B------:R-:W-:Y:S01]  /*45f0*/  FMNMX.FTZ R13, R214, R13, !PT ;  /* 0x0000000dd60d7209 */ /* 0x000fe20007810000 */
[----:B------:R-:W-:Y:S01]  /*4600*/  IMAD R187, R0, 0x2, R189 ;  /* 0x0000000200bb7824 */ /* 0x000fe200078e02bd */
[----:B------:R-:W-:Y:S01]  /*4610*/  FMNMX.FTZ R12, R217, R12, !PT ;  /* 0x0000000cd90c7209 */ /* 0x000fe20007810000 */
[----:B------:R-:W-:Y:S01]  /*4620*/  IMAD R162, R5, 0x10000, R5 ;  /* 0x0001000005a27824 */ /* 0x000fe200078e0205 */
[----:B------:R-:W-:Y:S01]  /*4630*/  FMNMX.FTZ R13, R174, R13, !PT ;  /* 0x0000000dae0d7209 */ /* 0x000fe20007810000 */
[----:B------:R-:W-:Y:S01]  /*4640*/  UIADD3 UR5, UR23, 0x646e171e, URZ ;  /* 0x646e171e17057890 */ /* 0x000fe2000fffe03f */
[----:B------:R-:W-:Y:S01]  /*4650*/  FMNMX.FTZ R12, R215, R12, !PT ;  /* 0x0000000cd70c7209 */ /* 0x000fe20007810000 */
[----:B------:R-:W-:Y:S01]  /*4660*/  LDSM.16.MT88.4 R84, [R188+0xe000] ;  /* 0x00e00000bc54783b */ /* 0x000fe20000004200 */
[----:B------:R-:W-:Y:S01]  /*4670*/  LOP3.LUT R149, R6, UR22, RZ, 0x3c, !PT ;  /* 0x0000001606957c12 */ /* 0x000fe2000f8e3cff */
[----:B------:R-:W-:Y:S01]  /*4680*/  UIADD3 UR7, UR7, 0x1, URZ ;  /* 0x0000000107077890 */ /* 0x000fe2000fffe03f */
[----:B------:R-:W-:Y:S01]  /*4690*/  FMNMX.FTZ R12, R213, R12, !PT ;  /* 0x0000000cd50c7209 */ /* 0x000fe20007810000 */
[----:B------:R-:W-:Y:S01]  /*46a0*/  LDSM.16.MT88.4 R76, [R189+0xe000] ;  /* 0x00e00000bd4c783b */ /* 0x000fe20000004200 */
[----:B------:R-:W-:-:S02]  /*46b0*/  LOP3.LUT R164, R219, R149, RZ, 0x3c, !PT ;  /* 0x00000095dba47212 */ /* 0x000fc400078e3cff */
[----:B------:R-:W-:Y:S01]  /*46c0*/  FMNMX.FTZ R7, R211, R12, !PT ;  /* 0x0000000cd3077209 */ /* 0x000fe20007810000 */
[----:B------:R-:W-:Y:S01]  /*46d0*/  LDSM.16.MT88.4 R68, [R191+0xe000] ;  /* 0x00e00000bf44783b */ /* 0x000fe20000004200 */
[----:B------:R-:W-:Y:S01]  /*46e0*/  FMNMX.FTZ R12, R170, R13, !PT ;  /* 0x0000000daa0c7209 */ /* 0x000fe20007810000 */
[----:B------:R-:W-:Y:S01]  /*46f0*/  IMAD.WIDE.U32 R164, R164, -0x2daee0ad, RZ ;  /* 0xd2511f53a4a47825 */ /* 0x000fe200078e00ff */
[----:B------:R-:W-:Y:S01]  /*4700*/  LOP3.LUT R6, R221, UR23, R15, 0x96, !PT ;  /* 0x00000017dd067c12 */ /* 0x000fe2000f8e960f */
[----:B------:R-:W1:Y:S01]  /*4710*/  SHFL.BFLY PT, R132, R7, 0x2, 0x1f ;  /* 0x0c401f0007847f89 */ /* 0x000e6200000e0000 */
[----:B------:R-:W-:Y:S02]  /*4720*/  FMNMX.FTZ R13, R169, R12, !PT ;  /* 0x0000000ca90d7209 */ /* 0x000fe40007810000 */
[----:B------:R-:W-:Y:S01]  /*4730*/  LOP3.LUT R166, R165, UR27, R220, 0x96, !PT ;  /* 0x0000001ba5a67c12 */ /* 0x000fe2000f8e96dc */
[----:B------:R-:W-:Y:S01]  /*4740*/  IMAD.WIDE.U32 R32, R6, -0x326172a9, RZ ;  /* 0xcd9e8d5706207825 */ /* 0x000fe200078e00ff */
[----:B------:R-:W-:Y:S01]  /*4750*/  FMNMX.FTZ R13, R168, R13, !PT ;  /* 0x0000000da80d7209 */ /* 0x000fe20007810000 */
[----:B------:R-:W-:Y:S02]  /*4760*/  LDSM.16.MT88.4 R92, [R187+0xe000] ;  /* 0x00e00000bb5c783b */ /* 0x000fe40000004200 */
[----:B------:R-:W-:Y:S01]  /*4770*/  IMAD.WIDE.U32 R166, R166, -0x326172a9, RZ ;  /* 0xcd9e8d57a6a67825 */ /* 0x000fe200078e00ff */
[----:B------:R-:W-:Y:S01]  /*4780*/  LOP3.LUT R6, R33, UR4, R218, 0x96, !PT ;  /* 0x0000000421067c12 */ /* 0x000fe2000f8e96da */
[----:B------:R-:W2:Y:S02]  /*4790*/  SHFL.BFLY PT, R12, R13, 0x2, 0x1f ;  /* 0x0c401f000d0c7f89 */ /* 0x000ea400000e0000 */
[----:B------:R-:W-:Y:S01]  /*47a0*/  IMAD.U32 R220, RZ, RZ, UR7 ;  /* 0x00000007ffdc7e24 */ /* 0x000fe2000f8e00ff */
[----:B------:R-:W-:Y:S01]  /*47b0*/  LOP3.LUT R32, R167, UR26, R32, 0x96, !PT ;  /* 0x0000001aa7207c12 */ /* 0x000fe2000f8e9620 */
[----:B------:R-:W-:Y:S01]  /*47c0*/  IMAD.WIDE.U32 R14, R6, -0x2daee0ad, RZ ;  /* 0xd2511f53060e7825 */ /* 0x000fe200078e00ff */
[----:B------:R-:W-:Y:S02]  /*47d0*/  LDSM.16.MT88.4 R124, [R189+0x10000] ;  /* 0x01000000bd7c783b */ /* 0x000fe40000004200 */
[----:B------:R-:W-:Y:S01]  /*47e0*/  LOP3.LUT R220, R221, UR23, R220, 0x96, !PT ;  /* 0x00000017dddc7c12 */ /* 0x000fe2000f8e96dc */
[----:B------:R-:W-:Y:S01]  /*47f0*/  IMAD.WIDE.U32 R32, R32, -0x2daee0ad, RZ ;  /* 0xd2511f5320207825 */ /* 0x000fe200078e00ff */
[----:B------:R-:W-:Y:S01]  /*4800*/  LOP3.LUT R6, R15, UR25, R164, 0x96, !PT ;  /* 0x000000190f067c12 */ /* 0x000fe2000f8e96a4 */
[----:B------:R-:W-:Y:S02]  /*4810*/  LDSM.16.MT88.4 R100, [R191+0x10000] ;  /* 0x01000000bf64783b */ /* 0x000fe40000004200 */
[----:B------:R-:W-:Y:S01]  /*4820*/  IMAD.WIDE.U32 R220, R220, -0x326172a9, RZ ;  /* 0xcd9e8d57dcdc7825 */ /* 0x000fe200078e00ff */
[----:B------:R-:W-:Y:S01]  /*4830*/  LOP3.LUT R14, R33, UR21, R14, 0x96, !PT ;  /* 0x00000015210e7c12 */ /* 0x000fe2000f8e960e */
[----:B------:R-:W-:Y:S01]  /*4840*/  LDSM.16.MT88.4 R112, [R188+0x10000] ;  /* 0x01000000bc70783b */ /* 0x000fe20000004200 */
[----:B-1----:R-:W-:-:S02]  /*4850*/  FMNMX.FTZ R132, R7, R132, !PT ;  /* 0x0000008407847209 */ /* 0x002fc40007810000 */
[----:B------:R-:W-:Y:S01]  /*4860*/  LOP3.LUT R218, R221, UR4, R218, 0x96, !PT ;  /* 0x00000004ddda7c12 */ /* 0x000fe2000f8e96da */
[----:B------:R-:W-:Y:S01]  /*4870*/  IMAD.WIDE.U32 R14, R14, -0x326172a9, RZ ;  /* 0xcd9e8d570e0e7825 */ /* 0x000fe200078e00ff */
[----:B------:R-:W-:Y:S03]  /*4880*/  LDSM.16.MT88.4 R60, [R187+0xc000] ;  /* 0x00c00000bb3c783b */ /* 0x000fe60000004200 */
[----:B------:R-:W-:Y:S01]  /*4890*/  IMAD.WIDE.U32 R218, R218, -0x2daee0ad, RZ ;  /* 0xd2511f53dada7825 */ /* 0x000fe200078e00ff */
[----:B------:R-:W1:Y:S01]  /*48a0*/  SHFL.BFLY PT, R7, R132, 0x1, 0x1f ;  /* 0x0c201f0084077f89 */ /* 0x000e6200000e0000 */
[----:B--2---:R-:W-:-:S03]  /*48b0*/  FMNMX.FTZ R13, R13, R12, !PT ;  /* 0x0000000c0d0d7209 */ /* 0x004fc60007810000 */
[----:B------:R-:W-:Y:S04]  /*48c0*/  LDSM.16.MT88.4 R44, [R189+0xc000] ;  /* 0x00c00000bd2c783b */ /* 0x000fe80000004200 */
[----:B------:R-:W2:Y:S04]  /*48d0*/  SHFL.BFLY PT, R12, R13, 0x1, 0x1f ;  /* 0x0c201f000d0c7f89 */ /* 0x000ea800000e0000 */
[----:B------:R-:W-:Y:S01]  /*48e0*/  LDSM.16.MT88.4 R52, [R188+0xc000] ;  /* 0x00c00000bc34783b */ /* 0x000fe20000004200 */
[----:B-1----:R-:W-:Y:S01]  /*48f0*/  FMNMX.FTZ R132, R132, R7, !PT ;  /* 0x0000000784847209 */ /* 0x002fe20007810000 */
[----:B------:R-:W-:-:S03]  /*4900*/  IMAD.WIDE.U32 R6, R6, -0x326172a9, RZ ;  /* 0xcd9e8d5706067825 */ /* 0x000fc600078e00ff */
[C---:B------:R-:W-:Y:S01]  /*4910*/  FSETP.NEU.FTZ.AND P1, PT, R132.reuse, -INF , PT ;  /* 0xff8000008400780b */ /* 0x040fe20003f3d000 */
[----:B------:R-:W-:Y:S01]  /*4920*/  FMUL.FTZ R212, R132, c[0x0][0x23c] ;  /* 0x00008f0084d47a20 */ /* 0x000fe20000410000 */
[----:B------:R-:W-:-:S04]  /*4930*/  LOP3.LUT R6, R15, UR20, R6, 0x96, !PT ;  /* 0x000000140f067c12 */ /* 0x000fc8000f8e9606 */
[----:B------:R-:W-:-:S05]  /*4940*/  FSEL R212, R212, RZ, P1 ;  /* 0x000000ffd4d47208 */ /* 0x000fca0000800000 */
[----:B------:R-:W-:Y:S01]  /*4950*/  FFMA.FTZ R159, R3, c[0x0][0x23c], -R212 ;  /* 0x00008f00039f7a23 */ /* 0x000fe200000108d4 */
[----:B------:R-:W-:Y:S01]  /*4960*/  LOP3.LUT R3, R7, UR24, R166, 0x96, !PT ;  /* 0x0000001807037c12 */ /* 0x000fe2000f8e96a6 */
[----:B------:R-:W-:-:S04]  /*4970*/  IMAD.WIDE.U32 R6, R6, -0x2daee0ad, RZ ;  /* 0xd2511f5306067825 */ /* 0x000fc800078e00ff */
[----:B------:R-:W-:Y:S01]  /*4980*/  IMAD.WIDE.U32 R34, R3, -0x2daee0ad, RZ ;  /* 0xd2511f5303227825 */ /* 0x000fe200078e00ff */
[----:B--2---:R-:W-:Y:S01]  /*4990*/  FMNMX.FTZ R3, R13, R12, !PT ;  /* 0x0000000c0d037209 */ /* 0x004fe20007810000 */
[----:B------:R-:W-:Y:S02]  /*49a0*/  MUFU.EX2 R159, R159 ;  /* 0x0000009f009f7308 */ /* 0x000fe40000000800 */
[----:B------:R-:W-:Y:S01]  /*49b0*/  FFMA.FTZ R158, R31, c[0x0][0x23c], -R212 ;  /* 0x00008f001f9e7a23 */ /* 0x000fe200000108d4 */
[----:B------:R-:W-:Y:S01]  /*49c0*/  LOP3.LUT R12, R35, UR17, R32, 0x96, !PT ;  /* 0x00000011230c7c12 */ /* 0x000fe2000f8e9620 */
[----:B------:R-:W-:Y:S01]  /*49d0*/  FMUL.FTZ R171, R3, c[0x0][0x23c] ;  /* 0x00008f0003ab7a20 */ /* 0x000fe20000410000 */
[----:B------:R-:W-:Y:S01]  /*49e0*/  LOP3.LUT R32, R7, UR12, R34, 0x96, !PT ;  /* 0x0000000c07207c12 */ /* 0x000fe2000f8e9622 */
[----:B------:R-:W-:Y:S01]  /*49f0*/  FFMA.FTZ R157, R29, c[0x0][0x23c], -R212 ;  /* 0x00008f001d9d7a23 */ /* 0x000fe200000108d4 */
[----:B------:R-:W-:Y:S01]  /*4a00*/  FSETP.NEU.FTZ.AND P1, PT, R3, -INF , PT ;  /* 0xff8000000300780b */ /* 0x000fe20003f3d000 */
[----:B------:R-:W-:Y:S01]  /*4a10*/  IMAD.WIDE.U32 R12, R12, -0x326172a9, RZ ;  /* 0xcd9e8d570c0c7825 */ /* 0x000fe200078e00ff */
[----:B------:R-:W1:Y:S02]  /*4a20*/  MUFU.EX2 R158, R158 ;  /* 0x0000009e009e7308 */ /* 0x000e640000000800 */
[----:B------:R-:W-:Y:S01]  /*4a30*/  FSEL R171, R171, RZ, P1 ;  /* 0x000000ffabab7208 */ /* 0x000fe20000800000 */
[----:B------:R-:W-:-:S04]  /*4a40*/  IMAD.WIDE.U32 R32, R32, -0x326172a9, RZ ;  /* 0xcd9e8d5720207825 */ /* 0x000fc800078e00ff */
[--C-:B------:R-:W-:Y:S01]  /*4a50*/  FFMA.FTZ R156, R30, c[0x0][0x23c], -R171.reuse ;  /* 0x00008f001e9c7a23 */ /* 0x100fe200000108ab */
[----:B------:R-:W-:Y:S01]  /*4a60*/  SHF.R.U32.HI R15, RZ, 0x10, R32 ;  /* 0x00000010ff0f7819 */ /* 0x000fe20000011620 */
[--C-:B------:R-:W-:Y:S01]  /*4a70*/  FFMA.FTZ R161, R26, c[0x0][0x23c], -R171.reuse ;  /* 0x00008f001aa17a23 */ /* 0x100fe200000108ab */
[----:B------:R-:W-:Y:S01]  /*4a80*/  LOP3.LUT R12, R33, UR6, R12, 0x96, !PT ;  /* 0x00000006210c7c12 */ /* 0x000fe2000f8e960c */
[--C-:B------:R-:W-:Y:S01]  /*4a90*/  FFMA.FTZ R154, R24, c[0x0][0x23c], -R171.reuse ;  /* 0x00008f00189a7a23 */ /* 0x100fe200000108ab */
[----:B------:R-:W-:Y:S01]  /*4aa0*/  LOP3.LUT R0, R15, 0xff, RZ, 0xc0, !PT ;  /* 0x000000ff0f007812 */ /* 0x000fe200078ec0ff */
[----:B------:R-:W-:Y:S01]  /*4ab0*/  FFMA.FTZ R163, R28, c[0x0][0x23c], -R171 ;  /* 0x00008f001ca37a23 */ /* 0x000fe200000108ab */
[C---:B------:R-:W-:Y:S01]  /*4ac0*/  LOP3.LUT R15, R12.reuse, 0xffff, RZ, 0xc0, !PT ;  /* 0x0000ffff0c0f7812 */ /* 0x040fe200078ec0ff */
[----:B------:R-:W-:Y:S01]  /*4ad0*/  FFMA.FTZ R152, R25, c[0x0][0x23c], -R212 ;  /* 0x00008f0019987a23 */ /* 0x000fe200000108d4 */
[----:B------:R-:W-:Y:S01]  /*4ae0*/  SHF.R.U32.HI R4, RZ, 0x10, R12 ;  /* 0x00000010ff047819 */ /* 0x000fe2000001160c */
[----:B------:R-:W-:Y:S01]  /*4af0*/  MUFU.EX2 R156, R156 ;  /* 0x0000009c009c7308 */ /* 0x000fe20000000800 */
[----:B------:R-:W-:Y:S01]  /*4b00*/  LOP3.LUT R2, R12, 0xff, RZ, 0xc0, !PT ;  /* 0x000000ff0c027812 */ /* 0x000fe200078ec0ff */
[----:B------:R-:W-:Y:S01]  /*4b10*/  FFMA.FTZ R151, R9, c[0x0][0x23c], -R212 ;  /* 0x00008f0009977a23 */ /* 0x000fe200000108d4 */
[----:B------:R-:W-:Y:S01]  /*4b20*/  SHF.R.U32.HI R5, RZ, 0x18, R12 ;  /* 0x00000018ff057819 */ /* 0x000fe2000001160c */
[----:B------:R-:W-:Y:S01]  /*4b30*/  FFMA.FTZ R155, R11, c[0x0][0x23c], -R212 ;  /* 0x00008f000b9b7a23 */ /* 0x000fe200000108d4 */
[----:B------:R-:W-:Y:S01]  /*4b40*/  LOP3.LUT R12, R13, UR15, R14, 0x96, !PT ;  /* 0x0000000f0d0c7c12 */ /* 0x000fe2000f8e960e */
[----:B------:R-:W-:Y:S01]  /*4b50*/  FFMA.FTZ R150, R21, c[0x0][0x23c], -R212 ;  /* 0x00008f0015967a23 */ /* 0x000fe200000108d4 */
[----:B------:R-:W-:Y:S01]  /*4b60*/  LOP3.LUT R4, R4, 0xff, RZ, 0xc0, !PT ;  /* 0x000000ff04047812 */ /* 0x000fe200078ec0ff */
[----:B------:R-:W-:Y:S01]  /*4b70*/  MUFU.EX2 R161, R161 ;  /* 0x000000a100a17308 */ /* 0x000fe20000000800 */
[----:B------:R-:W-:Y:S01]  /*4b80*/  SHF.R.U32.HI R15, RZ, 0x8, R15 ;  /* 0x00000008ff0f7819 */ /* 0x000fe2000001160f */
[----:B------:R-:W-:Y:S01]  /*4b90*/  IMAD.WIDE.U32 R12, R12, -0x2daee0ad, RZ ;  /* 0xd2511f530c0c7825 */ /* 0x000fe200078e00ff */
[C---:B------:R-:W-:Y:S01]  /*4ba0*/  LOP3.LUT R16, R32.reuse, 0xffff, RZ, 0xc0, !PT ;  /* 0x0000ffff20107812 */ /* 0x040fe200078ec0ff */
[----:B------:R-:W-:Y:S01]  /*4bb0*/  LDSM.16.MT88.4 R24, [R188+0xc800] ;  /* 0x00c80000bc18783b */ /* 0x000fe20000004200 */
[----:B------:R-:W-:Y:S01]  /*4bc0*/  LOP3.LUT R19, R32, 0xff, RZ, 0xc0, !PT ;  /* 0x000000ff20137812 */ /* 0x000fe200078ec0ff */
[----:B------:R-:W-:Y:S01]  /*4bd0*/  FFMA.FTZ R153, R22, c[0x0][0x23c], -R171 ;  /* 0x00008f0016997a23 */ /* 0x000fe200000108ab */
[----:B------:R-:W-:Y:S01]  /*4be0*/  SHF.R.U32.HI R7, RZ, 0x18, R32 ;  /* 0x00000018ff077819 */ /* 0x000fe20000011620 */
[----:B------:R-:W2:Y:S01]  /*4bf0*/  MUFU.EX2 R154, R154 ;  /* 0x0000009a009a7308 */ /* 0x000ea20000000800 */
[----:B------:R-:W-:Y:S01]  /*4c00*/  PRMT R5, R4, 0x5410, R5 ;  /* 0x0000541004057816 */ /* 0x000fe20000000005 */
[----:B------:R-:W3:Y:S01]  /*4c10*/  LDSM.16.MT88.4 R32, [R187+0x10000] ;  /* 0x01000000bb20783b */ /* 0x000ee20000004200 */
[----:B------:R-:W-:Y:S01]  /*4c20*/  PRMT R15, R2, 0x5410, R15 ;  /* 0x00005410020f7816 */ /* 0x000fe2000000000f */
[----:B------:R-:W-:Y:S01]  /*4c30*/  FFMA.FTZ R133, R18, c[0x0][0x23c], -R171 ;  /* 0x00008f0012857a23 */ /* 0x000fe200000108ab */
[----:B------:R-:W-:Y:S01]  /*4c40*/  LOP3.LUT R4, R12, 0xffff, RZ, 0xc0, !PT ;  /* 0x0000ffff0c047812 */ /* 0x000fe200078ec0ff */
[--C-:B------:R-:W-:Y:S01]  /*4c50*/  HSET2.LE.AND R117, R5, R162.reuse, PT ;  /* 0x000000a205757233 */ /* 0x100fe20003803000 */
[----:B------:R-:W-:Y:S01]  /*4c60*/  SHF.R.U32.HI R16, RZ, 0x8, R16 ;  /* 0x00000008ff107819 */ /* 0x000fe20000011610 */
[----:B------:R-:W4:Y:S01]  /*4c70*/  MUFU.EX2 R163, R163 ;  /* 0x000000a300a37308 */ /* 0x000f220000000800 */
[----:B------:R-:W-:Y:S01]  /*4c80*/  PRMT R7, R0, 0x5410, R7 ;  /* 0x0000541000077816 */ /* 0x000fe20000000007 */
[--C-:B------:R-:W-:Y:S01]  /*4c90*/  HSET2.LE.AND R116, R15, R162.reuse, PT ;  /* 0x000000a20f747233 */ /* 0x100fe20003803000 */
[----:B-1----:R-:W-:Y:S01]  /*4ca0*/  F2FP.PACK_AB R5, R158, R159 ;  /* 0x0000009f9e05723e */ /* 0x002fe200000000ff */
[--C-:B------:R-:W-:Y:S01]  /*4cb0*/  FFMA.FTZ R160, R8, c[0x0][0x23c], -R171.reuse ;  /* 0x00008f0008a07a23 */ /* 0x100fe200000108ab */
[----:B------:R-:W-:Y:S01]  /*4cc0*/  SHF.R.U32.HI R4, RZ, 0x8, R4 ;  /* 0x00000008ff047819 */ /* 0x000fe20000011604 */
[--C-:B------:R-:W-:Y:S01]  /*4cd0*/  HSET2.LE.AND R119, R7, R162.reuse, PT ;  /* 0x000000a207777233 */ /* 0x100fe20003803000 */
[----:B------:R-:W-:Y:S01]  /*4ce0*/  LOP3.LUT R9, R12, 0xff, RZ, 0xc0, !PT ;  /* 0x000000ff0c097812 */ /* 0x000fe200078ec0ff */
[----:B------:R-:W-:Y:S01]  /*4cf0*/  MUFU.EX2 R157, R157 ;  /* 0x0000009d009d7308 */ /* 0x000fe20000000800 */
[----:B------:R-:W-:Y:S01]  /*4d00*/  PRMT R19, R19, 0x5410, R16 ;  /* 0x0000541013137816 */ /* 0x000fe20000000010 */
[----:B------:R-:W-:Y:S01]  /*4d10*/  LDSM.16.MT88.4 R20, [R187+0xc800] ;  /* 0x00c80000bb14783b */ /* 0x000fe20000004200 */
[----:B------:R-:W-:Y:S01]  /*4d20*/  LOP3.LUT R116, R116, R5, RZ, 0xc0, !PT ;  /* 0x0000000574747212 */ /* 0x000fe200078ec0ff */
[--C-:B------:R-:W-:Y:S01]  /*4d30*/  FFMA.FTZ R210, R172, c[0x0][0x23c], -R171.reuse ;  /* 0x00008f00acd27a23 */ /* 0x100fe200000108ab */
[----:B------:R-:W-:Y:S01]  /*4d40*/  LOP3.LUT R11, R13, UR5, R6, 0x96, !PT ;  /* 0x000000050d0b7c12 */ /* 0x000fe2000f8e9606 */
[--C-:B------:R-:W-:Y:S01]  /*4d50*/  HSET2.LE.AND R19, R19, R162.reuse, PT ;  /* 0x000000a213137233 */ /* 0x100fe20003803000 */
[----:B------:R-:W-:Y:S01]  /*4d60*/  PRMT R9, R9, 0x5410, R4 ;  /* 0x0000541009097816 */ /* 0x000fe20000000004 */
[----:B------:R-:W1:Y:S01]  /*4d70*/  MUFU.EX2 R152, R152 ;  /* 0x0000009800987308 */ /* 0x000e620000000800 */
[----:B------:R-:W5:Y:S01]  /*4d80*/  LDSM.16.MT88.4 R4, [R191+0xc800] ;  /* 0x00c80000bf04783b */ /* 0x000f620000004200 */
[----:B--2---:R-:W-:Y:S01]  /*4d90*/  F2FP.PACK_AB R2, R154, R161 ;  /* 0x000000a19a02723e */ /* 0x004fe200000000ff */
[--C-:B------:R-:W-:Y:S01]  /*4da0*/  FFMA.FTZ R173, R138, c[0x0][0x23c], -R171.reuse ;  /* 0x00008f008aad7a23 */ /* 0x100fe200000108ab */
[----:B----4-:R-:W-:Y:S01]  /*4db0*/  F2FP.PACK_AB R0, R163, R156 ;  /* 0x0000009ca300723e */ /* 0x010fe200000000ff */
[--C-:B------:R-:W-:Y:S01]  /*4dc0*/  HSET2.LE.AND R142, R9, R162.reuse, PT ;  /* 0x000000a2098e7233 */ /* 0x100fe20003803000 */
[----:B------:R-:W-:Y:S01]  /*4dd0*/  LOP3.LUT R119, R119, R2, RZ, 0xc0, !PT ;  /* 0x0000000277777212 */ /* 0x000fe200078ec0ff */
[----:B------:R-:W-:Y:S01]  /*4de0*/  FFMA.FTZ R2, R17, c[0x0][0x23c], -R212 ;  /* 0x00008f0011027a23 */ /* 0x000fe200000108d4 */
[----:B------:R-:W-:Y:S01]  /*4df0*/  LOP3.LUT R117, R117, R0, RZ, 0xc0, !PT ;  /* 0x0000000075757212 */ /* 0x000fe200078ec0ff */
[--C-:B------:R-:W-:Y:S01]  /*4e00*/  FFMA.FTZ R17, R10, c[0x0][0x23c], -R171.reuse ;  /* 0x00008f000a117a23 */ /* 0x100fe200000108ab */
[----:B------:R-:W-:Y:S01]  /*4e10*/  SHF.R.U32.HI R0, RZ, 0x10, R12 ;  /* 0x00000010ff007819 */ /* 0x000fe2000001160c */
[----:B------:R-:W-:Y:S01]  /*4e20*/  MUFU.EX2 R155, R155 ;  /* 0x0000009b009b7308 */ /* 0x000fe20000000800 */
[----:B------:R-:W-:Y:S01]  /*4e30*/  LOP3.LUT R16, R11, 0xffff, RZ, 0xc0, !PT ;  /* 0x0000ffff0b107812 */ /* 0x000fe200078ec0ff */
[--C-:B------:R-:W-:Y:S01]  /*4e40*/  FFMA.FTZ R172, R136, c[0x0][0x23c], -R171.reuse ;  /* 0x00008f0088ac7a23 */ /* 0x100fe200000108ab */
[----:B------:R-:W-:Y:S01]  /*4e50*/  LOP3.LUT R10, R0, 0xff, RZ, 0xc0, !PT ;  /* 0x000000ff000a7812 */ /* 0x000fe200078ec0ff */
[----:B------:R-:W-:Y:S01]  /*4e60*/  FFMA.FTZ R175, R214, c[0x0][0x23c], -R171 ;  /* 0x00008f00d6af7a23 */ /* 0x000fe200000108ab */
[----:B-1----:R-:W-:Y:S01]  /*4e70*/  F2FP.PACK_AB R118, R152, R157 ;  /* 0x0000009d9876723e */ /* 0x002fe200000000ff */
[----:B------:R-:W-:Y:S01]  /*4e80*/  LDSM.16.MT88.4 R28, [R189+0xc800] ;  /* 0x00c80000bd1c783b */ /* 0x000fe20000004200 */
[--C-:B------:R-:W-:Y:S01]  /*4e90*/  SHF.R.U32.HI R141, RZ, 0x10, R11.reuse ;  /* 0x00000010ff8d7819 */ /* 0x100fe2000001160b */
[----:B------:R-:W-:Y:S01]  /*4ea0*/  MUFU.EX2 R150, R150 ;  /* 0x0000009600967308 */ /* 0x000fe20000000800 */
[----:B------:R-:W-:Y:S01]  /*4eb0*/  LOP3.LUT R118, R19, R118, RZ, 0xc0, !PT ;  /* 0x0000007613767212 */ /* 0x000fe200078ec0ff */
[----:B------:R-:W-:Y:S01]  /*4ec0*/  FFMA.FTZ R214, R217, c[0x0][0x23c], -R212 ;  /* 0x00008f00d9d67a23 */ /* 0x000fe200000108d4 */
[----:B------:R-:W-:Y:S01]  /*4ed0*/  SHF.R.U32.HI R143, RZ, 0x18, R12 ;  /* 0x00000018ff8f7819 */ /* 0x000fe2000001160c */
[----:B------:R-:W-:Y:S01]  /*4ee0*/  FFMA.FTZ R215, R215, c[0x0][0x23c], -R212 ;  /* 0x00008f00d7d77a23 */ /* 0x000fe200000108d4 */
[----:B------:R-:W-:Y:S01]  /*4ef0*/  LOP3.LUT R165, R11, 0xff, RZ, 0xc0, !PT ;  /* 0x000000ff0ba57812 */ /* 0x000fe200078ec0ff */
[----:B------:R-:W-:Y:S01]  /*4f00*/  LDSM.16.MT88.4 R12, [R191+0xe800] ;  /* 0x00e80000bf0c783b */ /* 0x000fe20000004200 */
[----:B------:R-:W-:Y:S01]  /*4f10*/  SHF.R.U32.HI R8, RZ, 0x18, R11 ;  /* 0x00000018ff087819 */ /* 0x000fe2000001160b */
[----:B------:R-:W-:Y:S01]  /*4f20*/  MUFU.EX2 R151, R151 ;  /* 0x0000009700977308 */ /* 0x000fe20000000800 */
[C---:B------:R-:W-:Y:S01]  /*4f30*/  HMMA.16816.F32 R128, R116.reuse, R36, RZ ;  /* 0x000000247480723c */ /* 0x040fe200000018ff */
[----:B------:R-:W-:Y:S01]  /*4f40*/  SHF.R.U32.HI R16, RZ, 0x8, R16 ;  /* 0x00000008ff107819 */ /* 0x000fe20000011610 */
[----:B------:R-:W-:Y:S01]  /*4f50*/  FFMA.FTZ R213, R213, c[0x0][0x23c], -R212 ;  /* 0x00008f00d5d57a23 */ /* 0x000fe200000108d4 */
[----:B------:R-:W-:Y:S01]  /*4f60*/  LOP3.LUT R141, R141, 0xff, RZ, 0xc0, !PT ;  /* 0x000000ff8d8d7812 */ /* 0x000fe200078ec0ff */
[----:B------:R-:W-:Y:S01]  /*4f70*/  FFMA.FTZ R174, R174, c[0x0][0x23c], -R171 ;  /* 0x00008f00aeae7a23 */ /* 0x000fe200000108ab */
[----:B------:R-:W-:Y:S01]  /*4f80*/  PRMT R143, R10, 0x5410, R143 ;  /* 0x000054100a8f7816 */ /* 0x000fe2000000008f */
[--C-:B------:R-:W-:Y:S01]  /*4f90*/  FFMA.FTZ R169, R169, c[0x0][0x23c], -R171.reuse ;  /* 0x00008f00a9a97a23 */ /* 0x100fe200000108ab */
[----:B------:R-:W1:Y:S01]  /*4fa0*/  MUFU.EX2 R2, R2 ;  /* 0x0000000200027308 */ /* 0x000e620000000800 */
[----:B------:R-:W-:Y:S01]  /*4fb0*/  HMMA.16816.F32 R36, R116, R38, RZ ;  /* 0x000000267424723c */ /* 0x000fe200000018ff */
[----:B------:R-:W-:Y:S01]  /*4fc0*/  PRMT R165, R165, 0x5410, R16 ;  /* 0x00005410a5a57816 */ /* 0x000fe20000000010 */
[----:B------:R-:W-:Y:S01]  /*4fd0*/  HSET2.LE.AND R143, R143, R162, PT ;  /* 0x000000a28f8f7233 */ /* 0x000fe20003803000 */
[----:B------:R-:W-:Y:S01]  /*4fe0*/  PRMT R141, R141, 0x5410, R8 ;  /* 0x000054108d8d7816 */ /* 0x000fe20000000008 */
[----:B------:R-:W-:-:S02]  /*4ff0*/  FFMA.FTZ R168, R168, c[0x0][0x23c], -R171 ;  /* 0x00008f00a8a87a23 */ /* 0x000fc400000108ab */
[--C-:B------:R-:W-:Y:S01]  /*5000*/  HSET2.LE.AND R140, R165, R162.reuse, PT ;  /* 0x000000a2a58c7233 */ /* 0x100fe20003803000 */
[----:B------:R-:W-:Y:S01]  /*5010*/  MUFU.EX2 R153, R153 ;  /* 0x0000009900997308 */ /* 0x000fe20000000800 */
[C---:B---3--:R-:W-:Y:S01]  /*5020*/  HMMA.16816.F32 R120, R116.reuse, R32, RZ ;  /* 0x000000207478723c */ /* 0x048fe200000018ff */
[----:B------:R-:W-:Y:S01]  /*5030*/  HSET2.LE.AND R141, R141, R162, PT ;  /* 0x000000a28d8d7233 */ /* 0x000fe20003803000 */
[----:B------:R-:W-:Y:S01]  /*5040*/  LOP3.LUT R165, R219, UR25, R164, 0x96, !PT ;  /* 0x00000019dba57c12 */ /* 0x000fe2000f8e96a4 */
[----:B------:R-:W-:Y:S02]  /*5050*/  FFMA.FTZ R164, R147, c[0x0][0x23c], -R212 ;  /* 0x00008f0093a47a23 */ /* 0x000fe400000108d4 */
[----:B------:R-:W-:Y:S02]  /*5060*/  FADD.FTZ R158, R159, R158 ;  /* 0x0000009e9f9e7221 */ /* 0x000fe40000010000 */
[----:B------:R-:W-:Y:S01]  /*5070*/  MUFU.EX2 R133, R133 ;  /* 0x0000008500857308 */ /* 0x000fe20000000800 */
[----:B-1----:R-:W-:Y:S01]  /*5080*/  F2FP.PACK_AB R9, R2, R151 ;  /* 0x000000970209723e */ /* 0x002fe200000000ff */
[C---:B------:R-:W-:Y:S01]  /*5090*/  HMMA.16816.F32 R80, R116.reuse, R84, RZ ;  /* 0x000000547450723c */ /* 0x040fe200000018ff */
[----:B------:R-:W-:Y:S01]  /*50a0*/  F2FP.PACK_AB R33, R150, R155 ;  /* 0x0000009b9621723e */ /* 0x000fe200000000ff */
[----:B------:R-:W-:Y:S01]  /*50b0*/  FADD.FTZ R156, R156, R163 ;  /* 0x000000a39c9c7221 */ /* 0x000fe20000010000 */
[----:B------:R-:W-:Y:S01]  /*50c0*/  LOP3.LUT R142, R142, R9, RZ, 0xc0, !PT ;  /* 0x000000098e8e7212 */ /* 0x000fe200078ec0ff */
[----:B------:R-:W-:Y:S01]  /*50d0*/  FADD.FTZ R157, R157, R158 ;  /* 0x0000009e9d9d7221 */ /* 0x000fe20000010000 */
[----:B------:R-:W-:Y:S01]  /*50e0*/  LOP3.LUT R140, R140, R33, RZ, 0xc0, !PT ;  /* 0x000000218c8c7212 */ /* 0x000fe200078ec0ff */
[----:B------:R-:W1:Y:S01]  /*50f0*/  MUFU.EX2 R0, R17 ;  /* 0x0000001100007308 */ /* 0x000e620000000800 */
[----:B------:R-:W2:Y:S01]  /*5100*/  LDSM.16.MT88.4 R8, [R188+0xe800] ;  /* 0x00e80000bc08783b */ /* 0x000ea20000004200 */
[----:B------:R-:W-:Y:S01]  /*5110*/  HMMA.16816.F32 R84, R116, R86, RZ ;  /* 0x000000567454723c */ /* 0x000fe200000018ff */
[----:B------:R-:W-:-:S02]  /*5120*/  FADD.FTZ R161, R161, R156 ;  /* 0x0000009ca1a17221 */ /* 0x000fc40000010000 */
[----:B------:R-:W-:Y:S02]  /*5130*/  FADD.FTZ R152, R152, R157 ;  /* 0x0000009d98987221 */ /* 0x000fe40000010000 */
[----:B------:R-:W-:Y:S01]  /*5140*/  FADD.FTZ R154, R154, R161 ;  /* 0x000000a19a9a7221 */ /* 0x000fe20000010000 */
[----:B------:R-:W3:Y:S01]  /*5150*/  MUFU.EX2 R160, R160 ;  /* 0x000000a000a07308 */ /* 0x000ee20000000800 */
[----:B------:R-:W-:Y:S01]  /*5160*/  FADD.FTZ R155, R155, R152 ;  /* 0x000000989b9b7221 */ /* 0x000fe20000010000 */
[C---:B------:R-:W-:Y:S03]  /*5170*/  HMMA.16816.F32 R72, R116.reuse, R76, RZ ;  /* 0x0000004c7448723c */ /* 0x040fe600000018ff */
[----:B------:R-:W-:Y:S01]  /*5180*/  FADD.FTZ R150, R150, R155 ;  /* 0x0000009b96967221 */ /* 0x000fe20000010000 */
[----:B-1----:R-:W-:Y:S01]  /*5190*/  F2FP.PACK_AB R144, R0, R133 ;  /* 0x000000850090723e */ /* 0x002fe200000000ff */
[----:B------:R-:W1:Y:S03]  /*51a0*/  LDSM.16.MT88.4 R16, [R189+0xe800] ;  /* 0x00e80000bd10783b */ /* 0x000e660000004200 */
[----:B------:R-:W-:Y:S01]  /*51b0*/  HMMA.16816.F32 R64, R116, R68, RZ ;  /* 0x000000447440723c */ /* 0x000fe200000018ff */
[----:B------:R-:W-:Y:S01]  /*51c0*/  MUFU.EX2 R164, R164 ;  /* 0x000000a400a47308 */ /* 0x000fe20000000800 */
[----:B------:R-:W-:Y:S01]  /*51d0*/  LOP3.LUT R143, R143, R144, RZ, 0xc0, !PT ;  /* 0x000000908f8f7212 */ /* 0x000fe200078ec0ff */
[----:B------:R-:W-:Y:S01]  /*51e0*/  FADD.FTZ R151, R151, R150 ;  /* 0x0000009697977221 */ /* 0x000fe20000010000 */
[----:B---3--:R-:W-:Y:S01]  /*51f0*/  F2FP.PACK_AB R32, R160, R153 ;  /* 0x00000099a020723e */ /* 0x008fe200000000ff */
[----:B------:R-:W-:-:S03]  /*5200*/  FADD.FTZ R153, R153, R154 ;  /* 0x0000009a99997221 */ /* 0x000fc60000010000 */
[C---:B------:R-:W-:Y:S01]  /*5210*/  HMMA.16816.F32 R88, R116.reuse, R92, RZ ;  /* 0x0000005c7458723c */ /* 0x040fe200000018ff */
[----:B------:R-:W-:Y:S01]  /*5220*/  MUFU.EX2 R210, R210 ;  /* 0x000000d200d27308 */ /* 0x000fe20000000800 */
[----:B------:R-:W-:Y:S01]  /*5230*/  LOP3.LUT R141, R141, R32, RZ, 0xc0, !PT ;  /* 0x000000208d8d7212 */ /* 0x000fe200078ec0ff */
[----:B------:R-:W-:Y:S02]  /*5240*/  FADD.FTZ R160, R160, R153 ;  /* 0x00000099a0a07221 */ /* 0x000fe40000010000 */
[----:B------:R-:W-:Y:S02]  /*5250*/  FADD.FTZ R151, R2, R151 ;  /* 0x0000009702977221 */ /* 0x000fe40000010000 */
[----:B------:R-:W-:Y:S01]  /*5260*/  FADD.FTZ R133, R133, R160 ;  /* 0x000000a085857221 */ /* 0x000fe20000010000 */
[----:B------:R-:W-:Y:S01]  /*5270*/  HMMA.16816.F32 R68, R116, R70, RZ ;  /* 0x000000467444723c */ /* 0x000fe200000018ff */
[----:B------:R-:W-:Y:S02]  /*5280*/  MUFU.EX2 R173, R173 ;  /* 0x000000ad00ad7308 */ /* 0x000fe40000000800 */
[----:B------:R-:W-:-:S05]  /*5290*/  FADD.FTZ R133, R0, R133 ;  /* 0x0000008500857221 */ /* 0x000fca0000010000 */
[C---:B-----5:R-:W-:Y:S01]  /*52a0*/  HMMA.16816.F32 R128, R140.reuse, R4, R128 ;  /* 0x000000048c80723c */ /* 0x060fe20000001880 */
[----:B------:R-:W-:Y:S07]  /*52b0*/  MUFU.EX2 R172, R172 ;  /* 0x000000ac00ac7308 */ /* 0x000fee0000000800 */
[----:B------:R-:W-:Y:S01]  /*52c0*/  HMMA.16816.F32 R36, R140, R6, R36 ;  /* 0x000000068c24723c */ /* 0x000fe20000001824 */
[----:B------:R-:W3:Y:S01]  /*52d0*/  LDSM.16.MT88.4 R4, [R187+0xe800] ;  /* 0x00e80000bb04783b */ /* 0x000ee20000004200 */
[----:B------:R-:W-:Y:S06]  /*52e0*/  MUFU.EX2 R175, R175 ;  /* 0x000000af00af7308 */ /* 0x000fec0000000800 */
[----:B------:R-:W-:Y:S02]  /*52f0*/  HMMA.16816.F32 R92, R116, R94, RZ ;  /* 0x0000005e745c723c */ /* 0x000fe400000018ff */
[----:B------:R-:W-:Y:S06]  /*5300*/  MUFU.EX2 R214, R214 ;  /* 0x000000d600d67308 */ /* 0x000fec0000000800 */
[C---:B--2---:R-:W-:Y:S02]  /*5310*/  HMMA.16816.F32 R80, R140.reuse, R8, R80 ;  /* 0x000000088c50723c */ /* 0x044fe40000001850 */
[----:B------:R-:W-:Y:S06]  /*5320*/  MUFU.EX2 R215, R215 ;  /* 0x000000d700d77308 */ /* 0x000fec0000000800 */
[C---:B------:R-:W-:Y:S01]  /*5330*/  HMMA.16816.F32 R84, R140.reuse, R10, R84 ;  /* 0x0000000a8c54723c */ /* 0x040fe20000001854 */
[----:B------:R-:W2:Y:S01]  /*5340*/  LDSM.16.MT88.4 R8, [R189+0x10800] ;  /* 0x01080000bd08783b */ /* 0x000ea20000004200 */
[----:B------:R-:W-:Y:S06]  /*5350*/  MUFU.EX2 R213, R213 ;  /* 0x000000d500d57308 */ /* 0x000fec0000000800 */
[----:B-1----:R-:W-:Y:S02]  /*5360*/  HMMA.16816.F32 R72, R140, R16, R72 ;  /* 0x000000108c48723c */ /* 0x002fe40000001848 */
[----:B------:R-:W-:Y:S05]  /*5370*/  MUFU.EX2 R174, R174 ;  /* 0x000000ae00ae7308 */ /* 0x000fea0000000800 */
[----:B------:R-:W-:Y:S01]  /*5380*/  LOP3.LUT R16, R167, UR26, R220, 0x96, !PT ;  /* 0x0000001aa7107c12 */ /* 0x000fe2000f8e96dc */
[----:B------:R-:W-:Y:S01]  /*5390*/  HMMA.16816.F32 R76, R116, R78, RZ ;  /* 0x0000004e744c723c */ /* 0x000fe200000018ff */
[----:B------:R-:W-:Y:S01]  /*53a0*/  FFMA.FTZ R167, R137, c[0x0][0x23c], -R212 ;  /* 0x00008f0089a77a23 */ /* 0x000fe200000108d4 */
[----:B------:R-:W-:Y:S02]  /*53b0*/  MUFU.EX2 R169, R169 ;  /* 0x000000a900a97308 */ /* 0x000fe40000000800 */
[----:B------:R-:W-:-:S04]  /*53c0*/  IMAD.WIDE.U32 R16, R16, -0x2daee0ad, RZ ;  /* 0xd2511f5310107825 */ /* 0x000fc800078e00ff */
[C---:B------:R-:W-:Y:S01]  /*53d0*/  HMMA.16816.F32 R64, R140.reuse, R12, R64 ;  /* 0x0000000c8c40723c */ /* 0x040fe20000001840 */
[----:B------:R-:W-:Y:S01]  /*53e0*/  LOP3.LUT R220, R17, UR21, R218, 0x96, !PT ;  /* 0x0000001511dc7c12 */ /* 0x000fe2000f8e96da */
[----:B------:R-:W-:Y:S01]  /*53f0*/  IMAD.WIDE.U32 R218, R165, -0x326172a9, RZ ;  /* 0xcd9e8d57a5da7825 */ /* 0x000fe200078e00ff */
[----:B------:R-:W-:Y:S03]  /*5400*/  MUFU.EX2 R167, R167 ;  /* 0x000000a700a77308 */ /* 0x000fe60000000800 */
[----:B------:R-:W-:Y:S01]  /*5410*/  IMAD.WIDE.U32 R220, R220, -0x326172a9, RZ ;  /* 0xcd9e8d57dcdc7825 */ /* 0x000fe200078e00ff */
[----:B------:R-:W-:Y:S01]  /*5420*/  LOP3.LUT R166, R219, UR24, R166, 0x96, !PT ;  /* 0x00000018dba67c12 */ /* 0x000fe2000f8e96a6 */
[C---:B------:R-:W-:Y:S01]  /*5430*/  HMMA.16816.F32 R68, R140.reuse, R14, R68 ;  /* 0x0000000e8c44723c */ /* 0x040fe20000001844 */
[----:B------:R-:W1:Y:S01]  /*5440*/  LDSM.16.MT88.4 R12, [R191+0x10800] ;  /* 0x01080000bf0c783b */ /* 0x000e620000004200 */
[----:B------:R-:W-:Y:S01]  /*5450*/  FFMA.FTZ R165, R145, c[0x0][0x23c], -R212 ;  /* 0x00008f0091a57a23 */ /* 0x000fe200000108d4 */
[----:B------:R-:W-:Y:S01]  /*5460*/  LOP3.LUT R218, R221, UR20, R218, 0x96, !PT ;  /* 0x00000014ddda7c12 */ /* 0x000fe2000f8e96da */
[----:B------:R-:W-:Y:S01]  /*5470*/  MUFU.EX2 R168, R168 ;  /* 0x000000a800a87308 */ /* 0x000fe20000000800 */
[----:B------:R-:W-:Y:S03]  /*5480*/  LDSM.16.MT88.4 R144, [R187+0x10800] ;  /* 0x01080000bb90783b */ /* 0x000fe60000004200 */
[----:B---3--:R-:W-:Y:S01]  /*5490*/  HMMA.16816.F32 R88, R140, R4, R88 ;  /* 0x000000048c58723c */ /* 0x008fe20000001858 */
[----:B------:R-:W-:-:S03]  /*54a0*/  IMAD.WIDE.U32 R218, R218, -0x2daee0ad, RZ ;  /* 0xd2511f53dada7825 */ /* 0x000fc600078e00ff */
[----:B------:R-:W3:Y:S04]  /*54b0*/  MUFU.EX2 R165, R165 ;  /* 0x000000a500a57308 */ /* 0x000ee80000000800 */
[----:B------:R-:W-:Y:S01]  /*54c0*/  HMMA.16816.F32 R92, R140, R6, R92 ;  /* 0x000000068c5c723c */ /* 0x000fe2000000185c */
[----:B------:R-:W4:Y:S07]  /*54d0*/  LDSM.16.MT88.4 R4, [R188+0x10800] ;  /* 0x01080000bc04783b */ /* 0x000f2e0000004200 */
[C---:B------:R-:W-:Y:S08]  /*54e0*/  HMMA.16816.F32 R104, R116.reuse, R124, RZ ;  /* 0x0000007c7468723c */ /* 0x040ff000000018ff */
[C---:B------:R-:W-:Y:S08]  /*54f0*/  HMMA.16816.F32 R96, R116.reuse, R100, RZ ;  /* 0x000000647460723c */ /* 0x040ff000000018ff */
[C---:B------:R-:W-:Y:S08]  /*5500*/  HMMA.16816.F32 R100, R116.reuse, R102, RZ ;  /* 0x000000667464723c */ /* 0x040ff000000018ff */
[C---:B------:R-:W-:Y:S08]  /*5510*/  HMMA.16816.F32 R124, R116.reuse, R126, RZ ;  /* 0x0000007e747c723c */ /* 0x040ff000000018ff */
[----:B------:R-:W-:Y:S08]  /*5520*/  HMMA.16816.F32 R108, R116, R112, RZ ;  /* 0x00000070746c723c */ /* 0x000ff000000018ff */
[----:B------:R-:W-:Y:S07]  /*5530*/  HMMA.16816.F32 R76, R140, R18, R76 ;  /* 0x000000128c4c723c */ /* 0x000fee000000184c */
[----:B------:R-:W-:Y:S01]  /*5540*/  IMAD.WIDE.U32 R18, R166, -0x2daee0ad, RZ ;  /* 0xd2511f53a6127825 */ /* 0x000fe200078e00ff */
[C---:B------:R-:W-:Y:S03]  /*5550*/  HMMA.16816.F32 R112, R116.reuse, R114, RZ ;  /* 0x000000727470723c */ /* 0x040fe600000018ff */
[----:B------:R-:W-:Y:S01]  /*5560*/  FFMA.FTZ R166, R139, c[0x0][0x23c], -R212 ;  /* 0x00008f008ba67a23 */ /* 0x000fe200000108d4 */
[----:B------:R-:W-:Y:S01]  /*5570*/  LOP3.LUT R222, R19, UR17, R16, 0x96, !PT ;  /* 0x0000001113de7c12 */ /* 0x000fe2000f8e9610 */
[----:B------:R-:W-:Y:S01]  /*5580*/  LDSM.16.MT88.4 R136, [R189+0xd000] ;  /* 0x00d00000bd88783b */ /* 0x000fe20000004200 */
[----:B------:R-:W-:Y:S01]  /*5590*/  LOP3.LUT R18, R219, UR12, R18, 0x96, !PT ;  /* 0x0000000cdb127c12 */ /* 0x000fe2000f8e9612 */
[----:B------:R-:W-:Y:S01]  /*55a0*/  FFMA.FTZ R212, R211, c[0x0][0x23c], -R212 ;  /* 0x00008f00d3d47a23 */ /* 0x000fe200000108d4 */
[----:B------:R-:W-:Y:S01]  /*55b0*/  HMMA.16816.F32 R56, R116, R60, RZ ;  /* 0x0000003c7438723c */ /* 0x000fe200000018ff */
[----:B------:R-:W-:Y:S01]  /*55c0*/  IMAD.WIDE.U32 R222, R222, -0x326172a9, RZ ;  /* 0xcd9e8d57dede7825 */ /* 0x000fe200078e00ff */
[----:B------:R-:W5:Y:S03]  /*55d0*/  MUFU.EX2 R166, R166 ;  /* 0x000000a600a67308 */ /* 0x000f660000000800 */
[----:B------:R-:W-:-:S03]  /*55e0*/  IMAD.WIDE.U32 R18, R18, -0x326172a9, RZ ;  /* 0xcd9e8d5712127825 */ /* 0x000fc600078e00ff */
[C---:B--2---:R-:W-:Y:S01]  /*55f0*/  HMMA.16816.F32 R104, R140.reuse, R8, R104 ;  /* 0x000000088c68723c */ /* 0x044fe20000001868 */
[----:B------:R-:W-:Y:S01]  /*5600*/  FFMA.FTZ R211, R170, c[0x0][0x23c], -R171 ;  /* 0x00008f00aad37a23 */ /* 0x000fe200000108ab */
[----:B------:R-:W-:Y:S01]  /*5610*/  SHF.R.U32.HI R16, RZ, 0x10, R18 ;  /* 0x00000010ff107819 */ /* 0x000fe20000011612 */
[----:B------:R-:W-:Y:S04]  /*5620*/  MUFU.EX2 R212, R212 ;  /* 0x000000d400d47308 */ /* 0x000fe80000000800 */
[----:B------:R-:W-:Y:S01]  /*5630*/  LOP3.LUT R8, R19, UR6, R222, 0x96, !PT ;  /* 0x0000000613087c12 */ /* 0x000fe2000f8e96de */
[C---:B-1----:R-:W-:Y:S03]  /*5640*/  HMMA.16816.F32 R96, R140.reuse, R12, R96 ;  /* 0x0000000c8c60723c */ /* 0x042fe60000001860 */
[C---:B------:R-:W-:Y:S01]  /*5650*/  LOP3.LUT R17, R8.reuse, 0xff, RZ, 0xc0, !PT ;  /* 0x000000ff08117812 */ /* 0x040fe200078ec0ff */
[----:B------:R-:W1:Y:S04]  /*5660*/  MUFU.EX2 R211, R211 ;  /* 0x000000d300d37308 */ /* 0x000e680000000800 */
[C---:B------:R-:W-:Y:S01]  /*5670*/  HMMA.16816.F32 R100, R140.reuse, R14, R100 ;  /* 0x0000000e8c64723c */ /* 0x040fe20000001864 */
[----:B------:R-:W2:Y:S07]  /*5680*/  LDSM.16.MT88.4 R12, [R191+0xd000] ;  /* 0x00d00000bf0c783b */ /* 0x000eae0000004200 */
[C---:B------:R-:W-:Y:S07]  /*5690*/  HMMA.16816.F32 R124, R140.reuse, R10, R124 ;  /* 0x0000000a8c7c723c */ /* 0x040fee000000187c */
[----:B------:R-:W-:Y:S01]  /*56a0*/  LOP3.LUT R10, R8, 0xffff, RZ, 0xc0, !PT ;  /* 0x0000ffff080a7812 */ /* 0x000fe200078ec0ff */
[----:B----4-:R-:W-:Y:S03]  /*56b0*/  HMMA.16816.F32 R108, R140, R4, R108 ;  /* 0x000000048c6c723c */ /* 0x010fe6000000186c */
[----:B------:R-:W-:-:S04]  /*56c0*/  SHF.R.U32.HI R10, RZ, 0x8, R10 ;  /* 0x00000008ff0a7819 */ /* 0x000fc8000001160a */
[--C-:B------:R-:W-:Y:S01]  /*56d0*/  SHF.R.U32.HI R5, RZ, 0x10, R8.reuse ;  /* 0x00000010ff057819 */ /* 0x100fe20000011608 */
[----:B------:R-:W-:Y:S01]  /*56e0*/  HMMA.16816.F32 R60, R116, R62, RZ ;  /* 0x0000003e743c723c */ /* 0x000fe200000018ff */
[----:B------:R-:W-:Y:S02]  /*56f0*/  SHF.R.U32.HI R8, RZ, 0x18, R8 ;  /* 0x00000018ff087819 */ /* 0x000fe40000011608 */
[----:B------:R-:W-:Y:S02]  /*5700*/  LOP3.LUT R5, R5, 0xff, RZ, 0xc0, !PT ;  /* 0x000000ff05057812 */ /* 0x000fe400078ec0ff */
[----:B------:R-:W-:Y:S02]  /*5710*/  LOP3.LUT R4, R18, 0xffff, RZ, 0xc0, !PT ;  /* 0x0000ffff12047812 */ /* 0x000fe400078ec0ff */
[----:B------:R-:W-:Y:S01]  /*5720*/  PRMT R17, R17, 0x5410, R10 ;  /* 0x0000541011117816 */ /* 0x000fe2000000000a */
[----:B------:R-:W-:Y:S01]  /*5730*/  HMMA.16816.F32 R112, R140, R6, R112 ;  /* 0x000000068c70723c */ /* 0x000fe20000001870 */
[----:B------:R-:W-:-:S02]  /*5740*/  PRMT R5, R5, 0x5410, R8 ;  /* 0x0000541005057816 */ /* 0x000fc40000000008 */
[----:B------:R-:W-:Y:S01]  /*5750*/  SHF.R.U32.HI R19, RZ, 0x18, R18 ;  /* 0x00000018ff137819 */ /* 0x000fe20000011612 */
[----:B------:R-:W4:Y:S02]  /*5760*/  LDSM.16.MT88.4 R8, [R187+0xd000] ;  /* 0x00d00000bb08783b */ /* 0x000f240000004200 */
[--C-:B------:R-:W-:Y:S01]  /*5770*/  HSET2.LE.AND R5, R5, R162.reuse, PT ;  /* 0x000000a205057233 */ /* 0x100fe20003803000 */
[----:B------:R-:W-:Y:S01]  /*5780*/  SHF.R.U32.HI R6, RZ, 0x8, R4 ;  /* 0x00000008ff067819 */ /* 0x000fe20000011604 */
[----:B------:R-:W-:Y:S01]  /*5790*/  HMMA.16816.F32 R56, R140, R20, R56 ;  /* 0x000000148c38723c */ /* 0x000fe20000001838 */
[----:B------:R-:W-:Y:S01]  /*57a0*/  LOP3.LUT R4, R16, 0xff, RZ, 0xc0, !PT ;  /* 0x000000ff10047812 */ /* 0x000fe200078ec0ff */
[----:B------:R-:W-:Y:S01]  /*57b0*/  HSET2.LE.AND R16, R17, R162, PT ;  /* 0x000000a211107233 */ /* 0x000fe20003803000 */
[----:B---3--:R-:W-:Y:S01]  /*57c0*/  F2FP.PACK_AB R7, R165, R164 ;  /* 0x000000a4a507723e */ /* 0x008fe200000000ff */
[----:B------:R-:W-:Y:S01]  /*57d0*/  FADD.FTZ R164, R164, R151 ;  /* 0x00000097a4a47221 */ /* 0x000fe20000010000 */
[----:B------:R-:W-:-:S02]  /*57e0*/  PRMT R19, R4, 0x5410, R19 ;  /* 0x0000541004137816 */ /* 0x000fc40000000013 */
[----:B------:R-:W-:Y:S01]  /*57f0*/  LOP3.LUT R21, R18, 0xff, RZ, 0xc0, !PT ;  /* 0x000000ff12157812 */ /* 0x000fe200078ec0ff */
[C---:B------:R-:W-:Y:S01]  /*5800*/  HMMA.16816.F32 R120, R140.reuse, R144, R120 ;  /* 0x000000908c78723c */ /* 0x040fe20000001878 */
[----:B------:R-:W-:Y:S01]  /*5810*/  F2FP.PACK_AB R18, R173, R210 ;  /* 0x000000d2ad12723e */ /* 0x000fe200000000ff */
[--C-:B------:R-:W-:Y:S01]  /*5820*/  HSET2.LE.AND R19, R19, R162.reuse, PT ;  /* 0x000000a213137233 */ /* 0x100fe20003803000 */
[----:B------:R-:W-:Y:S01]  /*5830*/  PRMT R21, R21, 0x5410, R6 ;  /* 0x0000541015157816 */ /* 0x000fe20000000006 */
[----:B------:R-:W-:Y:S01]  /*5840*/  FADD.FTZ R210, R210, R133 ;  /* 0x00000085d2d27221 */ /* 0x000fe20000010000 */
[----:B------:R-:W-:Y:S01]  /*5850*/  LOP3.LUT R16, R16, R7, RZ, 0xc0, !PT ;  /* 0x0000000710107212 */ /* 0x000fe200078ec0ff */
[----:B------:R-:W-:Y:S01]  /*5860*/  FADD.FTZ R165, R165, R164 ;  /* 0x000000a4a5a57221 */ /* 0x000fe20000010000 */
[----:B------:R-:W-:Y:S01]  /*5870*/  LOP3.LUT R17, R5, R18, RZ, 0xc0, !PT ;  /* 0x0000001205117212 */ /* 0x000fe200078ec0ff */
[----:B------:R-:W-:Y:S01]  /*5880*/  HSET2.LE.AND R18, R21, R162, PT ;  /* 0x000000a215127233 */ /* 0x000fe20003803000 */
[----:B------:R-:W3:Y:S01]  /*5890*/  LDSM.16.MT88.4 R4, [R188+0xf000] ;  /* 0x00f00000bc04783b */ /* 0x000ee20000004200 */
[----:B------:R-:W-:Y:S01]  /*58a0*/  HMMA.16816.F32 R60, R140, R22, R60 ;  /* 0x000000168c3c723c */ /* 0x000fe2000000183c */
[----:B-----5:R-:W-:Y:S01]  /*58b0*/  F2FP.PACK_AB R145, R167, R166 ;  /* 0x000000a6a791723e */ /* 0x020fe200000000ff */
[----:B------:R-:W-:Y:S01]  /*58c0*/  FADD.FTZ R173, R173, R210 ;  /* 0x000000d2adad7221 */ /* 0x000fe20000010000 */
[----:B------:R-:W-:Y:S01]  /*58d0*/  F2FP.PACK_AB R144, R175, R172 ;  /* 0x000000acaf90723e */ /* 0x000fe200000000ff */
[----:B------:R-:W-:Y:S01]  /*58e0*/  LDSM.16.MT88.4 R20, [R187+0xf000] ;  /* 0x00f00000bb14783b */ /* 0x000fe20000004200 */
[----:B------:R-:W-:Y:S01]  /*58f0*/  LOP3.LUT R18, R18, R145, RZ, 0xc0, !PT ;  /* 0x0000009112127212 */ /* 0x000fe200078ec0ff */
[----:B------:R-:W-:Y:S01]  /*5900*/  FADD.FTZ R166, R166, R165 ;  /* 0x000000a5a6a67221 */ /* 0x000fe20000010000 */
[----:B------:R-:W-:Y:S01]  /*5910*/  LOP3.LUT R19, R19, R144, RZ, 0xc0, !PT ;  /* 0x0000009013137212 */ /* 0x000fe200078ec0ff */
[----:B------:R-:W-:Y:S01]  /*5920*/  HMMA.16816.F32 R40, R116, R44, RZ ;  /* 0x0000002c7428723c */ /* 0x000fe200000018ff */
[----:B------:R-:W-:-:S02]  /*5930*/  FADD.FTZ R172, R172, R173 ;  /* 0x000000adacac7221 */ /* 0x000fc40000010000 */
[----:B------:R-:W-:Y:S02]  /*5940*/  FADD.FTZ R167, R167, R166 ;  /* 0x000000a6a7a77221 */ /* 0x000fe40000010000 */
[----:B------:R-:W-:-:S03]  /*5950*/  FADD.FTZ R175, R175, R172 ;  /* 0x000000acafaf7221 */ /* 0x000fc60000010000 */
[C---:B------:R-:W-:Y:S08]  /*5960*/  HMMA.16816.F32 R48, R116.reuse, R52, RZ ;  /* 0x000000347430723c */ /* 0x040ff000000018ff */
[C---:B------:R-:W-:Y:S08]  /*5970*/  HMMA.16816.F32 R44, R116.reuse, R46, RZ ;  /* 0x0000002e742c723c */ /* 0x040ff000000018ff */
[C---:B------:R-:W-:Y:S08]  /*5980*/  HMMA.16816.F32 R52, R116.reuse, R54, RZ ;  /* 0x000000367434723c */ /* 0x040ff000000018ff */
[----:B------:R-:W-:Y:S01]  /*5990*/  HMMA.16816.F32 R116, R116, R34, RZ ;  /* 0x000000227474723c */ /* 0x000fe200000018ff */
[----:B------:R-:W-:Y:S07]  /*59a0*/  LDSM.16.MT88.4 R32, [R188+0xd000] ;  /* 0x00d00000bc20783b */ /* 0x000fee0000004200 */
[C---:B--2---:R-:W-:Y:S08]  /*59b0*/  HMMA.16816.F32 R128, R16.reuse, R12, R128 ;  /* 0x0000000c1080723c */ /* 0x044ff00000001880 */
[C---:B------:R-:W-:Y:S01]  /*59c0*/  HMMA.16816.F32 R36, R16.reuse, R14, R36 ;  /* 0x0000000e1024723c */ /* 0x040fe20000001824 */
[----:B------:R-:W2:Y:S07]  /*59d0*/  LDSM.16.MT88.4 R12, [R191+0x11000] ;  /* 0x01100000bf0c783b */ /* 0x000eae0000004200 */
[C---:B----4-:R-:W-:Y:S08]  /*59e0*/  HMMA.16816.F32 R56, R16.reuse, R8, R56 ;  /* 0x000000081038723c */ /* 0x050ff00000001838 */
[C---:B------:R-:W-:Y:S01]  /*59f0*/  HMMA.16816.F32 R60, R16.reuse, R10, R60 ;  /* 0x0000000a103c723c */ /* 0x040fe2000000183c */
[----:B------:R-:W4:Y:S07]  /*5a00*/  LDSM.16.MT88.4 R8, [R189+0x11000] ;  /* 0x01100000bd08783b */ /* 0x000f2e0000004200 */
[C---:B---3--:R-:W-:Y:S08]  /*5a10*/  HMMA.16816.F32 R80, R16.reuse, R4, R80 ;  /* 0x000000041050723c */ /* 0x048ff00000001850 */
[----:B------:R-:W-:Y:S01]  /*5a20*/  HMMA.16816.F32 R84, R16, R6, R84 ;  /* 0x000000061054723c */ /* 0x000fe20000001854 */
[----:B------:R-:W3:Y:S07]  /*5a30*/  LDSM.16.MT88.4 R4, [R188+0x11000] ;  /* 0x01100000bc04783b */ /* 0x000eee0000004200 */
[C---:B------:R-:W-:Y:S08]  /*5a40*/  HMMA.16816.F32 R48, R140.reuse, R24, R48 ;  /* 0x000000188c30723c */ /* 0x040ff00000001830 */
[C---:B------:R-:W-:Y:S01]  /*5a50*/  HMMA.16816.F32 R52, R140.reuse, R26, R52 ;  /* 0x0000001a8c34723c */ /* 0x040fe20000001834 */
[----:B------:R-:W5:Y:S07]  /*5a60*/  LDSM.16.MT88.4 R24, [R189+0xf000] ;  /* 0x00f00000bd18783b */ /* 0x000f6e0000004200 */
[C---:B------:R-:W-:Y:S08]  /*5a70*/  HMMA.16816.F32 R40, R140.reuse, R28, R40 ;  /* 0x0000001c8c28723c */ /* 0x040ff00000001828 */
[C---:B------:R-:W-:Y:S01]  /*5a80*/  HMMA.16816.F32 R44, R140.reuse, R30, R44 ;  /* 0x0000001e8c2c723c */ /* 0x040fe2000000182c */
[----:B------:R-:W1:Y:S07]  /*5a90*/  LDSM.16.MT88.4 R28, [R191+0xf000] ;  /* 0x00f00000bf1c783b */ /* 0x000e6e0000004200 */
[----:B------:R-:W-:Y:S01]  /*5aa0*/  HMMA.16816.F32 R116, R140, R146, R116 ;  /* 0x000000928c74723c */ /* 0x000fe20000001874 */
[----:B------:R-:W1:Y:S04]  /*5ab0*/  LDSM.16.MT88.4 R144, [R187+0x11000] ;  /* 0x01100000bb90783b */ /* 0x000e680000004200 */
[----:B------:R-:W-:Y:S03]  /*5ac0*/  LDSM.16.MT88.4 R140, [R189+0xd800] ;  /* 0x00d80000bd8c783b */ /* 0x000fe60000004200 */
[C---:B--2---:R-:W-:Y:S07]  /*5ad0*/  HMMA.16816.F32 R96, R16.reuse, R12, R96 ;  /* 0x0000000c1060723c */ /* 0x044fee0000001860 */
[----:B------:R-:W-:Y:S01]  /*5ae0*/  LOP3.LUT R12, R223, UR15, R220, 0x96, !PT ;  /* 0x0000000fdf0c7c12 */ /* 0x000fe2000f8e96dc */
[----:B----4-:R-:W-:Y:S04]  /*5af0*/  HMMA.16816.F32 R104, R16, R8, R104 ;  /* 0x000000081068723c */ /* 0x010fe80000001868 */
[----:B------:R-:W-:-:S04]  /*5b00*/  IMAD.WIDE.U32 R12, R12, -0x2daee0ad, RZ ;  /* 0xd2511f530c0c7825 */ /* 0x000fc800078e00ff */
[C---:B------:R-:W-:Y:S01]  /*5b10*/  HMMA.16816.F32 R124, R16.reuse, R10, R124 ;  /* 0x0000000a107c723c */ /* 0x040fe2000000187c */
[----:B------:R-:W-:Y:S02]  /*5b20*/  LOP3.LUT R218, R13, UR5, R218, 0x96, !PT ;  /* 0x000000050dda7c12 */ /* 0x000fe4000f8e96da */
[----:B------:R-:W-:Y:S02]  /*5b30*/  LOP3.LUT R8, R12, 0xffff, RZ, 0xc0, !PT ;  /* 0x0000ffff0c087812 */ /* 0x000fe400078ec0ff */
[----:B------:R-:W-:Y:S02]  /*5b40*/  SHF.R.U32.HI R9, RZ, 0x10, R12 ;  /* 0x00000010ff097819 */ /* 0x000fe4000001160c */
[----:B------:R-:W-:Y:S01]  /*5b50*/  SHF.R.U32.HI R10, RZ, 0x10, R218 ;  /* 0x00000010ff0a7819 */ /* 0x000fe200000116da */
[----:B------:R-:W-:Y:S03]  /*5b60*/  HMMA.16816.F32 R88, R16, R20, R88 ;  /* 0x000000141058723c */ /* 0x000fe60000001858 */
[----:B------:R-:W-:-:S04]  /*5b70*/  LOP3.LUT R10, R10, 0xff, RZ, 0xc0, !PT ;  /* 0x000000ff0a0a7812 */ /* 0x000fc800078ec0ff */
[----:B------:R-:W-:Y:S01]  /*5b80*/  SHF.R.U32.HI R20, RZ, 0x8, R8 ;  /* 0x00000008ff147819 */ /* 0x000fe20000011608 */
[----:B------:R-:W-:Y:S01]  /*5b90*/  HMMA.16816.F32 R92, R16, R22, R92 ;  /* 0x00000016105c723c */ /* 0x000fe2000000185c */
[----:B------:R-:W-:Y:S02]  /*5ba0*/  LOP3.LUT R8, R9, 0xff, RZ, 0xc0, !PT ;  /* 0x000000ff09087812 */ /* 0x000fe400078ec0ff */
[----:B------:R-:W-:-:S04]  /*5bb0*/  LOP3.LUT R21, R218, 0xff, RZ, 0xc0, !PT ;  /* 0x000000ffda157812 */ /* 0x000fc800078ec0ff */
[----:B------:R-:W-:Y:S01]  /*5bc0*/  SHF.R.U32.HI R23, RZ, 0x18, R12 ;  /* 0x00000018ff177819 */ /* 0x000fe2000001160c */
[----:B---3--:R-:W-:Y:S03]  /*5bd0*/  HMMA.16816.F32 R108, R16, R4, R108 ;  /* 0x00000004106c723c */ /* 0x008fe6000000186c */
[----:B------:R-:W-:-:S04]  /*5be0*/  PRMT R23, R8, 0x5410, R23 ;  /* 0x0000541008177816 */ /* 0x000fc80000000017 */
[----:B------:R-:W-:Y:S01]  /*5bf0*/  SHF.R.U32.HI R5, RZ, 0x18, R218 ;  /* 0x00000018ff057819 */ /* 0x000fe200000116da */
[C---:B-----5:R-:W-:Y:S01]  /*5c00*/  HMMA.16816.F32 R72, R16.reuse, R24, R72 ;  /* 0x000000181048723c */ /* 0x060fe20000001848 */
[----:B------:R-:W-:Y:S02]  /*5c10*/  LOP3.LUT R4, R218, 0xffff, RZ, 0xc0, !PT ;  /* 0x0000ffffda047812 */ /* 0x000fe400078ec0ff */
[----:B------:R-:W-:Y:S02]  /*5c20*/  PRMT R5, R10, 0x5410, R5 ;  /* 0x000054100a057816 */ /* 0x000fe40000000005 */
[----:B------:R-:W2:Y:S01]  /*5c30*/  LDSM.16.MT88.4 R8, [R191+0xf800] ;  /* 0x00f80000bf08783b */ /* 0x000ea20000004200 */
[----:B------:R-:W-:Y:S02]  /*5c40*/  SHF.R.U32.HI R4, RZ, 0x8, R4 ;  /* 0x00000008ff047819 */ /* 0x000fe40000011604 */
[----:B------:R-:W-:Y:S01]  /*5c50*/  HMMA.16816.F32 R40, R16, R136, R40 ;  /* 0x000000881028723c */ /* 0x000fe20000001828 */
[----:B------:R-:W-:Y:S01]  /*5c60*/  LOP3.LUT R25, R12, 0xff, RZ, 0xc0, !PT ;  /* 0x000000ff0c197812 */ /* 0x000fe200078ec0ff */
[----:B------:R-:W-:Y:S01]  /*5c70*/  HSET2.LE.AND R5, R5, R162, PT ;  /* 0x000000a205057233 */ /* 0x000fe20003803000 */
[----:B------:R-:W-:-:S02]  /*5c80*/  PRMT R21, R21, 0x5410, R4 ;  /* 0x0000541015157816 */ /* 0x000fc40000000004 */
[----:B------:R-:W-:Y:S02]  /*5c90*/  PRMT R25, R25, 0x5410, R20 ;  /* 0x0000541019197816 */ /* 0x000fe40000000014 */
[----:B-1----:R-:W-:Y:S01]  /*5ca0*/  F2FP.PACK_AB R20, R211, R174 ;  /* 0x000000aed314723e */ /* 0x002fe200000000ff */
[----:B------:R-:W-:Y:S01]  /*5cb0*/  HMMA.16816.F32 R44, R16, R138, R44 ;  /* 0x0000008a102c723c */ /* 0x000fe2000000182c */
[----:B------:R-:W-:Y:S01]  /*5cc0*/  HSET2.LE.AND R4, R21, R162, PT ;  /* 0x000000a215047233 */ /* 0x000fe20003803000 */
[----:B------:R-:W-:Y:S01]  /*5cd0*/  F2FP.PACK_AB R21, R212, R213 ;  /* 0x000000d5d415723e */ /* 0x000fe200000000ff */
[----:B------:R-:W-:Y:S01]  /*5ce0*/  LDSM.16.MT88.4 R136, [R188+0xd800] ;  /* 0x00d80000bc88783b */ /* 0x000fe20000004200 */
[----:B------:R-:W-:Y:S01]  /*5cf0*/  LOP3.LUT R5, R5, R20, RZ, 0xc0, !PT ;  /* 0x0000001405057212 */ /* 0x000fe200078ec0ff */
[----:B------:R-:W-:-:S03]  /*5d00*/  FADD.FTZ R174, R174, R175 ;  /* 0x000000afaeae7221 */ /* 0x000fc60000010000 */
[----:B------:R-:W-:Y:S01]  /*5d10*/  HMMA.16816.F32 R48, R16, R32, R48 ;  /* 0x000000201030723c */ /* 0x000fe20000001830 */
[----:B------:R-:W-:-:S07]  /*5d20*/  FADD.FTZ R174, R211, R174 ;  /* 0x000000aed3ae7221 */ /* 0x000fce0000010000 */
        /* <DEDUP_REMOVED lines=8> */
[C---:B------:R-:W-:Y:S07]  /*5db0*/  HMMA.16816.F32 R112, R16.reuse, R6, R112 ;  /* 0x000000061070723c */ /* 0x040fee0000001870 */
[--C-:B------:R-:W-:Y:S01]  /*5dc0*/  HSET2.LE.AND R6, R25, R162.reuse, PT ;  /* 0x000000a219067233 */ /* 0x100fe20003803000 */
[----:B------:R-:W-:Y:S01]  /*5dd0*/  HMMA.16816.F32 R120, R16, R144, R120 ;  /* 0x000000901078723c */ /* 0x000fe20000001878 */
[----:B------:R-:W-:Y:S01]  /*5de0*/  HSET2.LE.AND R7, R23, R162, PT ;  /* 0x000000a217077233 */ /* 0x000fe20003803000 */
[----:B------:R-:W-:Y:S01]  /*5df0*/  F2FP.PACK_AB R23, R215, R214 ;  /* 0x000000d6d717723e */ /* 0x000fe200000000ff */
[----:B------:R-:W-:Y:S01]  /*5e00*/  LDSM.16.MT88.4 R24, [R188+0xf800] ;  /* 0x00f80000bc18783b */ /* 0x000fe20000004200 */
[----:B------:R-:W-:Y:S01]  /*5e10*/  LOP3.LUT R6, R6, R21, RZ, 0xc0, !PT ;  /* 0x0000001506067212 */ /* 0x000fe200078ec0ff */
[----:B------:R-:W-:Y:S01]  /*5e20*/  FADD.FTZ R214, R214, R167 ;  /* 0x000000a7d6d67221 */ /* 0x000fe20000010000 */
[----:B------:R-:W-:-:S02]  /*5e30*/  LOP3.LUT R4, R4, R23, RZ, 0xc0, !PT ;  /* 0x0000001704047212 */ /* 0x000fc400078ec0ff */
[----:B------:R-:W-:Y:S01]  /*5e40*/  HMMA.16816.F32 R116, R16, R146, R116 ;  /* 0x000000921074723c */ /* 0x000fe20000001874 */
[----:B------:R-:W3:Y:S01]  /*5e50*/  LDSM.16.MT88.4 R16, [R191+0x11800] ;  /* 0x01180000bf10783b */ /* 0x000ee20000004200 */
[----:B------:R-:W-:Y:S01]  /*5e60*/  F2FP.PACK_AB R144, R168, R169 ;  /* 0x000000a9a890723e */ /* 0x000fe200000000ff */
[----:B------:R-:W-:Y:S02]  /*5e70*/  FADD.FTZ R214, R215, R214 ;  /* 0x000000d6d7d67221 */ /* 0x000fe40000010000 */
[----:B------:R-:W4:Y:S01]  /*5e80*/  LDSM.16.MT88.4 R20, [R187+0xf800] ;  /* 0x00f80000bb14783b */ /* 0x000f220000004200 */
[----:B------:R-:W-:Y:S01]  /*5e90*/  LOP3.LUT R7, R7, R144, RZ, 0xc0, !PT ;  /* 0x0000009007077212 */ /* 0x000fe200078ec0ff */
[----:B------:R-:W-:Y:S02]  /*5ea0*/  FADD.FTZ R213, R213, R214 ;  /* 0x000000d6d5d57221 */ /* 0x000fe40000010000 */
[----:B------:R-:W-:Y:S02]  /*5eb0*/  FADD.FTZ R169, R169, R174 ;  /* 0x000000aea9a97221 */ /* 0x000fe40000010000 */
[----:B------:R-:W-:-:S02]  /*5ec0*/  FADD.FTZ R213, R212, R213 ;  /* 0x000000d5d4d57221 */ /* 0x000fc40000010000 */
[----:B--2---:R-:W-:Y:S01]  /*5ed0*/  HMMA.16816.F32 R64, R4, R8, R64 ;  /* 0x000000080440723c */ /* 0x004fe20000001840 */
[----:B------:R-:W-:-:S07]  /*5ee0*/  FADD.FTZ R211, R168, R169 ;  /* 0x000000a9a8d37221 */ /* 0x000fce0000010000 */
[C---:B-1----:R-:W-:Y:S08]  /*5ef0*/  HMMA.16816.F32 R128, R4.reuse, R12, R128 ;  /* 0x0000000c0480723c */ /* 0x042ff00000001880 */
[C---:B------:R-:W-:Y:S01]  /*5f00*/  HMMA.16816.F32 R36, R4.reuse, R14, R36 ;  /* 0x0000000e0424723c */ /* 0x040fe20000001824 */
[----:B------:R-:W1:Y:S07]  /*5f10*/  LDSM.16.MT88.4 R12, [R189+0x11800] ;  /* 0x01180000bd0c783b */ /* 0x000e6e0000004200 */
        /* <DEDUP_REMOVED lines=15> */
[C---:B----4-:R-:W-:Y:S08]  /*6010*/  HMMA.16816.F32 R88, R4.reuse, R20, R88 ;  /* 0x000000140458723c */ /* 0x050ff00000001858 */
        /* <DEDUP_REMOVED lines=8> */
[----:B------:R-:W1:Y:S01]  /*60a0*/  LDC.U8 R210, c[0x0][0x2d8] ;  /* 0x0000b600ffd27b82 */ /* 0x000e620000000000 */
[----:B------:R-:W-:Y:S01]  /*60b0*/  IMAD.WIDE.U32 R216, R148, -0x326172a9, RZ ;  /* 0xcd9e8d5794d87825 */ /* 0x000fe200078e00ff */
[----:B------:R-:W-:Y:S01]  /*60c0*/  ISETP.GE.AND P4, PT, R208, c[0x0][0x220], PT ;  /* 0x00008800d0007a0c */ /* 0x000fe20003f86270 */
[----:B------:R-:W-:Y:S01]  /*60d0*/  ULDC.64 UR6, c[0x0][0x1a0] ;  /* 0x0000680000067ab9 */ /* 0x000fe20000000a00 */
[----:B------:R-:W-:Y:S01]  /*60e0*/  ISETP.GE.AND P3, PT, R201, c[0x0][0x220], PT ;  /* 0x00008800c9007a0c */ /* 0x000fe20003f66270 */
[----:B------:R-:W-:Y:S01]  /*60f0*/  IMAD.MOV.U32 R0, RZ, RZ, R3 ;  /* 0x000000ffff007224 */ /* 0x000fe200078e0003 */
[----:B------:R-:W-:Y:S01]  /*6100*/  LOP3.LUT R214, R217, R149, RZ, 0x3c, !PT ;  /* 0x00000095d9d67212 */ /* 0x000fe200078e3cff */
[----:B------:R-:W-:Y:S01]  /*6110*/  IMAD.MOV.U32 R133, RZ, RZ, R132 ;  /* 0x000000ffff857224 */ /* 0x000fe200078e0084 */
[----:B------:R-:W-:Y:S01]  /*6120*/  ISETP.GE.AND P2, PT, R200, c[0x0][0x220], PT ;  /* 0x00008800c8007a0c */ /* 0x000fe20003f46270 */
[----:B------:R-:W-:Y:S01]  /*6130*/  IMAD.WIDE.U32 R218, R134, -0x2daee0ad, RZ ;  /* 0xd2511f5386da7825 */ /* 0x000fe200078e00ff */
[----:B------:R-:W-:-:S02]  /*6140*/  ULEA.HI.SX32 UR31, UR8, 0xfffffffe, 0x1a ;  /* 0xfffffffe081f7891 */ /* 0x000fc4000f8fd23f */
[----:B------:R-:W-:Y:S01]  /*6150*/  USHF.L.U64.HI UR28, UR6, 0x4, UR7 ;  /* 0x00000004061c7899 */ /* 0x000fe20008010207 */
[----:B------:R-:W-:Y:S01]  /*6160*/  IMAD.WIDE.U32 R214, R214, -0x2daee0ad, RZ ;  /* 0xd2511f53d6d67825 */ /* 0x000fe200078e00ff */
[----:B------:R-:W-:Y:S01]  /*6170*/  USHF.L.U32 UR29, UR6, 0x4, URZ ;  /* 0x00000004061d7899 */ /* 0x000fe2000800063f */
[----:B-1----:R-:W-:Y:S01]  /*6180*/  PRMT R210, R210, 0x7054, R210 ;  /* 0x00007054d2d27816 */ /* 0x002fe200000000d2 */
[----:B------:R-:W-:Y:S05]  /*6190*/  BRA `(.L_x_535) ;  /* 0x0000068000007947 */ /* 0x000fea0003800000 */
.L_x_537:
        /* <DEDUP_REMOVED lines=13> */
[C---:B------:R-:W-:Y:S02]  /*6270*/  IADD3 R132, P1, R137.reuse, UR11, RZ ;  /* 0x0000000b89847c10 */ /* 0x040fe4000ff3e0ff */
[----:B------:R-:W-:Y:S02]  /*6280*/  LEA.HI.X R134, R134, R207, R3, 0x6, P0 ;  /* 0x000000cf86867211 */ /* 0x000fe400000f3403 */
[C---:B------:R-:W-:Y:S02]  /*6290*/  @!P4 LEA R142, P0, R137.reuse, c[0x0][0x168], 0x1 ;  /* 0x00005a00898eca11 */ /* 0x040fe400078008ff */
[C-C-:B------:R-:W-:Y:S02]  /*62a0*/  @!P3 LEA.HI.X R141, R137.reuse, c[0x0][0x16c], R134.reuse, 0x1, P6 ;  /* 0x00005b00898dba11 */ /* 0x140fe400030f0c86 */
[C-C-:B------:R-:W-:Y:S02]  /*62b0*/  @!P4 LEA.HI.X R143, R137.reuse, c[0x0][0x16c], R134.reuse, 0x1, P0 ;  /* 0x00005b00898fca11 */ /* 0x140fe400000f0c86 */
[----:B------:R-:W-:Y:S02]  /*62c0*/  @!P3 LEA R146, P6, R132, c[0x0][0x168], 0x1 ;  /* 0x00005a008492ba11 */ /* 0x000fe400078c08ff */
[----:B------:R-:W-:Y:S01]  /*62d0*/  IADD3.X R3, R134, UR9, RZ, P1, !PT ;  /* 0x0000000986037c10 */ /* 0x000fe20008ffe4ff */
[----:B------:R-:W-:Y:S01]  /*62e0*/  @!PT LDS RZ, [RZ] ;  /* 0x00000000fffff984 */ /* 0x000fe20000000800 */
[----:B------:R-:W-:Y:S01]  /*62f0*/  @!PT LDS RZ, [RZ] ;  /* 0x00000000fffff984 */ /* 0x000fe20000000800 */
[----:B------:R-:W-:Y:S01]  /*6300*/  @!PT LDS RZ, [RZ] ;  /* 0x00000000fffff984 */ /* 0x000fe20000000800 */
[----:B------:R1:W-:Y:S01]  /*6310*/  @!P4 LDGSTS.E.BYPASS.LTC128B.128 [R199+0x6000], [R142.64] ;  /* 0x060000008ec7cfae */ /* 0x0003e2000b901d52 */
[C---:B------:R-:W-:Y:S02]  /*6320*/  @!P2 LEA R138, P1, R137.reuse, c[0x0][0x168], 0x1 ;  /* 0x00005a00898aaa11 */ /* 0x040fe400078208ff */
[C-C-:B------:R-:W-:Y:S01]  /*6330*/  @!P3 LEA.HI.X R147, R132.reuse, c[0x0][0x16c], R3.reuse, 0x1, P6 ;  /* 0x00005b008493ba11 */ /* 0x140fe200030f0c03 */
[----:B------:R1:W-:Y:S01]  /*6340*/  @P3 STS.128 [R199+0x8000], RZ ;  /* 0x008000ffc7003388 */ /* 0x0003e20000000c00 */
[----:B------:R-:W-:Y:S02]  /*6350*/  @!P2 LEA.HI.X R139, R137, c[0x0][0x16c], R134, 0x1, P1 ;  /* 0x00005b00898baa11 */ /* 0x000fe400008f0c86 */
[C---:B------:R-:W-:Y:S01]  /*6360*/  @!P4 LEA R150, P1, R132.reuse, c[0x0][0x168], 0x1 ;  /* 0x00005a008496ca11 */ /* 0x040fe200078208ff */
[----:B------:R-:W-:Y:S01]  /*6370*/  @!PT LDS RZ, [RZ] ;  /* 0x00000000fffff984 */ /* 0x000fe20000000800 */
[----:B------:R-:W-:Y:S01]  /*6380*/  @!PT LDS RZ, [RZ] ;  /* 0x00000000fffff984 */ /* 0x000fe20000000800 */
[----:B------:R-:W-:Y:S01]  /*6390*/  @!PT LDS RZ, [RZ] ;  /* 0x00000000fffff984 */ /* 0x000fe20000000800 */
[----:B------:R1:W-:Y:S01]  /*63a0*/  @!P3 LDGSTS.E.BYPASS.LTC128B.128 [R199+0x8000], [R140.64+0x80] ;  /* 0x080000808cc7bfae */ /* 0x0003e2000b901d52 */
[C---:B------:R-:W-:Y:S02]  /*63b0*/  IADD3 R2, P0, R132.reuse, UR11, RZ ;  /* 0x0000000b84027c10 */ /* 0x040fe4000ff1e0ff */
[----:B------:R-:W-:Y:S01]  /*63c0*/  @!P4 LEA.HI.X R151, R132, c[0x0][0x16c], R3, 0x1, P1 ;  /* 0x00005b008497ca11 */ /* 0x000fe200008f0c03 */
[----:B------:R1:W-:Y:S01]  /*63d0*/  @P2 STS.128 [R199+0xa000], RZ ;  /* 0x00a000ffc7002388 */ /* 0x0003e20000000c00 */
[C---:B------:R-:W-:Y:S02]  /*63e0*/  @!P4 LEA R148, P1, R2.reuse, c[0x0][0x168], 0x1 ;  /* 0x00005a000294ca11 */ /* 0x040fe400078208ff */
[----:B------:R-:W-:Y:S01]  /*63f0*/  @!P3 LEA R154, P6, R2, c[0x0][0x168], 0x1 ;  /* 0x00005a00029aba11 */ /* 0x000fe200078c08ff */
[----:B------:R-:W-:Y:S01]  /*6400*/  @!PT LDS RZ, [RZ] ;  /* 0x00000000fffff984 */ /* 0x000fe20000000800 */
[----:B------:R-:W-:Y:S01]  /*6410*/  @!PT LDS RZ, [RZ] ;  /* 0x00000000fffff984 */ /* 0x000fe20000000800 */
[----:B------:R-:W-:Y:S01]  /*6420*/  @!PT LDS RZ, [RZ] ;  /* 0x00000000fffff984 */ /* 0x000fe20000000800 */
[----:B------:R1:W-:Y:S01]  /*6430*/  @!P2 LDGSTS.E.BYPASS.LTC128B.128 [R199+0xa000], [R138.64+0x100] ;  /* 0x0a0001008ac7afae */ /* 0x0003e2000b901d52 */
[----:B------:R-:W-:Y:S02]  /*6440*/  IADD3.X R137, R3, UR9, RZ, P0, !PT ;  /* 0x0000000903897c10 */ /* 0x000fe400087fe4ff */
[----:B------:R-:W-:Y:S01]  /*6450*/  @!P2 LEA R144, P0, R132, c[0x0][0x168], 0x1 ;  /* 0x00005a008490aa11 */ /* 0x000fe200078008ff */
[----:B------:R1:W-:Y:S01]  /*6460*/  @P4 STS.128 [R199+0x6800], RZ ;  /* 0x006800ffc7004388 */ /* 0x0003e20000000c00 */
[----:B------:R-:W-:Y:S02]  /*6470*/  @!P4 LEA.HI.X R149, R2, c[0x0][0x16c], R137, 0x1, P1 ;  /* 0x00005b000295ca11 */ /* 0x000fe400008f0c89 */
[----:B------:R-:W-:Y:S01]  /*6480*/  @!P2 LEA.HI.X R145, R132, c[0x0][0x16c], R3, 0x1, P0 ;  /* 0x00005b008491aa11 */ /* 0x000fe200000f0c03 */
[----:B------:R-:W-:Y:S01]  /*6490*/  @!PT LDS RZ, [RZ] ;  /* 0x00000000fffff984 */ /* 0x000fe20000000800 */
[----:B------:R-:W-:Y:S01]  /*64a0*/  @!PT LDS RZ, [RZ] ;  /* 0x00000000fffff984 */ /* 0x000fe20000000800 */
[----:B------:R-:W-:Y:S01]  /*64b0*/  @!PT LDS RZ, [RZ] ;  /* 0x00000000fffff984 */ /* 0x000fe20000000800 */
[----:B------:R1:W-:Y:S01]  /*64c0*/  @!P4 LDGSTS.E.BYPASS.LTC128B.128 [R199+0x6800], [R150.64] ;  /* 0x0680000096c7cfae */ /* 0x0003e2000b901d52 */
[C-C-:B------:R-:W-:Y:S02]  /*64d0*/  @!P3 LEA.HI.X R155, R2.reuse, c[0x0][0x16c], R137.reuse, 0x1, P6 ;  /* 0x00005b00029bba11 */ /* 0x140fe400030f0c89 */
[C---:B------:R-:W-:Y:S01]  /*64e0*/  @!P2 LEA R152, P1, R2.reuse, c[0x0][0x168], 0x1 ;  /* 0x00005a000298aa11 */ /* 0x040fe200078208ff */
[----:B------:R1:W-:Y:S01]  /*64f0*/  @P3 STS.128 [R199+0x8800], RZ ;  /* 0x008800ffc7003388 */ /* 0x0003e20000000c00 */
[C---:B------:R-:W-:Y:S02]  /*6500*/  IADD3 R3, P0, R2.reuse, UR11, RZ ;  /* 0x0000000b02037c10 */ /* 0x040fe4000ff1e0ff */
[----:B------:R-:W-:Y:S01]  /*6510*/  @!P2 LEA.HI.X R153, R2, c[0x0][0x16c], R137, 0x1, P1 ;  /* 0x00005b000299aa11 */ /* 0x000fe200008f0c89 */
[----:B------:R-:W-:Y:S01]  /*6520*/  @!PT LDS RZ, [RZ] ;  /* 0x00000000fffff984 */ /* 0x000fe20000000800 */
[----:B------:R-:W-:Y:S01]  /*6530*/  @!PT LDS RZ, [RZ] ;  /* 0x00000000fffff984 */ /* 0x000fe20000000800 */
[----:B------:R-:W-:Y:S01]  /*6540*/  @!PT LDS RZ, [RZ] ;  /* 0x00000000fffff984 */ /* 0x000fe20000000800 */
[----:B------:R1:W-:Y:S01]  /*6550*/  @!P3 LDGSTS.E.BYPASS.LTC128B.128 [R199+0x8800], [R146.64+0x80] ;  /* 0x0880008092c7bfae */ /* 0x0003e2000b901d52 */
[C---:B------:R-:W-:Y:S02]  /*6560*/  @!P4 LEA R136, P6, R3.reuse, c[0x0][0x168], 0x1 ;  /* 0x00005a000388ca11 */ /* 0x040fe400078c08ff */
        /* <DEDUP_REMOVED lines=43> */
.L_x_535:
[----:B------:R-:W-:Y:S01]  /*6820*/  USHF.R.S32.HI UR4, URZ, 0x1f, UR31 ;  /* 0x0000001f3f047899 */ /* 0x000fe2000801141f */
[----:B------:R-:W-:Y:S04]  /*6830*/  DEPBAR.LE SB0, 0x0 ;  /* 0x000080000000791a */ /* 0x000fe80000000000 */
[----:B------:R-:W-:Y:S01]  /*6840*/  BAR.SYNC.DEFER_BLOCKING 0x0 ;  /* 0x0000000000007b1d */ /* 0x000fe20000010000 */
[----:B------:R-:W-:Y:S02]  /*6850*/  UIMAD UR4, UR4, UR6, URZ ;  /* 0x00000006040472a4 */ /* 0x000fe4000f8e023f */
[----:B------:R-:W-:Y:S02]  /*6860*/  UIMAD.WIDE.U32 UR32, UR31, UR6, URZ ;  /* 0x000000061f2072a5 */ /* 0x000fe4000f8e003f */
[----:B------:R-:W-:Y:S04]  /*6870*/  UIMAD UR4, UR31, UR7, UR4 ;  /* 0x000000071f0472a4 */ /* 0x000fe8000f8e0204 */
[----:B------:R-:W-:Y:S01]  /*6880*/  UIADD3 UR4, UR33, UR4, URZ ;  /* 0x0000000421047290 */ /* 0x000fe2000fffe03f */
[----:B------:R-:W-:Y:S02]  /*6890*/  IMAD.U32 R2, RZ, RZ, UR32 ;  /* 0x00000020ff027e24 */ /* 0x000fe4000f8e00ff */
[----:B------:R-:W-:Y:S03]  /*68a0*/  IMAD.U32 R3, RZ, RZ, UR33 ;  /* 0x00000021ff037e24 */ /* 0x000fe6000f8e00ff */
[----:B------:R-:W-:Y:S01]  /*68b0*/  IMAD.U32 R221, RZ, RZ, UR4 ;  /* 0x00000004ffdd7e24 */ /* 0x000fe2000f8e00ff */
[C---:B------:R-:W-:Y:S04]  /*68c0*/  LEA R3, P1, R2.reuse, R202, 0x6 ;  /* 0x000000ca02037211 */ /* 0x040fe800078230ff */
[C---:B------:R-:W-:Y:S02]  /*68d0*/  @!P4 LEA R232, P0, R3.reuse, c[0x0][0x170], 0x1 ;  /* 0x00005c0003e8ca11 */ /* 0x040fe400078008ff */
[----:B------:R-:W-:Y:S01]  /*68e0*/  LEA.HI.X R132, R2, R198, R221, 0x6, P1 ;  /* 0x000000c602847211 */ /* 0x000fe200008f34dd */
[----:B------:R-:W-:Y:S01]  /*68f0*/  @P4 STS.128 [R199+0xc000], RZ ;  /* 0x00c000ffc7004388 */ /* 0x000fe20000000c00 */
[C---:B------:R-:W-:Y:S02]  /*6900*/  @!P3 LEA R226, P1, R3.reuse, c[0x0][0x170], 0x1 ;  /* 0x00005c0003e2ba11 */ /* 0x040fe400078208ff */
[C-C-:B------:R-:W-:Y:S02]  /*6910*/  @!P4 LEA.HI.X R233, R3.reuse, c[0x0][0x174], R132.reuse, 0x1, P0 ;  /* 0x00005d0003e9ca11 */ /* 0x140fe400000f0c84 */
[C-C-:B------:R-:W-:Y:S02]  /*6920*/  @!P3 LEA.HI.X R227, R3.reuse, c[0x0][0x174], R132.reuse, 0x1, P1 ;  /* 0x00005d0003e3ba11 */ /* 0x140fe400008f0c84 */
[C---:B------:R-:W-:Y:S01]  /*6930*/  @!P2 LEA R224, P0, R3.reuse, c[0x0][0x170], 0x1 ;  /* 0x00005c0003e0aa11 */ /* 0x040fe200078008ff */
[----:B------:R-:W-:Y:S01]  /*6940*/  @!PT LDS RZ, [RZ] ;  /* 0x00000000fffff984 */ /* 0x000fe20000000800 */
[----:B------:R-:W-:Y:S01]  /*6950*/  @!PT LDS RZ, [RZ] ;  /* 0x00000000fffff984 */ /* 0x000fe20000000800 */
[----:B------:R-:W-:Y:S01]  /*6960*/  @!PT LDS RZ, [RZ] ;  /* 0x00000000fffff984 */ /* 0x000fe20000000800 */
[----:B------:R1:W-:Y:S01]  /*6970*/  @!P4 LDGSTS.E.BYPASS.LTC128B.128 [R199+0xc000], [R232.64] ;  /* 0x0c000000e8c7cfae */ /* 0x0003e2000b901d52 */
[C---:B------:R-:W-:Y:S02]  /*6980*/  IADD3 R223, P5, R3.reuse, UR29, RZ ;  /* 0x0000001d03df7c10 */ /* 0x040fe4000ffbe0ff */
[----:B------:R-:W-:Y:S01]  /*6990*/  @!P2 LEA.HI.X R225, R3, c[0x0][0x174], R132, 0x1, P0 ;  /* 0x00005d0003e1aa11 */ /* 0x000fe200000f0c84 */
[----:B------:R-:W-:Y:S01]  /*69a0*/  @P3 STS.128 [R199+0xe000], RZ ;  /* 0x00e000ffc7003388 */ /* 0x000fe20000000c00 */
        /* <DEDUP_REMOVED lines=8> */
[----:B------:R-:W-:Y:S01]  /*6a30*/  @P2 STS.128 [R199+0x10000], RZ ;  /* 0x010000ffc7002388 */ /* 0x000fe20000000c00 */
[C-C-:B------:R-:W-:Y:S02]  /*6a40*/  @!P3 LEA.HI.X R231, R223.reuse, c[0x0][0x174], R132.reuse, 0x1, P1 ;  /* 0x00005d00dfe7ba11 */ /* 0x140fe400008f0c84 */
[C---:B------:R-:W-:Y:S01]  /*6a50*/  @!P2 LEA R222, P0, R223.reuse, c[0x0][0x170], 0x1 ;  /* 0x00005c00dfdeaa11 */ /* 0x040fe200078008ff */
[----:B------:R-:W-:Y:S01]  /*6a60*/  @!PT LDS RZ, [RZ] ;  /* 0x00000000fffff984 */ /* 0x000fe20000000800 */
[----:B------:R-:W-:Y:S01]  /*6a70*/  @!PT LDS RZ, [RZ] ;  /* 0x00000000fffff984 */ /* 0x000fe20000000800 */
[----:B------:R-:W-:Y:S01]  /*6a80*/  @!PT LDS RZ, [RZ] ;  /* 0x00000000fffff984 */ /* 0x000fe20000000800 */
[----:B------:R2:W-:Y:S01]  /*6a90*/  @!P2 LDGSTS.E.BYPASS.LTC128B.128 [R199+0x10000], [R224.64+0x100] ;  /* 0x10000100e0c7afae */ /* 0x0005e2000b901d52 */
        /* <DEDUP_REMOVED lines=8> */
[----:B------:R2:W-:Y:S01]  /*6b20*/  @!P4 LDGSTS.E.BYPASS.LTC128B.128 [R199+0xc800], [R228.64] ;  /* 0x0c800000e4c7cfae */ /* 0x0005e2000b901d52 */
        /* <DEDUP_REMOVED lines=12> */
[----:B------:R-:W-:Y:S02]  /*6bf0*/  IADD3.X R2, R132, UR28, RZ, P6, !PT ;  /* 0x0000001c84027c10 */ /* 0x000fe4000b7fe4ff */
[C---:B------:R-:W-:Y:S01]  /*6c00*/  @!P4 LEA R238, P6, R3.reuse, c[0x0][0x170], 0x1 ;  /* 0x00005c0003eeca11 */ /* 0x040fe200078c08ff */
[----:B------:R-:W-:Y:S01]  /*6c10*/  @!PT LDS RZ, [RZ] ;  /* 0x00000000fffff984 */ /* 0x000fe20000000800 */
[----:B------:R-:W-:Y:S01]  /*6c20*/  @!PT LDS RZ, [RZ] ;  /* 0x00000000fffff984 */ /* 0x000fe20000000800 */
[----:B------:R-:W-:Y:S01]  /*6c30*/  @!PT LDS RZ, [RZ] ;  /* 0x00000000fffff984 */ /* 0x000fe20000000800 */
[----:B------:R2:W-:Y:S01]  /*6c40*/  @!P2 LDGSTS.E.BYPASS.LTC128B.128 [R199+0x10800], [R222.64+0x100] ;  /* 0x10800100dec7afae */ /* 0x0005e2000b901d52 */
[C---:B-1----:R-:W-:Y:S02]  /*6c50*/  @!P3 LEA R232, P1, R3.reuse, c[0x0][0x170], 0x1 ;  /* 0x00005c0003e8ba11 */ /* 0x042fe400078208ff */
[C-C-:B------:R-:W-:Y:S01]  /*6c60*/  @!P4 LEA.HI.X R239, R3.reuse, c[0x0][0x174], R2.reuse, 0x1, P6 ;  /* 0x00005d0003efca11 */ /* 0x140fe200030f0c02 */
[----:B------:R-:W-:Y:S01]  /*6c70*/  @P4 STS.128 [R199+0xd000], RZ ;  /* 0x00d000ffc7004388 */ /* 0x000fe20000000c00 */
[C-C-:B------:R-:W-:Y:S02]  /*6c80*/  @!P3 LEA.HI.X R233, R3.reuse, c[0x0][0x174], R2.reuse, 0x1, P1 ;  /* 0x00005d0003e9ba11 */ /* 0x140fe400008f0c02 */
[C---:B------:R-:W-:Y:S01]  /*6c90*/  @!P2 LEA R220, P0, R3.reuse, c[0x0][0x170], 0x1 ;  /* 0x00005c0003dcaa11 */ /* 0x040fe200078008ff */
[----:B------:R-:W-:Y:S01]  /*6ca0*/  @!PT LDS RZ, [RZ] ;  /* 0x00000000fffff984 */ /* 0x000fe20000000800 */
[----:B------:R-:W-:Y:S01]  /*6cb0*/  @!PT LDS RZ, [RZ] ;  /* 0x00000000fffff984 */ /* 0x000fe20000000800 */
[----:B------:R-:W-:Y:S01]  /*6cc0*/  @!PT LDS RZ, [RZ] ;  /* 0x00000000fffff984 */ /* 0x000fe20000000800 */
[----:B------:R2:W-:Y:S01]  /*6cd0*/  @!P4 LDGSTS.E.BYPASS.LTC128B.128 [R199+0xd000], [R240.64] ;  /* 0x0d000000f0c7cfae */ /* 0x0005e2000b901d52 */
[----:B------:R-:W-:Y:S02]  /*6ce0*/  ISETP.LT.AND P5, PT, RZ, UR31, PT ;  /* 0x0000001fff007c0c */ /* 0x000fe4000bfa1270 */
        /* <DEDUP_REMOVED lines=27> */
[----:B------:R-:W1:Y:S04]  /*6ea0*/  LDSM.16.M88.4 R140, [R196+0x6000] ;  /* 0x00600000c48c783b */ /* 0x000e680000000200 */
[----:B------:R-:W3:Y:S04]  /*6eb0*/  LDSM.16.M88.4 R144, [R196+0x6800] ;  /* 0x00680000c490783b */ /* 0x000ee80000000200 */
[----:B------:R-:W4:Y:S04]  /*6ec0*/  LDSM.16.M88.4 R148, [R196+0x7000] ;  /* 0x00700000c494783b */ /* 0x000f280000000200 */
[----:B------:R-:W0:Y:S04]  /*6ed0*/  LDGDEPBAR ;  /* 0x00000000000079af */ /* 0x000e280000000000 */
[----:B------:R-:W5:Y:S04]  /*6ee0*/  LDSM.16.M88.4 R152, [R196+0x7800] ;  /* 0x00780000c498783b */ /* 0x000f680000000200 */
[----:B------:R-:W-:Y:S04]  /*6ef0*/  LDSM.16.M88.4 R156, [R195] ;  /* 0x00000000c39c783b */ /* 0x000fe80000000200 */
[----:B------:R-:W2:Y:S04]  /*6f00*/  LDSM.16.M88.4 R160, [R194] ;  /* 0x00000000c2a0783b */ /* 0x000ea80000000200 */
[----:B------:R-:W2:Y:S04]  /*6f10*/  LDSM.16.M88.4 R164, [R186] ;  /* 0x00000000baa4783b */ /* 0x000ea80000000200 */
[----:B------:R-:W2:Y:S04]  /*6f20*/  LDSM.16.M88.4 R168, [R185] ;  /* 0x00000000b9a8783b */ /* 0x000ea80000000200 */
[----:B------:R-:W2:Y:S01]  /*6f30*/  LDSM.16.M88.4 R172, [R184] ;  /* 0x00000000b8ac783b */ /* 0x000ea20000000200 */
[C---:B-1----:R-:W-:Y:S08]  /*6f40*/  HMMA.16816.F32 R4, R136.reuse, R140, RZ ;  /* 0x0000008c8804723c */ /* 0x042ff000000018ff */
[C---:B------:R-:W-:Y:S01]  /*6f50*/  HMMA.16816.F32 R8, R136.reuse, R142, RZ ;  /* 0x0000008e8808723c */ /* 0x040fe200000018ff */
[----:B------:R-:W-:Y:S07]  /*6f60*/  LDSM.16.M88.4 R140, [R193] ;  /* 0x00000000c18c783b */ /* 0x000fee0000000200 */
[C---:B---3--:R-:W-:Y:S08]  /*6f70*/  HMMA.16816.F32 R12, R136.reuse, R144, RZ ;  /* 0x00000090880c723c */ /* 0x048ff000000018ff */
[C---:B------:R-:W-:Y:S01]  /*6f80*/  HMMA.16816.F32 R16, R136.reuse, R146, RZ ;  /* 0x000000928810723c */ /* 0x040fe200000018ff */
[----:B------:R-:W1:Y:S07]  /*6f90*/  LDSM.16.M88.4 R144, [R190+0x6000] ;  /* 0x00600000be90783b */ /* 0x000e6e0000000200 */
[C---:B----4-:R-:W-:Y:S08]  /*6fa0*/  HMMA.16816.F32 R20, R136.reuse, R148, RZ ;  /* 0x000000948814723c */ /* 0x050ff000000018ff */
[C---:B------:R-:W-:Y:S01]  /*6fb0*/  HMMA.16816.F32 R24, R136.reuse, R150, RZ ;  /* 0x000000968818723c */ /* 0x040fe200000018ff */
[----:B------:R-:W3:Y:S07]  /*6fc0*/  LDSM.16.M88.4 R148, [R190+0x6800] ;  /* 0x00680000be94783b */ /* 0x000eee0000000200 */
[C---:B-----5:R-:W-:Y:S08]  /*6fd0*/  HMMA.16816.F32 R28, R136.reuse, R152, RZ ;  /* 0x00000098881c723c */ /* 0x060ff000000018ff */
[----:B------:R-:W-:Y:S01]  /*6fe0*/  HMMA.16816.F32 R32, R136, R154, RZ ;  /* 0x0000009a8820723c */ /* 0x000fe200000018ff */
[----:B------:R-:W4:Y:S04]  /*6ff0*/  LDSM.16.M88.4 R136, [R190+0x7000] ;  /* 0x00700000be88783b */ /* 0x000f280000000200 */
[----:B------:R-:W5:Y:S03]  /*7000*/  LDSM.16.M88.4 R152, [R190+0x7800] ;  /* 0x00780000be98783b */ /* 0x000f660000000200 */
[C---:B--2---:R-:W-:Y:S08]  /*7010*/  HMMA.16816.F32 R4, R156.reuse, R160, R4 ;  /* 0x000000a09c04723c */ /* 0x044ff00000001804 */
[C---:B------:R-:W-:Y:S01]  /*7020*/  HMMA.16816.F32 R8, R156.reuse, R162, R8 ;  /* 0x000000a29c08723c */ /* 0x040fe20000001808 */
[----:B------:R-:W-:Y:S07]  /*7030*/  LDSM.16.M88.4 R160, [R192] ;  /* 0x00000000c0a0783b */ /* 0x000fee0000000200 */
[C---:B------:R-:W-:Y:S08]  /*7040*/  HMMA.16816.F32 R12, R156.reuse, R164, R12 ;  /* 0x000000a49c0c723c */ /* 0x040ff0000000180c */
[C---:B------:R-:W-:Y:S01]  /*7050*/  HMMA.16816.F32 R16, R156.reuse, R166, R16 ;  /* 0x000000a69c10723c */ /* 0x040fe20000001810 */
[----:B------:R-:W2:Y:S07]  /*7060*/  LDSM.16.M88.4 R164, [R183] ;  /* 0x00000000b7a4783b */ /* 0x000eae0000000200 */
[C---:B------:R-:W-:Y:S08]  /*7070*/  HMMA.16816.F32 R20, R156.reuse, R168, R20 ;  /* 0x000000a89c14723c */ /* 0x040ff00000001814 */
[C---:B------:R-:W-:Y:S01]  /*7080*/  HMMA.16816.F32 R24, R156.reuse, R170, R24 ;  /* 0x000000aa9c18723c */ /* 0x040fe20000001818 */
[----:B------:R-:W2:Y:S07]  /*7090*/  LDSM.16.M88.4 R168, [R183+0x800] ;  /* 0x00080000b7a8783b */ /* 0x000eae0000000200 */
[C---:B------:R-:W-:Y:S08]  /*70a0*/  HMMA.16816.F32 R28, R156.reuse, R172, R28 ;  /* 0x000000ac9c1c723c */ /* 0x040ff0000000181c */
[----:B------:R-:W-:Y:S01]  /*70b0*/  HMMA.16816.F32 R32, R156, R174, R32 ;  /* 0x000000ae9c20723c */ /* 0x000fe20000001820 */
[----:B------:R-:W2:Y:S04]  /*70c0*/  LDSM.16.M88.4 R156, [R183+0x1000] ;  /* 0x00100000b79c783b */ /* 0x000ea80000000200 */
[----:B------:R-:W2:Y:S03]  /*70d0*/  LDSM.16.M88.4 R172, [R183+0x1800] ;  /* 0x00180000b7ac783b */ /* 0x000ea60000000200 */
[C---:B-1----:R-:W-:Y:S08]  /*70e0*/  HMMA.16816.F32 R4, R140.reuse, R144, R4 ;  /* 0x000000908c04723c */ /* 0x042ff00000001804 */
[C---:B------:R-:W-:Y:S01]  /*70f0*/  HMMA.16816.F32 R8, R140.reuse, R146, R8 ;  /* 0x000000928c08723c */ /* 0x040fe20000001808 */
[----:B------:R-:W-:Y:S07]  /*7100*/  LDSM.16.M88.4 R144, [R196+0x8000] ;  /* 0x00800000c490783b */ /* 0x000fee0000000200 */
[C---:B---3--:R-:W-:Y:S08]  /*7110*/  HMMA.16816.F32 R12, R140.reuse, R148, R12 ;  /* 0x000000948c0c723c */ /* 0x048ff0000000180c */
[C---:B------:R-:W-:Y:S01]  /*7120*/  HMMA.16816.F32 R16, R140.reuse, R150, R16 ;  /* 0x000000968c10723c */ /* 0x040fe20000001810 */
[----:B------:R-:W-:Y:S07]  /*7130*/  LDSM.16.M88.4 R148, [R196+0x8800] ;  /* 0x00880000c494783b */ /* 0x000fee0000000200 */
[C---:B----4-:R-:W-:Y:S08]  /*7140*/  HMMA.16816.F32 R20, R140.reuse, R136, R20 ;  /* 0x000000888c14723c */ /* 0x050ff00000001814 */
[C---:B------:R-:W-:Y:S01]  /*7150*/  HMMA.16816.F32 R24, R140.reuse, R138, R24 ;  /* 0x0000008a8c18723c */ /* 0x040fe20000001818 */
[----:B------:R-:W1:Y:S07]  /*7160*/  LDSM.16.M88.4 R136, [R197+0x2000] ;  /* 0x00200000c588783b */ /* 0x000e6e0000000200 */
[C---:B-----5:R-:W-:Y:S08]  /*7170*/  HMMA.16816.F32 R28, R140.reuse, R152, R28 ;  /* 0x000000988c1c723c */ /* 0x060ff0000000181c */
[----:B------:R-:W-:Y:S01]  /*7180*/  HMMA.16816.F32 R32, R140, R154, R32 ;  /* 0x0000009a8c20723c */ /* 0x000fe20000001820 */
[----:B------:R-:W3:Y:S04]  /*7190*/  LDSM.16.M88.4 R140, [R196+0x9000] ;  /* 0x00900000c48c783b */ /* 0x000ee80000000200 */
[----:B------:R-:W4:Y:S03]  /*71a0*/  LDSM.16.M88.4 R152, [R196+0x9800] ;  /* 0x00980000c498783b */ /* 0x000f260000000200 */
[C---:B--2---:R-:W-:Y:S08]  /*71b0*/  HMMA.16816.F32 R4, R160.reuse, R164, R4 ;  /* 0x000000a4a004723c */ /* 0x044ff00000001804 */
[C---:B------:R-:W-:Y:S01]  /*71c0*/  HMMA.16816.F32 R8, R160.reuse, R166, R8 ;  /* 0x000000a6a008723c */ /* 0x040fe20000001808 */
[----:B------:R-:W-:Y:S07]  /*71d0*/  LDSM.16.M88.4 R164, [R182] ;  /* 0x00000000b6a4783b */ /* 0x000fee0000000200 */
[C---:B------:R-:W-:Y:S08]  /*71e0*/  HMMA.16816.F32 R12, R160.reuse, R168, R12 ;  /* 0x000000a8a00c723c */ /* 0x040ff0000000180c */
[C---:B------:R-:W-:Y:S01]  /*71f0*/  HMMA.16816.F32 R16, R160.reuse, R170, R16 ;  /* 0x000000aaa010723c */ /* 0x040fe20000001810 */
[----:B------:R-:W-:Y:S07]  /*7200*/  LDSM.16.M88.4 R168, [R181] ;  /* 0x00000000b5a8783b */ /* 0x000fee0000000200 */
[C---:B------:R-:W-:Y:S08]  /*7210*/  HMMA.16816.F32 R20, R160.reuse, R156, R20 ;  /* 0x0000009ca014723c */ /* 0x040ff00000001814 */
[C---:B------:R-:W-:Y:S01]  /*7220*/  HMMA.16816.F32 R24, R160.reuse, R158, R24 ;  /* 0x0000009ea018723c */ /* 0x040fe20000001818 */
[----:B------:R-:W2:Y:S07]  /*7230*/  LDSM.16.M88.4 R156, [R195+0x2000] ;  /* 0x00200000c39c783b */ /* 0x000eae0000000200 */
[C---:B------:R-:W-:Y:S08]  /*7240*/  HMMA.16816.F32 R28, R160.reuse, R172, R28 ;  /* 0x000000aca01c723c */ /* 0x040ff0000000181c */
[----:B------:R-:W-:Y:S01]  /*7250*/  HMMA.16816.F32 R32, R160, R174, R32 ;  /* 0x000000aea020723c */ /* 0x000fe20000001820 */
[----:B------:R-:W5:Y:S04]  /*7260*/  LDSM.16.M88.4 R160, [R180] ;  /* 0x00000000b4a0783b */ /* 0x000f680000000200 */
[----:B------:R-:W2:Y:S03]  /*7270*/  LDSM.16.M88.4 R172, [R179] ;  /* 0x00000000b3ac783b */ /* 0x000ea60000000200 */
[C---:B-1----:R-:W-:Y:S08]  /*7280*/  HMMA.16816.F32 R4, R136.reuse, R144, R4 ;  /* 0x000000908804723c */ /* 0x042ff00000001804 */
[C---:B------:R-:W-:Y:S01]  /*7290*/  HMMA.16816.F32 R8, R136.reuse, R146, R8 ;  /* 0x000000928808723c */ /* 0x040fe20000001808 */
[----:B------:R-:W-:Y:S07]  /*72a0*/  LDSM.16.M88.4 R144, [R190+0x8000] ;  /* 0x00800000be90783b */ /* 0x000fee0000000200 */
[C---:B------:R-:W-:Y:S08]  /*72b0*/  HMMA.16816.F32 R12, R136.reuse, R148, R12 ;  /* 0x00000094880c723c */ /* 0x040ff0000000180c */
[C---:B------:R-:W-:Y:S01]  /*72c0*/  HMMA.16816.F32 R16, R136.reuse, R150, R16 ;  /* 0x000000968810723c */ /* 0x040fe20000001810 */
[----:B------:R-:W-:Y:S07]  /*72d0*/  LDSM.16.M88.4 R148, [R190+0x8800] ;  /* 0x00880000be94783b */ /* 0x000fee0000000200 */
[C---:B---3--:R-:W-:Y:S08]  /*72e0*/  HMMA.16816.F32 R20, R136.reuse, R140, R20 ;  /* 0x0000008c8814723c */ /* 0x048ff00000001814 */
[C---:B------:R-:W-:Y:S01]  /*72f0*/  HMMA.16816.F32 R24, R136.reuse, R142, R24 ;  /* 0x0000008e8818723c */ /* 0x040fe20000001818 */
[----:B------:R-:W1:Y:S07]  /*7300*/  LDSM.16.M88.4 R140, [R193+0x2000] ;  /* 0x00200000c18c783b */ /* 0x000e6e0000000200 */
[C---:B----4-:R-:W-:Y:S08]  /*7310*/  HMMA.16816.F32 R28, R136.reuse, R152, R28 ;  /* 0x00000098881c723c */ /* 0x050ff0000000181c */
[----:B------:R-:W-:Y:S01]  /*7320*/  HMMA.16816.F32 R32, R136, R154, R32 ;  /* 0x0000009a8820723c */ /* 0x000fe20000001820 */
[----:B------:R-:W3:Y:S04]  /*7330*/  LDSM.16.M88.4 R136, [R190+0x9000] ;  /* 0x00900000be88783b */ /* 0x000ee80000000200 */
[----:B------:R-:W4:Y:S03]  /*7340*/  LDSM.16.M88.4 R152, [R190+0x9800] ;  /* 0x00980000be98783b */ /* 0x000f260000000200 */
[C---:B--2---:R-:W-:Y:S08]  /*7350*/  HMMA.16816.F32 R4, R156.reuse, R164, R4 ;  /* 0x000000a49c04723c */ /* 0x044ff00000001804 */
[C---:B------:R-:W-:Y:S01]  /*7360*/  HMMA.16816.F32 R8, R156.reuse, R166, R8 ;  /* 0x000000a69c08723c */ /* 0x040fe20000001808 */
[----:B------:R-:W-:Y:S07]  /*7370*/  LDSM.16.M88.4 R164, [R183+0x2000] ;  /* 0x00200000b7a4783b */ /* 0x000fee0000000200 */
[C---:B------:R-:W-:Y:S08]  /*7380*/  HMMA.16816.F32 R12, R156.reuse, R168, R12 ;  /* 0x000000a89c0c723c */ /* 0x040ff0000000180c */
[C---:B------:R-:W-:Y:S01]  /*7390*/  HMMA.16816.F32 R16, R156.reuse, R170, R16 ;  /* 0x000000aa9c10723c */ /* 0x040fe20000001810 */
[----:B------:R-:W-:Y:S07]  /*73a0*/  LDSM.16.M88.4 R168, [R183+0x2800] ;  /* 0x00280000b7a8783b */ /* 0x000fee0000000200 */
[C---:B-----5:R-:W-:Y:S08]  /*73b0*/  HMMA.16816.F32 R20, R156.reuse, R160, R20 ;  /* 0x000000a09c14723c */ /* 0x060ff00000001814 */
[C---:B------:R-:W-:Y:S01]  /*73c0*/  HMMA.16816.F32 R24, R156.reuse, R162, R24 ;  /* 0x000000a29c18723c */ /* 0x040fe20000001818 */
[----:B------:R-:W2:Y:S07]  /*73d0*/  LDSM.16.M88.4 R160, [R192+0x2000] ;  /* 0x00200000c0a0783b */ /* 0x000eae0000000200 */
[C---:B------:R-:W-:Y:S08]  /*73e0*/  HMMA.16816.F32 R28, R156.reuse, R172, R28 ;  /* 0x000000ac9c1c723c */ /* 0x040ff0000000181c */
[----:B------:R-:W-:Y:S01]  /*73f0*/  HMMA.16816.F32 R32, R156, R174, R32 ;  /* 0x000000ae9c20723c */ /* 0x000fe20000001820 */
[----:B------:R-:W5:Y:S04]  /*7400*/  LDSM.16.M88.4 R156, [R183+0x3000] ;  /* 0x00300000b79c783b */ /* 0x000f680000000200 */
[----:B------:R-:W2:Y:S03]  /*7410*/  LDSM.16.M88.4 R172, [R183+0x3800] ;  /* 0x00380000b7ac783b */ /* 0x000ea60000000200 */
        /* <DEDUP_REMOVED lines=19> */
[C---:B-----5:R-:W-:Y:S08]  /*7550*/  HMMA.16816.F32 R20, R160.reuse, R156, R20 ;  /* 0x0000009ca014723c */ /* 0x060ff00000001814 */
        /* <DEDUP_REMOVED lines=32> */
[C---:B-1----:R-:W-:Y:S01]  /*7760*/  HMMA.16816.F32 R4, R140.reuse, R144, R4 ;  /* 0x000000908c04723c */ /* 0x042fe20000001804 */
        /* <DEDUP_REMOVED lines=9> */
[C---:B--2---:R-:W-:Y:S08]  /*7800*/  HMMA.16816.F32 R4, R160.reuse, R164, R4 ;  /* 0x000000a4a004723c */ /* 0x044ff00000001804 */
        /* <DEDUP_REMOVED lines=8> */
.L_x_536:
[----:B------:R-:W-:Y:S01]  /*7890*/  FMNMX.FTZ R2, R4, R133, !PT ;  /* 0x0000008504027209 */ /* 0x000fe20007810000 */
[----:B------:R-:W-:Y:S01]  /*78a0*/  USHF.L.U32 UR30, UR31, 0x1, URZ ;  /* 0x000000011f1e7899 */ /* 0x000fe2000800063f */
[----:B------:R-:W-:Y:S01]  /*78b0*/  FMNMX.FTZ R132, R6, R0, !PT ;  /* 0x0000000006847209 */ /* 0x000fe20007810000 */
[----:B------:R-:W-:Y:S01]  /*78c0*/  UIADD3 UR8, UR22, -0x61c88647, URZ ;  /* 0x9e3779b916087890 */ /* 0x000fe2000fffe03f */
[----:B------:R-:W-:Y:S01]  /*78d0*/  FMNMX.FTZ R3, R5, R2, !PT ;  /* 0x0000000205037209 */ /* 0x000fe20007810000 */
[----:B-1----:R-:W-:Y:S01]  /*78e0*/  LDSM.16.MT88.4 R140, [R191+0xc000] ;  /* 0x00c00000bf8c783b */ /* 0x002fe20000004200 */
[----:B------:R-:W-:Y:S01]  /*78f0*/  FMNMX.FTZ R137, R7, R132, !PT ;  /* 0x0000008407897209 */ /* 0x000fe20007810000 */
[----:B------:R-:W-:Y:S01]  /*7900*/  UIADD3 UR5, UR22, -0x4ab325aa, URZ ;  /* 0xb54cda5616057890 */ /* 0x000fe2000fffe03f */
[----:B------:R-:W-:Y:S01]  /*7910*/  FMNMX.FTZ R2, R8, R3, !PT ;  /* 0x0000000308027209 */ /* 0x000fe20007810000 */
[----:B------:R-:W-:Y:S01]  /*7920*/  UIADD3 UR4, UR23, 0x646e171e, URZ ;  /* 0x646e171e17047890 */ /* 0x000fe2000fffe03f */
[----:B------:R-:W-:Y:S01]  /*7930*/  FMNMX.FTZ R132, R10, R137, !PT ;  /* 0x000000890a847209 */ /* 0x000fe20007810000 */
[----:B------:R-:W-:Y:S01]  /*7940*/  UIADD3 UR31, UR31, -0x1, URZ ;  /* 0xffffffff1f1f7890 */ /* 0x000fe2000fffe03f */
        /* <DEDUP_REMOVED lines=16> */
[----:B------:R-:W-:Y:S02]  /*7a50*/  LOP3.LUT R224, R215, UR27, R218, 0x96, !PT ;  /* 0x0000001bd7e07c12 */ /* 0x000fe4000f8e96da */
[----:B------:R-:W-:Y:S03]  /*7a60*/  FMNMX.FTZ R2, R24, R3, !PT ;  /* 0x0000000318027209 */ /* 0x000fe60007810000 */
[----:B------:R-:W-:Y:S01]  /*7a70*/  IMAD.WIDE.U32 R224, R224, -0x326172a9, RZ ;  /* 0xcd9e8d57e0e07825 */ /* 0x000fe200078e00ff */
[----:B------:R-:W-:Y:S04]  /*7a80*/  FMNMX.FTZ R3, R25, R2, !PT ;  /* 0x0000000219037209 */ /* 0x000fe80007810000 */
[----:B------:R-:W-:Y:S04]  /*7a90*/  FMNMX.FTZ R2, R28, R3, !PT ;  /* 0x000000031c027209 */ /* 0x000fe80007810000 */
[----:B------:R-:W-:Y:S04]  /*7aa0*/  FMNMX.FTZ R3, R29, R2, !PT ;  /* 0x000000021d037209 */ /* 0x000fe80007810000 */
[----:B------:R-:W-:Y:S02]  /*7ab0*/  FMNMX.FTZ R2, R32, R3, !PT ;  /* 0x0000000320027209 */ /* 0x000fe40007810000 */
[----:B------:R-:W-:Y:S02]  /*7ac0*/  FMNMX.FTZ R3, R23, R132, !PT ;  /* 0x0000008417037209 */ /* 0x000fe40007810000 */
[----:B------:R-:W-:Y:S02]  /*7ad0*/  FMNMX.FTZ R139, R33, R2, !PT ;  /* 0x00000002218b7209 */ /* 0x000fe40007810000 */
[----:B------:R-:W-:Y:S03]  /*7ae0*/  FMNMX.FTZ R2, R26, R3, !PT ;  /* 0x000000031a027209 */ /* 0x000fe60007810000 */
[----:B------:R-:W-:Y:S01]  /*7af0*/  SHFL.BFLY PT, R132, R139, 0x2, 0x1f ;  /* 0x0c401f008b847f89 */ /* 0x000fe200000e0000 */
[----:B------:R-:W-:Y:S04]  /*7b00*/  FMNMX.FTZ R3, R27, R2, !PT ;  /* 0x000000021b037209 */ /* 0x000fe80007810000 */
[----:B------:R-:W-:Y:S04]  /*7b10*/  FMNMX.FTZ R2, R30, R3, !PT ;  /* 0x000000031e027209 */ /* 0x000fe80007810000 */
[----:B------:R-:W-:Y:S04]  /*7b20*/  FMNMX.FTZ R3, R31, R2, !PT ;  /* 0x000000021f037209 */ /* 0x000fe80007810000 */
[----:B------:R-:W-:Y:S04]  /*7b30*/  FMNMX.FTZ R2, R34, R3, !PT ;  /* 0x0000000322027209 */ /* 0x000fe80007810000 */
[----:B------:R-:W-:Y:S05]  /*7b40*/  FMNMX.FTZ R136, R35, R2, !PT ;  /* 0x0000000223887209 */ /* 0x000fea0007810000 */
        /* <DEDUP_REMOVED lines=8> */
[----:B------:R-:W-:Y:S02]  /*7bd0*/  MOV R137, UR23 ;  /* 0x0000001700897c02 */ /* 0x000fe40008000f00 */
[C---:B------:R-:W-:Y:S01]  /*7be0*/  FSETP.NEU.FTZ.AND P0, PT, R132.reuse, -INF , PT ;  /* 0xff8000008400780b */ /* 0x040fe20003f1d000 */
[C---:B------:R-:W-:Y:S02]  /*7bf0*/  FMUL.FTZ R172, R132.reuse, c[0x0][0x23c] ;  /* 0x00008f0084ac7a20 */ /* 0x040fe40000410000 */
[----:B------:R-:W-:Y:S03]  /*7c00*/  FADD.FTZ R133, -R132, R133 ;  /* 0x0000008584857221 */ /* 0x000fe60000010100 */
[----:B------:R-:W-:Y:S01]  /*7c10*/  FSEL R172, R172, RZ, P0 ;  /* 0x000000ffacac7208 */ /* 0x000fe20000000000 */
[----:B------:R-:W-:Y:S01]  /*7c20*/  FMUL.FTZ R2, R133, c[0x0][0x23c] ;  /* 0x00008f0085027a20 */ /* 0x000fe20000410000 */
[----:B------:R-:W-:Y:S02]  /*7c30*/  FSETP.NEU.FTZ.AND P0, PT, R3, -INF , PT ;  /* 0xff8000000300780b */ /* 0x000fe40003f1d000 */
[----:B------:R-:W-:Y:S01]  /*7c40*/  MOV R133, R132 ;  /* 0x0000008400857202 */ /* 0x000fe20000000f00 */
[--C-:B------:R-:W-:Y:S01]  /*7c50*/  FFMA.FTZ R136, R8, c[0x0][0x23c], -R172.reuse ;  /* 0x00008f0008887a23 */ /* 0x100fe200000108ac */
[----:B------:R-:W-:Y:S01]  /*7c60*/  LOP3.LUT R8, R219, UR30, R137, 0x96, !PT ;  /* 0x0000001edb087c12 */ /* 0x000fe2000f8e9689 */
[--C-:B------:R-:W-:Y:S01]  /*7c70*/  FFMA.FTZ R165, R9, c[0x0][0x23c], -R172.reuse ;  /* 0x00008f0009a57a23 */ /* 0x100fe200000108ac */
[----:B------:R-:W-:Y:S01]  /*7c80*/  FSEL R170, R170, RZ, P0 ;  /* 0x000000ffaaaa7208 */ /* 0x000fe20000000000 */
[----:B------:R1:W-:Y:S01]  /*7c90*/  MUFU.EX2 R134, R136 ;  /* 0x0000008800867308 */ /* 0x0003e20000000800 */
[----:B------:R-:W-:Y:S01]  /*7ca0*/  FFMA.FTZ R169, R5, c[0x0][0x23c], -R172 ;  /* 0x00008f0005a97a23 */ /* 0x000fe200000108ac */
[----:B------:R-:W-:Y:S01]  /*7cb0*/  UIADD3 UR30, UR30, 0x1, URZ ;  /* 0x000000011e1e7890 */ /* 0x000fe2000fffe03f */
[----:B------:R-:W-:Y:S04]  /*7cc0*/  IMAD.WIDE.U32 R152, R8, -0x326172a9, RZ ;  /* 0xcd9e8d5708987825 */ /* 0x000fe800078e00ff */
[----:B------:R-:W-:Y:S01]  /*7cd0*/  FFMA.FTZ R164, R10, c[0x0][0x23c], -R170 ;  /* 0x00008f000aa47a23 */ /* 0x000fe200000108aa */
[----:B------:R-:W-:Y:S01]  /*7ce0*/  LOP3.LUT R8, R153, UR8, R216, 0x96, !PT ;  /* 0x0000000899087c12 */ /* 0x000fe2000f8e96d8 */
[----:B------:R-:W-:Y:S01]  /*7cf0*/  FFMA.FTZ R167, R11, c[0x0][0x23c], -R170 ;  /* 0x00008f000ba77a23 */ /* 0x000fe200000108aa */
[----:B------:R-:W-:Y:S01]  /*7d00*/  LOP3.LUT R152, R225, UR26, R152, 0x96, !PT ;  /* 0x0000001ae1987c12 */ /* 0x000fe2000f8e9698 */
[----:B------:R-:W-:Y:S01]  /*7d10*/  FADD.FTZ R5, -R3, R0 ;  /* 0x0000000003057221 */ /* 0x000fe20000010100 */
[----:B------:R-:W-:Y:S01]  /*7d20*/  MUFU.EX2 R165, R165 ;  /* 0x000000a500a57308 */ /* 0x000fe20000000800 */
[----:B------:R-:W-:Y:S04]  /*7d30*/  IMAD.WIDE.U32 R150, R8, -0x2daee0ad, RZ ;  /* 0xd2511f5308967825 */ /* 0x000fe800078e00ff */
[----:B------:R-:W-:Y:S01]  /*7d40*/  IMAD.WIDE.U32 R152, R152, -0x2daee0ad, RZ ;  /* 0xd2511f5398987825 */ /* 0x000fe200078e00ff */
[----:B------:R-:W-:Y:S03]  /*7d50*/  LOP3.LUT R8, R151, UR25, R214, 0x96, !PT ;  /* 0x0000001997087c12 */ /* 0x000fe6000f8e96d6 */
[----:B------:R-:W-:Y:S01]  /*7d60*/  FFMA.FTZ R166, R4, c[0x0][0x23c], -R172 ;  /* 0x00008f0004a67a23 */ /* 0x000fe200000108ac */
[----:B------:R-:W-:Y:S01]  /*7d70*/  LOP3.LUT R150, R153, UR21, R150, 0x96, !PT ;  /* 0x0000001599967c12 */ /* 0x000fe2000f8e9696 */
[----:B------:R-:W-:Y:S01]  /*7d80*/  IMAD.WIDE.U32 R148, R8, -0x326172a9, RZ ;  /* 0xcd9e8d5708947825 */ /* 0x000fe200078e00ff */
[----:B------:R-:W-:Y:S03]  /*7d90*/  MUFU.EX2 R164, R164 ;  /* 0x000000a400a47308 */ /* 0x000fe60000000800 */
[----:B------:R-:W-:Y:S01]  /*7da0*/  IMAD.WIDE.U32 R150, R150, -0x326172a9, RZ ;  /* 0xcd9e8d5796967825 */ /* 0x000fe200078e00ff */
[----:B------:R-:W-:Y:S03]  /*7db0*/  LOP3.LUT R8, R149, UR24, R224, 0x96, !PT ;  /* 0x0000001895087c12 */ /* 0x000fe6000f8e96e0 */
[----:B------:R-:W-:Y:S01]  /*7dc0*/  FFMA.FTZ R168, R6, c[0x0][0x23c], -R170 ;  /* 0x00008f0006a87a23 */ /* 0x000fe200000108aa */
[----:B------:R-:W-:Y:S01]  /*7dd0*/  LOP3.LUT R148, R151, UR20, R148, 0x96, !PT ;  /* 0x0000001497947c12 */ /* 0x000fe2000f8e9694 */
[----:B------:R-:W-:Y:S01]  /*7de0*/  IMAD.WIDE.U32 R8, R8, -0x2daee0ad, RZ ;  /* 0xd2511f5308087825 */ /* 0x000fe200078e00ff */
[----:B------:R-:W2:Y:S03]  /*7df0*/  MUFU.EX2 R167, R167 ;  /* 0x000000a700a77308 */ /* 0x000ea60000000800 */
[----:B------:R-:W-:Y:S01]  /*7e00*/  IMAD.WIDE.U32 R148, R148, -0x2daee0ad, RZ ;  /* 0xd2511f5394947825 */ /* 0x000fe200078e00ff */
[----:B------:R-:W-:Y:S03]  /*7e10*/  LOP3.LUT R152, R9, UR17, R152, 0x96, !PT ;  /* 0x0000001109987c12 */ /* 0x000fe6000f8e9698 */
[----:B------:R-:W-:Y:S01]  /*7e20*/  FFMA.FTZ R171, R7, c[0x0][0x23c], -R170 ;  /* 0x00008f0007ab7a23 */ /* 0x000fe200000108aa */
[----:B-1----:R-:W-:Y:S01]  /*7e30*/  LOP3.LUT R136, R149, UR12, R8, 0x96, !PT ;  /* 0x0000000c95887c12 */ /* 0x002fe2000f8e9608 */
[----:B------:R-:W-:Y:S01]  /*7e40*/  FMUL.FTZ R0, R5, c[0x0][0x23c] ;  /* 0x00008f0005007a20 */ /* 0x000fe20000410000 */
[----:B------:R-:W-:Y:S01]  /*7e50*/  MUFU.EX2 R166, R166 ;  /* 0x000000a600a67308 */ /* 0x000fe20000000800 */
[----:B------:R-:W-:Y:S04]  /*7e60*/  IMAD.WIDE.U32 R152, R152, -0x326172a9, RZ ;  /* 0xcd9e8d5798987825 */ /* 0x000fe800078e00ff */
[----:B------:R-:W-:Y:S01]  /*7e70*/  IMAD.WIDE.U32 R136, R136, -0x326172a9, RZ ;  /* 0xcd9e8d5788887825 */ /* 0x000fe200078e00ff */
[----:B------:R-:W-:Y:S03]  /*7e80*/  LOP3.LUT R150, R153, UR15, R150, 0x96, !PT ;  /* 0x0000000f99967c12 */ /* 0x000fe6000f8e9696 */
[----:B------:R-:W-:Y:S01]  /*7e90*/  FFMA.FTZ R173, R16, c[0x0][0x23c], -R172 ;  /* 0x00008f0010ad7a23 */ /* 0x000fe200000108ac */
[----:B------:R-:W1:Y:S01]  /*7ea0*/  MUFU.EX2 R169, R169 ;  /* 0x000000a900a97308 */ /* 0x000e620000000800 */
[----:B------:R-:W-:Y:S01]  /*7eb0*/  LOP3.LUT R8, R137, UR5, R152, 0x96, !PT ;  /* 0x0000000589087c12 */ /* 0x000fe2000f8e9698 */
[----:B------:R-:W-:Y:S01]  /*7ec0*/  IMAD.WIDE.U32 R150, R150, -0x2daee0ad, RZ ;  /* 0xd2511f5396967825 */ /* 0x000fe200078e00ff */
[----:B------:R-:W-:Y:S01]  /*7ed0*/  SHF.R.U32.HI R139, RZ, 0x10, R136 ;  /* 0x00000010ff8b7819 */ /* 0x000fe20000011688 */
[----:B------:R-:W-:Y:S01]  /*7ee0*/  LDSM.16.MT88.4 R152, [R191+0xe800] ;  /* 0x00e80000bf98783b */ /* 0x000fe20000004200 */
[C---:B------:R-:W-:Y:S01]  /*7ef0*/  LOP3.LUT R10, R136.reuse, 0xffff, RZ, 0xc0, !PT ;  /* 0x0000ffff880a7812 */ /* 0x040fe200078ec0ff */
[----:B------:R-:W-:Y:S01]  /*7f00*/  FFMA.FTZ R174, R17, c[0x0][0x23c], -R172 ;  /* 0x00008f0011ae7a23 */ /* 0x000fe200000108ac */
[----:B------:R-:W-:Y:S01]  /*7f10*/  LOP3.LUT R7, R136, 0xff, RZ, 0xc0, !PT ;  /* 0x000000ff88077812 */ /* 0x000fe200078ec0ff */
[----:B------:R-:W-:Y:S01]  /*7f20*/  FFMA.FTZ R212, R18, c[0x0][0x23c], -R170 ;  /* 0x00008f0012d47a23 */ /* 0x000fe200000108aa */
[----:B------:R-:W-:Y:S01]  /*7f30*/  SHF.R.U32.HI R6, RZ, 0x18, R136 ;  /* 0x00000018ff067819 */ /* 0x000fe20000011688 */
[----:B------:R-:W-:Y:S01]  /*7f40*/  MUFU.EX2 R168, R168 ;  /* 0x000000a800a87308 */ /* 0x000fe20000000800 */
[----:B------:R-:W-:Y:S01]  /*7f50*/  LOP3.LUT R136, R8, 0xffff, RZ, 0xc0, !PT ;  /* 0x0000ffff08887812 */ /* 0x000fe200078ec0ff */
[----:B------:R-:W-:Y:S01]  /*7f60*/  FFMA.FTZ R175, R19, c[0x0][0x23c], -R170 ;  /* 0x00008f0013af7a23 */ /* 0x000fe200000108aa */
[----:B------:R-:W-:Y:S01]  /*7f70*/  SHF.R.U32.HI R137, RZ, 0x10, R8 ;  /* 0x00000010ff897819 */ /* 0x000fe20000011608 */
[--C-:B------:R-:W-:Y:S01]  /*7f80*/  FFMA.FTZ R220, R12, c[0x0][0x23c], -R172.reuse ;  /* 0x00008f000cdc7a23 */ /* 0x100fe200000108ac */
[----:B------:R-:W-:Y:S01]  /*7f90*/  LOP3.LUT R139, R139, 0xff, RZ, 0xc0, !PT ;  /* 0x000000ff8b8b7812 */ /* 0x000fe200078ec0ff */
[----:B------:R-:W-:Y:S01]  /*7fa0*/  FFMA.FTZ R221, R13, c[0x0][0x23c], -R172 ;  /* 0x00008f000ddd7a23 */ /* 0x000fe200000108ac */
[----:B------:R-:W-:Y:S01]  /*7fb0*/  SHF.R.U32.HI R10, RZ, 0x8, R10 ;  /* 0x00000008ff0a7819 */ /* 0x000fe2000001160a */
[----:B------:R-:W-:Y:S01]  /*7fc0*/  FFMA.FTZ R222, R14, c[0x0][0x23c], -R170 ;  /* 0x00008f000ede7a23 */ /* 0x000fe200000108aa */
[----:B------:R-:W-:Y:S01]  /*7fd0*/  SHF.R.U32.HI R136, RZ, 0x8, R136 ;  /* 0x00000008ff887819 */ /* 0x000fe20000011688 */
[----:B------:R-:W3:Y:S01]  /*7fe0*/  MUFU.EX2 R171, R171 ;  /* 0x000000ab00ab7308 */ /* 0x000ee20000000800 */
[----:B------:R-:W-:Y:S01]  /*7ff0*/  LOP3.LUT R5, R8, 0xff, RZ, 0xc0, !PT ;  /* 0x000000ff08057812 */ /* 0x000fe200078ec0ff */
[----:B------:R-:W-:Y:S01]  /*8000*/  FFMA.FTZ R223, R15, c[0x0][0x23c], -R170 ;  /* 0x00008f000fdf7a23 */ /* 0x000fe200000108aa */
[----:B------:R-:W-:Y:S01]  /*8010*/  SHF.R.U32.HI R8, RZ, 0x18, R8 ;  /* 0x00000018ff087819 */ /* 0x000fe20000011608 */
[----:B------:R-:W-:Y:S01]  /*8020*/  FFMA.FTZ R226, R22, c[0x0][0x23c], -R170 ;  /* 0x00008f0016e27a23 */ /* 0x000fe200000108aa */
[----:B------:R-:W-:Y:S01]  /*8030*/  LOP3.LUT R137, R137, 0xff, RZ, 0xc0, !PT ;  /* 0x000000ff89897812 */ /* 0x000fe200078ec0ff */
[----:B------:R-:W-:Y:S01]  /*8040*/  FFMA.FTZ R228, R28, c[0x0][0x23c], -R172 ;  /* 0x00008f001ce47a23 */ /* 0x000fe200000108ac */
[----:B------:R-:W-:Y:S02]  /*8050*/  PRMT R139, R139, 0x5410, R6 ;  /* 0x000054108b8b7816 */ /* 0x000fe40000000006 */
[----:B------:R-:W-:Y:S01]  /*8060*/  PRMT R7, R7, 0x5410, R10 ;  /* 0x0000541007077816 */ /* 0x000fe2000000000a */
[----:B------:R-:W4:Y:S01]  /*8070*/  MUFU.EX2 R2, R2 ;  /* 0x0000000200027308 */ /* 0x000f220000000800 */
[----:B------:R-:W-:Y:S01]  /*8080*/  PRMT R5, R5, 0x5410, R136 ;  /* 0x0000541005057816 */ /* 0x000fe20000000088 */
[--C-:B------:R-:W-:Y:S01]  /*8090*/  HSET2.LE.AND R139, R139, R210.reuse, PT ;  /* 0x000000d28b8b7233 */ /* 0x100fe20003803000 */
[----:B------:R-:W-:Y:S01]  /*80a0*/  PRMT R137, R137, 0x5410, R8 ;  /* 0x0000541089897816 */ /* 0x000fe20000000008 */
[--C-:B------:R-:W-:Y:S01]  /*80b0*/  HSET2.LE.AND R138, R7, R210.reuse, PT ;  /* 0x000000d2078a7233 */ /* 0x100fe20003803000 */
[----:B--2---:R-:W-:Y:S01]  /*80c0*/  F2FP.PACK_AB R8, R167, R164 ;  /* 0x000000a4a708723e */ /* 0x004fe200000000ff */
[--C-:B------:R-:W-:Y:S01]  /*80d0*/  HSET2.LE.AND R136, R5, R210.reuse, PT ;  /* 0x000000d205887233 */ /* 0x100fe20003803000 */
[----:B------:R-:W-:Y:S01]  /*80e0*/  F2FP.PACK_AB R7, R165, R134 ;  /* 0x00000086a507723e */ /* 0x000fe200000000ff */
[--C-:B------:R-:W-:Y:S01]  /*80f0*/  HSET2.LE.AND R137, R137, R210.reuse, PT ;  /* 0x000000d289897233 */ /* 0x100fe20003803000 */
[----:B-1----:R-:W-:Y:S01]  /*8100*/  F2FP.PACK_AB R5, R169, R166 ;  /* 0x000000a6a905723e */ /* 0x002fe200000000ff */
[----:B------:R-:W1:Y:S01]  /*8110*/  MUFU.EX2 R0, R0 ;  /* 0x0000000000007308 */ /* 0x000e620000000800 */
[----:B------:R-:W-:Y:S02]  /*8120*/  LOP3.LUT R139, R139, R8, RZ, 0xc0, !PT ;  /* 0x000000088b8b7212 */ /* 0x000fe400078ec0ff */
[----:B------:R-:W-:Y:S02]  /*8130*/  LOP3.LUT R138, R138, R7, RZ, 0xc0, !PT ;  /* 0x000000078a8a7212 */ /* 0x000fe400078ec0ff */
[----:B---3--:R-:W-:Y:S02]  /*8140*/  F2FP.PACK_AB R6, R171, R168 ;  /* 0x000000a8ab06723e */ /* 0x008fe400000000ff */
[----:B------:R-:W-:Y:S02]  /*8150*/  LOP3.LUT R136, R136, R5, RZ, 0xc0, !PT ;  /* 0x0000000588887212 */ /* 0x000fe400078ec0ff */
[----:B------:R-:W-:Y:S01]  /*8160*/  LOP3.LUT R137, R137, R6, RZ, 0xc0, !PT ;  /* 0x0000000689897212 */ /* 0x000fe200078ec0ff */
[----:B------:R-:W-:Y:S01]  /*8170*/  MUFU.EX2 R212, R212 ;  /* 0x000000d400d47308 */ /* 0x000fe20000000800 */
[----:B------:R-:W-:Y:S02]  /*8180*/  LOP3.LUT R148, R151, UR4, R148, 0x96, !PT ;  /* 0x0000000497947c12 */ /* 0x000fe4000f8e9694 */
[----:B------:R-:W-:Y:S01]  /*8190*/  LOP3.LUT R6, R150, 0xffff, RZ, 0xc0, !PT ;  /* 0x0000ffff96067812 */ /* 0x000fe200078ec0ff */
[----:B----4-:R-:W-:Y:S01]  /*81a0*/  FMUL.FTZ R8, R2, R128 ;  /* 0x0000008002087220 */ /* 0x010fe20000410000 */
[----:B------:R-:W-:Y:S01]  /*81b0*/  LOP3.LUT R5, R150, 0xff, RZ, 0xc0, !PT ;  /* 0x000000ff96057812 */ /* 0x000fe200078ec0ff */
[----:B------:R-:W-:Y:S01]  /*81c0*/  FMUL.FTZ R9, R2, R129 ;  /* 0x0000008102097220 */ /* 0x000fe20000410000 */
[----:B------:R-:W-:Y:S01]  /*81d0*/  LOP3.LUT R7, R148, 0xffff, RZ, 0xc0, !PT ;  /* 0x0000ffff94077812 */ /* 0x000fe200078ec0ff */
[C---:B------:R-:W-:Y:S01]  /*81e0*/  FMUL.FTZ R36, R2.reuse, R36 ;  /* 0x0000002402247220 */ /* 0x040fe20000410000 */
[----:B------:R-:W-:Y:S01]  /*81f0*/  SHF.R.U32.HI R227, RZ, 0x18, R150 ;  /* 0x00000018ffe37819 */ /* 0x000fe20000011696 */
[C---:B------:R-:W-:Y:S01]  /*8200*/  FMUL.FTZ R37, R2.reuse, R37 ;  /* 0x0000002502257220 */ /* 0x040fe20000410000 */
[----:B------:R-:W-:Y:S01]  /*8210*/  SHF.R.U32.HI R149, RZ, 0x18, R148 ;  /* 0x00000018ff957819 */ /* 0x000fe20000011694 */
[----:B------:R-:W-:Y:S01]  /*8220*/  FMUL.FTZ R40, R2, R40 ;  /* 0x0000002802287220 */ /* 0x000fe20000410000 */
[----:B------:R-:W-:Y:S01]  /*8230*/  MUFU.EX2 R175, R175 ;  /* 0x000000af00af7308 */ /* 0x000fe20000000800 */
[C---:B-1----:R-:W-:Y:S01]  /*8240*/  FMUL.FTZ R10, R0.reuse, R130 ;  /* 0x00000082000a7220 */ /* 0x042fe20000410000 */
[----:B------:R-:W-:Y:S01]  /*8250*/  SHF.R.U32.HI R12, RZ, 0x8, R6 ;  /* 0x00000008ff0c7819 */ /* 0x000fe20000011606 */
[----:B------:R-:W-:Y:S01]  /*8260*/  FMUL.FTZ R11, R0, R131 ;  /* 0x00000083000b7220 */ /* 0x000fe20000410000 */
[----:B------:R-:W-:Y:S01]  /*8270*/  SHF.R.U32.HI R6, RZ, 0x10, R150 ;  /* 0x00000010ff067819 */ /* 0x000fe20000011696 */
[----:B------:R-:W1:Y:S01]  /*8280*/  LDSM.16.MT88.4 R128, [R188+0xc000] ;  /* 0x00c00000bc80783b */ /* 0x000e620000004200 */
[C---:B------:R-:W-:Y:S01]  /*8290*/  FMUL.FTZ R16, R2.reuse, R124 ;  /* 0x0000007c02107220 */ /* 0x040fe20000410000 */
[----:B------:R-:W-:Y:S01]  /*82a0*/  PRMT R5, R5, 0x5410, R12 ;  /* 0x0000541005057816 */ /* 0x000fe2000000000c */
[----:B------:R-:W-:Y:S01]  /*82b0*/  FMUL.FTZ R17, R2, R125 ;  /* 0x0000007d02117220 */ /* 0x000fe20000410000 */
[----:B------:R-:W-:Y:S01]  /*82c0*/  LOP3.LUT R12, R6, 0xff, RZ, 0xc0, !PT ;  /* 0x000000ff060c7812 */ /* 0x000fe200078ec0ff */
[C---:B------:R-:W-:Y:S01]  /*82d0*/  HMMA.16816.F32 R8, R136.reuse, R140, R8 ;  /* 0x0000008c8808723c */ /* 0x040fe20000001808 */
[----:B------:R-:W-:Y:S04]  /*82e0*/  MUFU.EX2 R173, R173 ;  /* 0x000000ad00ad7308 */ /* 0x000fe80000000800 */
[----:B------:R-:W-:Y:S01]  /*82f0*/  FMUL.FTZ R38, R0, R38 ;  /* 0x0000002600267220 */ /* 0x000fe20000410000 */
[----:B------:R-:W-:Y:S01]  /*8300*/  LOP3.LUT R6, R148, 0xff, RZ, 0xc0, !PT ;  /* 0x000000ff94067812 */ /* 0x000fe200078ec0ff */
[C---:B------:R-:W-:Y:S01]  /*8310*/  FMUL.FTZ R39, R0.reuse, R39 ;  /* 0x0000002700277220 */ /* 0x040fe20000410000 */
[--C-:B------:R-:W-:Y:S01]  /*8320*/  HSET2.LE.AND R5, R5, R210.reuse, PT ;  /* 0x000000d205057233 */ /* 0x100fe20003803000 */
[C---:B------:R-:W-:Y:S02]  /*8330*/  FMUL.FTZ R18, R0.reuse, R126 ;  /* 0x0000007e00127220 */ /* 0x040fe40000410000 */
[----:B------:R-:W2:Y:S01]  /*8340*/  MUFU.EX2 R174, R174 ;  /* 0x000000ae00ae7308 */ /* 0x000ea20000000800 */
[----:B------:R-:W-:Y:S01]  /*8350*/  FMUL.FTZ R19, R0, R127 ;  /* 0x0000007f00137220 */ /* 0x000fe20000410000 */
[----:B------:R-:W-:Y:S01]  /*8360*/  SHF.R.U32.HI R7, RZ, 0x8, R7 ;  /* 0x00000008ff077819 */ /* 0x000fe20000011607 */
[C---:B------:R-:W-:Y:S01]  /*8370*/  HMMA.16816.F32 R36, R136.reuse, R142, R36 ;  /* 0x0000008e8824723c */ /* 0x040fe20000001824 */
[----:B------:R-:W3:Y:S02]  /*8380*/  LDSM.16.MT88.4 R140, [R187+0xc000] ;  /* 0x00c00000bb8c783b */ /* 0x000ee40000004200 */
[----:B------:R-:W-:Y:S01]  /*8390*/  FMUL.FTZ R41, R2, R41 ;  /* 0x0000002902297220 */ /* 0x000fe20000410000 */
[----:B------:R-:W-:Y:S01]  /*83a0*/  PRMT R7, R6, 0x5410, R7 ;  /* 0x0000541006077816 */ /* 0x000fe20000000007 */
[C---:B------:R-:W-:Y:S01]  /*83b0*/  FMUL.FTZ R42, R0.reuse, R42 ;  /* 0x0000002a002a7220 */ /* 0x040fe20000410000 */
[----:B------:R-:W-:Y:S01]  /*83c0*/  SHF.R.U32.HI R6, RZ, 0x10, R148 ;  /* 0x00000010ff067819 */ /* 0x000fe20000011694 */
[----:B------:R-:W-:Y:S01]  /*83d0*/  FMUL.FTZ R43, R0, R43 ;  /* 0x0000002b002b7220 */ /* 0x000fe20000410000 */
[----:B------:R-:W-:Y:S01]  /*83e0*/  MUFU.EX2 R220, R220 ;  /* 0x000000dc00dc7308 */ /* 0x000fe20000000800 */
[----:B------:R-:W-:Y:S03]  /*83f0*/  LDSM.16.MT88.4 R124, [R187+0x10000] ;  /* 0x01000000bb7c783b */ /* 0x000fe60000004200 */
[----:B------:R-:W-:Y:S01]  /*8400*/  FMUL.FTZ R44, R2, R44 ;  /* 0x0000002c022c7220 */ /* 0x000fe20000410000 */
[----:B------:R-:W-:Y:S01]  /*8410*/  LOP3.LUT R6, R6, 0xff, RZ, 0xc0, !PT ;  /* 0x000000ff06067812 */ /* 0x000fe200078ec0ff */
[C---:B------:R-:W-:Y:S03]  /*8420*/  HMMA.16816.F32 R40, R136.reuse, R144, R40 ;  /* 0x000000908828723c */ /* 0x040fe60000001828 */
[----:B------:R-:W-:Y:S01]  /*8430*/  FMUL.FTZ R45, R2, R45 ;  /* 0x0000002d022d7220 */ /* 0x000fe20000410000 */
[----:B------:R-:W4:Y:S01]  /*8440*/  MUFU.EX2 R221, R221 ;  /* 0x000000dd00dd7308 */ /* 0x000f220000000800 */
[----:B------:R-:W-:Y:S01]  /*8450*/  FMUL.FTZ R46, R0, R46 ;  /* 0x0000002e002e7220 */ /* 0x000fe20000410000 */
[----:B------:R-:W-:Y:S01]  /*8460*/  PRMT R227, R12, 0x5410, R227 ;  /* 0x000054100ce37816 */ /* 0x000fe200000000e3 */
[----:B------:R-:W-:Y:S02]  /*8470*/  FMUL.FTZ R47, R0, R47 ;  /* 0x0000002f002f7220 */ /* 0x000fe40000410000 */
[C---:B------:R-:W-:Y:S03]  /*8480*/  FMUL.FTZ R48, R2.reuse, R48 ;  /* 0x0000003002307220 */ /* 0x040fe60000410000 */
[----:B------:R-:W-:Y:S02]  /*8490*/  FMUL.FTZ R49, R2, R49 ;  /* 0x0000003102317220 */ /* 0x000fe40000410000 */
[C---:B------:R-:W-:Y:S01]  /*84a0*/  HMMA.16816.F32 R44, R136.reuse, R146, R44 ;  /* 0x00000092882c723c */ /* 0x040fe2000000182c */
[----:B------:R-:W5:Y:S01]  /*84b0*/  LDSM.16.MT88.4 R144, [R191+0xe000] ;  /* 0x00e00000bf90783b */ /* 0x000f620000004200 */
[----:B------:R-:W-:Y:S01]  /*84c0*/  MUFU.EX2 R222, R222 ;  /* 0x000000de00de7308 */ /* 0x000fe20000000800 */
[C---:B------:R-:W-:Y:S02]  /*84d0*/  FMUL.FTZ R50, R0.reuse, R50 ;  /* 0x0000003200327220 */ /* 0x040fe40000410000 */
[----:B------:R-:W-:Y:S02]  /*84e0*/  FMUL.FTZ R51, R0, R51 ;  /* 0x0000003300337220 */ /* 0x000fe40000410000 */
[C---:B------:R-:W-:Y:S02]  /*84f0*/  FMUL.FTZ R52, R2.reuse, R52 ;  /* 0x0000003402347220 */ /* 0x040fe40000410000 */
[----:B------:R-:W-:Y:S03]  /*8500*/  FMUL.FTZ R53, R2, R53 ;  /* 0x0000003502357220 */ /* 0x000fe60000410000 */
[C---:B-1----:R-:W-:Y:S01]  /*8510*/  HMMA.16816.F32 R48, R136.reuse, R128, R48 ;  /* 0x000000808830723c */ /* 0x042fe20000001830 */
[----:B------:R-:W1:Y:S02]  /*8520*/  MUFU.EX2 R223, R223 ;  /* 0x000000df00df7308 */ /* 0x000e640000000800 */
[C---:B------:R-:W-:Y:S02]  /*8530*/  FMUL.FTZ R54, R0.reuse, R54 ;  /* 0x0000003600367220 */ /* 0x040fe40000410000 */
[----:B------:R-:W-:Y:S02]  /*8540*/  FMUL.FTZ R55, R0, R55 ;  /* 0x0000003700377220 */ /* 0x000fe40000410000 */
[C---:B------:R-:W-:Y:S02]  /*8550*/  FMUL.FTZ R56, R2.reuse, R56 ;  /* 0x0000003802387220 */ /* 0x040fe40000410000 */
[----:B------:R-:W-:Y:S02]  /*8560*/  FMUL.FTZ R57, R2, R57 ;  /* 0x0000003902397220 */ /* 0x000fe40000410000 */
[----:B------:R-:W-:Y:S01]  /*8570*/  MUFU.EX2 R226, R226 ;  /* 0x000000e200e27308 */ /* 0x000fe20000000800 */
[C---:B------:R-:W-:Y:S01]  /*8580*/  HMMA.16816.F32 R52, R136.reuse, R130, R52 ;  /* 0x000000828834723c */ /* 0x040fe20000001834 */
[----:B------:R-:W1:Y:S02]  /*8590*/  LDSM.16.MT88.4 R128, [R189+0xe000] ;  /* 0x00e00000bd80783b */ /* 0x000e640000004200 */
[C---:B------:R-:W-:Y:S02]  /*85a0*/  FMUL.FTZ R58, R0.reuse, R58 ;  /* 0x0000003a003a7220 */ /* 0x040fe40000410000 */
[----:B------:R-:W-:Y:S02]  /*85b0*/  FMUL.FTZ R59, R0, R59 ;  /* 0x0000003b003b7220 */ /* 0x000fe40000410000 */
[C---:B------:R-:W-:Y:S02]  /*85c0*/  FMUL.FTZ R60, R2.reuse, R60 ;  /* 0x0000003c023c7220 */ /* 0x040fe40000410000 */
[----:B------:R-:W-:Y:S01]  /*85d0*/  FMUL.FTZ R61, R2, R61 ;  /* 0x0000003d023d7220 */ /* 0x000fe20000410000 */
[----:B------:R-:W-:Y:S02]  /*85e0*/  MUFU.EX2 R228, R228 ;  /* 0x000000e400e47308 */ /* 0x000fe40000000800 */
[C---:B---3--:R-:W-:Y:S03]  /*85f0*/  HMMA.16816.F32 R56, R136.reuse, R140, R56 ;  /* 0x0000008c8838723c */ /* 0x048fe60000001838 */
[C---:B------:R-:W-:Y:S02]  /*8600*/  FMUL.FTZ R62, R0.reuse, R62 ;  /* 0x0000003e003e7220 */ /* 0x040fe40000410000 */
[----:B------:R-:W-:Y:S02]  /*8610*/  FMUL.FTZ R63, R0, R63 ;  /* 0x0000003f003f7220 */ /* 0x000fe40000410000 */
[C---:B------:R-:W-:Y:S02]  /*8620*/  FMUL.FTZ R64, R2.reuse, R64 ;  /* 0x0000004002407220 */ /* 0x040fe40000410000 */
[----:B------:R-:W-:Y:S03]  /*8630*/  FMUL.FTZ R65, R2, R65 ;  /* 0x0000004102417220 */ /* 0x000fe60000410000 */
[C---:B------:R-:W-:Y:S01]  /*8640*/  HMMA.16816.F32 R60, R136.reuse, R142, R60 ;  /* 0x0000008e883c723c */ /* 0x040fe2000000183c */
[----:B------:R-:W3:Y:S02]  /*8650*/  LDSM.16.MT88.4 R140, [R188+0xe000] ;  /* 0x00e00000bc8c783b */ /* 0x000ee40000004200 */
[C---:B------:R-:W-:Y:S02]  /*8660*/  FMUL.FTZ R66, R0.reuse, R66 ;  /* 0x0000004200427220 */ /* 0x040fe40000410000 */
[----:B------:R-:W-:Y:S02]  /*8670*/  FMUL.FTZ R67, R0, R67 ;  /* 0x0000004300437220 */ /* 0x000fe40000410000 */
[C---:B------:R-:W-:Y:S02]  /*8680*/  FMUL.FTZ R68, R2.reuse, R68 ;  /* 0x0000004402447220 */ /* 0x040fe40000410000 */
[----:B------:R-:W-:Y:S03]  /*8690*/  FMUL.FTZ R69, R2, R69 ;  /* 0x0000004502457220 */ /* 0x000fe60000410000 */
[C---:B-----5:R-:W-:Y:S03]  /*86a0*/  HMMA.16816.F32 R64, R136.reuse, R144, R64 ;  /* 0x000000908840723c */ /* 0x060fe60000001840 */
[C---:B------:R-:W-:Y:S02]  /*86b0*/  FMUL.FTZ R70, R0.reuse, R70 ;  /* 0x0000004600467220 */ /* 0x040fe40000410000 */
[----:B------:R-:W-:Y:S02]  /*86c0*/  FMUL.FTZ R71, R0, R71 ;  /* 0x0000004700477220 */ /* 0x000fe40000410000 */
[C---:B------:R-:W-:Y:S02]  /*86d0*/  FMUL.FTZ R72, R2.reuse, R72 ;  /* 0x0000004802487220 */ /* 0x040fe40000410000 */
[----:B------:R-:W-:Y:S03]  /*86e0*/  FMUL.FTZ R73, R2, R73 ;  /* 0x0000004902497220 */ /* 0x000fe60000410000 */
[C---:B------:R-:W-:Y:S01]  /*86f0*/  HMMA.16816.F32 R68, R136.reuse, R146, R68 ;  /* 0x000000928844723c */ /* 0x040fe20000001844 */
[----:B------:R-:W5:Y:S02]  /*8700*/  LDSM.16.MT88.4 R144, [R187+0xe000] ;  /* 0x00e00000bb90783b */ /* 0x000f640000004200 */
[C---:B------:R-:W-:Y:S02]  /*8710*/  FMUL.FTZ R74, R0.reuse, R74 ;  /* 0x0000004a004a7220 */ /* 0x040fe40000410000 */
[----:B------:R-:W-:Y:S02]  /*8720*/  FMUL.FTZ R75, R0, R75 ;  /* 0x0000004b004b7220 */ /* 0x000fe40000410000 */
[C---:B------:R-:W-:Y:S02]  /*8730*/  FMUL.FTZ R76, R2.reuse, R76 ;  /* 0x0000004c024c7220 */ /* 0x040fe40000410000 */
[----:B------:R-:W-:Y:S03]  /*8740*/  FMUL.FTZ R77, R2, R77 ;  /* 0x0000004d024d7220 */ /* 0x000fe60000410000 */
[C---:B-1----:R-:W-:Y:S03]  /*8750*/  HMMA.16816.F32 R72, R136.reuse, R128, R72 ;  /* 0x000000808848723c */ /* 0x042fe60000001848 */
[C---:B------:R-:W-:Y:S02]  /*8760*/  FMUL.FTZ R78, R0.reuse, R78 ;  /* 0x0000004e004e7220 */ /* 0x040fe40000410000 */
[----:B------:R-:W-:Y:S02]  /*8770*/  FMUL.FTZ R79, R0, R79 ;  /* 0x0000004f004f7220 */ /* 0x000fe40000410000 */
[C---:B------:R-:W-:Y:S02]  /*8780*/  FMUL.FTZ R80, R2.reuse, R80 ;  /* 0x0000005002507220 */ /* 0x040fe40000410000 */
[----:B------:R-:W-:Y:S03]  /*8790*/  FMUL.FTZ R81, R2, R81 ;  /* 0x0000005102517220 */ /* 0x000fe60000410000 */
[C---:B------:R-:W-:Y:S01]  /*87a0*/  HMMA.16816.F32 R76, R136.reuse, R130, R76 ;  /* 0x00000082884c723c */ /* 0x040fe2000000184c */
[----:B------:R-:W1:Y:S02]  /*87b0*/  LDSM.16.MT88.4 R128, [R191+0x10000] ;  /* 0x01000000bf80783b */ /* 0x000e640000004200 */
[C---:B------:R-:W-:Y:S02]  /*87c0*/  FMUL.FTZ R82, R0.reuse, R82 ;  /* 0x0000005200527220 */ /* 0x040fe40000410000 */
[----:B------:R-:W-:Y:S02]  /*87d0*/  FMUL.FTZ R83, R0, R83 ;  /* 0x0000005300537220 */ /* 0x000fe40000410000 */
[C---:B------:R-:W-:Y:S02]  /*87e0*/  FMUL.FTZ R84, R2.reuse, R84 ;  /* 0x0000005402547220 */ /* 0x040fe40000410000 */
[----:B------:R-:W-:Y:S03]  /*87f0*/  FMUL.FTZ R85, R2, R85 ;  /* 0x0000005502557220 */ /* 0x000fe60000410000 */
        /* <DEDUP_REMOVED lines=17> */
[----:B------:R-:W-:Y:S02]  /*8910*/  LDSM.16.MT88.4 R144, [R188+0xc800] ;  /* 0x00c80000bc90783b */ /* 0x000fe40000004200 */
        /* <DEDUP_REMOVED lines=18> */
[C---:B------:R-:W-:Y:S01]  /*8a40*/  FMUL.FTZ R112, R2.reuse, R112 ;  /* 0x0000007002707220 */ /* 0x040fe20000410000 */
[C---:B------:R-:W-:Y:S01]  /*8a50*/  HMMA.16816.F32 R16, R136.reuse, R142, R16 ;  /* 0x0000008e8810723c */ /* 0x040fe20000001810 */
[----:B------:R-:W3:Y:S03]  /*8a60*/  LDSM.16.MT88.4 R140, [R191+0xc800] ;  /* 0x00c80000bf8c783b */ /* 0x000ee60000004200 */
[----:B------:R-:W-:Y:S02]  /*8a70*/  FMUL.FTZ R113, R2, R113 ;  /* 0x0000007102717220 */ /* 0x000fe40000410000 */
[C---:B------:R-:W-:Y:S02]  /*8a80*/  FMUL.FTZ R114, R0.reuse, R114 ;  /* 0x0000007200727220 */ /* 0x040fe40000410000 */
[----:B------:R-:W-:Y:S04]  /*8a90*/  FMUL.FTZ R115, R0, R115 ;  /* 0x0000007300737220 */ /* 0x000fe80000410000 */
[C---:B------:R-:W-:Y:S01]  /*8aa0*/  FMUL.FTZ R12, R2.reuse, R120 ;  /* 0x00000078020c7220 */ /* 0x040fe20000410000 */
[--C-:B------:R-:W-:Y:S01]  /*8ab0*/  HSET2.LE.AND R120, R7, R210.reuse, PT ;  /* 0x000000d207787233 */ /* 0x100fe20003803000 */
[----:B------:R-:W-:Y:S01]  /*8ac0*/  FMUL.FTZ R13, R2, R121 ;  /* 0x00000079020d7220 */ /* 0x000fe20000410000 */
[----:B------:R-:W-:Y:S01]  /*8ad0*/  PRMT R121, R6, 0x5410, R149 ;  /* 0x0000541006797816 */ /* 0x000fe20000000095 */
[C---:B------:R-:W-:Y:S01]  /*8ae0*/  FMUL.FTZ R14, R0.reuse, R122 ;  /* 0x0000007a000e7220 */ /* 0x040fe20000410000 */
[----:B------:R-:W-:Y:S01]  /*8af0*/  LDSM.16.MT88.4 R148, [R187+0xc800] ;  /* 0x00c80000bb94783b */ /* 0x000fe20000004200 */
[----:B------:R-:W-:Y:S01]  /*8b00*/  FMUL.FTZ R15, R0, R123 ;  /* 0x0000007b000f7220 */ /* 0x000fe20000410000 */
[----:B--2---:R-:W-:Y:S01]  /*8b10*/  F2FP.PACK_AB R122, R174, R173 ;  /* 0x000000adae7a723e */ /* 0x004fe200000000ff */
[C---:B------:R-:W-:Y:S01]  /*8b20*/  FMUL.FTZ R116, R2.reuse, R116 ;  /* 0x0000007402747220 */ /* 0x040fe20000410000 */
[C---:B-1----:R-:W-:Y:S03]  /*8b30*/  HMMA.16816.F32 R108, R136.reuse, R128, R108 ;  /* 0x00000080886c723c */ /* 0x042fe6000000186c */
[----:B------:R-:W-:Y:S01]  /*8b40*/  LOP3.LUT R122, R5, R122, RZ, 0xc0, !PT ;  /* 0x0000007a057a7212 */ /* 0x000fe200078ec0ff */
[----:B------:R-:W-:Y:S01]  /*8b50*/  FMUL.FTZ R117, R2, R117 ;  /* 0x0000007502757220 */ /* 0x000fe20000410000 */
[--C-:B------:R-:W-:Y:S01]  /*8b60*/  HSET2.LE.AND R123, R227, R210.reuse, PT ;  /* 0x000000d2e37b7233 */ /* 0x100fe20003803000 */
[C---:B------:R-:W-:Y:S01]  /*8b70*/  FMUL.FTZ R118, R0.reuse, R118 ;  /* 0x0000007600767220 */ /* 0x040fe20000410000 */
[--C-:B------:R-:W-:Y:S01]  /*8b80*/  HSET2.LE.AND R121, R121, R210.reuse, PT ;  /* 0x000000d279797233 */ /* 0x100fe20003803000 */
[C---:B------:R-:W-:Y:S01]  /*8b90*/  HMMA.16816.F32 R112, R136.reuse, R130, R112 ;  /* 0x000000828870723c */ /* 0x040fe20000001870 */
[----:B------:R-:W1:Y:S03]  /*8ba0*/  LDSM.16.MT88.4 R128, [R189+0xc800] ;  /* 0x00c80000bd80783b */ /* 0x000e660000004200 */
[----:B------:R-:W-:Y:S01]  /*8bb0*/  FMUL.FTZ R119, R0, R119 ;  /* 0x0000007700777220 */ /* 0x000fe20000410000 */
[----:B----4-:R-:W-:Y:S01]  /*8bc0*/  F2FP.PACK_AB R5, R221, R220 ;  /* 0x000000dcdd05723e */ /* 0x010fe200000000ff */
[----:B------:R-:W-:Y:S01]  /*8bd0*/  FFMA.FTZ R227, R23, c[0x0][0x23c], -R170 ;  /* 0x00008f0017e37a23 */ /* 0x000fe200000108aa */
[----:B------:R-:W-:Y:S01]  /*8be0*/  F2FP.PACK_AB R6, R223, R222 ;  /* 0x000000dedf06723e */ /* 0x000fe200000000ff */
[C---:B------:R-:W-:Y:S04]  /*8bf0*/  HMMA.16816.F32 R12, R136.reuse, R124, R12 ;  /* 0x0000007c880c723c */ /* 0x040fe8000000180c */
[----:B------:R-:W-:Y:S01]  /*8c00*/  LOP3.LUT R120, R120, R5, RZ, 0xc0, !PT ;  /* 0x0000000578787212 */ /* 0x000fe200078ec0ff */
[----:B------:R-:W-:Y:S01]  /*8c10*/  MUFU.EX2 R227, R227 ;  /* 0x000000e300e37308 */ /* 0x000fe20000000800 */
[----:B------:R-:W-:Y:S01]  /*8c20*/  LOP3.LUT R121, R121, R6, RZ, 0xc0, !PT ;  /* 0x0000000679797212 */ /* 0x000fe200078ec0ff */
[----:B------:R-:W-:Y:S01]  /*8c30*/  FFMA.FTZ R166, R2, R213, R166 ;  /* 0x000000d502a67223 */ /* 0x000fe200000100a6 */
[----:B------:R-:W-:Y:S01]  /*8c40*/  HMMA.16816.F32 R116, R136, R126, R116 ;  /* 0x0000007e8874723c */ /* 0x000fe20000001874 */
[----:B------:R-:W-:Y:S03]  /*8c50*/  LDSM.16.MT88.4 R136, [R189+0x10800] ;  /* 0x01080000bd88783b */ /* 0x000fe60000004200 */
[----:B------:R-:W-:Y:S01]  /*8c60*/  F2FP.PACK_AB R124, R175, R212 ;  /* 0x000000d4af7c723e */ /* 0x000fe200000000ff */
[----:B------:R-:W-:Y:S01]  /*8c70*/  FFMA.FTZ R168, R0, R211, R168 ;  /* 0x000000d300a87223 */ /* 0x000fe200000100a8 */
[----:B------:R-:W-:Y:S01]  /*8c80*/  MOV R5, UR30 ;  /* 0x0000001e00057c02 */ /* 0x000fe20008000f00 */
[----:B------:R-:W-:Y:S01]  /*8c90*/  FADD.FTZ R169, R169, R166 ;  /* 0x000000a6a9a97221 */ /* 0x000fe20000010000 */
[----:B------:R-:W-:Y:S01]  /*8ca0*/  LOP3.LUT R123, R123, R124, RZ, 0xc0, !PT ;  /* 0x0000007c7b7b7212 */ /* 0x000fe200078ec0ff */
[----:B------:R-:W-:Y:S01]  /*8cb0*/  FADD.FTZ R171, R171, R168 ;  /* 0x000000a8abab7221 */ /* 0x000fe20000010000 */
[----:B------:R-:W2:Y:S02]  /*8cc0*/  LDSM.16.MT88.4 R124, [R187+0xe800] ;  /* 0x00e80000bb7c783b */ /* 0x000ea40000004200 */
[----:B------:R-:W-:Y:S01]  /*8cd0*/  LOP3.LUT R5, R219, UR23, R5, 0x96, !PT ;  /* 0x00000017db057c12 */ /* 0x000fe2000f8e9605 */
[----:B------:R-:W-:Y:S02]  /*8ce0*/  FADD.FTZ R134, R134, R169 ;  /* 0x000000a986867221 */ /* 0x000fe40000010000 */
[C---:B---3--:R-:W-:Y:S05]  /*8cf0*/  HMMA.16816.F32 R8, R120.reuse, R140, R8 ;  /* 0x0000008c7808723c */ /* 0x048fea0000001808 */
[----:B------:R-:W-:Y:S03]  /*8d00*/  IMAD.WIDE.U32 R6, R5, -0x326172a9, RZ ;  /* 0xcd9e8d5705067825 */ /* 0x000fe600078e00ff */
[C---:B------:R-:W-:Y:S01]  /*8d10*/  HMMA.16816.F32 R36, R120.reuse, R142, R36 ;  /* 0x0000008e7824723c */ /* 0x040fe20000001824 */
[----:B------:R-:W-:Y:S03]  /*8d20*/  LDSM.16.MT88.4 R140, [R188+0xd000] ;  /* 0x00d00000bc8c783b */ /* 0x000fe60000004200 */
[----:B------:R-:W-:Y:S01]  /*8d30*/  LOP3.LUT R5, R7, UR8, R216, 0x96, !PT ;  /* 0x0000000807057c12 */ /* 0x000fe2000f8e96d8 */
[----:B------:R-:W-:Y:S01]  /*8d40*/  FADD.FTZ R164, R164, R171 ;  /* 0x000000aba4a47221 */ /* 0x000fe20000010000 */
[----:B------:R-:W-:Y:S01]  /*8d50*/  LOP3.LUT R6, R225, UR26, R6, 0x96, !PT ;  /* 0x0000001ae1067c12 */ /* 0x000fe2000f8e9606 */
[----:B------:R-:W-:Y:S01]  /*8d60*/  FFMA.FTZ R225, R21, c[0x0][0x23c], -R172 ;  /* 0x00008f0015e17a23 */ /* 0x000fe200000108ac */
[C---:B-1----:R-:W-:Y:S04]  /*8d70*/  HMMA.16816.F32 R40, R120.reuse, R128, R40 ;  /* 0x000000807828723c */ /* 0x042fe80000001828 */
[----:B------:R-:W-:Y:S01]  /*8d80*/  IMAD.WIDE.U32 R6, R6, -0x2daee0ad, RZ ;  /* 0xd2511f5306067825 */ /* 0x000fe200078e00ff */
[----:B------:R-:W-:Y:S03]  /*8d90*/  MUFU.EX2 R225, R225 ;  /* 0x000000e100e17308 */ /* 0x000fe60000000800 */
[C---:B------:R-:W-:Y:S01]  /*8da0*/  HMMA.16816.F32 R44, R120.reuse, R130, R44 ;  /* 0x00000082782c723c */ /* 0x040fe2000000182c */
[----:B------:R-:W1:Y:S03]  /*8db0*/  LDSM.16.MT88.4 R128, [R191+0x10800] ;  /* 0x01080000bf80783b */ /* 0x000e660000004200 */
[----:B------:R-:W-:Y:S04]  /*8dc0*/  IMAD.WIDE.U32 R232, R5, -0x2daee0ad, RZ ;  /* 0xd2511f5305e87825 */ /* 0x000fe800078e00ff */
[C---:B------:R-:W-:Y:S04]  /*8dd0*/  HMMA.16816.F32 R48, R120.reuse, R144, R48 ;  /* 0x000000907830723c */ /* 0x040fe80000001830 */
[----:B------:R-:W-:Y:S01]  /*8de0*/  LOP3.LUT R5, R233, UR25, R214, 0x96, !PT ;  /* 0x00000019e9057c12 */ /* 0x000fe2000f8e96d6 */
[----:B------:R-:W-:Y:S01]  /*8df0*/  FADD.FTZ R165, R165, R134 ;  /* 0x00000086a5a57221 */ /* 0x000fe20000010000 */
[----:B------:R-:W-:Y:S01]  /*8e00*/  LOP3.LUT R232, R7, UR21, R232, 0x96, !PT ;  /* 0x0000001507e87c12 */ /* 0x000fe2000f8e96e8 */
[----:B------:R-:W-:Y:S01]  /*8e10*/  FADD.FTZ R167, R167, R164 ;  /* 0x000000a4a7a77221 */ /* 0x000fe20000010000 */
[C---:B------:R-:W-:Y:S01]  /*8e20*/  HMMA.16816.F32 R52, R120.reuse, R146, R52 ;  /* 0x000000927834723c */ /* 0x040fe20000001834 */
[----:B------:R-:W-:Y:S03]  /*8e30*/  LDSM.16.MT88.4 R144, [R191+0xf000] ;  /* 0x00f00000bf90783b */ /* 0x000fe60000004200 */
[----:B------:R-:W-:Y:S04]  /*8e40*/  IMAD.WIDE.U32 R230, R5, -0x326172a9, RZ ;  /* 0xcd9e8d5705e67825 */ /* 0x000fe800078e00ff */
[C---:B------:R-:W-:Y:S04]  /*8e50*/  HMMA.16816.F32 R56, R120.reuse, R148, R56 ;  /* 0x000000947838723c */ /* 0x040fe80000001838 */
[----:B------:R-:W-:Y:S01]  /*8e60*/  LOP3.LUT R224, R231, UR24, R224, 0x96, !PT ;  /* 0x00000018e7e07c12 */ /* 0x000fe2000f8e96e0 */
[----:B------:R-:W-:Y:S03]  /*8e70*/  IMAD.WIDE.U32 R232, R232, -0x326172a9, RZ ;  /* 0xcd9e8d57e8e87825 */ /* 0x000fe600078e00ff */
[C---:B------:R-:W-:Y:S04]  /*8e80*/  HMMA.16816.F32 R60, R120.reuse, R150, R60 ;  /* 0x00000096783c723c */ /* 0x040fe8000000183c */
[----:B------:R-:W-:Y:S01]  /*8e90*/  LOP3.LUT R230, R233, UR20, R230, 0x96, !PT ;  /* 0x00000014e9e67c12 */ /* 0x000fe2000f8e96e6 */
[----:B------:R-:W-:Y:S02]  /*8ea0*/  FADD.FTZ R0, R220, R165 ;  /* 0x000000a5dc007221 */ /* 0x000fe40000010000 */
[----:B------:R-:W-:Y:S01]  /*8eb0*/  FADD.FTZ R222, R222, R167 ;  /* 0x000000a7dede7221 */ /* 0x000fe20000010000 */
[C---:B------:R-:W-:Y:S04]  /*8ec0*/  HMMA.16816.F32 R64, R120.reuse, R152, R64 ;  /* 0x000000987840723c */ /* 0x040fe80000001840 */
[----:B------:R-:W-:Y:S04]  /*8ed0*/  IMAD.WIDE.U32 R230, R230, -0x2daee0ad, RZ ;  /* 0xd2511f53e6e67825 */ /* 0x000fe800078e00ff */
[C---:B------:R-:W-:Y:S01]  /*8ee0*/  HMMA.16816.F32 R68, R120.reuse, R154, R68 ;  /* 0x0000009a7844723c */ /* 0x040fe20000001844 */
[----:B------:R-:W-:Y:S03]  /*8ef0*/  LDSM.16.MT88.4 R152, [R188+0xf000] ;  /* 0x00f00000bc98783b */ /* 0x000fe60000004200 */
[----:B------:R-:W-:Y:S02]  /*8f00*/  FADD.FTZ R0, R221, R0 ;  /* 0x00000000dd007221 */ /* 0x000fe40000010000 */
[----:B------:R-:W-:Y:S02]  /*8f10*/  FADD.FTZ R223, R223, R222 ;  /* 0x000000dedfdf7221 */ /* 0x000fe40000010000 */
[C---:B------:R-:W-:Y:S04]  /*8f20*/  HMMA.16816.F32 R72, R120.reuse, R156, R72 ;  /* 0x0000009c7848723c */ /* 0x040fe80000001848 */
[----:B------:R-:W-:Y:S04]  /*8f30*/  FADD.FTZ R212, R212, R223 ;  /* 0x000000dfd4d47221 */ /* 0x000fe80000010000 */
[C---:B------:R-:W-:Y:S04]  /*8f40*/  HMMA.16816.F32 R76, R120.reuse, R158, R76 ;  /* 0x0000009e784c723c */ /* 0x040fe8000000184c */
[----:B------:R-:W-:Y:S04]  /*8f50*/  FADD.FTZ R175, R175, R212 ;  /* 0x000000d4afaf7221 */ /* 0x000fe80000010000 */
[C---:B------:R-:W-:Y:S07]  /*8f60*/  HMMA.16816.F32 R80, R120.reuse, R160, R80 ;  /* 0x000000a07850723c */ /* 0x040fee0000001850 */
[--C-:B------:R-:W-:Y:S01]  /*8f70*/  FFMA.FTZ R160, R24, c[0x0][0x23c], -R172.reuse ;  /* 0x00008f0018a07a23 */ /* 0x100fe200000108ac */
[C---:B------:R-:W-:Y:S04]  /*8f80*/  HMMA.16816.F32 R84, R120.reuse, R162, R84 ;  /* 0x000000a27854723c */ /* 0x040fe80000001854 */
[----:B------:R-:W-:Y:S01]  /*8f90*/  FFMA.FTZ R161, R25, c[0x0][0x23c], -R172 ;  /* 0x00008f0019a17a23 */ /* 0x000fe200000108ac */
[----:B------:R-:W-:Y:S01]  /*8fa0*/  MUFU.EX2 R160, R160 ;  /* 0x000000a000a07308 */ /* 0x000fe20000000800 */
[----:B------:R-:W-:Y:S02]  /*8fb0*/  IMAD.WIDE.U32 R24, R224, -0x2daee0ad, RZ ;  /* 0xd2511f53e0187825 */ /* 0x000fe400078e00ff */
[C---:B--2---:R-:W-:Y:S04]  /*8fc0*/  HMMA.16816.F32 R88, R120.reuse, R124, R88 ;  /* 0x0000007c7858723c */ /* 0x044fe80000001858 */
[----:B------:R-:W-:Y:S01]  /*8fd0*/  FFMA.FTZ R162, R26, c[0x0][0x23c], -R170 ;  /* 0x00008f001aa27a23 */ /* 0x000fe200000108aa */
[----:B------:R-:W-:Y:S01]  /*8fe0*/  LOP3.LUT R6, R25, UR17, R6, 0x96, !PT ;  /* 0x0000001119067c12 */ /* 0x000fe2000f8e9606 */
[----:B------:R-:W-:Y:S01]  /*8ff0*/  FFMA.FTZ R163, R27, c[0x0][0x23c], -R170 ;  /* 0x00008f001ba37a23 */ /* 0x000fe200000108aa */
[----:B------:R-:W-:Y:S01]  /*9000*/  LOP3.LUT R5, R231, UR12, R24, 0x96, !PT ;  /* 0x0000000ce7057c12 */ /* 0x000fe2000f8e9618 */
[C---:B------:R-:W-:Y:S01]  /*9010*/  HMMA.16816.F32 R92, R120.reuse, R126, R92 ;  /* 0x0000007e785c723c */ /* 0x040fe2000000185c */
[----:B------:R-:W2:Y:S01]  /*9020*/  LDSM.16.MT88.4 R124, [R188+0x10800] ;  /* 0x01080000bc7c783b */ /* 0x000ea20000004200 */
[----:B------:R-:W3:Y:S02]  /*9030*/  MUFU.EX2 R161, R161 ;  /* 0x000000a100a17308 */ /* 0x000ee40000000800 */
[----:B------:R-:W-:Y:S04]  /*9040*/  IMAD.WIDE.U32 R6, R6, -0x326172a9, RZ ;  /* 0xcd9e8d5706067825 */ /* 0x000fe800078e00ff */
[C---:B-1----:R-:W-:Y:S01]  /*9050*/  HMMA.16816.F32 R96, R120.reuse, R128, R96 ;  /* 0x000000807860723c */ /* 0x042fe20000001860 */
[----:B------:R-:W1:Y:S03]  /*9060*/  LDSM.16.MT88.4 R24, [R187+0x10800] ;  /* 0x01080000bb18783b */ /* 0x000e660000004200 */
[----:B------:R-:W-:Y:S03]  /*9070*/  MUFU.EX2 R162, R162 ;  /* 0x000000a200a27308 */ /* 0x000fe60000000800 */
[----:B------:R-:W-:Y:S01]  /*9080*/  IMAD.WIDE.U32 R128, R5, -0x326172a9, RZ ;  /* 0xcd9e8d5705807825 */ /* 0x000fe200078e00ff */
[C---:B------:R-:W-:Y:S04]  /*9090*/  HMMA.16816.F32 R100, R120.reuse, R130, R100 ;  /* 0x000000827864723c */ /* 0x040fe80000001864 */
[----:B------:R-:W-:Y:S02]  /*90a0*/  LOP3.LUT R5, R129, UR5, R6, 0x96, !PT ;  /* 0x0000000581057c12 */ /* 0x000fe4000f8e9606 */
[----:B------:R-:W-:Y:S01]  /*90b0*/  SHF.R.U32.HI R21, RZ, 0x10, R128 ;  /* 0x00000010ff157819 */ /* 0x000fe20000011680 */
[----:B------:R-:W-:Y:S01]  /*90c0*/  FFMA.FTZ R130, R20, c[0x0][0x23c], -R172 ;  /* 0x00008f0014827a23 */ /* 0x000fe200000108ac */
[C---:B------:R-:W-:Y:S01]  /*90d0*/  HMMA.16816.F32 R104, R120.reuse, R136, R104 ;  /* 0x000000887868723c */ /* 0x040fe20000001868 */
[----:B------:R-:W4:Y:S03]  /*90e0*/  MUFU.EX2 R163, R163 ;  /* 0x000000a300a37308 */ /* 0x000f260000000800 */
[C---:B------:R-:W-:Y:S02]  /*90f0*/  LOP3.LUT R20, R128.reuse, 0xffff, RZ, 0xc0, !PT ;  /* 0x0000ffff80147812 */ /* 0x040fe400078ec0ff */
[----:B------:R-:W-:Y:S02]  /*9100*/  LOP3.LUT R149, R128, 0xff, RZ, 0xc0, !PT ;  /* 0x000000ff80957812 */ /* 0x000fe400078ec0ff */
[C---:B------:R-:W-:Y:S01]  /*9110*/  HMMA.16816.F32 R16, R120.reuse, R138, R16 ;  /* 0x0000008a7810723c */ /* 0x040fe20000001810 */
[----:B------:R-:W-:Y:S02]  /*9120*/  LDSM.16.MT88.4 R136, [R189+0xd000] ;  /* 0x00d00000bd88783b */ /* 0x000fe40000004200 */
[----:B------:R5:W3:Y:S01]  /*9130*/  MUFU.EX2 R224, R130 ;  /* 0x0000008200e07308 */ /* 0x000ae20000000800 */
[----:B------:R-:W-:Y:S02]  /*9140*/  SHF.R.U32.HI R6, RZ, 0x18, R128 ;  /* 0x00000018ff067819 */ /* 0x000fe40000011680 */
[----:B------:R-:W-:Y:S02]  /*9150*/  SHF.R.U32.HI R22, RZ, 0x8, R20 ;  /* 0x00000008ff167819 */ /* 0x000fe40000011614 */
[--C-:B------:R-:W-:Y:S01]  /*9160*/  SHF.R.U32.HI R157, RZ, 0x10, R5.reuse ;  /* 0x00000010ff9d7819 */ /* 0x100fe20000011605 */
[C---:B--2---:R-:W-:Y:S03]  /*9170*/  HMMA.16816.F32 R108, R120.reuse, R124, R108 ;  /* 0x0000007c786c723c */ /* 0x044fe6000000186c */
[----:B------:R-:W-:Y:S02]  /*9180*/  LOP3.LUT R23, R21, 0xff, RZ, 0xc0, !PT ;  /* 0x000000ff15177812 */ /* 0x000fe400078ec0ff */
[----:B------:R-:W-:Y:S02]  /*9190*/  PRMT R149, R149, 0x5410, R22 ;  /* 0x0000541095957816 */ /* 0x000fe40000000016 */
[----:B------:R-:W-:Y:S01]  /*91a0*/  LOP3.LUT R124, R5, 0xffff, RZ, 0xc0, !PT ;  /* 0x0000ffff057c7812 */ /* 0x000fe200078ec0ff */
[C---:B------:R-:W-:Y:S04]  /*91b0*/  HMMA.16816.F32 R112, R120.reuse, R126, R112 ;  /* 0x0000007e7870723c */ /* 0x040fe80000001870 */
[----:B------:R-:W-:Y:S01]  /*91c0*/  SHF.R.U32.HI R20, RZ, 0x8, R124 ;  /* 0x00000008ff147819 */ /* 0x000fe2000001167c */
[--C-:B------:R-:W-:Y:S01]  /*91d0*/  HSET2.LE.AND R22, R149, R210.reuse, PT ;  /* 0x000000d295167233 */ /* 0x100fe20003803000 */
[----:B------:R-:W-:Y:S01]  /*91e0*/  LOP3.LUT R157, R157, 0xff, RZ, 0xc0, !PT ;  /* 0x000000ff9d9d7812 */ /* 0x000fe200078ec0ff */
[----:B------:R-:W-:Y:S01]  /*91f0*/  LDSM.16.MT88.4 R124, [R187+0xd000] ;  /* 0x00d00000bb7c783b */ /* 0x000fe20000004200 */
[C---:B-1----:R-:W-:Y:S04]  /*9200*/  HMMA.16816.F32 R12, R120.reuse, R24, R12 ;  /* 0x00000018780c723c */ /* 0x042fe8000000180c */
[----:B------:R-:W-:Y:S02]  /*9210*/  LOP3.LUT R21, R5, 0xff, RZ, 0xc0, !PT ;  /* 0x000000ff05157812 */ /* 0x000fe400078ec0ff */
[----:B------:R-:W-:Y:S01]  /*9220*/  PRMT R23, R23, 0x5410, R6 ;  /* 0x0000541017177816 */ /* 0x000fe20000000006 */
[----:B-----5:R-:W1:Y:S01]  /*9230*/  LDSM.16.MT88.4 R128, [R191+0xd000] ;  /* 0x00d00000bf80783b */ /* 0x020e620000004200 */
[----:B------:R-:W-:Y:S04]  /*9240*/  HMMA.16816.F32 R116, R120, R26, R116 ;  /* 0x0000001a7874723c */ /* 0x000fe80000001874 */
[----:B------:R-:W-:Y:S01]  /*9250*/  SHF.R.U32.HI R6, RZ, 0x18, R5 ;  /* 0x00000018ff067819 */ /* 0x000fe20000011605 */
[--C-:B------:R-:W-:Y:S01]  /*9260*/  HSET2.LE.AND R23, R23, R210.reuse, PT ;  /* 0x000000d217177233 */ /* 0x100fe20003803000 */
[----:B------:R-:W-:Y:S01]  /*9270*/  PRMT R21, R21, 0x5410, R20 ;  /* 0x0000541015157816 */ /* 0x000fe20000000014 */
[----:B------:R-:W2:Y:S01]  /*9280*/  LDSM.16.MT88.4 R148, [R189+0xf000] ;  /* 0x00f00000bd94783b */ /* 0x000ea20000004200 */
[----:B------:R-:W-:Y:S04]  /*9290*/  PRMT R157, R157, 0x5410, R6 ;  /* 0x000054109d9d7816 */ /* 0x000fe80000000006 */
[----:B---3--:R-:W-:Y:S01]  /*92a0*/  F2FP.PACK_AB R5, R161, R160 ;  /* 0x000000a0a105723e */ /* 0x008fe200000000ff */
[--C-:B------:R-:W-:Y:S01]  /*92b0*/  HSET2.LE.AND R20, R21, R210.reuse, PT ;  /* 0x000000d215147233 */ /* 0x100fe20003803000 */
[----:B----4-:R-:W-:Y:S01]  /*92c0*/  F2FP.PACK_AB R6, R163, R162 ;  /* 0x000000a2a306723e */ /* 0x010fe200000000ff */
[--C-:B------:R-:W-:Y:S01]  /*92d0*/  HSET2.LE.AND R21, R157, R210.reuse, PT ;  /* 0x000000d29d157233 */ /* 0x100fe20003803000 */
[----:B------:R-:W-:Y:S01]  /*92e0*/  LOP3.LUT R22, R22, R5, RZ, 0xc0, !PT ;  /* 0x0000000516167212 */ /* 0x000fe200078ec0ff */
[----:B------:R-:W3:Y:S01]  /*92f0*/  LDSM.16.MT88.4 R156, [R187+0xf000] ;  /* 0x00f00000bb9c783b */ /* 0x000ee20000004200 */
[----:B------:R-:W-:Y:S02]  /*9300*/  LOP3.LUT R23, R23, R6, RZ, 0xc0, !PT ;  /* 0x0000000617177212 */ /* 0x000fe400078ec0ff */
[----:B------:R-:W-:Y:S02]  /*9310*/  F2FP.PACK_AB R5, R225, R224 ;  /* 0x000000e0e105723e */ /* 0x000fe400000000ff */
[----:B------:R-:W-:Y:S01]  /*9320*/  F2FP.PACK_AB R6, R227, R226 ;  /* 0x000000e2e306723e */ /* 0x000fe200000000ff */
[----:B------:R-:W-:Y:S01]  /*9330*/  FADD.FTZ R226, R226, R175 ;  /* 0x000000afe2e27221 */ /* 0x000fe20000010000 */
[----:B------:R-:W-:Y:S01]  /*9340*/  LOP3.LUT R20, R20, R5, RZ, 0xc0, !PT ;  /* 0x0000000514147212 */ /* 0x000fe200078ec0ff */
[----:B------:R-:W4:Y:S01]  /*9350*/  LDSM.16.MT88.4 R24, [R191+0x11000] ;  /* 0x01100000bf18783b */ /* 0x000f220000004200 */
[----:B------:R-:W-:Y:S01]  /*9360*/  LOP3.LUT R21, R21, R6, RZ, 0xc0, !PT ;  /* 0x0000000615157212 */ /* 0x000fe200078ec0ff */
[----:B------:R-:W-:Y:S01]  /*9370*/  FADD.FTZ R227, R227, R226 ;  /* 0x000000e2e3e37221 */ /* 0x000fe20000010000 */
[----:B------:R-:W-:Y:S03]  /*9380*/  LOP3.LUT R6, R7, UR15, R232, 0x96, !PT ;  /* 0x0000000f07067c12 */ /* 0x000fe6000f8e96e8 */
[----:B------:R-:W-:Y:S02]  /*9390*/  FADD.FTZ R162, R162, R227 ;  /* 0x000000e3a2a27221 */ /* 0x000fe40000010000 */
[----:B------:R-:W5:Y:S02]  /*93a0*/  LDSM.16.MT88.4 R120, [R189+0x11000] ;  /* 0x01100000bd78783b */ /* 0x000f640000004200 */
[----:B------:R-:W-:Y:S01]  /*93b0*/  FADD.FTZ R163, R163, R162 ;  /* 0x000000a2a3a37221 */ /* 0x000fe20000010000 */
[C---:B-1----:R-:W-:Y:S08]  /*93c0*/  HMMA.16816.F32 R8, R20.reuse, R128, R8 ;  /* 0x000000801408723c */ /* 0x042ff00000001808 */
[C---:B------:R-:W-:Y:S08]  /*93d0*/  HMMA.16816.F32 R36, R20.reuse, R130, R36 ;  /* 0x000000821424723c */ /* 0x040ff00000001824 */
        /* <DEDUP_REMOVED lines=9> */
[C---:B------:R-:W-:Y:S08]  /*9470*/  HMMA.16816.F32 R64, R20.reuse, R144, R64 ;  /* 0x000000901440723c */ /* 0x040ff00000001840 */
[C---:B------:R-:W-:Y:S01]  /*9480*/  HMMA.16816.F32 R68, R20.reuse, R146, R68 ;  /* 0x000000921444723c */ /* 0x040fe20000001844 */
[----:B------:R-:W-:Y:S07]  /*9490*/  LDSM.16.MT88.4 R144, [R189+0xf800] ;  /* 0x00f80000bd90783b */ /* 0x000fee0000004200 */
[C---:B--2---:R-:W-:Y:S08]  /*94a0*/  HMMA.16816.F32 R72, R20.reuse, R148, R72 ;  /* 0x000000941448723c */ /* 0x044ff00000001848 */
[C---:B------:R-:W-:Y:S01]  /*94b0*/  HMMA.16816.F32 R76, R20.reuse, R150, R76 ;  /* 0x00000096144c723c */ /* 0x040fe2000000184c */
[----:B------:R-:W-:Y:S07]  /*94c0*/  LDSM.16.MT88.4 R148, [R188+0xf800] ;  /* 0x00f80000bc94783b */ /* 0x000fee0000004200 */
[C---:B------:R-:W-:Y:S08]  /*94d0*/  HMMA.16816.F32 R80, R20.reuse, R152, R80 ;  /* 0x000000981450723c */ /* 0x040ff00000001850 */
[C---:B------:R-:W-:Y:S01]  /*94e0*/  HMMA.16816.F32 R84, R20.reuse, R154, R84 ;  /* 0x0000009a1454723c */ /* 0x040fe20000001854 */
[----:B------:R-:W-:Y:S07]  /*94f0*/  LDSM.16.MT88.4 R152, [R187+0xf800] ;  /* 0x00f80000bb98783b */ /* 0x000fee0000004200 */
[C---:B---3--:R-:W-:Y:S07]  /*9500*/  HMMA.16816.F32 R88, R20.reuse, R156, R88 ;  /* 0x0000009c1458723c */ /* 0x048fee0000001858 */
[----:B------:R-:W-:Y:S01]  /*9510*/  FFMA.FTZ R157, R29, c[0x0][0x23c], -R172 ;  /* 0x00008f001d9d7a23 */ /* 0x000fe200000108ac */
[C---:B------:R-:W-:Y:S04]  /*9520*/  HMMA.16816.F32 R92, R20.reuse, R158, R92 ;  /* 0x0000009e145c723c */ /* 0x040fe8000000185c */
[----:B------:R-:W-:Y:S01]  /*9530*/  FFMA.FTZ R156, R30, c[0x0][0x23c], -R170 ;  /* 0x00008f001e9c7a23 */ /* 0x000fe200000108aa */
[----:B------:R-:W-:Y:S01]  /*9540*/  MUFU.EX2 R157, R157 ;  /* 0x0000009d009d7308 */ /* 0x000fe20000000800 */
[----:B------:R-:W-:Y:S02]  /*9550*/  IMAD.WIDE.U32 R28, R6, -0x2daee0ad, RZ ;  /* 0xd2511f53061c7825 */ /* 0x000fe400078e00ff */
[C---:B----4-:R-:W-:Y:S04]  /*9560*/  HMMA.16816.F32 R96, R20.reuse, R24, R96 ;  /* 0x000000181460723c */ /* 0x050fe80000001860 */
[----:B------:R-:W-:Y:S01]  /*9570*/  FFMA.FTZ R158, R32, c[0x0][0x23c], -R172 ;  /* 0x00008f00209e7a23 */ /* 0x000fe200000108ac */
[----:B------:R-:W-:Y:S01]  /*9580*/  LOP3.LUT R231, R29, UR4, R230, 0x96, !PT ;  /* 0x000000041de77c12 */ /* 0x000fe2000f8e96e6 */
[----:B------:R-:W-:Y:S01]  /*9590*/  FFMA.FTZ R172, R33, c[0x0][0x23c], -R172 ;  /* 0x00008f0021ac7a23 */ /* 0x000fe200000108ac */
[----:B------:R-:W-:Y:S01]  /*95a0*/  LOP3.LUT R5, R28, 0xffff, RZ, 0xc0, !PT ;  /* 0x0000ffff1c057812 */ /* 0x000fe200078ec0ff */
[C---:B------:R-:W-:Y:S01]  /*95b0*/  HMMA.16816.F32 R100, R20.reuse, R26, R100 ;  /* 0x0000001a1464723c */ /* 0x040fe20000001864 */
[----:B------:R-:W2:Y:S01]  /*95c0*/  LDSM.16.MT88.4 R24, [R187+0x11000] ;  /* 0x01100000bb18783b */ /* 0x000ea20000004200 */
[----:B------:R-:W-:Y:S02]  /*95d0*/  MUFU.EX2 R156, R156 ;  /* 0x0000009c009c7308 */ /* 0x000fe40000000800 */
[--C-:B------:R-:W-:Y:S01]  /*95e0*/  FFMA.FTZ R230, R34, c[0x0][0x23c], -R170.reuse ;  /* 0x00008f0022e67a23 */ /* 0x100fe200000108aa */
[----:B------:R-:W-:Y:S01]  /*95f0*/  SHF.R.U32.HI R30, RZ, 0x8, R5 ;  /* 0x00000008ff1e7819 */ /* 0x000fe20000011605 */
[--C-:B------:R-:W-:Y:S01]  /*9600*/  FFMA.FTZ R159, R31, c[0x0][0x23c], -R170.reuse ;  /* 0x00008f001f9f7a23 */ /* 0x100fe200000108aa */
[----:B------:R-:W-:Y:S01]  /*9610*/  LOP3.LUT R5, R231, 0xff, RZ, 0xc0, !PT ;  /* 0x000000ffe7057812 */ /* 0x000fe200078ec0ff */
[C---:B-----5:R-:W-:Y:S04]  /*9620*/  HMMA.16816.F32 R104, R20.reuse, R120, R104 ;  /* 0x000000781468723c */ /* 0x060fe80000001868 */
[----:B------:R-:W-:Y:S01]  /*9630*/  FFMA.FTZ R170, R35, c[0x0][0x23c], -R170 ;  /* 0x00008f0023aa7a23 */ /* 0x000fe200000108aa */
[--C-:B------:R-:W-:Y:S01]  /*9640*/  SHF.R.U32.HI R6, RZ, 0x10, R28.reuse ;  /* 0x00000010ff067819 */ /* 0x100fe2000001161c */
[----:B------:R-:W3:Y:S01]  /*9650*/  LDSM.16.MT88.4 R32, [R191+0xd800] ;  /* 0x00d80000bf20783b */ /* 0x000ee20000004200 */
[----:B------:R-:W-:Y:S01]  /*9660*/  LOP3.LUT R120, R231, 0xffff, RZ, 0xc0, !PT ;  /* 0x0000ffffe7787812 */ /* 0x000fe200078ec0ff */
[C---:B------:R-:W-:Y:S01]  /*9670*/  HMMA.16816.F32 R16, R20.reuse, R122, R16 ;  /* 0x0000007a1410723c */ /* 0x040fe20000001810 */
[----:B------:R-:W4:Y:S03]  /*9680*/  MUFU.EX2 R159, R159 ;  /* 0x0000009f009f7308 */ /* 0x000f260000000800 */
[----:B------:R-:W-:Y:S02]  /*9690*/  LOP3.LUT R7, R28, 0xff, RZ, 0xc0, !PT ;  /* 0x000000ff1c077812 */ /* 0x000fe400078ec0ff */
[----:B------:R-:W-:Y:S02]  /*96a0*/  SHF.R.U32.HI R31, RZ, 0x18, R28 ;  /* 0x00000018ff1f7819 */ /* 0x000fe4000001161c */
[C---:B-1----:R-:W-:Y:S03]  /*96b0*/  HMMA.16816.F32 R108, R20.reuse, R124, R108 ;  /* 0x0000007c146c723c */ /* 0x042fe6000000186c */
[----:B------:R-:W-:Y:S01]  /*96c0*/  MUFU.EX2 R158, R158 ;  /* 0x0000009e009e7308 */ /* 0x000fe20000000800 */
[----:B------:R-:W-:Y:S02]  /*96d0*/  LOP3.LUT R28, R6, 0xff, RZ, 0xc0, !PT ;  /* 0x000000ff061c7812 */ /* 0x000fe400078ec0ff */
[--C-:B------:R-:W-:Y:S02]  /*96e0*/  SHF.R.U32.HI R6, RZ, 0x10, R231.reuse ;  /* 0x00000010ff067819 */ /* 0x100fe400000116e7 */
[C---:B------:R-:W-:Y:S01]  /*96f0*/  HMMA.16816.F32 R112, R20.reuse, R126, R112 ;  /* 0x0000007e1470723c */ /* 0x040fe20000001870 */
[----:B------:R-:W-:Y:S03]  /*9700*/  LDSM.16.MT88.4 R124, [R187+0xd800] ;  /* 0x00d80000bb7c783b */ /* 0x000fe60000004200 */
[----:B------:R-:W-:Y:S01]  /*9710*/  SHF.R.U32.HI R29, RZ, 0x18, R231 ;  /* 0x00000018ff1d7819 */ /* 0x000fe200000116e7 */
[----:B------:R-:W1:Y:S01]  /*9720*/  MUFU.EX2 R229, R172 ;  /* 0x000000ac00e57308 */ /* 0x000e620000000800 */
[----:B------:R-:W-:Y:S02]  /*9730*/  SHF.R.U32.HI R120, RZ, 0x8, R120 ;  /* 0x00000008ff787819 */ /* 0x000fe40000011678 */
[----:B------:R-:W-:Y:S01]  /*9740*/  LOP3.LUT R6, R6, 0xff, RZ, 0xc0, !PT ;  /* 0x000000ff06067812 */ /* 0x000fe200078ec0ff */
[C---:B--2---:R-:W-:Y:S03]  /*9750*/  HMMA.16816.F32 R12, R20.reuse, R24, R12 ;  /* 0x00000018140c723c */ /* 0x044fe6000000180c */
[----:B------:R-:W-:Y:S02]  /*9760*/  PRMT R5, R5, 0x5410, R120 ;  /* 0x0000541005057816 */ /* 0x000fe40000000078 */
[----:B------:R-:W2:Y:S01]  /*9770*/  LDSM.16.MT88.4 R120, [R189+0xd800] ;  /* 0x00d80000bd78783b */ /* 0x000ea20000004200 */
[----:B------:R-:W-:Y:S01]  /*9780*/  MUFU.EX2 R230, R230 ;  /* 0x000000e600e67308 */ /* 0x000fe20000000800 */
[----:B------:R-:W-:Y:S01]  /*9790*/  PRMT R29, R6, 0x5410, R29 ;  /* 0x00005410061d7816 */ /* 0x000fe2000000001d */
[----:B------:R-:W-:Y:S04]  /*97a0*/  HMMA.16816.F32 R116, R20, R26, R116 ;  /* 0x0000001a1474723c */ /* 0x000fe80000001874 */
[----:B------:R-:W-:Y:S01]  /*97b0*/  PRMT R7, R7, 0x5410, R30 ;  /* 0x0000541007077816 */ /* 0x000fe2000000001e */
[--C-:B------:R-:W-:Y:S01]  /*97c0*/  HSET2.LE.AND R29, R29, R210.reuse, PT ;  /* 0x000000d21d1d7233 */ /* 0x100fe20003803000 */
[----:B------:R-:W-:Y:S01]  /*97d0*/  PRMT R31, R28, 0x5410, R31 ;  /* 0x000054101c1f7816 */ /* 0x000fe2000000001f */
[--C-:B------:R-:W-:Y:S01]  /*97e0*/  HSET2.LE.AND R28, R5, R210.reuse, PT ;  /* 0x000000d2051c7233 */ /* 0x100fe20003803000 */
[----:B------:R-:W5:Y:S01]  /*97f0*/  MUFU.EX2 R231, R170 ;  /* 0x000000aa00e77308 */ /* 0x000f620000000800 */
[----:B----4-:R-:W-:Y:S01]  /*9800*/  F2FP.PACK_AB R6, R159, R156 ;  /* 0x0000009c9f06723e */ /* 0x010fe200000000ff */
[----:B------:R-:W4:Y:S02]  /*9810*/  LDSM.16.MT88.4 R20, [R191+0x11800] ;  /* 0x01180000bf14783b */ /* 0x000f240000004200 */
[--C-:B------:R-:W-:Y:S01]  /*9820*/  HSET2.LE.AND R30, R7, R210.reuse, PT ;  /* 0x000000d2071e7233 */ /* 0x100fe20003803000 */
[----:B------:R-:W-:Y:S01]  /*9830*/  LOP3.LUT R29, R29, R6, RZ, 0xc0, !PT ;  /* 0x000000061d1d7212 */ /* 0x000fe200078ec0ff */
[----:B------:R-:W-:Y:S01]  /*9840*/  HSET2.LE.AND R31, R31, R210, PT ;  /* 0x000000d21f1f7233 */ /* 0x000fe20003803000 */
[----:B------:R-:W-:Y:S01]  /*9850*/  F2FP.PACK_AB R7, R157, R228 ;  /* 0x000000e49d07723e */ /* 0x000fe200000000ff */
[----:B------:R-:W-:Y:S01]  /*9860*/  FADD.FTZ R156, R156, R163 ;  /* 0x000000a39c9c7221 */ /* 0x000fe20000010000 */
[----:B-1----:R-:W-:Y:S01]  /*9870*/  F2FP.PACK_AB R5, R229, R158 ;  /* 0x0000009ee505723e */ /* 0x002fe200000000ff */
[----:B------:R-:W-:Y:S01]  /*9880*/  LDSM.16.MT88.4 R24, [R188+0x11800] ;  /* 0x01180000bc18783b */ /* 0x000fe20000004200 */
[----:B------:R-:W-:Y:S01]  /*9890*/  LOP3.LUT R28, R28, R7, RZ, 0xc0, !PT ;  /* 0x000000071c1c7212 */ /* 0x000fe200078ec0ff */
[----:B------:R-:W-:Y:S01]  /*98a0*/  FADD.FTZ R159, R159, R156 ;  /* 0x0000009c9f9f7221 */ /* 0x000fe20000010000 */
[----:B------:R-:W-:Y:S01]  /*98b0*/  LOP3.LUT R30, R30, R5, RZ, 0xc0, !PT ;  /* 0x000000051e1e7212 */ /* 0x000fe200078ec0ff */
[----:B------:R-:W-:Y:S01]  /*98c0*/  FADD.FTZ R5, R173, R0 ;  /* 0x00000000ad057221 */ /* 0x000fe20000010000 */
[----:B------:R-:W-:Y:S03]  /*98d0*/  MOV R0, R3 ;  /* 0x0000000300007202 */ /* 0x000fe60000000f00 */
[----:B------:R-:W-:Y:S04]  /*98e0*/  FADD.FTZ R5, R174, R5 ;  /* 0x00000005ae057221 */ /* 0x000fe80000010000 */
[----:B------:R-:W-:Y:S01]  /*98f0*/  FADD.FTZ R224, R224, R5 ;  /* 0x00000005e0e07221 */ /* 0x000fe20000010000 */
[----:B-----5:R-:W-:Y:S01]  /*9900*/  F2FP.PACK_AB R6, R231, R230 ;  /* 0x000000e6e706723e */ /* 0x020fe200000000ff */
[----:B------:R-:W-:Y:S02]  /*9910*/  FADD.FTZ R230, R230, R159 ;  /* 0x0000009fe6e67221 */ /* 0x000fe40000010000 */
[----:B------:R-:W-:Y:S01]  /*9920*/  FADD.FTZ R225, R225, R224 ;  /* 0x000000e0e1e17221 */ /* 0x000fe20000010000 */
[----:B------:R-:W-:Y:S01]  /*9930*/  LOP3.LUT R31, R31, R6, RZ, 0xc0, !PT ;  /* 0x000000061f1f7212 */ /* 0x000fe200078ec0ff */
[----:B------:R-:W-:Y:S02]  /*9940*/  FADD.FTZ R211, R231, R230 ;  /* 0x000000e6e7d37221 */ /* 0x000fe40000010000 */
[----:B------:R-:W-:Y:S04]  /*9950*/  FADD.FTZ R160, R160, R225 ;  /* 0x000000e1a0a07221 */ /* 0x000fe80000010000 */
[C---:B---3--:R-:W-:Y:S01]  /*9960*/  HMMA.16816.F32 R128, R28.reuse, R32, R8 ;  /* 0x000000201c80723c */ /* 0x048fe20000001808 */
[----:B------:R-:W1:Y:S04]  /*9970*/  LDSM.16.MT88.4 R8, [R189+0x11800] ;  /* 0x01180000bd08783b */ /* 0x000e680000004200 */
[----:B------:R-:W-:Y:S03]  /*9980*/  FADD.FTZ R161, R161, R160 ;  /* 0x000000a0a1a17221 */ /* 0x000fe60000010000 */
[C---:B------:R-:W-:Y:S04]  /*9990*/  HMMA.16816.F32 R36, R28.reuse, R34, R36 ;  /* 0x000000221c24723c */ /* 0x040fe80000001824 */
[----:B------:R-:W-:Y:S04]  /*99a0*/  FADD.FTZ R228, R228, R161 ;  /* 0x000000a1e4e47221 */ /* 0x000fe80000010000 */
[C---:B--2---:R-:W-:Y:S04]  /*99b0*/  HMMA.16816.F32 R40, R28.reuse, R120, R40 ;  /* 0x000000781c28723c */ /* 0x044fe80000001828 */
[----:B------:R-:W-:Y:S04]  /*99c0*/  FADD.FTZ R157, R157, R228 ;  /* 0x000000e49d9d7221 */ /* 0x000fe80000010000 */
[C---:B------:R-:W-:Y:S04]  /*99d0*/  HMMA.16816.F32 R44, R28.reuse, R122, R44 ;  /* 0x0000007a1c2c723c */ /* 0x040fe8000000182c */
[----:B------:R-:W-:Y:S04]  /*99e0*/  FADD.FTZ R158, R158, R157 ;  /* 0x0000009d9e9e7221 */ /* 0x000fe80000010000 */
[C---:B------:R-:W-:Y:S04]  /*99f0*/  HMMA.16816.F32 R48, R28.reuse, R136, R48 ;  /* 0x000000881c30723c */ /* 0x040fe80000001830 */
[----:B------:R-:W-:Y:S04]  /*9a00*/  FADD.FTZ R213, R229, R158 ;  /* 0x0000009ee5d57221 */ /* 0x000fe80000010000 */
        /* <DEDUP_REMOVED lines=12> */
[C---:B------:R-:W-:Y:S01]  /*9ad0*/  HMMA.16816.F32 R100, R28.reuse, R22, R100 ;  /* 0x000000161c64723c */ /* 0x040fe20000001864 */
[----:B------:R-:W2:Y:S07]  /*9ae0*/  LDSM.16.MT88.4 R20, [R187+0x11800] ;  /* 0x01180000bb14783b */ /* 0x000eae0000004200 */
[C---:B-1----:R-:W-:Y:S08]  /*9af0*/  HMMA.16816.F32 R104, R28.reuse, R8, R104 ;  /* 0x000000081c68723c */ /* 0x042ff00000001868 */
[C---:B------:R-:W-:Y:S08]  /*9b00*/  HMMA.16816.F32 R124, R28.reuse, R10, R16 ;  /* 0x0000000a1c7c723c */ /* 0x040ff00000001810 */
[C---:B------:R-:W-:Y:S08]  /*9b10*/  HMMA.16816.F32 R108, R28.reuse, R24, R108 ;  /* 0x000000181c6c723c */ /* 0x040ff0000000186c */
[C---:B------:R-:W-:Y:S08]  /*9b20*/  HMMA.16816.F32 R112, R28.reuse, R26, R112 ;  /* 0x0000001a1c70723c */ /* 0x040ff00000001870 */
[C---:B--2---:R-:W-:Y:S08]  /*9b30*/  HMMA.16816.F32 R120, R28.reuse, R20, R12 ;  /* 0x000000141c78723c */ /* 0x044ff0000000180c */
[----:B------:R-:W-:Y:S01]  /*9b40*/  HMMA.16816.F32 R116, R28, R22, R116 ;  /* 0x000000161c74723c */ /* 0x000fe20000001874 */
[----:B------:R-:W-:-:S07]  /*9b50*/  @P5 BRA `(.L_x_535) ;  /* 0xffffccc000005947 */ /* 0x000fce000383ffff */
.L_x_534:
[----:B------:R-:W1:Y:S01]  /*9b60*/  SHFL.BFLY PT, R0, R211, 0x2, 0x1f ;  /* 0x0c401f00d3007f89 */ /* 0x000e6200000e0000 */
[----:B------:R-:W-:Y:S01]  /*9b70*/  MOV R10, 0x3f800000 ;  /* 0x3f800000000a7802 */ /* 0x000fe20000000f00 */
[----:B------:R-:W2:Y:S01]  /*9b80*/  S2UR UR6, SR_CTAID.Y ;  /* 0x00000000000679c3 */ /* 0x000ea20000002600 */
[----:B------:R-:W-:Y:S01]  /*9b90*/  MOV R9, 0x3f800000 ;  /* 0x3f80000000097802 */ /* 0x000fe20000000f00 */
[----:B------:R-:W3:Y:S01]  /*9ba0*/  SHFL.BFLY PT, R2, R213, 0x2, 0x1f ;  /* 0x0c401f00d5027f89 */ /* 0x000ee200000e0000 */
[----:B------:R-:W-:Y:S01]  /*9bb0*/  UISETP.NE.AND UP0, UPT, UR10, -0x1, UPT ;  /* 0xffffffff0a00788c */ /* 0x000fe2000bf05270 */
[----:B------:R-:W-:Y:S01]  /*9bc0*/  BSSY B0, `(.L_x_538) ;  /* 0x000014a000007945 */ /* 0x000fe20003800000 */
[----:B------:R-:W-:Y:S01]  /*9bd0*/  ULDC.64 UR4, c[0x0][0x1e8] ;  /* 0x00007a0000047ab9 */ /* 0x000fe20000000a00 */
[----:B------:R-:W4:Y:S01]  /*9be0*/  S2R R5, SR_TID.X ;  /* 0x0000000000057919 */ /* 0x000f220000002100 */
[----:B------:R-:W-:Y:S01]  /*9bf0*/  ULDC.U8 UR9, c[0x0][0x328] ;  /* 0x0000ca0000097ab9 */ /* 0x000fe20000000000 */
[----:B------:R-:W5:Y:S01]  /*9c00*/  S2UR UR11, SR_CTAID.Z ;  /* 0x00000000000b79c3 */ /* 0x000f620000002700 */
[----:B------:R-:W-:-:S02]  /*9c10*/  UISETP.NE.AND UP3, UPT, UR9, URZ, UPT ;  /* 0x0000003f0900728c */ /* 0x000fc4000bf65270 */
[----:B------:R-:W-:-:S03]  /*9c20*/  ULDC UR8, c[0x0][0x214] ;  /* 0x0000850000087ab9 */ /* 0x000fc60000000800 */
[----:B------:R-:W-:-:S04]  /*9c30*/  @UP0 UIMAD.WIDE.U32 UR20, UR10, UR4, URZ ;  /* 0x000000040a1402a5 */ /* 0x000fc8000f8e003f */
[----:B------:R-:W-:-:S03]  /*9c40*/  @UP0 UIMAD UR7, UR10, UR5, UR21 ;  /* 0x000000050a0702a4 */ /* 0x000fc6000f8e0215 */
[----:B------:R-:W-:Y:S01]  /*9c50*/  ULDC.64 UR4, c[0x0][0x1e0] ;  /* 0x0000780000047ab9 */ /* 0x000fe20000000a00 */
[----:B-1----:R-:W-:Y:S01]  /*9c60*/  FADD.FTZ R7, R0, R211 ;  /* 0x000000d300077221 */ /* 0x002fe20000010000 */
[----:B--2---:R-:W-:Y:S01]  /*9c70*/  @!UP0 USHF.R.S32.HI UR12, URZ, 0x1f, UR6 ;  /* 0x0000001f3f0c8899 */ /* 0x004fe20008011406 */
[----:B---3--:R-:W-:Y:S01]  /*9c80*/  FADD.FTZ R11, R2, R213 ;  /* 0x000000d5020b7221 */ /* 0x008fe20000010000 */
[----:B------:R-:W-:Y:S02]  /*9c90*/  @!UP0 UIMAD.WIDE.U32 UR24, UR6, UR4, URZ ;  /* 0x00000004061882a5 */ /* 0x000fe4000f8e003f */
[----:B------:R-:W1:Y:S01]  /*9ca0*/  SHFL.BFLY PT, R2, R7, 0x1, 0x1f ;  /* 0x0c201f0007027f89 */ /* 0x000e6200000e0000 */
[----:B------:R-:W-:Y:S01]  /*9cb0*/  @!UP0 UIMAD UR12, UR12, UR4, URZ ;  /* 0x000000040c0c82a4 */ /* 0x000fe2000f8e023f */
[----:B----4-:R-:W-:Y:S02]  /*9cc0*/  SHF.R.S32.HI R0, RZ, 0x1f, R5 ;  /* 0x0000001fff007819 */ /* 0x010fe40000011405 */
[----:B------:R-:W2:Y:S01]  /*9cd0*/  SHFL.BFLY PT, R4, R11, 0x1, 0x1f ;  /* 0x0c201f000b047f89 */ /* 0x000ea200000e0000 */
[----:B------:R-:W-:Y:S01]  /*9ce0*/  ULDC.U8 UR4, c[0x0][0x329] ;  /* 0x0000ca4000047ab9 */ /* 0x000fe20000000000 */
[----:B------:R-:W-:Y:S01]  /*9cf0*/  LEA.HI R8, R0, R5, RZ, 0x2 ;  /* 0x0000000500087211 */ /* 0x000fe200078f10ff */
[----:B------:R-:W-:-:S02]  /*9d00*/  UISETP.NE.AND UP2, UPT, UR4, URZ, UPT ;  /* 0x0000003f0400728c */ /* 0x000fc4000bf45270 */
[----:B------:R-:W-:Y:S01]  /*9d10*/  UISETP.EQ.AND UP3, UPT, UR4, URZ, UP3 ;  /* 0x0000003f0400728c */ /* 0x000fe20009f62270 */
[----:B------:R-:W-:Y:S01]  /*9d20*/  SHF.R.S32.HI R6, RZ, 0x1f, R8 ;  /* 0x0000001fff067819 */ /* 0x000fe20000011408 */
[----:B------:R-:W-:Y:S02]  /*9d30*/  @!UP0 UIMAD UR12, UR6, UR5, UR12 ;  /* 0x00000005060c82a4 */ /* 0x000fe4000f8e020c */
[----:B------:R-:W-:Y:S02]  /*9d40*/  ULDC UR4, c[0x0][0x1c0] ;  /* 0x0000700000047ab9 */ /* 0x000fe40000000800 */
[----:B------:R-:W-:Y:S02]  /*9d50*/  ULDC UR5, c[0x0][0x234] ;  /* 0x00008d0000057ab9 */ /* 0x000fe40000000800 */
[----:B------:R-:W-:Y:S02]  /*9d60*/  @!UP0 UIADD3 UR7, UR25, UR12, URZ ;  /* 0x0000000c19078290 */ /* 0x000fe4000fffe03f */
[----:B------:R-:W-:Y:S01]  /*9d70*/  @!UP2 UISETP.NE.AND UP1, UPT, UR9, URZ, UPT ;  /* 0x0000003f0900a28c */ /* 0x000fe2000bf25270 */
[----:B------:R-:W3:Y:S01]  /*9d80*/  S2UR UR9, SR_CTAID.X ;  /* 0x00000000000979c3 */ /* 0x000ee20000002500 */
[----:B------:R-:W-:-:S02]  /*9d90*/  @UP2 ULDC UR17, c[0x0][0x210] ;  /* 0x0000840000112ab9 */ /* 0x000fc40000000800 */
[----:B------:R-:W-:Y:S01]  /*9da0*/  @UP2 UIMAD UR17, UR17, UR8, URZ ;  /* 0x00000008111122a4 */ /* 0x000fe2000f8e023f */
[----:B-1----:R-:W-:Y:S01]  /*9db0*/  FADD.FTZ R2, R7, R2 ;  /* 0x0000000207027221 */ /* 0x002fe20000010000 */
[----:B------:R-:W-:Y:S01]  /*9dc0*/  SHF.R.S32.HI R7, RZ, 0x2, R8 ;  /* 0x00000002ff077819 */ /* 0x000fe20000011408 */
[----:B------:R-:W-:Y:S01]  /*9dd0*/  @!UP2 USEL UR17, UR8, UR5, !UP1 ;  /* 0x000000050811a287 */ /* 0x000fe2000c800000 */
[----:B------:R-:W-:Y:S01]  /*9de0*/  LOP3.LUT R8, R8, 0x3ffffffc, RZ, 0xc0, !PT ;  /* 0x3ffffffc08087812 */ /* 0x000fe200078ec0ff */
[----:B--2---:R-:W-:Y:S01]  /*9df0*/  FADD.FTZ R4, R11, R4 ;  /* 0x000000040b047221 */ /* 0x004fe20000010000 */
[----:B------:R-:W-:Y:S01]  /*9e00*/  FSETP.NE.FTZ.AND P3, PT, R2, RZ, PT ;  /* 0x000000ff0200720b */ /* 0x000fe20003f75000 */
[----:B------:R-:W-:Y:S01]  /*9e10*/  @UP2 UMOV UR15, 0x1 ;  /* 0x00000001000f2882 */ /* 0x000fe20000000000 */
[----:B------:R-:W-:Y:S01]  /*9e20*/  LEA.HI R6, R6, R7, RZ, 0x3 ;  /* 0x0000000706067211 */ /* 0x000fe200078f18ff */
[----:B------:R-:W-:Y:S01]  /*9e30*/  @!UP2 UIMAD UR15, UR17, UR4, URZ ;  /* 0x00000004110fa2a4 */ /* 0x000fe2000f8e023f */
[----:B------:R-:W-:Y:S01]  /*9e40*/  FSETP.NE.FTZ.AND P4, PT, R4, RZ, PT ;  /* 0x000000ff0400720b */ /* 0x000fe20003f95000 */
[----:B------:R-:W-:Y:S01]  /*9e50*/  @UP3 UIMAD UR22, UR6, UR8, URZ ;  /* 0x00000008061632a4 */ /* 0x000fe2000f8e023f */
[----:B------:R-:W-:Y:S01]  /*9e60*/  LOP3.LUT R6, R6, 0xfffffff8, RZ, 0xc0, !PT ;  /* 0xfffffff806067812 */ /* 0x000fe200078ec0ff */
[----:B------:R-:W-:Y:S01]  /*9e70*/  @UP2 ULDC UR21, c[0x0][0x210] ;  /* 0x0000840000152ab9 */ /* 0x000fe20000000800 */
[-C--:B------:R-:W-:Y:S01]  /*9e80*/  IADD3 R13, -R8, R5.reuse, RZ ;  /* 0x00000005080d7210 */ /* 0x080fe20007ffe1ff */
[----:B------:R-:W-:Y:S01]  /*9e90*/  UIMAD UR4, UR6, UR15, URZ ;  /* 0x0000000f060472a4 */ /* 0x000fe2000f8e023f */
[----:B------:R-:W-:Y:S01]  /*9ea0*/  IADD3 R6, R7, -R6, RZ ;  /* 0x8000000607067210 */ /* 0x000fe20007ffe0ff */
[----:B------:R-:W-:Y:S01]  /*9eb0*/  @!UP2 UMOV UR21, 0x1 ;  /* 0x000000010015a882 */ /* 0x000fe20000000000 */
[----:B------:R-:W-:Y:S01]  /*9ec0*/  LEA.HI R7, R0, R5, RZ, 0x5 ;  /* 0x0000000500077211 */ /* 0x000fe200078f28ff */
[----:B------:R-:W1:Y:S01]  /*9ed0*/  @P3 MUFU.RCP R10, R2 ;  /* 0x00000002000a3308 */ /* 0x000e620000001000 */
[C---:B------:R-:W-:Y:S01]  /*9ee0*/  SHF.L.U32 R11, R6.reuse, 0x6, RZ ;  /* 0x00000006060b7819 */ /* 0x040fe200000006ff */
[----:B------:R-:W-:Y:S01]  /*9ef0*/  @UP3 USEL UR22, UR22, UR10, !UP0 ;  /* 0x0000000a16163287 */ /* 0x000fe2000c000000 */
[C---:B------:R-:W-:Y:S01]  /*9f00*/  R2P PR, R6.reuse, 0x6 ;  /* 0x0000000606007804 */ /* 0x040fe20000000000 */
[----:B---3--:R-:W-:Y:S01]  /*9f10*/  UIMAD UR5, UR9, UR21, URZ ;  /* 0x00000015090572a4 */ /* 0x008fe2000f8e023f */
[----:B------:R-:W-:Y:S01]  /*9f20*/  LOP3.LUT R11, R11, 0x1c0, RZ, 0xc0, !PT ;  /* 0x000001c00b0b7812 */ /* 0x000fe200078ec0ff */
[----:B------:R-:W-:Y:S01]  /*9f30*/  USEL UR4, UR4, URZ, !UP3 ;  /* 0x0000003f04047287 */ /* 0x000fe2000d800000 */
[----:B------:R-:W-:Y:S01]  /*9f40*/  LOP3.LUT R6, R6, 0x1, RZ, 0xc0, !PT ;  /* 0x0000000106067812 */ /* 0x000fe200078ec0ff */
[----:B------:R-:W2:Y:S01]  /*9f50*/  @P4 MUFU.RCP R9, R4 ;  /* 0x0000000400094308 */ /* 0x000ea20000001000 */
[----:B------:R-:W-:Y:S01]  /*9f60*/  LEA.HI R8, R11, R11, RZ, 0x1d ;  /* 0x0000000b0b087211 */ /* 0x000fe200078fe8ff */
[----:B------:R-:W-:Y:S01]  /*9f70*/  USHF.L.U32 UR5, UR5, 0x6, URZ ;  /* 0x0000000605057899 */ /* 0x000fe2000800063f */
[----:B------:R-:W-:Y:S01]  /*9f80*/  ISETP.NE.U32.AND P0, PT, R6, 0x1, PT ;  /* 0x000000010600780c */ /* 0x000fe20003f05070 */
[----:B-----5:R-:W-:Y:S01]  /*9f90*/  UIMAD UR17, UR11, UR17, UR4 ;  /* 0x000000110b1172a4 */ /* 0x020fe2000f8e0204 */
[----:B------:R-:W-:Y:S01]  /*9fa0*/  MOV R6, 0x20 ;  /* 0x0000002000067802 */ /* 0x000fe20000000f00 */
[----:B------:R-:W-:Y:S01]  /*9fb0*/  @!UP3 UMOV UR26, URZ ;  /* 0x0000003f001abc82 */ /* 0x000fe20008000000 */
[----:B-1----:R-:W-:-:S02]  /*9fc0*/  FMUL.FTZ R10, R10, c[0x0][0x2dc] ;  /* 0x0000b7000a0a7a20 */ /* 0x002fc40000410000 */
[----:B------:R-:W-:Y:S01]  /*9fd0*/  SEL R6, R6, 0xffffffe0, !P1 ;  /* 0xffffffe006067807 */ /* 0x000fe20004800000 */
[----:B------:R-:W-:Y:S01]  /*9fe0*/  @P4 MUFU.LG2 R4, R4 ;  /* 0x0000000400044308 */ /* 0x000fe20000000c00 */
[----:B------:R-:W-:Y:S01]  /*9ff0*/  @UP3 UMOV UR26, UR22 ;  /* 0x00000016001a3c82 */ /* 0x000fe20008000000 */
[C---:B------:R-:W-:Y:S01]  /*a000*/  FMUL.FTZ R130, R10.reuse, R130 ;  /* 0x000000820a827220 */ /* 0x040fe20000410000 */
[----:B------:R-:W-:Y:S01]  /*a010*/  @!UP3 UMOV UR27, URZ ;  /* 0x0000003f001bbc82 */ /* 0x000fe20008000000 */
[C---:B------:R-:W-:Y:S01]  /*a020*/  FMUL.FTZ R131, R10.reuse, R131 ;  /* 0x000000830a837220 */ /* 0x040fe20000410000 */
[----:B------:R-:W-:Y:S01]  /*a030*/  USHF.R.S32.HI UR4, URZ, 0x1f, UR5 ;  /* 0x0000001f3f047899 */ /* 0x000fe20008011405 */
[C---:B------:R-:W-:Y:S01]  /*a040*/  FMUL.FTZ R38, R10.reuse, R38 ;  /* 0x000000260a267220 */ /* 0x040fe20000410000 */
[----:B------:R-:W-:Y:S01]  /*a050*/  @UP3 USHF.R.S32.HI UR27, URZ, 0x1f, UR22 ;  /* 0x0000001f3f1b3899 */ /* 0x000fe20008011416 */
[C---:B------:R-:W-:Y:S01]  /*a060*/  FMUL.FTZ R39, R10.reuse, R39 ;  /* 0x000000270a277220 */ /* 0x040fe20000410000 */
[----:B------:R-:W-:Y:S01]  /*a070*/  F2FP.PACK_AB R130, R131, R130 ;  /* 0x000000828382723e */ /* 0x000fe200000000ff */
[C---:B------:R-:W-:Y:S01]  /*a080*/  FMUL.FTZ R42, R10.reuse, R42 ;  /* 0x0000002a0a2a7220 */ /* 0x040fe20000410000 */
[----:B------:R-:W1:Y:S01]  /*a090*/  @P3 MUFU.LG2 R2, R2 ;  /* 0x0000000200023308 */ /* 0x000e620000000c00 */
[C---:B------:R-:W-:Y:S01]  /*a0a0*/  FMUL.FTZ R43, R10.reuse, R43 ;  /* 0x0000002b0a2b7220 */ /* 0x040fe20000410000 */
[----:B------:R-:W-:Y:S01]  /*a0b0*/  F2FP.PACK_AB R38, R39, R38 ;  /* 0x000000262726723e */ /* 0x000fe200000000ff */
[C---:B------:R-:W-:Y:S01]  /*a0c0*/  FMUL.FTZ R46, R10.reuse, R46 ;  /* 0x0000002e0a2e7220 */ /* 0x040fe20000410000 */
[----:B------:R-:W-:Y:S01]  /*a0d0*/  USHF.R.S32.HI UR6, URZ, 0x1f, UR17 ;  /* 0x0000001f3f067899 */ /* 0x000fe20008011411 */
[C---:B------:R-:W-:Y:S01]  /*a0e0*/  FMUL.FTZ R47, R10.reuse, R47 ;  /* 0x0000002f0a2f7220 */ /* 0x040fe20000410000 */
[----:B------:R-:W-:Y:S01]  /*a0f0*/  F2FP.PACK_AB R42, R43, R42 ;  /* 0x0000002a2b2a723e */ /* 0x000fe200000000ff */
[C---:B------:R-:W-:Y:S01]  /*a100*/  FMUL.FTZ R50, R10.reuse, R50 ;  /* 0x000000320a327220 */ /* 0x040fe20000410000 */
[----:B------:R-:W-:Y:S01]  /*a110*/  UIADD3 UR5, UP2, UP1, UR5, UR26, UR17 ;  /* 0x0000001a05057290 */ /* 0x000fe2000f95e011 */
[C---:B------:R-:W-:Y:S01]  /*a120*/  FMUL.FTZ R51, R10.reuse, R51 ;  /* 0x000000330a337220 */ /* 0x040fe20000410000 */
[----:B------:R-:W-:Y:S01]  /*a130*/  F2FP.PACK_AB R46, R47, R46 ;  /* 0x0000002e2f2e723e */ /* 0x000fe200000000ff */
[C---:B------:R-:W-:Y:S01]  /*a140*/  FMUL.FTZ R54, R10.reuse, R54 ;  /* 0x000000360a367220 */ /* 0x040fe20000410000 */
[----:B------:R-:W-:Y:S01]  /*a150*/  UIADD3.X UR4, UR4, UR27, UR6, UP2, UP1 ;  /* 0x0000001b04047290 */ /* 0x000fe200097e2406 */
[C---:B------:R-:W-:Y:S01]  /*a160*/  FMUL.FTZ R55, R10.reuse, R55 ;  /* 0x000000370a377220 */ /* 0x040fe20000410000 */
[----:B------:R-:W-:Y:S01]  /*a170*/  F2FP.PACK_AB R50, R51, R50 ;  /* 0x000000323332723e */ /* 0x000fe200000000ff */
[C---:B------:R-:W-:Y:S01]  /*a180*/  FMUL.FTZ R58, R10.reuse, R58 ;  /* 0x0000003a0a3a7220 */ /* 0x040fe20000410000 */
[----:B------:R-:W-:Y:S01]  /*a190*/  @!UP0 UMOV UR20, UR24 ;  /* 0x0000001800148c82 */ /* 0x000fe20008000000 */
        /* <DEDUP_REMOVED lines=51> */
[----:B------:R-:W-:Y:S01]  /*a4d0*/  FMUL.FTZ R119, R10, R119 ;  /* 0x000000770a777220 */ /* 0x000fe20000410000 */
[----:B------:R-:W-:Y:S01]  /*a4e0*/  SHF.R.S32.HI R10, RZ, 0x5, R7 ;  /* 0x00000005ff0a7819 */ /* 0x000fe20000011407 */
[----:B--2---:R-:W-:Y:S01]  /*a4f0*/  FMUL.FTZ R9, R9, c[0x0][0x2dc] ;  /* 0x0000b70009097a20 */ /* 0x004fe20000410000 */
[----:B------:R-:W-:Y:S01]  /*a500*/  F2FP.PACK_AB R122, R123, R122 ;  /* 0x0000007a7b7a723e */ /* 0x000fe200000000ff */
[----:B-1----:R-:W-:Y:S01]  /*a510*/  @P3 FMUL.FTZ R2, R2, 0.69314718246459960938 ;  /* 0x3f31721802023820 */ /* 0x002fe20000410000 */
[----:B------:R-:W-:Y:S01]  /*a520*/  LEA R13, R10, R13, 0x9 ;  /* 0x0000000d0a0d7211 */ /* 0x000fe200078e48ff */
[----:B------:R-:W-:Y:S01]  /*a530*/  FMUL.FTZ R128, R9, R128 ;  /* 0x0000008009807220 */ /* 0x000fe20000410000 */
[----:B------:R-:W-:Y:S01]  /*a540*/  F2FP.PACK_AB R118, R119, R118 ;  /* 0x000000767776723e */ /* 0x000fe200000000ff */
[----:B------:R-:W-:Y:S01]  /*a550*/  FMUL.FTZ R129, R9, R129 ;  /* 0x0000008109817220 */ /* 0x000fe20000410000 */
[----:B------:R-:W-:Y:S01]  /*a560*/  LEA R8, R13, R8, 0x1 ;  /* 0x000000080d087211 */ /* 0x000fe200078e08ff */
[----:B------:R-:W-:-:S02]  /*a570*/  FMUL.FTZ R36, R9, R36 ;  /* 0x0000002409247220 */ /* 0x000fc40000410000 */
[C---:B------:R-:W-:Y:S01]  /*a580*/  FMUL.FTZ R37, R9.reuse, R37 ;  /* 0x0000002509257220 */ /* 0x040fe20000410000 */
[----:B------:R-:W-:Y:S01]  /*a590*/  SHF.L.U32 R11, R8, 0x1, RZ ;  /* 0x00000001080b7819 */ /* 0x000fe200000006ff */
        /* <DEDUP_REMOVED lines=27> */
[----:B------:R-:W-:Y:S01]  /*a750*/  IADD3 R21, R13, R8, RZ ;  /* 0x000000080d157210 */ /* 0x000fe20007ffe0ff */
[----:B------:R-:W-:Y:S01]  /*a760*/  FMUL.FTZ R68, R9, R68 ;  /* 0x0000004409447220 */ /* 0x000fe20000410000 */
[----:B------:R-:W-:Y:S01]  /*a770*/  F2FP.PACK_AB R60, R61, R60 ;  /* 0x0000003c3d3c723e */ /* 0x000fe200000000ff */
        /* <DEDUP_REMOVED lines=43> */
[----:B------:R-:W-:-:S04]  /*aa30*/  F2FP.PACK_AB R120, R121, R120 ;  /* 0x000000787978723e */ /* 0x000fc800000000ff */
[----:B------:R-:W-:Y:S02]  /*aa40*/  F2FP.PACK_AB R116, R9, R116 ;  /* 0x000000740974723e */ /* 0x000fe400000000ff */
[C---:B------:R-:W-:Y:S02]  /*aa50*/  IADD3 R9, R11.reuse, -0x10, RZ ;  /* 0xfffffff00b097810 */ /* 0x040fe40007ffe0ff */
[----:B------:R-:W-:-:S04]  /*aa60*/  @P0 IADD3 R9, R11, 0x10, RZ ;  /* 0x000000100b090810 */ /* 0x000fc80007ffe0ff */
[-C--:B------:R-:W-:Y:S01]  /*aa70*/  IADD3 R15, R6, R9.reuse, RZ ;  /* 0x00000009060f7210 */ /* 0x080fe20007ffe0ff */
[----:B------:R-:W-:Y:S01]  /*aa80*/  STS [R9], R36 ;  /* 0x0000002409007388 */ /* 0x000fe20000000800 */
[----:B------:R-:W-:Y:S02]  /*aa90*/  IADD3 R19, R8, R9, RZ ;  /* 0x0000000908137210 */ /* 0x000fe40007ffe0ff */
[----:B------:R-:W-:Y:S01]  /*aaa0*/  IADD3 R23, R15, R8, RZ ;  /* 0x000000080f177210 */ /* 0x000fe20007ffe0ff */
[----:B------:R-:W-:Y:S01]  /*aab0*/  STS [R9+0x400], R38 ;  /* 0x0004002609007388 */ /* 0x000fe20000000800 */
[----:B------:R-:W-:Y:S02]  /*aac0*/  LOP3.LUT R6, R7, 0xffffffe0, RZ, 0xc0, !PT ;  /* 0xffffffe007067812 */ /* 0x000fe400078ec0ff */
[----:B------:R-:W-:Y:S01]  /*aad0*/  SHF.R.S32.HI R7, RZ, 0x1f, R10 ;  /* 0x0000001fff077819 */ /* 0x000fe2000001140a */
[----:B------:R-:W-:Y:S01]  /*aae0*/  STS [R13], R40 ;  /* 0x000000280d007388 */ /* 0x000fe20000000800 */
[----:B------:R-:W-:-:S02]  /*aaf0*/  IADD3 R6, -R6, R5, RZ ;  /* 0x0000000506067210 */ /* 0x000fc40007ffe1ff */
[----:B------:R-:W-:Y:S01]  /*ab00*/  LEA.HI R7, R7, R10, RZ, 0x2 ;  /* 0x0000000a07077211 */ /* 0x000fe200078f10ff */
[----:B------:R-:W-:Y:S01]  /*ab10*/  STS [R13+0x400], R42 ;  /* 0x0004002a0d007388 */ /* 0x000fe20000000800 */
[----:B------:R-:W-:Y:S02]  /*ab20*/  LOP3.LUT P0, RZ, R6, 0x3, RZ, 0xc0, !PT ;  /* 0x0000000306ff7812 */ /* 0x000fe4000780c0ff */
[----:B------:R-:W-:Y:S01]  /*ab30*/  LOP3.LUT R7, R7, 0xffffffc, RZ, 0xc0, !PT ;  /* 0x0ffffffc07077812 */ /* 0x000fe200078ec0ff */
[----:B------:R-:W-:Y:S01]  /*ab40*/  STS [R15], R44 ;  /* 0x0000002c0f007388 */ /* 0x000fe20000000800 */
[----:B------:R-:W-:Y:S01]  /*ab50*/  MOV R8, 0x7f800000 ;  /* 0x7f80000000087802 */ /* 0x000fe20000000f00 */
[----:B------:R-:W-:Y:S01]  /*ab60*/  @P3 FFMA.FTZ R8, R3, c[0x0][0x238], R2 ;  /* 0x00008e0003083a23 */ /* 0x000fe20000010002 */
[----:B------:R-:W-:Y:S01]  /*ab70*/  IADD3 R10, R10, -R7, RZ ;  /* 0x800000070a0a7210 */ /* 0x000fe20007ffe0ff */
[----:B------:R-:W-:Y:S01]  /*ab80*/  STS [R15+0x400], R46 ;  /* 0x0004002e0f007388 */ /* 0x000fe20000000800 */
[----:B------:R-:W-:-:S03]  /*ab90*/  MOV R7, 0x7f800000 ;  /* 0x7f80000000077802 */ /* 0x000fc60000000f00 */
        /* <DEDUP_REMOVED lines=36> */
[----:B------:R-:W-:Y:S01]  /*ade0*/  LEA.HI R6, R9, R6, RZ, 0x2 ;  /* 0x0000000609067211 */ /* 0x000fe200078f10ff */
[----:B------:R-:W-:Y:S02]  /*adf0*/  @P4 FMUL.FTZ R9, R4, 0.69314718246459960938 ;  /* 0x3f31721804094820 */ /* 0x000fe40000410000 */
[----:B------:R2:W-:Y:S01]  /*ae00*/  STS [R19+0x4400], R114 ;  /* 0x0044007213007388 */ /* 0x0005e20000000800 */
[----:B------:R-:W-:Y:S01]  /*ae10*/  SHF.R.S32.HI R11, RZ, 0x2, R6 ;  /* 0x00000002ff0b7819 */ /* 0x000fe20000011406 */
[----:B------:R-:W-:Y:S02]  /*ae20*/  @P4 FFMA.FTZ R7, R132, c[0x0][0x238], R9 ;  /* 0x00008e0084074a23 */ /* 0x000fe40000010009 */
[----:B------:R2:W-:Y:S01]  /*ae30*/  STS [R21+0x4000], R120 ;  /* 0x0040007815007388 */ /* 0x0005e20000000800 */
[----:B------:R-:W-:-:S03]  /*ae40*/  LEA R10, R10, R11, 0x4 ;  /* 0x0000000b0a0a7211 */ /* 0x000fc600078e20ff */
        /* <DEDUP_REMOVED lines=33> */
.L_x_539:
[----:B---3--:R-:W-:Y:S05]  /*b060*/  BSYNC B0 ;  /* 0x0000000000007941 */ /* 0x008fea0003800000 */
.L_x_538:
[----:B------:R-:W3:Y:S01]  /*b070*/  S2R R4, SR_TID.X ;  /* 0x0000000000047919 */ /* 0x000ee20000002100 */
[----:B------:R-:W-:Y:S01]  /*b080*/  LEA.HI R0, R0, R5, RZ, 0x3 ;  /* 0x0000000500007211 */ /* 0x000fe200078f18ff */
[----:B------:R-:W-:Y:S01]  /*b090*/  UIMAD UR9, UR9, -0x40, UR16 ;  /* 0xffffffc0090978a4 */ /* 0x000fe2000f8e0210 */
[----:B------:R-:W-:Y:S01]  /*b0a0*/  IADD3 R6, P0, R208, UR20, RZ ;  /* 0x00000014d0067c10 */ /* 0x000fe2000ff1e0ff */
[----:B------:R-:W5:Y:S01]  /*b0b0*/  S2R R2, SR_CTAID.Z ;  /* 0x0000000000027919 */ /* 0x000f620000002700 */
[----:B------:R-:W-:Y:S01]  /*b0c0*/  SHF.R.S32.HI R0, RZ, 0x3, R0 ;  /* 0x00000003ff007819 */ /* 0x000fe20000011400 */
[----:B------:R-:W-:Y:S01]  /*b0d0*/  USHF.R.S32.HI UR6, URZ, 0x1f, UR11 ;  /* 0x0000001f3f067899 */ /* 0x000fe2000801140b */
[----:B------:R-:W-:Y:S01]  /*b0e0*/  BSSY B0, `(.L_x_540) ;  /* 0x000001d000007945 */ /* 0x000fe20003800000 */
[----:B------:R-:W-:-:S02]  /*b0f0*/  ULDC.64 UR4, c[0x0][0x1f0] ;  /* 0x00007c0000047ab9 */ /* 0x000fc40000000a00 */
[----:B------:R-:W-:-:S04]  /*b100*/  UIMAD UR4, UR6, UR4, URZ ;  /* 0x00000004060472a4 */ /* 0x000fc8000f8e023f */
[----:B------:R-:W-:Y:S01]  /*b110*/  UIMAD UR4, UR11, UR5, UR4 ;  /* 0x000000050b0472a4 */ /* 0x000fe2000f8e0204 */
[----:B---3--:R-:W-:-:S04]  /*b120*/  SHF.R.S32.HI R3, RZ, 0x1f, R4 ;  /* 0x0000001fff037819 */ /* 0x008fc80000011404 */
[----:B------:R-:W-:Y:S02]  /*b130*/  LEA.HI R4, R3, R4, RZ, 0x3 ;  /* 0x0000000403047211 */ /* 0x000fe400078f18ff */
[----:B------:R-:W-:Y:S02]  /*b140*/  SHF.R.S32.HI R3, RZ, 0x1f, R208 ;  /* 0x0000001fff037819 */ /* 0x000fe400000114d0 */
[----:B------:R-:W-:Y:S02]  /*b150*/  SHF.R.S32.HI R4, RZ, 0x3, R4 ;  /* 0x00000003ff047819 */ /* 0x000fe40000011404 */
[----:B------:R-:W-:Y:S02]  /*b160*/  IADD3.X R7, R3, UR7, RZ, P0, !PT ;  /* 0x0000000703077c10 */ /* 0x000fe400087fe4ff */
[----:B------:R-:W-:Y:S01]  /*b170*/  ISETP.GE.AND P0, PT, R0, UR9, PT ;  /* 0x0000000900007c0c */ /* 0x000fe2000bf06270 */
[----:B------:R-:W-:Y:S01]  /*b180*/  IMAD.U32 R0, RZ, RZ, UR13 ;  /* 0x0000000dff007e24 */ /* 0x000fe2000f8e00ff */
[----:B------:R-:W-:Y:S01]  /*b190*/  SHF.R.S32.HI R5, RZ, 0x1f, R4 ;  /* 0x0000001fff057819 */ /* 0x000fe20000011404 */
[----:B-----5:R-:W-:-:S04]  /*b1a0*/  IMAD.WIDE.U32 R6, R2, c[0x0][0x1f0], R6 ;  /* 0x00007c0002067a25 */ /* 0x020fc800078e0006 */
[----:B------:R-:W-:Y:S01]  /*b1b0*/  IMAD.WIDE R10, R0, 0x40, R4 ;  /* 0x00000040000a7825 */ /* 0x000fe200078e0204 */
[----:B------:R-:W-:-:S05]  /*b1c0*/  IADD3 R9, R7, UR4, RZ ;  /* 0x0000000407097c10 */ /* 0x000fca000fffe0ff */
        /* <DEDUP_REMOVED lines=14> */
.L_x_541:
[----:B------:R-:W-:Y:S05]  /*b2b0*/  BSYNC B0 ;  /* 0x0000000000007941 */ /* 0x000fea0003800000 */
.L_x_540:
[----:B------:R-:W-:Y:S01]  /*b2c0*/  IADD3 R0, R4, 0x10, RZ ;  /* 0x0000001004007810 */ /* 0x000fe20007ffe0ff */
[----:B------:R-:W-:Y:S03]  /*b2d0*/  BSSY B0, `(.L_x_542) ;  /* 0x0000013000007945 */ /* 0x000fe60003800000 */
[----:B------:R-:W-:-:S13]  /*b2e0*/  ISETP.GE.AND P0, PT, R0, UR14, PT ;  /* 0x0000000e00007c0c */ /* 0x000fda000bf06270 */
[----:B------:R-:W-:Y:S05]  /*b2f0*/  @P0 BRA `(.L_x_543) ;  /* 0x0000010000000947 */ /* 0x000fea0003800000 */
[----:B------:R-:W-:Y:S01]  /*b300*/  IADD3 R2, P0, R10, 0x10, RZ ;  /* 0x000000100a027810 */ /* 0x000fe20007f1e0ff */
[----:B-1----:R-:W-:Y:S01]  /*b310*/  IMAD.MOV.U32 R20, RZ, RZ, R6 ;  /* 0x000000ffff147224 */ /* 0x002fe200078e0006 */
        /* <DEDUP_REMOVED lines=14> */
.L_x_543:
[----:B------:R-:W-:Y:S05]  /*b400*/  BSYNC B0 ;  /* 0x0000000000007941 */ /* 0x000fea0003800000 */
.L_x_542:
        /* <DEDUP_REMOVED lines=17> */
[----:B----4-:R1:W-:Y:S04]  /*b520*/  @!P2 STG.E.128 [R2.64], R44 ;  /* 0x0000002c0200a986 */ /* 0x0103e8000c101d12 */
[----:B------:R1:W-:Y:S04]  /*b530*/  @!P1 STG.E.128 [R2.64+0x80], R28 ;  /* 0x0000801c02009986 */ /* 0x0003e8000c101d12 */
[----:B------:R1:W-:Y:S02]  /*b540*/  @!P0 STG.E.128 [R2.64+0x100], R12 ;  /* 0x0001000c02008986 */ /* 0x0003e4000c101d12 */
.L_x_545:
[----:B------:R-:W-:Y:S05]  /*b550*/  BSYNC B0 ;  /* 0x0000000000007941 */ /* 0x000fea0003800000 */
.L_x_544:
[----:B------:R-:W-:-:S04]  /*b560*/  IADD3 R4, R4, 0x30, RZ ;  /* 0x0000003004047810 */ /* 0x000fc80007ffe0ff */
[----:B------:R-:W-:-:S13]  /*b570*/  ISETP.GE.AND P0, PT, R4, UR14, PT ;  /* 0x0000000e04007c0c */ /* 0x000fda000bf06270 */
        /* <DEDUP_REMOVED lines=19> */
.L_x_504:
[----:B------:R-:W-:Y:S01]  /*b6b0*/  UISETP.NE.AND UP4, UPT, UR10, -0x1, UPT ;  /* 0xffffffff0a00788c */ /* 0x000fe2000bf85270 */
[----:B------:R-:W-:Y:S01]  /*b6c0*/  LEA.HI R9, R9, R80, RZ, 0x3 ;  /* 0x0000005009097211 */ /* 0x000fe200078f18ff */
[----:B------:R-:W-:Y:S01]  /*b6d0*/  ULDC.U8 UR20, c[0x0][0x329] ;  /* 0x0000ca4000147ab9 */ /* 0x000fe20000000000 */
[----:B------:R-:W1:Y:S01]  /*b6e0*/  S2R R10, SR_CTAID.Z ;  /* 0x00000000000a7919 */ /* 0x000e620000002700 */
[----:B------:R-:W-:Y:S01]  /*b6f0*/  UISETP.NE.AND UP3, UPT, UR20, URZ, UPT ;  /* 0x0000003f1400728c */ /* 0x000fe2000bf65270 */
[----:B------:R-:W-:Y:S01]  /*b700*/  LOP3.LUT R3, R9, 0xfffffff8, RZ, 0xc0, !PT ;  /* 0xfffffff809037812 */ /* 0x000fe200078ec0ff */
[----:B------:R-:W-:Y:S01]  /*b710*/  ULDC.64 UR4, c[0x0][0x1e0] ;  /* 0x0000780000047ab9 */ /* 0x000fe20000000a00 */
[----:B------:R-:W-:Y:S01]  /*b720*/  SHF.R.S32.HI R12, RZ, 0x3, R9 ;  /* 0x00000003ff0c7819 */ /* 0x000fe20000011409 */
[----:B------:R-:W-:Y:S01]  /*b730*/  ULDC.64 UR6, c[0x0][0x1e8] ;  /* 0x00007a0000067ab9 */ /* 0x000fe20000000a00 */
[----:B------:R-:W-:Y:S01]  /*b740*/  IMAD.U32 R15, RZ, RZ, UR13 ;  /* 0x0000000dff0f7e24 */ /* 0x000fe2000f8e00ff */
[----:B------:R-:W-:Y:S01]  /*b750*/  USHF.R.S32.HI UR17, URZ, 0x1f, UR11 ;  /* 0x0000001f3f117899 */ /* 0x000fe2000801140b */
[----:B------:R-:W-:Y:S01]  /*b760*/  IMAD.IADD R80, R80, 0x1, -R3 ;  /* 0x0000000150507824 */ /* 0x000fe200078e0a03 */
[----:B------:R-:W-:Y:S01]  /*b770*/  @!UP4 USHF.R.S32.HI UR22, URZ, 0x1f, UR12 ;  /* 0x0000001f3f16c899 */ /* 0x000fe2000801140c */
[--C-:B------:R-:W-:Y:S01]  /*b780*/  SHF.R.S32.HI R13, RZ, 0x1f, R12.reuse ;  /* 0x0000001fff0d7819 */ /* 0x100fe2000001140c */
[----:B------:R-:W-:Y:S01]  /*b790*/  @UP4 UIMAD.WIDE.U32 UR8, UR10, UR6, URZ ;  /* 0x000000060a0842a5 */ /* 0x000fe2000f8e003f */
[----:B------:R-:W-:Y:S01]  /*b7a0*/  IMAD.SHL.U32 R6, R80, 0x8, RZ ;  /* 0x0000000850067824 */ /* 0x000fe200078e00ff */
[----:B------:R-:W-:Y:S01]  /*b7b0*/  @!UP4 UIMAD UR22, UR22, UR4, URZ ;  /* 0x000000041616c2a4 */ /* 0x000fe2000f8e023f */
[----:B------:R-:W-:Y:S01]  /*b7c0*/  BSSY B0, `(.L_x_546) ;  /* 0x000003d000007945 */ /* 0x000fe20003800000 */
[----:B------:R-:W-:Y:S01]  /*b7d0*/  ULDC.U8 UR21, c[0x0][0x328] ;  /* 0x0000ca0000157ab9 */ /* 0x000fe20000000000 */
[----:B------:R-:W-:Y:S01]  /*b7e0*/  IMAD.WIDE R14, R15, 0x40, R12 ;  /* 0x000000400f0e7825 */ /* 0x000fe200078e020c */
[----:B------:R-:W-:Y:S01]  /*b7f0*/  @!UP4 UIMAD.WIDE.U32 UR24, UR12, UR4, URZ ;  /* 0x000000040c18c2a5 */ /* 0x000fe2000f8e003f */
[C---:B------:R-:W-:Y:S01]  /*b800*/  IADD3 R5, R6.reuse, 0x40, RZ ;  /* 0x0000004006057810 */ /* 0x040fe20007ffe0ff */
[----:B------:R-:W-:Y:S01]  /*b810*/  @!UP4 UIMAD UR22, UR12, UR5, UR22 ;  /* 0x000000050c16c2a4 */ /* 0x000fe2000f8e0216 */
[----:B------:R-:W-:Y:S01]  /*b820*/  IADD3 R4, R6, 0x80, RZ ;  /* 0x0000008006047810 */ /* 0x000fe20007ffe0ff */
[----:B------:R-:W-:-:S02]  /*b830*/  UISETP.NE.AND UP2, UPT, UR21, URZ, UPT ;  /* 0x0000003f1500728c */ /* 0x000fc4000bf45270 */
[----:B------:R-:W-:Y:S02]  /*b840*/  ULDC.64 UR4, c[0x0][0x1f0] ;  /* 0x00007c0000047ab9 */ /* 0x000fe40000000a00 */
[----:B------:R-:W-:Y:S02]  /*b850*/  UIMAD UR4, UR17, UR4, URZ ;  /* 0x00000004110472a4 */ /* 0x000fe4000f8e023f */
[----:B------:R-:W-:Y:S02]  /*b860*/  @!UP3 UISETP.NE.AND UP1, UPT, UR21, URZ, UPT ;  /* 0x0000003f1500b28c */ /* 0x000fe4000bf25270 */
[----:B------:R-:W-:Y:S02]  /*b870*/  @UP4 UMOV UR17, UR8 ;  /* 0x0000000800114c82 */ /* 0x000fe40008000000 */
[----:B------:R-:W-:Y:S02]  /*b880*/  @UP4 UIMAD UR7, UR10, UR7, UR9 ;  /* 0x000000070a0742a4 */ /* 0x000fe4000f8e0209 */
[----:B------:R-:W-:-:S02]  /*b890*/  ULDC UR15, c[0x0][0x214] ;  /* 0x00008500000f7ab9 */ /* 0x000fc40000000800 */
[----:B------:R-:W-:Y:S02]  /*b8a0*/  @UP3 ULDC UR8, c[0x0][0x210] ;  /* 0x0000840000083ab9 */ /* 0x000fe40000000800 */
[----:B------:R-:W-:Y:S02]  /*b8b0*/  UISETP.EQ.AND UP2, UPT, UR20, URZ, UP2 ;  /* 0x0000003f1400728c */ /* 0x000fe40009742270 */
[----:B------:R-:W-:Y:S02]  /*b8c0*/  ULDC UR9, c[0x0][0x234] ;  /* 0x00008d0000097ab9 */ /* 0x000fe40000000800 */
[----:B------:R-:W-:Y:S02]  /*b8d0*/  @UP3 UIMAD UR8, UR8, UR15, URZ ;  /* 0x0000000f080832a4 */ /* 0x000fe4000f8e023f */
[----:B------:R-:W-:Y:S02]  /*b8e0*/  @!UP3 USEL UR8, UR15, UR9, !UP1 ;  /* 0x000000090f08b287 */ /* 0x000fe4000c800000 */
[----:B------:R-:W-:-:S02]  /*b8f0*/  UISETP.NE.OR UP0, UPT, UR10, -0x1, !UP2 ;  /* 0xffffffff0a00788c */ /* 0x000fc4000d705670 */
[----:B------:R-:W-:Y:S02]  /*b900*/  ULDC UR6, c[0x0][0x1c0] ;  /* 0x0000700000067ab9 */ /* 0x000fe40000000800 */
[----:B------:R-:W-:Y:S02]  /*b910*/  @UP3 UMOV UR23, 0x1 ;  /* 0x0000000100173882 */ /* 0x000fe40000000000 */
[----:B------:R-:W-:Y:S02]  /*b920*/  @!UP3 UIMAD UR23, UR8, UR6, URZ ;  /* 0x000000060817b2a4 */ /* 0x000fe4000f8e023f */
[----:B------:R-:W-:Y:S02]  /*b930*/  @!UP4 UMOV UR17, UR24 ;  /* 0x000000180011cc82 */ /* 0x000fe40008000000 */
[----:B------:R-:W-:Y:S01]  /*b940*/  @!UP4 UIADD3 UR7, UR25, UR22, URZ ;  /* 0x000000161907c290 */ /* 0x000fe2000fffe03f */
[----:B------:R-:W-:Y:S01]  /*b950*/  IADD3 R2, P0, R6, UR17, RZ ;  /* 0x0000001106027c10 */ /* 0x000fe2000ff1e0ff */
[----:B------:R-:W-:-:S02]  /*b960*/  UIADD3 UR16, -UR14, UR16, URZ ;  /* 0x000000100e107290 */ /* 0x000fc4000fffe13f */
[----:B------:R-:W-:Y:S02]  /*b970*/  UIMAD UR23, UR12, UR23, URZ ;  /* 0x000000170c1772a4 */ /* 0x000fe4000f8e023f */
[----:B------:R-:W-:Y:S01]  /*b980*/  @!UP0 UIMAD UR10, UR12, UR15, URZ ;  /* 0x0000000f0c0a82a4 */ /* 0x000fe2000f8e023f */
[----:B------:R-:W-:Y:S01]  /*b990*/  LEA.HI.X.SX32 R3, R6, UR7, 0x1, P0 ;  /* 0x0000000706037c11 */ /* 0x000fe200080f0eff */
[----:B------:R-:W-:Y:S01]  /*b9a0*/  USEL UR23, UR23, URZ, !UP2 ;  /* 0x0000003f17177287 */ /* 0x000fe2000d000000 */
[----:B------:R-:W-:Y:S01]  /*b9b0*/  ISETP.GE.AND P0, PT, R12, UR16, PT ;  /* 0x000000100c007c0c */ /* 0x000fe2000bf06270 */
[----:B------:R-:W-:Y:S02]  /*b9c0*/  @UP3 ULDC UR26, c[0x0][0x210] ;  /* 0x00008400001a3ab9 */ /* 0x000fe40000000800 */
[----:B------:R-:W-:Y:S01]  /*b9d0*/  @!UP3 UMOV UR26, 0x1 ;  /* 0x00000001001ab882 */ /* 0x000fe20000000000 */
[----:B-1----:R-:W-:Y:S01]  /*b9e0*/  IMAD.WIDE.U32 R10, R10, c[0x0][0x1f0], R2 ;  /* 0x00007c000a0a7a25 */ /* 0x002fe200078e0002 */
[----:B------:R-:W-:-:S02]  /*b9f0*/  UIMAD UR8, UR11, UR8, UR23 ;  /* 0x000000080b0872a4 */ /* 0x000fc4000f8e0217 */
[----:B------:R-:W-:Y:S02]  /*ba00*/  UIMAD UR14, UR14, UR26, URZ ;  /* 0x0000001a0e0e72a4 */ /* 0x000fe4000f8e023f */
[----:B------:R-:W-:Y:S02]  /*ba10*/  @!UP2 UMOV UR20, URZ ;  /* 0x0000003f0014ac82 */ /* 0x000fe40008000000 */
[----:B------:R-:W-:Y:S02]  /*ba20*/  @UP2 UMOV UR20, UR10 ;  /* 0x0000000a00142c82 */ /* 0x000fe40008000000 */
[----:B------:R-:W-:Y:S02]  /*ba30*/  UIMAD UR4, UR11, UR5, UR4 ;  /* 0x000000050b0472a4 */ /* 0x000fe4000f8e0204 */
[----:B------:R-:W-:Y:S02]  /*ba40*/  @!UP2 UMOV UR21, URZ ;  /* 0x0000003f0015ac82 */ /* 0x000fe40008000000 */
[----:B------:R-:W-:-:S02]  /*ba50*/  USHF.R.S32.HI UR7, URZ, 0x1f, UR8 ;  /* 0x0000001f3f077899 */ /* 0x000fc40008011408 */
[----:B------:R-:W-:Y:S01]  /*ba60*/  @UP2 USHF.R.S32.HI UR21, URZ, 0x1f, UR10 ;  /* 0x0000001f3f152899 */ /* 0x000fe2000801140a */
[----:B------:R-:W-:Y:S01]  /*ba70*/  IADD3 R9, R11, UR4, RZ ;  /* 0x000000040b097c10 */ /* 0x000fe2000fffe0ff */
[----:B------:R-:W-:Y:S02]  /*ba80*/  USHF.R.S32.HI UR6, URZ, 0x1f, UR14 ;  /* 0x0000001f3f067899 */ /* 0x000fe4000801140e */
        /* <DEDUP_REMOVED lines=16> */
.L_x_547:
[----:B------:R-:W-:Y:S05]  /*bb90*/  BSYNC B0 ;  /* 0x0000000000007941 */ /* 0x000fea0003800000 */
.L_x_546:
[----:B-1----:R-:W-:Y:S01]  /*bba0*/  IADD3 R3, R12, 0x10, RZ ;  /* 0x000000100c037810 */ /* 0x002fe20007ffe0ff */
[----:B------:R-:W-:Y:S03]  /*bbb0*/  BSSY B0, `(.L_x_548) ;  /* 0x0000013000007945 */ /* 0x000fe60003800000 */
[----:B------:R-:W-:-:S13]  /*bbc0*/  ISETP.GE.AND P0, PT, R3, UR16, PT ;  /* 0x0000001003007c0c */ /* 0x000fda000bf06270 */
[----:B------:R-:W-:Y:S05]  /*bbd0*/  @P0 BRA `(.L_x_549) ;  /* 0x0000010000000947 */ /* 0x000fea0003800000 */
[----:B------:R-:W-:Y:S01]  /*bbe0*/  IADD3 R7, P0, R14, 0x10, RZ ;  /* 0x000000100e077810 */ /* 0x000fe20007f1e0ff */
        /* <DEDUP_REMOVED lines=15> */
.L_x_549:
[----:B------:R-:W-:Y:S05]  /*bce0*/  BSYNC B0 ;  /* 0x0000000000007941 */ /* 0x000fea0003800000 */
.L_x_548:
[----:B------:R-:W-:Y:S01]  /*bcf0*/  IADD3 R2, R12, 0x20, RZ ;  /* 0x000000200c027810 */ /* 0x000fe20007ffe0ff */
        /* <DEDUP_REMOVED lines=12> */
[----:B-1----:R-:W-:-:S03]  /*bdc0*/  LEA R18, P3, R16, c[0x0][0x1d0], 0x1 ;  /* 0x0000740010127a11 */ /* 0x002fc600078608ff */
[----:B------:R-:W-:-:S04]  /*bdd0*/  IMAD R0, R7, c[0x0][0x1ec], R0 ;  /* 0x00007b0007007a24 */ /* 0x000fc800078e0200 */
[----:B------:R-:W-:-:S05]  /*bde0*/  IMAD.IADD R0, R17, 0x1, R0 ;  /* 0x0000000111007824 */ /* 0x000fca00078e0200 */
[----:B------:R-:W-:-:S05]  /*bdf0*/  LEA.HI.X R19, R16, c[0x0][0x1d4], R0, 0x1, P3 ;  /* 0x0000750010137a11 */ /* 0x000fca00018f0c00 */
[----:B------:R1:W-:Y:S04]  /*be00*/  @!P2 STG.E.128 [R18.64], RZ ;  /* 0x000000ff1200a986 */ /* 0x0003e8000c101d12 */
[----:B------:R1:W-:Y:S04]  /*be10*/  @!P1 STG.E.128 [R18.64+0x80], RZ ;  /* 0x000080ff12009986 */ /* 0x0003e8000c101d12 */
[----:B------:R1:W-:Y:S02]  /*be20*/  @!P0 STG.E.128 [R18.64+0x100], RZ ;  /* 0x000100ff12008986 */ /* 0x0003e4000c101d12 */
.L_x_551:
[----:B------:R-:W-:Y:S05]  /*be30*/  BSYNC B0 ;  /* 0x0000000000007941 */ /* 0x000fea0003800000 */
.L_x_550:
[----:B------:R-:W-:Y:S01]  /*be40*/  IADD3 R0, R12, 0x30, RZ ;  /* 0x000000300c007810 */ /* 0x000fe20007ffe0ff */
        /* <DEDUP_REMOVED lines=18> */
.L_x_553:
[----:B------:R-:W-:Y:S05]  /*bf70*/  BSYNC B0 ;  /* 0x0000000000007941 */ /* 0x000fea0003800000 */
.L_x_552:
[----:B------:R-:W-:-:S04]  /*bf80*/  ISETP.NE.AND P6, PT, R80, RZ, PT ;  /* 0x000000ff5000720c */ /* 0x000fc80003fc5270 */
[----:B------:R-:W-:Y:S02]  /*bf90*/  ISETP.GE.OR P5, PT, R12, UR16, P6 ;  /* 0x000000100c007c0c */ /* 0x000fe4000b7a6670 */
[----:B------:R-:W-:Y:S02]  /*bfa0*/  ISETP.GE.OR P4, PT, R3, UR16, P6 ;  /* 0x0000001003007c0c */ /* 0x000fe4000b786670 */
[----:B------:R-:W-:Y:S02]  /*bfb0*/  ISETP.GE.OR P3, PT, R2, UR16, P6 ;  /* 0x0000001002007c0c */ /* 0x000fe4000b766670 */
[----:B------:R-:W-:-:S07]  /*bfc0*/  ISETP.GE.OR P6, PT, R0, UR16, P6 ;  /* 0x0000001000007c0c */ /* 0x000fce000b7c6670 */
[----:B------:R-:W-:Y:S02]  /*bfd0*/  @!P5 IMAD R7, R12, UR26, RZ ;  /* 0x0000001a0c07dc24 */ /* 0x000fe4000f8e02ff */
[----:B------:R-:W-:Y:S02]  /*bfe0*/  @!P4 IMAD R8, R3, UR26, RZ ;  /* 0x0000001a0308cc24 */ /* 0x000fe4000f8e02ff */
[----:B--2---:R-:W-:Y:S01]  /*bff0*/  @!P3 IMAD R4, R2, UR26, RZ ;  /* 0x0000001a0204bc24 */ /* 0x004fe2000f8e02ff */
        /* <DEDUP_REMOVED lines=19> */
[----:B------:R-:W-:Y:S02]  /*c130*/  IMAD R0, R0, UR26, RZ ;  /* 0x0000001a00007c24 */ /* 0x000fe4000f8e02ff */
[----:B--2---:R-:W-:-:S03]  /*c140*/  IMAD.MOV.U32 R5, RZ, RZ, 0x7f800000 ;  /* 0x7f800000ff057424 */ /* 0x004fc600078e00ff */
[----:B------:R-:W-:-:S04]  /*c150*/  IADD3 R3, P0, R0, UR8, RZ ;  /* 0x0000000800037c10 */ /* 0x000fc8000ff1e0ff */
[----:B------:R-:W-:Y:S02]  /*c160*/  LEA.HI.X.SX32 R0, R0, UR6, 0x1, P0 ;  /* 0x0000000600007c11 */ /* 0x000fe400080f0eff */
[----:B------:R-:W-:-:S04]  /*c170*/  LEA R2, P0, R3, c[0x0][0x200], 0x2 ;  /* 0x0000800003027a11 */ /* 0x000fc800078010ff */
[----:B------:R-:W-:-:S05]  /*c180*/  LEA.HI.X R3, R3, c[0x0][0x204], R0, 0x2, P0 ;  /* 0x0000810003037a11 */ /* 0x000fca00000f1400 */
[----:B------:R-:W-:Y:S01]  /*c190*/  STG.E [R2.64], R5 ;  /* 0x0000000502007986 */ /* 0x000fe2000c101912 */
[----:B------:R-:W-:Y:S05]  /*c1a0*/  EXIT ;  /* 0x000000000000794d */ /* 0x000fea0003800000 */
.L_x_554:
        /* <DEDUP_REMOVED lines=13> */
.L_x_1286:


//--------------------- .text._ZN5flash16flash_fwd_kernelI23Flash_fwd_kernel_traitsILi192ELi64ELi64ELi4ELb0ELb0EN7cutlass6half_tE19Flash_kernel_traitsILi192ELi64ELi64ELi4ES3_EELb1ELb0ELb1ELb0ELb0ELb0ELb0ELb0EEEvNS_16Flash_fwd_paramsE --------------------------
	.section	.text._ZN5flash16flash_fwd_kernelI23Flash_fwd_kernel_traitsILi192ELi64ELi64ELi4ELb0ELb0EN7cutlass6half_tE19Flash_kernel_traitsILi192ELi64ELi64ELi4ES3_EELb1ELb0ELb1ELb0ELb0ELb0ELb0ELb0EEEvNS_16Flash_fwd_paramsE,"ax",@progbits
	.sectioninfo	@"SHI_REGISTERS=250"
	.align	128
        .global         _ZN5flash16flash_fwd_kernelI23Flash_fwd_kernel_traitsILi192ELi64ELi64ELi4ELb0ELb0EN7cutlass6half_tE19Flash_kernel_traitsILi192ELi64ELi64ELi4ES3_EELb1ELb0ELb1ELb0ELb0ELb0ELb0ELb0EEEvNS_16Flash_fwd_paramsE
        .type           _ZN5flash16flash_fwd_kernelI23Flash_fwd_kernel_traitsILi192ELi64ELi64ELi4ELb0ELb0EN7cutlass6half_tE19Flash_kernel_traitsILi192ELi64ELi64ELi4ES3_EELb1ELb0ELb1ELb0ELb0ELb0ELb0ELb0EEEvNS_16Flash_fwd_paramsE,@function
        .size           _ZN5flash16flash_fwd_kernelI23Flash_fwd_kernel_traitsILi192ELi64ELi64ELi4ELb0ELb0EN7cutlass6half_tE19Flash_kernel_traitsILi192ELi64ELi64ELi4ES3_EELb1ELb0ELb1ELb0ELb0ELb0ELb0ELb0EEEvNS_16Flash_fwd_paramsE,(.L_x_1287 - _ZN5flash16flash_fwd_kernelI23Flash_fwd_kernel_traitsILi192ELi64ELi64ELi4ELb0ELb0EN7cutlass6half_tE19Flash_kernel_traitsILi192ELi64ELi64ELi4ES3_EELb1ELb0ELb1ELb0ELb0ELb0ELb0ELb0EEEvNS_16Flash_fwd_paramsE)
        .other          _ZN5flash16flash_fwd_kernelI23Flash_fwd_kernel_traitsILi192ELi64ELi64ELi4ELb0ELb0EN7cutlass6half_tE19Flash_kernel_traitsILi192ELi64ELi64ELi4ES3_EELb1ELb0ELb1ELb0ELb0ELb0ELb0ELb0EEEvNS_16Flash_fwd_paramsE,@"STO_CUDA_ENTRY STV_DEFAULT"
_ZN5flash16flash_fwd_kernelI23Flash_fwd_kernel_traitsILi192ELi64ELi64ELi4ELb0ELb0EN7cutlass6half_tE19Flash_kernel_traitsILi192ELi64ELi64ELi4ES3_EELb1ELb0ELb1ELb0ELb0ELb0ELb0ELb0EEEvNS_16Flash_fwd_paramsE:
.text._ZN5flash16flash_fwd_kernelI23Flash_fwd_kernel_traitsILi192ELi64ELi64ELi4ELb0ELb0EN7cutlass6half_tE19Flash_kernel_traitsILi192ELi64ELi64ELi4ES3_EELb1ELb0ELb1ELb0ELb0ELb0ELb0ELb0EEEvNS_16Flash_fwd_paramsE:
        /* <DEDUP_REMOVED lines=15> */
[----:B------:R-:W1:Y:S01]  /*00f0*/  S2UR UR13, SR_CTAID.Y ;  /* 0x00000000000d79c3 */ /* 0x000e620000002600 */
[----:B------:R-:W-:Y:S02]  /*0100*/  UISETP.NE.U32.AND UP2, UPT, URZ, UR6, UPT ;  /* 0x000000063f00728c */ /* 0x000fe4000bf45070 */
[----:B------:R-:W-:Y:S02]  /*0110*/  UISETP.NE.U32.AND UP1, UPT, URZ, UR4, UPT ;  /* 0x000000043f00728c */ /* 0x000fe4000bf25070 */
[----:B------:R-:W-:-:S02]  /*0120*/  UISETP.NE.AND.EX UP2, UPT, URZ, UR7, UPT, UP2 ;  /* 0x000000073f00728c */ /* 0x000fc4000bf45320 */
[----:B------:R-:W-:Y:S01]  /*0130*/  UMOV UR10, 0x4 ;  /* 0x00000004000a7882 */ /* 0x000fe20000000000 */
[----:B------:R-:W1:Y:S01]  /*0140*/  S2UR UR12, SR_CTAID.Z ;  /* 0x00000000000c79c3 */ /* 0x000e620000002700 */
[----:B------:R-:W-:Y:S02]  /*0150*/  UISETP.NE.AND.EX UP1, UPT, URZ, UR5, UPT, UP1 ;  /* 0x000000053f00728c */ /* 0x000fe4000bf25310 */
[----:B------:R-:W-:Y:S01]  /*0160*/  PLOP3.LUT P0, PT, PT, PT, UP2, 0x80, 0x0 ;  /* 0x000000000000781c */ /* 0x000fe20003f0f028 */
[----:B------:R-:W-:Y:S02]  /*0170*/  ULDC.U8 UR6, c[0x0][0x312] ;  /* 0x0000c48000067ab9 */ /* 0x000fe40000000000 */
[----:B------:R-:W-:Y:S02]  /*0180*/  ULDC.64 UR4, c[0x0][0x248] ;  /* 0x0000920000047ab9 */ /* 0x000fe40000000a00 */
[----:B------:R-:W-:Y:S02]  /*0190*/  UISETP.NE.AND UP3, UPT, UR6, URZ, UPT ;  /* 0x0000003f0600728c */ /* 0x000fe4000bf65270 */
[----:B------:R-:W-:-:S04]  /*01a0*/  UISETP.EQ.U32.AND UP0, UPT, URZ, UR4, UPT ;  /* 0x000000043f00728c */ /* 0x000fc8000bf02070 */
[----:B------:R-:W-:Y:S02]  /*01b0*/  UISETP.EQ.OR.EX UP0, UPT, URZ, UR5, !UP3, UP0 ;  /* 0x000000053f00728c */ /* 0x000fe4000df02700 */
[----:B-1----:R-:W-:-:S06]  /*01c0*/  ULOP3.LUT UR8, UR12, UR14, UR13, 0xfe, !UPT ;  /* 0x0000000e0c087292 */ /* 0x002fcc000f8efe0d */
[----:B--2---:R-:W-:Y:S01]  /*01d0*/  LOP3.LUT P3, RZ, R92, UR8, RZ, 0xfc, !PT ;  /* 0x000000085cff7c12 */ /* 0x004fe2000f86fcff */
[----:B------:R-:W-:Y:S02]  /*01e0*/  ULDC.64 UR8, c[0x0][0x240] ;  /* 0x0000900000087ab9 */ /* 0x000fe40000000a00 */
[----:B------:R-:W-:-:S06]  /*01f0*/  UIMAD.WIDE UR8, UR13, UR10, UR8 ;  /* 0x0000000a0d0872a5 */ /* 0x000fcc000f8e0208 */
[----:B------:R-:W-:Y:S02]  /*0200*/  IMAD.U32 R12, RZ, RZ, UR8 ;  /* 0x00000008ff0c7e24 */ /* 0x000fe4000f8e00ff */
[----:B------:R-:W-:Y:S02]  /*0210*/  IMAD.U32 R13, RZ, RZ, UR9 ;  /* 0x00000009ff0d7e24 */ /* 0x000fe4000f8e00ff */
[----:B------:R-:W-:Y:S02]  /*0220*/  @!P3 IMAD.MOV.U32 R4, RZ, RZ, c[0x0][0x308] ;  /* 0x0000c200ff04b624 */ /* 0x000fe400078e00ff */
[----:B------:R-:W-:Y:S01]  /*0230*/  @!P3 IMAD.MOV.U32 R5, RZ, RZ, c[0x0][0x30c] ;  /* 0x0000c300ff05b624 */ /* 0x000fe200078e00ff */
[----:B------:R-:W-:Y:S02]  /*0240*/  ULDC.64 UR4, c[0x0][0x248] ;  /* 0x0000920000047ab9 */ /* 0x000fe40000000a00 */
[----:B------:R-:W-:Y:S02]  /*0250*/  UIMAD.WIDE UR4, UR13, UR10, UR4 ;  /* 0x0000000a0d0472a5 */ /* 0x000fe4000f8e0204 */
[----:B------:R-:W-:-:S02]  /*0260*/  ULDC.64 UR6, c[0x0][0x250] ;  /* 0x0000940000067ab9 */ /* 0x000fc40000000a00 */
        /* <DEDUP_REMOVED lines=14> */
[----:B------:R-:W-:Y:S02]  /*0350*/  PLOP3.LUT P1, PT, PT, PT, UP1, 0x80, 0x0 ;  /* 0x000000000000781c */ /* 0x000fe40003f2f018 */
[----:B-1----:R-:W-:Y:S01]  /*0360*/  MOV R4, UR4 ;  /* 0x0000000400047c02 */ /* 0x002fe20008000f00 */
[----:B------:R-:W-:-:S10]  /*0370*/  IMAD.U32 R5, RZ, RZ, UR5 ;  /* 0x00000005ff057e24 */ /* 0x000fd4000f8e00ff */
[----:B------:R1:W4:Y:S04]  /*0380*/  @P1 LDG.E R2, [R10.64] ;  /* 0x000000120a021981 */ /* 0x000328000c1e1900 */
[----:B------:R-:W5:Y:S01]  /*0390*/  @!P2 LDG.E R0, [R4.64] ;  /* 0x000000120400a981 */ /* 0x000f62000c1e1900 */
[----:B------:R-:W-:Y:S01]  /*03a0*/  UMOV UR11, 0xffffffff ;  /* 0xffffffff000b7882 */ /* 0x000fe20000000000 */
[----:B------:R-:W-:Y:S01]  /*03b0*/  SHF.R.S32.HI R3, RZ, 0x1f, R92 ;  /* 0x0000001fff037819 */ /* 0x000fe2000001145c */
[----:B------:R-:W-:Y:S02]  /*03c0*/  UMOV UR24, 0xffffffff ;  /* 0xffffffff00187882 */ /* 0x000fe40000000000 */
[----:B------:R-:W-:Y:S01]  /*03d0*/  ULDC UR4, c[0x0][0x1c0] ;  /* 0x0000700000047ab9 */ /* 0x000fe20000000800 */
[----:B------:R-:W-:Y:S01]  /*03e0*/  LEA.HI R95, R3, R92, RZ, 0x5 ;  /* 0x0000005c035f7211 */ /* 0x000fe200078f28ff */
[----:B------:R-:W-:-:S02]  /*03f0*/  UIMAD UR4, UR13, UR4, UR12 ;  /* 0x000000040d0472a4 */ /* 0x000fc4000f8e020c */
[----:B------:R-:W-:Y:S02]  /*0400*/  UMOV UR21, URZ ;  /* 0x0000003f00157c82 */ /* 0x000fe40008000000 */
[----:B------:R-:W-:-:S04]  /*0410*/  USHF.L.U32 UR5, UR4, 0x5, URZ ;  /* 0x0000000504057899 */ /* 0x000fc8000800063f */
[----:B------:R-:W-:Y:S01]  /*0420*/  USHF.R.S32.HI UR4, URZ, 0x1f, UR5 ;  /* 0x0000001f3f047899 */ /* 0x000fe20008011405 */
[----:B-1----:R-:W-:-:S05]  /*0430*/  LOP3.LUT R11, R95, 0xffffffe0, RZ, 0xc0, !PT ;  /* 0xffffffe05f0b7812 */ /* 0x002fca00078ec0ff */
[----:B------:R-:W-:Y:S01]  /*0440*/  IMAD.IADD R11, R92, 0x1, -R11 ;  /* 0x000000015c0b7824 */ /* 0x000fe200078e0a0b */
[----:B--2---:R-:W1:Y:S08]  /*0450*/  @P0 R2UR UR11, R9 ;  /* 0x00000000090b03c2 */ /* 0x004e7000000e0000 */
[----:B---3--:R-:W1:Y:S08]  /*0460*/  @P0 R2UR UR17, R8 ;  /* 0x00000000081103c2 */ /* 0x008e7000000e0000 */
[----:B----4-:R2:W3:Y:S01]  /*0470*/  @P1 R2UR UR21, R2 ;  /* 0x00000000021513c2 */ /* 0x0104e200000e0000 */
[----:B------:R-:W-:-:S02]  /*0480*/  IADD3 R210, P1, P0, R6, UR5, R11 ;  /* 0x0000000506d27c10 */ /* 0x000fc4000f83e00b */
[----:B------:R-:W-:Y:S01]  /*0490*/  SHF.R.S32.HI R6, RZ, 0x1f, R11 ;  /* 0x0000001fff067819 */ /* 0x000fe2000001140b */
[----:B-1----:R-:W-:-:S03]  /*04a0*/  @UP2 UIADD3 UR17, UR17, -UR11, URZ ;  /* 0x8000000b11112290 */ /* 0x002fc6000fffe03f */
[----:B------:R-:W-:Y:S01]  /*04b0*/  IADD3.X R6, R7, UR4, R6, P1, P0 ;  /* 0x0000000407067c10 */ /* 0x000fe20008fe0406 */
[----:B-----5:R2:W1:Y:S01]  /*04c0*/  @!P2 R2UR UR24, R0 ;  /* 0x000000000018a3c2 */ /* 0x02046200000e0000 */
[----:B------:R-:W-:Y:S02]  /*04d0*/  ISETP.NE.U32.AND P2, PT, RZ, c[0x0][0x248], PT ;  /* 0x00009200ff007a0c */ /* 0x000fe40003f45070 */
[----:B------:R-:W-:Y:S02]  /*04e0*/  @!UP2 ULDC UR17, c[0x0][0x214] ;  /* 0x000085000011aab9 */ /* 0x000fe40000000800 */
[----:B------:R-:W-:-:S13]  /*04f0*/  ISETP.NE.AND.EX P2, PT, RZ, c[0x0][0x24c], PT, P2 ;  /* 0x00009300ff007a0c */ /* 0x000fda0003f45320 */
[----:B-123--:R-:W-:Y:S05]  /*0500*/  @!P2 BRA `(.L_x_555) ;  /* 0x000000700000a947 */ /* 0x00efea0003800000 */
[----:B------:R-:W-:-:S13]  /*0510*/  PLOP3.LUT P0, PT, PT, PT, UP3, 0x80, 0x0 ;  /* 0x000000000000781c */ /* 0x000fda0003f0f038 */
[----:B------:R-:W2:Y:S04]  /*0520*/  @P0 LDG.E R0, [R4.64+0x4] ;  /* 0x0000041204000981 */ /* 0x000ea8000c1e1900 */
[----:B------:R-:W3:Y:S01]  /*0530*/  @!P0 LDG.E R2, [R4.64] ;  /* 0x0000001204028981 */ /* 0x000ee2000c1e1900 */
[----:B--2---:R-:W1:Y:S02]  /*0540*/  @P0 R2UR UR6, R0 ;  /* 0x00000000000603c2 */ /* 0x004e6400000e0000 */
[----:B-1----:R-:W-:-:S11]  /*0550*/  @UP3 UIADD3 UR6, UR6, -UR24, URZ ;  /* 0x8000001806063290 */ /* 0x002fd6000fffe03f */
[----:B---3--:R1:W2:Y:S02]  /*0560*/  @!P0 R2UR UR6, R2 ;  /* 0x00000000020683c2 */ /* 0x0082a400000e0000 */
[----:B-12---:R-:W-:Y:S05]  /*0570*/  BRA `(.L_x_556) ;  /* 0x0000001000007947 */ /* 0x006fea0003800000 */
.L_x_555:
[----:B------:R-:W-:Y:S02]  /*0580*/  ULDC UR6, c[0x0][0x218] ;  /* 0x0000860000067ab9 */ /* 0x000fe40000000800 */
.L_x_556:
        /* <DEDUP_REMOVED lines=52> */
[----:B------:R-:W-:Y:S01]  /*08d0*/  ULDC.U8 UR20, c[0x0][0x328] ;  /* 0x0000ca0000147ab9 */ /* 0x000fe20000000000 */
[----:B------:R-:W-:Y:S01]  /*08e0*/  IMAD.U32 R17, RZ, RZ, UR14 ;  /* 0x0000000eff117e24 */ /* 0x000fe2000f8e00ff */
[----:B------:R-:W-:Y:S01]  /*08f0*/  UISETP.NE.AND UP3, UPT, UR20, URZ, UPT ;  /* 0x0000003f1400728c */ /* 0x000fe2000bf65270 */
[----:B------:R-:W-:Y:S01]  /*0900*/  IMAD.IADD R92, R92, 0x1, -R5 ;  /* 0x000000015c5c7824 */ /* 0x000fe200078e0a05 */
[----:B------:R-:W-:Y:S01]  /*0910*/  @!UP0 USHF.R.S32.HI UR21, URZ, 0x1f, UR13 ;  /* 0x0000001f3f158899 */ /* 0x000fe2000801140d */
[--C-:B------:R-:W-:Y:S01]  /*0920*/  SHF.R.S32.HI R15, RZ, 0x1f, R14.reuse ;  /* 0x0000001fff0f7819 */ /* 0x100fe2000001140e */
[----:B------:R-:W-:Y:S01]  /*0930*/  @UP0 UIMAD.WIDE.U32 UR8, UR11, UR6, URZ ;  /* 0x000000060b0802a5 */ /* 0x000fe2000f8e003f */
[----:B------:R-:W-:Y:S01]  /*0940*/  IMAD.SHL.U32 R8, R92, 0x8, RZ ;  /* 0x000000085c087824 */ /* 0x000fe200078e00ff */
[----:B------:R-:W-:Y:S01]  /*0950*/  ULDC.64 UR4, c[0x0][0x1e0] ;  /* 0x0000780000047ab9 */ /* 0x000fe20000000a00 */
[----:B------:R-:W-:Y:S01]  /*0960*/  BSSY B0, `(.L_x_558) ;  /* 0x000003c000007945 */ /* 0x000fe20003800000 */
[----:B------:R-:W-:Y:S01]  /*0970*/  @!UP0 UIMAD UR21, UR21, UR4, URZ ;  /* 0x00000004151582a4 */ /* 0x000fe2000f8e023f */
[----:B------:R-:W-:Y:S01]  /*0980*/  IMAD.WIDE R16, R17, 0x40, R14 ;  /* 0x0000004011107825 */ /* 0x000fe200078e020e */
[----:B------:R-:W-:Y:S01]  /*0990*/  USHF.R.S32.HI UR22, URZ, 0x1f, UR12 ;  /* 0x0000001f3f167899 */ /* 0x000fe2000801140c */
[C---:B------:R-:W-:Y:S01]  /*09a0*/  IADD3 R7, R8.reuse, 0x40, RZ ;  /* 0x0000004008077810 */ /* 0x040fe20007ffe0ff */
[----:B------:R-:W-:Y:S01]  /*09b0*/  UISETP.EQ.AND UP3, UPT, UR16, URZ, UP3 ;  /* 0x0000003f1000728c */ /* 0x000fe20009f62270 */
[----:B------:R-:W-:Y:S01]  /*09c0*/  IADD3 R6, R8, 0x80, RZ ;  /* 0x0000008008067810 */ /* 0x000fe20007ffe0ff */
[----:B------:R-:W-:-:S02]  /*09d0*/  @!UP2 UISETP.NE.AND UP1, UPT, UR20, URZ, UPT ;  /* 0x0000003f1400a28c */ /* 0x000fc4000bf25270 */
[----:B------:R-:W-:Y:S02]  /*09e0*/  @UP0 UIMAD UR7, UR11, UR7, UR9 ;  /* 0x000000070b0702a4 */ /* 0x000fe4000f8e0209 */
[----:B------:R-:W-:Y:S02]  /*09f0*/  ULDC UR10, c[0x0][0x214] ;  /* 0x00008500000a7ab9 */ /* 0x000fe40000000800 */
[----:B------:R-:W-:Y:S02]  /*0a00*/  @UP2 ULDC UR16, c[0x0][0x210] ;  /* 0x0000840000102ab9 */ /* 0x000fe40000000800 */
[----:B------:R-:W-:Y:S02]  /*0a10*/  @!UP0 UIMAD.WIDE.U32 UR24, UR13, UR4, URZ ;  /* 0x000000040d1882a5 */ /* 0x000fe4000f8e003f */
[----:B------:R-:W-:Y:S02]  /*0a20*/  ULDC UR9, c[0x0][0x234] ;  /* 0x00008d0000097ab9 */ /* 0x000fe40000000800 */
[----:B------:R-:W-:-:S02]  /*0a30*/  @!UP0 UIMAD UR21, UR13, UR5, UR21 ;  /* 0x000000050d1582a4 */ /* 0x000fc4000f8e0215 */
[----:B------:R-:W-:Y:S02]  /*0a40*/  @UP2 UIMAD UR16, UR16, UR10, URZ ;  /* 0x0000000a101022a4 */ /* 0x000fe4000f8e023f */
[----:B------:R-:W-:Y:S02]  /*0a50*/  ULDC.64 UR4, c[0x0][0x1f0] ;  /* 0x00007c0000047ab9 */ /* 0x000fe40000000a00 */
[----:B------:R-:W-:Y:S02]  /*0a60*/  @!UP2 USEL UR16, UR10, UR9, !UP1 ;  /* 0x000000090a10a287 */ /* 0x000fe4000c800000 */
[----:B------:R-:W-:Y:S02]  /*0a70*/  ULDC UR6, c[0x0][0x1c0] ;  /* 0x0000700000067ab9 */ /* 0x000fe40000000800 */
[----:B------:R-:W-:Y:S02]  /*0a80*/  UIMAD UR4, UR22, UR4, URZ ;  /* 0x00000004160472a4 */ /* 0x000fe4000f8e023f */
[----:B------:R-:W-:-:S02]  /*0a90*/  @!UP0 UMOV UR8, UR24 ;  /* 0x0000001800088c82 */ /* 0x000fc40008000000 */
[----:B------:R-:W-:Y:S01]  /*0aa0*/  @UP2 UMOV UR22, 0x1 ;  /* 0x0000000100162882 */ /* 0x000fe20000000000 */
[----:B------:R-:W-:Y:S01]  /*0ab0*/  IADD3 R4, P0, R8, UR8, RZ ;  /* 0x0000000808047c10 */ /* 0x000fe2000ff1e0ff */
[----:B------:R-:W-:Y:S02]  /*0ac0*/  @!UP2 UIMAD UR22, UR16, UR6, URZ ;  /* 0x000000061016a2a4 */ /* 0x000fe4000f8e023f */
[----:B------:R-:W-:Y:S02]  /*0ad0*/  @!UP0 UIADD3 UR7, UR25, UR21, URZ ;  /* 0x0000001519078290 */ /* 0x000fe4000fffe03f */
[----:B------:R-:W-:Y:S02]  /*0ae0*/  UIADD3 UR17, -UR15, UR17, URZ ;  /* 0x000000110f117290 */ /* 0x000fe4000fffe13f */
[----:B------:R-:W-:Y:S02]  /*0af0*/  @UP3 UIMAD UR20, UR13, UR10, URZ ;  /* 0x0000000a0d1432a4 */ /* 0x000fe4000f8e023f */
[----:B------:R-:W-:Y:S01]  /*0b00*/  UIMAD UR22, UR13, UR22, URZ ;  /* 0x000000160d1672a4 */ /* 0x000fe2000f8e023f */
[----:B------:R-:W-:Y:S01]  /*0b10*/  LEA.HI.X.SX32 R5, R8, UR7, 0x1, P0 ;  /* 0x0000000708057c11 */ /* 0x000fe200080f0eff */
[----:B------:R-:W-:Y:S01]  /*0b20*/  @UP3 USEL UR20, UR20, UR11, !UP0 ;  /* 0x0000000b14143287 */ /* 0x000fe2000c000000 */
[----:B------:R-:W-:Y:S01]  /*0b30*/  ISETP.GE.AND P0, PT, R14, UR17, PT ;  /* 0x000000110e007c0c */ /* 0x000fe2000bf06270 */
[----:B------:R-:W-:-:S02]  /*0b40*/  @UP2 ULDC UR23, c[0x0][0x210] ;  /* 0x0000840000172ab9 */ /* 0x000fc40000000800 */
[----:B------:R-:W-:Y:S01]  /*0b50*/  USEL UR22, UR22, URZ, !UP3 ;  /* 0x0000003f16167287 */ /* 0x000fe2000d800000 */
[----:B-1----:R-:W-:Y:S01]  /*0b60*/  IMAD.WIDE.U32 R10, R10, c[0x0][0x1f0], R4 ;  /* 0x00007c000a0a7a25 */ /* 0x002fe200078e0004 */
[----:B------:R-:W-:Y:S02]  /*0b70*/  @!UP2 UMOV UR23, 0x1 ;  /* 0x000000010017a882 */ /* 0x000fe40000000000 */
[----:B------:R-:W-:Y:S02]  /*0b80*/  UIMAD UR15, UR15, UR23, URZ ;  /* 0x000000170f0f72a4 */ /* 0x000fe4000f8e023f */
[----:B------:R-:W-:Y:S02]  /*0b90*/  UIMAD UR16, UR12, UR16, UR22 ;  /* 0x000000100c1072a4 */ /* 0x000fe4000f8e0216 */
[----:B------:R-:W-:Y:S02]  /*0ba0*/  @!UP3 UMOV UR26, URZ ;  /* 0x0000003f001abc82 */ /* 0x000fe40008000000 */
[----:B------:R-:W-:-:S02]  /*0bb0*/  @UP3 UMOV UR26, UR20 ;  /* 0x00000014001a3c82 */ /* 0x000fc40008000000 */
[----:B------:R-:W-:Y:S02]  /*0bc0*/  UIMAD UR4, UR12, UR5, UR4 ;  /* 0x000000050c0472a4 */ /* 0x000fe4000f8e0204 */
[----:B------:R-:W-:Y:S02]  /*0bd0*/  @!UP3 UMOV UR27, URZ ;  /* 0x0000003f001bbc82 */ /* 0x000fe40008000000 */
[----:B------:R-:W-:Y:S02]  /*0be0*/  USHF.R.S32.HI UR6, URZ, 0x1f, UR15 ;  /* 0x0000001f3f067899 */ /* 0x000fe4000801140f */
        /* <DEDUP_REMOVED lines=19> */
.L_x_559:
[----:B------:R-:W-:Y:S05]  /*0d20*/  BSYNC B0 ;  /* 0x0000000000007941 */ /* 0x000fea0003800000 */
.L_x_558:
        /* <DEDUP_REMOVED lines=20> */
.L_x_561:
[----:B------:R-:W-:Y:S05]  /*0e70*/  BSYNC B0 ;  /* 0x0000000000007941 */ /* 0x000fea0003800000 */
.L_x_560:
        /* <DEDUP_REMOVED lines=20> */
.L_x_563:
[----:B------:R-:W-:Y:S05]  /*0fc0*/  BSYNC B0 ;  /* 0x0000000000007941 */ /* 0x000fea0003800000 */
.L_x_562:
        /* <DEDUP_REMOVED lines=19> */
.L_x_565:
[----:B------:R-:W-:Y:S05]  /*1100*/  BSYNC B0 ;  /* 0x0000000000007941 */ /* 0x000fea0003800000 */
.L_x_564:
        /* <DEDUP_REMOVED lines=35> */
.L_x_557:
[----:B------:R-:W-:Y:S01]  /*1340*/  UISETP.NE.AND UP0, UPT, UR11, -0x1, UPT ;  /* 0xffffffff0b00788c */ /* 0x000fe2000bf05270 */
[----:B------:R-:W1:Y:S01]  /*1350*/  LDC.U8 R4, c[0x0][0x2d8] ;  /* 0x0000b600ff047b82 */ /* 0x000e620000000000 */
        /* <DEDUP_REMOVED lines=8> */
[----:B------:R-:W-:Y:S02]  /*13e0*/  @!UP0 UIMAD UR25, UR25, UR6, URZ ;  /* 0x00000006191982a4 */ /* 0x000fe4000f8e023f */
[----:B------:R-:W-:-:S02]  /*13f0*/  ULDC.64 UR4, c[0x0][0x198] ;  /* 0x0000660000047ab9 */ /* 0x000fc40000000a00 */
[----:B------:R-:W-:Y:S02]  /*1400*/  @!UP0 UIMAD.WIDE.U32 UR28, UR13, UR6, URZ ;  /* 0x000000060d1c82a5 */ /* 0x000fe4000f8e003f */
[----:B------:R-:W-:Y:S02]  /*1410*/  @UP1 UIMAD.WIDE.U32 UR32, UR26, UR4, URZ ;  /* 0x000000041a2012a5 */ /* 0x000fe4000f8e003f */
[----:B------:R-:W-:Y:S02]  /*1420*/  @!UP0 UIMAD UR25, UR13, UR7, UR25 ;  /* 0x000000070d1982a4 */ /* 0x000fe4000f8e0219 */
[----:B------:R-:W-:Y:S02]  /*1430*/  @UP1 UIMAD UR7, UR26, UR5, UR33 ;  /* 0x000000051a0712a4 */ /* 0x000fe4000f8e0221 */
[----:B------:R-:W-:Y:S02]  /*1440*/  @UP0 UMOV UR6, UR30 ;  /* 0x0000001e00060c82 */ /* 0x000fe40008000000 */
[----:B------:R-:W-:-:S02]  /*1450*/  @!UP0 UIADD3 UR20, UR29, UR25, URZ ;  /* 0x000000191d148290 */ /* 0x000fc4000fffe03f */
        /* <DEDUP_REMOVED lines=15> */
.L_x_566:
        /* <DEDUP_REMOVED lines=44> */
.L_x_567:
[CC--:B------:R-:W-:Y:S01]  /*1810*/  LEA.HI R7, R3.reuse, R92.reuse, RZ, 0x3 ;  /* 0x0000005c03077211 */ /* 0x0c0fe200078f18ff */
[----:B------:R-:W1:Y:S01]  /*1820*/  S2R R16, SR_CTAID.Z ;  /* 0x0000000000107919 */ /* 0x000e620000002700 */
[----:B------:R-:W-:Y:S01]  /*1830*/  LEA.HI R5, R3, R92, RZ, 0x4 ;  /* 0x0000005c03057211 */ /* 0x000fe200078f20ff */
[----:B------:R-:W-:Y:S01]  /*1840*/  IMAD.U32 R19, RZ, RZ, UR14 ;  /* 0x0000000eff137e24 */ /* 0x000fe2000f8e00ff */
[----:B------:R-:W-:Y:S01]  /*1850*/  SHF.R.S32.HI R14, RZ, 0x3, R7 ;  /* 0x00000003ff0e7819 */ /* 0x000fe20000011407 */
[----:B------:R-:W-:Y:S01]  /*1860*/  BSSY B0, `(.L_x_568) ;  /* 0x0000066000007945 */ /* 0x000fe20003800000 */
[----:B------:R-:W-:Y:S02]  /*1870*/  LOP3.LUT R7, R7, 0xfffffff8, RZ, 0xc0, !PT ;  /* 0xfffffff807077812 */ /* 0x000fe400078ec0ff */
[----:B------:R-:W-:Y:S01]  /*1880*/  SHF.R.S32.HI R8, RZ, 0x4, R5 ;  /* 0x00000004ff087819 */ /* 0x000fe20000011405 */
[----:B------:R-:W-:Y:S01]  /*1890*/  IMAD.SHL.U32 R197, R14, 0x40, RZ ;  /* 0x000000400ec57824 */ /* 0x000fe200078e00ff */
[----:B------:R-:W-:Y:S01]  /*18a0*/  SHF.R.S32.HI R15, RZ, 0x1f, R14 ;  /* 0x0000001fff0f7819 */ /* 0x000fe2000001140e */
[----:B------:R-:W-:Y:S01]  /*18b0*/  IMAD.IADD R2, R92, 0x1, -R7 ;  /* 0x000000015c027824 */ /* 0x000fe200078e0a07 */
[----:B------:R-:W-:-:S02]  /*18c0*/  LEA.HI R193, R5, R8, RZ, 0x1 ;  /* 0x0000000805c17211 */ /* 0x000fc400078f08ff */
[----:B------:R-:W-:Y:S01]  /*18d0*/  LOP3.LUT R197, R197, 0x1c0, RZ, 0xc0, !PT ;  /* 0x000001c0c5c57812 */ /* 0x000fe200078ec0ff */
[----:B------:R-:W-:Y:S01]  /*18e0*/  IMAD.SHL.U32 R206, R2, 0x8, RZ ;  /* 0x0000000802ce7824 */ /* 0x000fe200078e00ff */
[----:B------:R-:W-:Y:S01]  /*18f0*/  LOP3.LUT R5, R5, 0xfffffff0, RZ, 0xc0, !PT ;  /* 0xfffffff005057812 */ /* 0x000fe200078ec0ff */
[----:B------:R-:W-:Y:S01]  /*1900*/  IMAD R9, R15, c[0x0][0x198], RZ ;  /* 0x000066000f097a24 */ /* 0x000fe200078e02ff */
[----:B------:R-:W-:Y:S01]  /*1910*/  LOP3.LUT R193, R193, 0xfffffffe, RZ, 0xc0, !PT ;  /* 0xfffffffec1c17812 */ /* 0x000fe200078ec0ff */
[----:B------:R-:W-:Y:S01]  /*1920*/  IMAD.WIDE R18, R19, 0x40, R14 ;  /* 0x0000004013127825 */ /* 0x000fe200078e020e */
[--C-:B------:R-:W-:Y:S02]  /*1930*/  LOP3.LUT R0, R197, 0x38, R206.reuse, 0xf8, !PT ;  /* 0x00000038c5007812 */ /* 0x100fe400078ef8ce */
[----:B------:R-:W-:Y:S01]  /*1940*/  SHF.R.U32.HI R197, RZ, 0x3, R197 ;  /* 0x00000003ffc57819 */ /* 0x000fe200000116c5 */
[----:B------:R-:W-:Y:S01]  /*1950*/  IMAD.IADD R5, R92, 0x1, -R5 ;  /* 0x000000015c057824 */ /* 0x000fe200078e0a05 */
[--C-:B------:R-:W-:Y:S01]  /*1960*/  SHF.R.S32.HI R207, RZ, 0x1f, R206.reuse ;  /* 0x0000001fffcf7819 */ /* 0x100fe200000114ce */
[----:B------:R-:W-:Y:S01]  /*1970*/  IMAD.IADD R193, R8, 0x1, -R193 ;  /* 0x0000000108c17824 */ /* 0x000fe200078e0ac1 */
[----:B------:R-:W-:Y:S01]  /*1980*/  LOP3.LUT R197, R0, R197, RZ, 0x3c, !PT ;  /* 0x000000c500c57212 */ /* 0x000fe200078e3cff */
[C---:B------:R-:W-:Y:S01]  /*1990*/  IMAD R9, R14.reuse, c[0x0][0x19c], R9 ;  /* 0x000067000e097a24 */ /* 0x040fe200078e0209 */
[----:B------:R-:W-:Y:S01]  /*19a0*/  SHF.R.S32.HI R0, RZ, 0x1f, R5 ;  /* 0x0000001fff007819 */ /* 0x000fe20000011405 */
[----:B------:R-:W-:Y:S01]  /*19b0*/  IMAD.WIDE.U32 R20, R14, c[0x0][0x198], R206 ;  /* 0x000066000e147a25 */ /* 0x000fe200078e00ce */
[----:B------:R-:W-:-:S02]  /*19c0*/  LEA.HI R8, R3, R92, RZ, 0x6 ;  /* 0x0000005c03087211 */ /* 0x000fc400078f30ff */
[----:B------:R-:W-:Y:S01]  /*19d0*/  LEA.HI R3, R0, R5, RZ, 0x3 ;  /* 0x0000000500037211 */ /* 0x000fe200078f18ff */
[----:B------:R-:W-:Y:S01]  /*19e0*/  IMAD.SHL.U32 R7, R193, 0x8, RZ ;  /* 0x00000008c1077824 */ /* 0x000fe200078e00ff */
[----:B------:R-:W-:Y:S01]  /*19f0*/  IADD3 R12, P0, R206, UR6, RZ ;  /* 0x00000006ce0c7c10 */ /* 0x000fe2000ff1e0ff */
[----:B------:R-:W-:Y:S01]  /*1a00*/  IMAD.SHL.U32 R8, R8, 0x8, RZ ;  /* 0x0000000808087824 */ /* 0x000fe200078e00ff */
[C---:B------:R-:W-:Y:S01]  /*1a10*/  LOP3.LUT R0, R3.reuse, 0xfffffff8, RZ, 0xc0, !PT ;  /* 0xfffffff803007812 */ /* 0x040fe200078ec0ff */
[----:B------:R-:W-:Y:S01]  /*1a20*/  IMAD.SHL.U32 R3, R3, 0x40, RZ ;  /* 0x0000004003037824 */ /* 0x000fe200078e00ff */
[----:B------:R-:W-:Y:S02]  /*1a30*/  IADD3.X R13, R207, UR20, RZ, P0, !PT ;  /* 0x00000014cf0d7c10 */ /* 0x000fe400087fe4ff */
[----:B------:R-:W-:Y:S01]  /*1a40*/  LOP3.LUT R197, R197, 0xfffffe00, R8, 0xf8, !PT ;  /* 0xfffffe00c5c57812 */ /* 0x000fe200078ef808 */
[----:B------:R-:W-:Y:S01]  /*1a50*/  IMAD.IADD R0, R5, 0x1, -R0 ;  /* 0x0000000105007824 */ /* 0x000fe200078e0a00 */
[----:B------:R-:W-:Y:S01]  /*1a60*/  IADD3 R198, P1, R20, UR26, RZ ;  /* 0x0000001a14c67c10 */ /* 0x000fe2000ff3e0ff */
[----:B-1----:R-:W-:Y:S01]  /*1a70*/  IMAD.WIDE.U32 R16, R16, c[0x0][0x1a8], R12 ;  /* 0x00006a0010107a25 */ /* 0x002fe200078e000c */
[----:B------:R-:W-:-:S02]  /*1a80*/  SHF.R.S32.HI R223, RZ, 0x1f, R220 ;  /* 0x0000001fffdf7819 */ /* 0x000fc400000114dc */
[----:B------:R-:W-:Y:S01]  /*1a90*/  IADD3.X R199, R21, UR7, R9, P1, !PT ;  /* 0x0000000715c77c10 */ /* 0x000fe20008ffe409 */
[----:B------:R-:W-:Y:S01]  /*1aa0*/  IMAD R5, R15, c[0x0][0x1a0], RZ ;  /* 0x000068000f057a24 */ /* 0x000fe200078e02ff */
[----:B------:R-:W-:Y:S01]  /*1ab0*/  LOP3.LUT P3, RZ, R0, 0x4, RZ, 0xc0, !PT ;  /* 0x0000000400ff7812 */ /* 0x000fe2000786c0ff */
[----:B------:R-:W-:Y:S01]  /*1ac0*/  IMAD.WIDE.U32 R12, R14, c[0x0][0x1a0], R206 ;  /* 0x000068000e0c7a25 */ /* 0x000fe200078e00ce */
[----:B------:R-:W-:Y:S02]  /*1ad0*/  LOP3.LUT P2, RZ, R0, 0x2, RZ, 0xc0, !PT ;  /* 0x0000000200ff7812 */ /* 0x000fe4000784c0ff */
[----:B------:R-:W-:Y:S01]  /*1ae0*/  SHF.R.S32.HI R95, RZ, 0x5, R95 ;  /* 0x00000005ff5f7819 */ /* 0x000fe2000001145f */
[----:B------:R-:W-:Y:S01]  /*1af0*/  IMAD R5, R14, c[0x0][0x1a4], R5 ;  /* 0x000069000e057a24 */ /* 0x000fe200078e0205 */
[----:B------:R-:W-:Y:S01]  /*1b00*/  IADD3 R8, P0, R12, UR28, RZ ;  /* 0x0000001c0c087c10 */ /* 0x000fe2000ff1e0ff */
[----:B------:R-:W-:Y:S01]  /*1b10*/  IMAD.SHL.U32 R0, R0, 0x40, RZ ;  /* 0x0000004000007824 */ /* 0x000fe200078e00ff */
[----:B------:R-:W-:Y:S01]  /*1b20*/  IADD3 R196, R206, 0x40, RZ ;  /* 0x00000040cec47810 */ /* 0x000fe20007ffe0ff */
[----:B------:R-:W-:Y:S01]  /*1b30*/  IMAD R201, R223, c[0x0][0x1b0], RZ ;  /* 0x00006c00dfc97a24 */ /* 0x000fe200078e02ff */
[----:B------:R-:W-:Y:S01]  /*1b40*/  IADD3.X R9, R13, UR5, R5, P0, !PT ;  /* 0x000000050d097c10 */ /* 0x000fe200087fe405 */
[----:B------:R-:W-:Y:S01]  /*1b50*/  ULDC.64 UR4, c[0x0][0x1a8] ;  /* 0x00006a0000047ab9 */ /* 0x000fe20000000a00 */
[----:B------:R-:W-:Y:S01]  /*1b60*/  LOP3.LUT R0, R0, 0x1c0, RZ, 0xc0, !PT ;  /* 0x000001c000007812 */ /* 0x000fe200078ec0ff */
[----:B------:R-:W-:Y:S01]  /*1b70*/  UIMAD UR24, UR24, UR4, URZ ;  /* 0x00000004181872a4 */ /* 0x000fe2000f8e023f */
[----:B------:R-:W-:Y:S01]  /*1b80*/  IMAD R223, R223, c[0x0][0x1b8], RZ ;  /* 0x00006e00dfdf7a24 */ /* 0x000fe200078e02ff */
[----:B------:R-:W-:Y:S01]  /*1b90*/  UIADD3 UR4, -UR15, UR17, URZ ;  /* 0x000000110f047290 */ /* 0x000fe2000fffe13f */
[----:B------:R-:W-:Y:S01]  /*1ba0*/  LOP3.LUT R5, R0, 0x8, R7, 0xf8, !PT ;  /* 0x0000000800057812 */ /* 0x000fe200078ef807 */
[----:B------:R-:W-:Y:S01]  /*1bb0*/  UIMAD UR5, UR12, UR5, UR24 ;  /* 0x000000050c0572a4 */ /* 0x000fe2000f8e0218 */
[----:B------:R-:W-:Y:S01]  /*1bc0*/  SHF.R.U32.HI R0, RZ, 0x3, R0 ;  /* 0x00000003ff007819 */ /* 0x000fe20000011600 */
[----:B------:R-:W-:Y:S01]  /*1bd0*/  IMAD R201, R220, c[0x0][0x1b4], R201 ;  /* 0x00006d00dcc97a24 */ /* 0x000fe200078e02c9 */
[----:B------:R-:W-:Y:S01]  /*1be0*/  IADD3 R195, R206, 0x80, RZ ;  /* 0x00000080cec37810 */ /* 0x000fe20007ffe0ff */
[----:B------:R-:W-:Y:S01]  /*1bf0*/  IMAD R223, R220, c[0x0][0x1bc], R223 ;  /* 0x00006f00dcdf7a24 */ /* 0x000fe200078e02df */
[----:B------:R-:W-:Y:S01]  /*1c00*/  ISETP.GE.AND P0, PT, R14, UR4, PT ;  /* 0x000000040e007c0c */ /* 0x000fe2000bf06270 */
[----:B------:R-:W-:Y:S01]  /*1c10*/  IMAD.WIDE.U32 R198, R220, c[0x0][0x1b0], R198 ;  /* 0x00006c00dcc67a25 */ /* 0x000fe200078e00c6 */
[----:B------:R-:W-:-:S02]  /*1c20*/  LOP3.LUT R0, R5, R0, RZ, 0x3c, !PT ;  /* 0x0000000005007212 */ /* 0x000fc400078e3cff */
[----:B------:R-:W-:Y:S01]  /*1c30*/  IADD3 R13, R17, UR5, RZ ;  /* 0x00000005110d7c10 */ /* 0x000fe2000fffe0ff */
[----:B------:R-:W-:Y:S01]  /*1c40*/  IMAD.MOV.U32 R7, RZ, RZ, 0x10 ;  /* 0x00000010ff077424 */ /* 0x000fe200078e00ff */
[----:B------:R-:W-:Y:S01]  /*1c50*/  LOP3.LUT R0, R0, 0xfffffe00, R3, 0xf8, !PT ;  /* 0xfffffe0000007812 */ /* 0x000fe200078ef803 */
[----:B------:R-:W-:Y:S02]  /*1c60*/  IMAD.MOV.U32 R5, RZ, RZ, 0x20 ;  /* 0x00000020ff057424 */ /* 0x000fe400078e00ff */
[----:B------:R-:W-:Y:S01]  /*1c70*/  IMAD.WIDE.U32 R220, R220, c[0x0][0x1b8], R8 ;  /* 0x00006e00dcdc7a25 */ /* 0x000fe200078e0008 */
[----:B------:R-:W-:Y:S02]  /*1c80*/  SEL R7, R7, 0xfffffff0, !P2 ;  /* 0xfffffff007077807 */ /* 0x000fe40005000000 */
[----:B------:R-:W-:Y:S01]  /*1c90*/  SEL R5, R5, 0xffffffe0, !P3 ;  /* 0xffffffe005057807 */ /* 0x000fe20005800000 */
[----:B------:R-:W-:Y:S02]  /*1ca0*/  IMAD.SHL.U32 R197, R197, 0x2, RZ ;  /* 0x00000002c5c57824 */ /* 0x000fe400078e00ff */
[----:B------:R-:W-:-:S02]  /*1cb0*/  IMAD.IADD R201, R199, 0x1, R201 ;  /* 0x00000001c7c97824 */ /* 0x000fc400078e02c9 */
[----:B------:R-:W-:Y:S01]  /*1cc0*/  IMAD.IADD R223, R221, 0x1, R223 ;  /* 0x00000001dddf7824 */ /* 0x000fe200078e02df */
[----:B------:R-:W-:Y:S05]  /*1cd0*/  @P0 BRA `(.L_x_569) ;  /* 0x000001e000000947 */ /* 0x000fea0003800000 */
[----:B------:R-:W-:Y:S01]  /*1ce0*/  ISETP.GE.AND P4, PT, R206, c[0x0][0x220], PT ;  /* 0x00008800ce007a0c */ /* 0x000fe20003f86270 */
[----:B------:R-:W-:Y:S01]  /*1cf0*/  IMAD R3, R19, c[0x0][0x190], RZ ;  /* 0x0000640013037a24 */ /* 0x000fe200078e02ff */
[----:B------:R-:W-:Y:S01]  /*1d00*/  ISETP.GE.AND P3, PT, R196, c[0x0][0x220], PT ;  /* 0x00008800c4007a0c */ /* 0x000fe20003f66270 */
[----:B------:R-:W-:Y:S01]  /*1d10*/  IMAD.MOV.U32 R12, RZ, RZ, R16 ;  /* 0x000000ffff0c7224 */ /* 0x000fe200078e0010 */
[----:B------:R-:W-:Y:S01]  /*1d20*/  ISETP.GE.AND P2, PT, R195, c[0x0][0x220], PT ;  /* 0x00008800c3007a0c */ /* 0x000fe20003f46270 */
[C---:B------:R-:W-:Y:S02]  /*1d30*/  IMAD R3, R18.reuse, c[0x0][0x194], R3 ;  /* 0x0000650012037a24 */ /* 0x040fe400078e0203 */
        /* <DEDUP_REMOVED lines=24> */
.L_x_569:
[----:B------:R-:W-:Y:S05]  /*1ec0*/  BSYNC B0 ;  /* 0x0000000000007941 */ /* 0x000fea0003800000 */
.L_x_568:
        /* <DEDUP_REMOVED lines=37> */
.L_x_571:
[----:B------:R-:W-:Y:S05]  /*2120*/  BSYNC B0 ;  /* 0x0000000000007941 */ /* 0x000fea0003800000 */
.L_x_570:
[----:B-1----:R-:W-:Y:S01]  /*2130*/  IADD3 R9, R14, 0x20, RZ ;  /* 0x000000200e097810 */ /* 0x002fe20007ffe0ff */
[----:B------:R-:W-:Y:S03]  /*2140*/  BSSY B0, `(.L_x_572) ;  /* 0x0000024000007945 */ /* 0x000fe60003800000 */
[----:B------:R-:W-:-:S13]  /*2150*/  ISETP.GE.AND P0, PT, R9, UR4, PT ;  /* 0x0000000409007c0c */ /* 0x000fda000bf06270 */
        /* <DEDUP_REMOVED lines=34> */
.L_x_573:
[----:B------:R-:W-:Y:S05]  /*2380*/  BSYNC B0 ;  /* 0x0000000000007941 */ /* 0x000fea0003800000 */
.L_x_572:
        /* <DEDUP_REMOVED lines=40> */
.L_x_575:
[----:B------:R-:W-:Y:S05]  /*2610*/  BSYNC B0 ;  /* 0x0000000000007941 */ /* 0x000fea0003800000 */
.L_x_574:
[----:B------:R-:W-:Y:S01]  /*2620*/  UIADD3 UR21, UR8, -0x1, URZ ;  /* 0xffffffff08157890 */ /* 0x000fe2000fffe03f */
[----:B------:R-:W-:Y:S01]  /*2630*/  MOV R200, R198 ;  /* 0x000000c600c87202 */ /* 0x000fe20000000f00 */
[----:B------:R-:W-:Y:S01]  /*2640*/  IMAD.U32 R3, RZ, RZ, UR25 ;  /* 0x00000019ff037e24 */ /* 0x000fe2000f8e00ff */
[----:B------:R-:W-:Y:S01]  /*2650*/  BSSY B0, `(.L_x_576) ;  /* 0x0000022000007945 */ /* 0x000fe20003800000 */
[----:B------:R-:W-:Y:S02]  /*2660*/  UIMAD UR26, UR21, -0x40, UR16 ;  /* 0xffffffc0151a78a4 */ /* 0x000fe4000f8e0210 */
[----:B------:R-:W-:Y:S01]  /*2670*/  USHF.R.S32.HI UR20, URZ, 0x1f, UR21 ;  /* 0x0000001f3f147899 */ /* 0x000fe20008011415 */
[----:B--2---:R-:W-:Y:S01]  /*2680*/  IMAD.WIDE.U32 R18, R3, UR21, R200 ;  /* 0x0000001503127c25 */ /* 0x004fe2000f8e00c8 */
        /* <DEDUP_REMOVED lines=30> */
.L_x_577:
[----:B------:R-:W-:Y:S05]  /*2870*/  BSYNC B0 ;  /* 0x0000000000007941 */ /* 0x000fea0003800000 */
.L_x_576:
        /* <DEDUP_REMOVED lines=8> */
[----:B--2---:R-:W-:Y:S02]  /*2900*/  IADD3 R13, P1, R18, UR7, RZ ;  /* 0x00000007120d7c10 */ /* 0x004fe4000ff3e0ff */
        /* <DEDUP_REMOVED lines=24> */
.L_x_579:
[----:B------:R-:W-:Y:S05]  /*2a90*/  BSYNC B0 ;  /* 0x0000000000007941 */ /* 0x000fea0003800000 */
.L_x_578:
[----:B------:R-:W-:Y:S01]  /*2aa0*/  ISETP.GE.AND P0, PT, R9, UR26, PT ;  /* 0x0000001a09007c0c */ /* 0x000fe2000bf06270 */
[----:B------:R-:W-:-:S12]  /*2ab0*/  BSSY B0, `(.L_x_580) ;  /* 0x000001f000007945 */ /* 0x000fd80003800000 */
[----:B------:R-:W-:Y:S05]  /*2ac0*/  @P0 BRA `(.L_x_581) ;  /* 0x000001d000000947 */ /* 0x000fea0003800000 */
[----:B------:R-:W-:Y:S01]  /*2ad0*/  ISETP.GE.AND P3, PT, R206, c[0x0][0x220], PT ;  /* 0x00008800ce007a0c */ /* 0x000fe20003f66270 */
[----:B--2---:R-:W-:Y:S01]  /*2ae0*/  IMAD.MOV.U32 R12, RZ, RZ, c[0x0][0x198] ;  /* 0x00006600ff0c7624 */ /* 0x004fe200078e00ff */
[----:B------:R-:W-:Y:S01]  /*2af0*/  ISETP.GE.AND P2, PT, R196, c[0x0][0x220], PT ;  /* 0x00008800c4007a0c */ /* 0x000fe20003f46270 */
[----:B-1----:R-:W-:-:S03]  /*2b00*/  IMAD.MOV.U32 R17, RZ, RZ, c[0x0][0x19c] ;  /* 0x00006700ff117624 */ /* 0x002fc600078e00ff */
        /* <DEDUP_REMOVED lines=25> */
.L_x_581:
[----:B------:R-:W-:Y:S05]  /*2ca0*/  BSYNC B0 ;  /* 0x0000000000007941 */ /* 0x000fea0003800000 */
.L_x_580:
[----:B------:R-:W-:Y:S01]  /*2cb0*/  ISETP.GE.AND P0, PT, R8, UR26, PT ;  /* 0x0000001a08007c0c */ /* 0x000fe2000bf06270 */
[----:B------:R-:W-:Y:S01]  /*2cc0*/  ULDC.64 UR4, c[0x0][0x1a0] ;  /* 0x0000680000047ab9 */ /* 0x000fe20000000a00 */
[----:B------:R-:W-:Y:S01]  /*2cd0*/  BSSY B0, `(.L_x_582) ;  /* 0x0000023000007945 */ /* 0x000fe20003800000 */
[----:B------:R-:W-:Y:S02]  /*2ce0*/  USHF.L.U64.HI UR12, UR4, UR12, UR5 ;  /* 0x0000000c040c7299 */ /* 0x000fe40008010205 */
[----:B------:R-:W-:-:S08]  /*2cf0*/  USHF.L.U32 UR13, UR4, 0x6, URZ ;  /* 0x00000006040d7899 */ /* 0x000fd0000800063f */
[----:B------:R-:W-:Y:S05]  /*2d00*/  @P0 BRA `(.L_x_583) ;  /* 0x000001f000000947 */ /* 0x000fea0003800000 */
[----:B------:R-:W-:Y:S01]  /*2d10*/  ISETP.GE.AND P3, PT, R206, c[0x0][0x220], PT ;  /* 0x00008800ce007a0c */ /* 0x000fe20003f66270 */
[----:B--2---:R-:W-:Y:S01]  /*2d20*/  IMAD.MOV.U32 R12, RZ, RZ, c[0x0][0x198] ;  /* 0x00006600ff0c7624 */ /* 0x004fe200078e00ff */
        /* <DEDUP_REMOVED lines=9> */
[C---:B-1----:R-:W-:Y:S02]  /*2dc0*/  @!P2 LEA R16, P1, R20.reuse, c[0x0][0x168], 0x1 ;  /* 0x00005a001410aa11 */ /* 0x042fe400078208ff */
        /* <DEDUP_REMOVED lines=19> */
.L_x_583:
[----:B------:R-:W-:Y:S05]  /*2f00*/  BSYNC B0 ;  /* 0x0000000000007941 */ /* 0x000fea0003800000 */
.L_x_582:
[----:B------:R-:W0:Y:S01]  /*2f10*/  LDGDEPBAR ;  /* 0x00000000000079af */ /* 0x000e220000000000 */
[----:B------:R-:W-:Y:S01]  /*2f20*/  ISETP.GE.AND P0, PT, R14, UR26, PT ;  /* 0x0000001a0e007c0c */ /* 0x000fe2000bf06270 */
[----:B------:R-:W-:Y:S01]  /*2f30*/  UIMAD UR5, UR12, UR21, URZ ;  /* 0x000000150c0572a4 */ /* 0x000fe2000f8e023f */
[----:B-12---:R-:W-:Y:S01]  /*2f40*/  IMAD.U32 R17, RZ, RZ, UR21 ;  /* 0x00000015ff117e24 */ /* 0x006fe2000f8e00ff */
[----:B------:R-:W-:Y:S01]  /*2f50*/  SHF.R.S32.HI R12, RZ, 0x1f, R11 ;  /* 0x0000001fff0c7819 */ /* 0x000fe2000001140b */
[----:B------:R-:W-:Y:S01]  /*2f60*/  IMAD.MOV.U32 R222, RZ, RZ, R220 ;  /* 0x000000ffffde7224 */ /* 0x000fe200078e00dc */
[----:B------:R-:W-:Y:S01]  /*2f70*/  UIMAD UR20, UR20, UR13, UR5 ;  /* 0x0000000d141472a4 */ /* 0x000fe2000f8e0205 */
[----:B------:R-:W-:Y:S01]  /*2f80*/  IMAD.U32 R212, RZ, RZ, UR14 ;  /* 0x0000000effd47e24 */ /* 0x000fe2000f8e00ff */
[----:B------:R-:W-:Y:S01]  /*2f90*/  LEA.HI R93, R12, R11, RZ, 0x2 ;  /* 0x0000000b0c5d7211 */ /* 0x000fe200078f10ff */
[----:B------:R-:W-:Y:S01]  /*2fa0*/  IMAD.WIDE.U32 R16, R17, UR13, R222 ;  /* 0x0000000d11107c25 */ /* 0x000fe2000f8e00de */
[----:B------:R-:W-:Y:S01]  /*2fb0*/  UIADD3 UR5, UR22, -0x4ab325aa, URZ ;  /* 0xb54cda5616057890 */ /* 0x000fe2000fffe03f */
[----:B------:R-:W-:Y:S01]  /*2fc0*/  BSSY B0, `(.L_x_584) ;  /* 0x0000023000007945 */ /* 0x000fe20003800000 */
[----:B------:R-:W-:Y:S01]  /*2fd0*/  SHF.R.S32.HI R93, RZ, 0x2, R93 ;  /* 0x00000002ff5d7819 */ /* 0x000fe2000001145d */
[----:B------:R-:W-:Y:S01]  /*2fe0*/  IMAD R212, R212, 0x4, R95 ;  /* 0x00000004d4d47824 */ /* 0x000fe200078e025f */
[----:B------:R-:W-:Y:S01]  /*2ff0*/  IADD3 R19, R17, UR20, RZ ;  /* 0x0000001411137c10 */ /* 0x000fe2000fffe0ff */
        /* <DEDUP_REMOVED lines=31> */
.L_x_585:
[----:B------:R-:W-:Y:S05]  /*31f0*/  BSYNC B0 ;  /* 0x0000000000007941 */ /* 0x000fea0003800000 */
.L_x_584:
        /* <DEDUP_REMOVED lines=36> */
.L_x_587:
[----:B------:R-:W-:Y:S05]  /*3440*/  BSYNC B0 ;  /* 0x0000000000007941 */ /* 0x000fea0003800000 */
.L_x_586:
        /* <DEDUP_REMOVED lines=9> */
[----:B--2---:R-:W-:-:S03]  /*34e0*/  IMAD.MOV.U32 R12, RZ, RZ, c[0x0][0x1a4] ;  /* 0x00006900ff0c7624 */ /* 0x004fc600078e00ff */
        /* <DEDUP_REMOVED lines=25> */
.L_x_589:
[----:B------:R-:W-:Y:S05]  /*3680*/  BSYNC B0 ;  /* 0x0000000000007941 */ /* 0x000fea0003800000 */
.L_x_588:
[----:B------:R-:W-:Y:S01]  /*3690*/  ISETP.GE.AND P0, PT, R8, UR26, PT ;  /* 0x0000001a08007c0c */ /* 0x000fe2000bf06270 */
[----:B------:R-:W-:Y:S01]  /*36a0*/  UIADD3 UR4, UR16, 0x1, -UR17 ;  /* 0x0000000110047890 */ /* 0x000fe2000fffe811 */
[----:B------:R-:W-:Y:S01]  /*36b0*/  BSSY B0, `(.L_x_590) ;  /* 0x0000028000007945 */ /* 0x000fe20003800000 */
[----:B------:R-:W-:Y:S02]  /*36c0*/  ULDC UR27, c[0x0][0x2e8] ;  /* 0x0000ba00001b7ab9 */ /* 0x000fe40000000800 */
[----:B------:R-:W-:Y:S02]  /*36d0*/  ULDC UR26, c[0x0][0x2e4] ;  /* 0x0000b900001a7ab9 */ /* 0x000fe40000000800 */
[----:B------:R-:W-:Y:S02]  /*36e0*/  UIADD3 UR27, UR4, UR27, URZ ;  /* 0x0000001b041b7290 */ /* 0x000fe4000fffe03f */
[----:B------:R-:W-:-:S04]  /*36f0*/  UIADD3 UR26, UR16, -UR26, -UR17 ;  /* 0x8000001a101a7290 */ /* 0x000fc8000fffe811 */
[----:B------:R1:W-:Y:S04]  /*3700*/  @P0 STS.128 [R197+0xd800], RZ ;  /* 0x00d800ffc5000388 */ /* 0x0003e80000000c00 */
[----:B------:R1:W-:Y:S04]  /*3710*/  @P0 STS.128 [R197+0xf800], RZ ;  /* 0x00f800ffc5000388 */ /* 0x0003e80000000c00 */
[----:B------:R1:W-:Y:S01]  /*3720*/  @P0 STS.128 [R197+0x11800], RZ ;  /* 0x011800ffc5000388 */ /* 0x0003e20000000c00 */
[----:B------:R-:W-:Y:S05]  /*3730*/  @P0 BRA `(.L_x_591) ;  /* 0x000001f000000947 */ /* 0x000fea0003800000 */
[----:B------:R-:W-:Y:S01]  /*3740*/  ISETP.GE.AND P3, PT, R206, c[0x0][0x220], PT ;  /* 0x00008800ce007a0c */ /* 0x000fe20003f66270 */
[----:B------:R-:W-:Y:S01]  /*3750*/  IMAD.MOV.U32 R9, RZ, RZ, c[0x0][0x1a0] ;  /* 0x00006800ff097624 */ /* 0x000fe200078e00ff */
        /* <DEDUP_REMOVED lines=29> */
.L_x_591:
[----:B------:R-:W-:Y:S05]  /*3930*/  BSYNC B0 ;  /* 0x0000000000007941 */ /* 0x000fea0003800000 */
.L_x_590:
[C---:B------:R-:W-:Y:S01]  /*3940*/  IMAD.SHL.U32 R8, R2.reuse, 0x40, RZ ;  /* 0x0000004002087824 */ /* 0x040fe200078e00ff */
[----:B------:R-:W-:Y:S01]  /*3950*/  R2P PR, R2, 0x6 ;  /* 0x0000000602007804 */ /* 0x000fe20000000000 */
[----:B------:R-:W-:Y:S01]  /*3960*/  IMAD.SHL.U32 R14, R14, 0x8, RZ ;  /* 0x000000080e0e7824 */ /* 0x000fe200078e00ff */
[----:B------:R-:W0:Y:S01]  /*3970*/  LDGDEPBAR ;  /* 0x00000000000079af */ /* 0x000e220000000000 */
[----:B------:R-:W-:Y:S01]  /*3980*/  IMAD R194, R95, 0x400, R0 ;  /* 0x000004005fc27824 */ /* 0x000fe200078e0200 */
[----:B------:R-:W-:Y:S01]  /*3990*/  LOP3.LUT R9, R8, 0x1c0, RZ, 0xc0, !PT ;  /* 0x000001c008097812 */ /* 0x000fe200078ec0ff */
[----:B------:R-:W-:Y:S01]  /*39a0*/  IMAD.SHL.U32 R208, R92, 0x2, RZ ;  /* 0x000000025cd07824 */ /* 0x000fe200078e00ff */
[----:B------:R-:W-:Y:S01]  /*39b0*/  UISETP.GT.AND UP0, UPT, UR21, UR9, UPT ;  /* 0x000000091500728c */ /* 0x000fe2000bf04270 */
[----:B------:R-:W-:Y:S01]  /*39c0*/  IMAD.SHL.U32 R194, R194, 0x2, RZ ;  /* 0x00000002c2c27824 */ /* 0x000fe200078e00ff */
[----:B------:R-:W-:Y:S01]  /*39d0*/  LOP3.LUT R8, R9, 0x8, R14, 0xf8, !PT ;  /* 0x0000000809087812 */ /* 0x000fe200078ef80e */
[----:B------:R-:W-:Y:S01]  /*39e0*/  UIADD3 UR30, UR23, 0x646e171e, URZ ;  /* 0x646e171e171e7890 */ /* 0x000fe2000fffe03f */
        /* <DEDUP_REMOVED lines=11> */
[----:B------:R-:W-:Y:S04]  /*3aa0*/  LDSM.16.M88.4 R32, [R189] ;  /* 0x00000000bd20783b */ /* 0x000fe80000000200 */
[----:B------:R-:W5:Y:S01]  /*3ab0*/  LDSM.16.M88.4 R24, [R193+0x6000] ;  /* 0x00600000c118783b */ /* 0x000f620000000200 */
[----:B------:R-:W-:-:S02]  /*3ac0*/  IADD3 R2, R193, 0x6000, RZ ;  /* 0x00006000c1027810 */ /* 0x000fc40007ffe0ff */
[----:B------:R-:W-:Y:S01]  /*3ad0*/  IADD3 R191, R193, 0x6020, RZ ;  /* 0x00006020c1bf7810 */ /* 0x000fe20007ffe0ff */
[----:B------:R-:W1:Y:S01]  /*3ae0*/  LDSM.16.M88.4 R64, [R193+0x7800] ;  /* 0x00780000c140783b */ /* 0x000e620000000200 */
[----:B------:R-:W-:Y:S01]  /*3af0*/  @P1 IADD3 R191, R2, -0x20, RZ ;  /* 0xffffffe002bf1810 */ /* 0x000fe20007ffe0ff */
[----:B------:R-:W-:Y:S02]  /*3b00*/  IMAD.MOV.U32 R2, RZ, RZ, 0x40 ;  /* 0x00000040ff027424 */ /* 0x000fe400078e00ff */
[----:B------:R-:W-:Y:S01]  /*3b10*/  LDSM.16.M88.4 R56, [R193+0x6800] ;  /* 0x00680000c138783b */ /* 0x000fe20000000200 */
[C---:B------:R-:W-:Y:S02]  /*3b20*/  IADD3 R183, R191.reuse, 0x800, RZ ;  /* 0x00000800bfb77810 */ /* 0x040fe40007ffe0ff */
[----:B------:R-:W-:Y:S01]  /*3b30*/  SEL R2, R2, 0xffffffc0, !P2 ;  /* 0xffffffc002027807 */ /* 0x000fe20005000000 */
[----:B-1----:R-:W1:Y:S01]  /*3b40*/  LDSM.16.M88.4 R8, [R191] ;  /* 0x00000000bf08783b */ /* 0x002e620000000200 */
[----:B------:R-:W-:-:S02]  /*3b50*/  IADD3 R182, R191, 0x1000, RZ ;  /* 0x00001000bfb67810 */ /* 0x000fc40007ffe0ff */
[----:B------:R-:W-:Y:S01]  /*3b60*/  IADD3 R181, R191, 0x1800, RZ ;  /* 0x00001800bfb57810 */ /* 0x000fe20007ffe0ff */
[----:B------:R-:W2:Y:S01]  /*3b70*/  LDSM.16.M88.4 R48, [R193+0x7000] ;  /* 0x00700000c130783b */ /* 0x000ea20000000200 */
[----:B------:R-:W-:Y:S01]  /*3b80*/  IMAD.IADD R187, R193, 0x1, R2 ;  /* 0x00000001c1bb7824 */ /* 0x000fe200078e0202 */
[----:B------:R-:W-:Y:S01]  /*3b90*/  IADD3 R179, R191, 0x2000, RZ ;  /* 0x00002000bfb37810 */ /* 0x000fe20007ffe0ff */
[----:B------:R-:W-:Y:S01]  /*3ba0*/  IMAD.IADD R180, R2, 0x1, R191 ;  /* 0x0000000102b47824 */ /* 0x000fe200078e02bf */
[----:B------:R-:W-:Y:S01]  /*3bb0*/  LDSM.16.M88.4 R84, [R191+0x1800] ;  /* 0x00180000bf54783b */ /* 0x000fe20000000200 */
[----:B------:R-:W-:Y:S02]  /*3bc0*/  LEA R2, R95, UR15, 0x4 ;  /* 0x0000000f5f027c11 */ /* 0x000fe4000f8e20ff */
[C---:B------:R-:W-:Y:S01]  /*3bd0*/  IADD3 R178, R191.reuse, 0x2800, RZ ;  /* 0x00002800bfb27810 */ /* 0x040fe20007ffe0ff */
[----:B--2---:R-:W2:Y:S01]  /*3be0*/  LDSM.16.M88.4 R12, [R187+0x6000] ;  /* 0x00600000bb0c783b */ /* 0x004ea20000000200 */
[----:B------:R-:W-:Y:S01]  /*3bf0*/  IADD3 R177, R191, 0x3000, RZ ;  /* 0x00003000bfb17810 */ /* 0x000fe20007ffe0ff */
[----:B------:R-:W-:Y:S01]  /*3c00*/  IMAD.IADD R93, R93, 0x1, R2 ;  /* 0x000000015d5d7824 */ /* 0x000fe200078e0202 */
[C---:B------:R-:W-:Y:S01]  /*3c10*/  IADD3 R176, R191.reuse, 0x3800, RZ ;  /* 0x00003800bfb07810 */ /* 0x040fe20007ffe0ff */
[----:B------:R-:W3:Y:S01]  /*3c20*/  LDSM.16.M88.4 R40, [R191+0x800] ;  /* 0x00080000bf28783b */ /* 0x000ee20000000200 */
[----:B------:R-:W-:-:S02]  /*3c30*/  IADD3 R175, R191, 0x4000, RZ ;  /* 0x00004000bfaf7810 */ /* 0x000fc40007ffe0ff */
[C---:B------:R-:W-:Y:S01]  /*3c40*/  IADD3 R203, R93.reuse, 0x8, RZ ;  /* 0x000000085dcb7810 */ /* 0x040fe20007ffe0ff */
[----:B------:R-:W4:Y:S01]  /*3c50*/  LDSM.16.M88.4 R36, [R191+0x1000] ;  /* 0x00100000bf24783b */ /* 0x000f220000000200 */
[----:B------:R-:W-:Y:S02]  /*3c60*/  IADD3 R204, R93, UR27, RZ ;  /* 0x0000001b5dcc7c10 */ /* 0x000fe4000fffe0ff */
[----:B------:R-:W-:Y:S01]  /*3c70*/  IADD3 R202, R203, UR27, RZ ;  /* 0x0000001bcbca7c10 */ /* 0x000fe2000fffe0ff */
[----:B------:R-:W-:Y:S01]  /*3c80*/  LDSM.16.M88.4 R88, [R187+0x7800] ;  /* 0x00780000bb58783b */ /* 0x000fe20000000200 */
[----:B------:R-:W-:Y:S02]  /*3c90*/  IADD3 R205, R93, UR26, RZ ;  /* 0x0000001a5dcd7c10 */ /* 0x000fe4000fffe0ff */
[----:B------:R-:W-:Y:S01]  /*3ca0*/  IMNMX R204, R204, UR16, PT ;  /* 0x00000010cccc7c17 */ /* 0x000fe2000b800200 */
[----:B-----5:R-:W-:Y:S01]  /*3cb0*/  HMMA.16816.F32 R28, R76, R24, RZ ;  /* 0x000000184c1c723c */ /* 0x020fe200000018ff */
[----:B------:R-:W-:Y:S01]  /*3cc0*/  LDSM.16.M88.4 R20, [R187+0x6800] ;  /* 0x00680000bb14783b */ /* 0x000fe20000000200 */
[----:B------:R-:W-:-:S02]  /*3cd0*/  IADD3 R203, R203, UR26, RZ ;  /* 0x0000001acbcb7c10 */ /* 0x000fc4000fffe0ff */
[----:B------:R-:W-:Y:S01]  /*3ce0*/  IMNMX R202, R202, UR16, PT ;  /* 0x00000010caca7c17 */ /* 0x000fe2000b800200 */
[----:B------:R-:W-:Y:S01]  /*3cf0*/  LDSM.16.M88.4 R16, [R187+0x7000] ;  /* 0x00700000bb10783b */ /* 0x000fe20000000200 */
[----:B------:R-:W-:Y:S02]  /*3d00*/  IMNMX R205, RZ, R205, !PT ;  /* 0x000000cdffcd7217 */ /* 0x000fe40007800200 */
[----:B------:R-:W-:Y:S01]  /*3d10*/  HMMA.16816.F32 R24, R76, R26, RZ ;  /* 0x0000001a4c18723c */ /* 0x000fe200000018ff */
[----:B------:R-:W-:Y:S01]  /*3d20*/  LDSM.16.M88.4 R72, [R180+0x1800] ;  /* 0x00180000b448783b */ /* 0x000fe20000000200 */
[----:B------:R-:W-:Y:S02]  /*3d30*/  IMNMX R203, RZ, R203, !PT ;  /* 0x000000cbffcb7217 */ /* 0x000fe40007800200 */
[C---:B------:R-:W-:Y:S02]  /*3d40*/  IADD3 R174, R191.reuse, 0x4800, RZ ;  /* 0x00004800bfae7810 */ /* 0x040fe40007ffe0ff */
[----:B------:R-:W-:-:S02]  /*3d50*/  IADD3 R173, R191, 0x5000, RZ ;  /* 0x00005000bfad7810 */ /* 0x000fc40007ffe0ff */
[----:B------:R-:W-:Y:S01]  /*3d60*/  HMMA.16816.F32 R44, R76, R64, RZ ;  /* 0x000000404c2c723c */ /* 0x000fe200000018ff */
[----:B------:R-:W-:-:S07]  /*3d70*/  IADD3 R172, R191, 0x5800, RZ ;  /* 0x00005800bfac7810 */ /* 0x000fce0007ffe0ff */
[----:B-1----:R-:W-:Y:S08]  /*3d80*/  HMMA.16816.F32 R28, R68, R8, R28 ;  /* 0x00000008441c723c */ /* 0x002ff0000000181c */
[C---:B------:R-:W-:Y:S08]  /*3d90*/  HMMA.16816.F32 R60, R76.reuse, R56, RZ ;  /* 0x000000384c3c723c */ /* 0x040ff000000018ff */
[C---:B------:R-:W-:Y:S08]  /*3da0*/  HMMA.16816.F32 R52, R76.reuse, R48, RZ ;  /* 0x000000304c34723c */ /* 0x040ff000000018ff */
[C---:B------:R-:W-:Y:S08]  /*3db0*/  HMMA.16816.F32 R56, R76.reuse, R58, RZ ;  /* 0x0000003a4c38723c */ /* 0x040ff000000018ff */
[----:B------:R-:W-:Y:S08]  /*3dc0*/  HMMA.16816.F32 R48, R76, R50, RZ ;  /* 0x000000324c30723c */ /* 0x000ff000000018ff */
[----:B------:R-:W-:Y:S01]  /*3dd0*/  HMMA.16816.F32 R24, R68, R10, R24 ;  /* 0x0000000a4418723c */ /* 0x000fe20000001818 */
[----:B------:R-:W1:Y:S07]  /*3de0*/  LDSM.16.M88.4 R8, [R180] ;  /* 0x00000000b408783b */ /* 0x000e6e0000000200 */
[----:B------:R-:W-:Y:S01]  /*3df0*/  HMMA.16816.F32 R76, R76, R66, RZ ;  /* 0x000000424c4c723c */ /* 0x000fe200000018ff */
[----:B------:R-:W-:Y:S07]  /*3e00*/  LDSM.16.M88.4 R64, [R194+0x2000] ;  /* 0x00200000c240783b */ /* 0x000fee0000000200 */
[----:B--2---:R-:W-:Y:S08]  /*3e10*/  HMMA.16816.F32 R28, R80, R12, R28 ;  /* 0x0000000c501c723c */ /* 0x004ff0000000181c */
[C---:B------:R-:W-:Y:S08]  /*3e20*/  HMMA.16816.F32 R44, R68.reuse, R84, R44 ;  /* 0x00000054442c723c */ /* 0x040ff0000000182c */
[C---:B---3--:R-:W-:Y:S08]  /*3e30*/  HMMA.16816.F32 R60, R68.reuse, R40, R60 ;  /* 0x00000028443c723c */ /* 0x048ff0000000183c */
[C---:B------:R-:W-:Y:S01]  /*3e40*/  HMMA.16816.F32 R56, R68.reuse, R42, R56 ;  /* 0x0000002a4438723c */ /* 0x040fe20000001838 */
[----:B------:R-:W-:Y:S07]  /*3e50*/  LDSM.16.M88.4 R40, [R180+0x800] ;  /* 0x00080000b428783b */ /* 0x000fee0000000200 */
[C---:B----4-:R-:W-:Y:S08]  /*3e60*/  HMMA.16816.F32 R52, R68.reuse, R36, R52 ;  /* 0x000000244434723c */ /* 0x050ff00000001834 */
[----:B------:R-:W-:Y:S01]  /*3e70*/  HMMA.16816.F32 R48, R68, R38, R48 ;  /* 0x000000264430723c */ /* 0x000fe20000001830 */
[----:B------:R-:W-:Y:S07]  /*3e80*/  LDSM.16.M88.4 R36, [R180+0x1000] ;  /* 0x00100000b424783b */ /* 0x000fee0000000200 */
[----:B------:R-:W-:Y:S01]  /*3e90*/  HMMA.16816.F32 R24, R80, R14, R24 ;  /* 0x0000000e5018723c */ /* 0x000fe20000001818 */
[----:B------:R-:W2:Y:S07]  /*3ea0*/  LDSM.16.M88.4 R12, [R193+0x8000] ;  /* 0x00800000c10c783b */ /* 0x000eae0000000200 */
[----:B------:R-:W-:Y:S01]  /*3eb0*/  HMMA.16816.F32 R68, R68, R86, R76 ;  /* 0x000000564444723c */ /* 0x000fe2000000184c */
[----:B------:R-:W-:Y:S04]  /*3ec0*/  LDSM.16.M88.4 R76, [R192+0x2000] ;  /* 0x00200000c04c783b */ /* 0x000fe80000000200 */
[----:B------:R-:W-:Y:S03]  /*3ed0*/  LDSM.16.M88.4 R84, [R193+0x9800] ;  /* 0x00980000c154783b */ /* 0x000fe60000000200 */
[----:B-1----:R-:W-:Y:S08]  /*3ee0*/  HMMA.16816.F32 R28, R32, R8, R28 ;  /* 0x00000008201c723c */ /* 0x002ff0000000181c */
[C---:B------:R-:W-:Y:S08]  /*3ef0*/  HMMA.16816.F32 R44, R80.reuse, R88, R44 ;  /* 0x00000058502c723c */ /* 0x040ff0000000182c */
[C---:B------:R-:W-:Y:S08]  /*3f00*/  HMMA.16816.F32 R60, R80.reuse, R20, R60 ;  /* 0x00000014503c723c */ /* 0x040ff0000000183c */
[C---:B------:R-:W-:Y:S01]  /*3f10*/  HMMA.16816.F32 R56, R80.reuse, R22, R56 ;  /* 0x000000165038723c */ /* 0x040fe20000001838 */
[----:B------:R-:W-:Y:S07]  /*3f20*/  LDSM.16.M88.4 R20, [R193+0x8800] ;  /* 0x00880000c114783b */ /* 0x000fee0000000200 */
[C---:B------:R-:W-:Y:S08]  /*3f30*/  HMMA.16816.F32 R52, R80.reuse, R16, R52 ;  /* 0x000000105034723c */ /* 0x040ff00000001834 */
[----:B------:R-:W-:Y:S01]  /*3f40*/  HMMA.16816.F32 R48, R80, R18, R48 ;  /* 0x000000125030723c */ /* 0x000fe20000001830 */
[----:B------:R-:W-:Y:S07]  /*3f50*/  LDSM.16.M88.4 R16, [R193+0x9000] ;  /* 0x00900000c110783b */ /* 0x000fee0000000200 */
[----:B------:R-:W-:Y:S01]  /*3f60*/  HMMA.16816.F32 R24, R32, R10, R24 ;  /* 0x0000000a2018723c */ /* 0x000fe20000001818 */
[----:B------:R-:W1:Y:S07]  /*3f70*/  LDSM.16.M88.4 R8, [R191+0x2000] ;  /* 0x00200000bf08783b */ /* 0x000e6e0000000200 */
[----:B------:R-:W-:Y:S01]  /*3f80*/  HMMA.16816.F32 R80, R80, R90, R68 ;  /* 0x0000005a5050723c */ /* 0x000fe20000001844 */
[----:B------:R-:W-:Y:S04]  /*3f90*/  LDSM.16.M88.4 R68, [R190+0x2000] ;  /* 0x00200000be44783b */ /* 0x000fe80000000200 */
[----:B------:R-:W-:Y:S03]  /*3fa0*/  LDSM.16.M88.4 R88, [R191+0x3800] ;  /* 0x00380000bf58783b */ /* 0x000fe60000000200 */
[----:B--2---:R-:W-:Y:S08]  /*3fb0*/  HMMA.16816.F32 R28, R64, R12, R28 ;  /* 0x0000000c401c723c */ /* 0x004ff0000000181c */
        /* <DEDUP_REMOVED lines=67> */
[----:B------:R-:W-:Y:S01]  /*43f0*/  HMMA.16816.F32 R56, R84, R22, R56 ;  /* 0x000000165438723c */ /* 0x000fe20000001838 */
[----:B------:R-:W-:Y:S07]  /*4400*/  LDSM.16.M88.4 R20, [R180+0x4000] ;  /* 0x00400000b414783b */ /* 0x000fee0000000200 */
[----:B------:R-:W-:Y:S01]  /*4410*/  HMMA.16816.F32 R24, R76, R10, R24 ;  /* 0x0000000a4c18723c */ /* 0x000fe20000001818 */
[----:B------:R-:W1:Y:S07]  /*4420*/  LDSM.16.M88.4 R8, [R189+0x4000] ;  /* 0x00400000bd08783b */ /* 0x000e6e0000000200 */
[C---:B------:R-:W-:Y:S08]  /*4430*/  HMMA.16816.F32 R52, R84.reuse, R16, R52 ;  /* 0x000000105434723c */ /* 0x040ff00000001834 */
[C---:B------:R-:W-:Y:S01]  /*4440*/  HMMA.16816.F32 R48, R84.reuse, R18, R48 ;  /* 0x000000125430723c */ /* 0x040fe20000001830 */
[----:B------:R-:W3:Y:S07]  /*4450*/  LDSM.16.M88.4 R16, [R187+0xb800] ;  /* 0x00b80000bb10783b */ /* 0x000eee0000000200 */
[----:B------:R-:W-:Y:S08]  /*4460*/  HMMA.16816.F32 R80, R84, R90, R80 ;  /* 0x0000005a5450723c */ /* 0x000ff00000001850 */
[----:B--2---:R-:W-:Y:S08]  /*4470*/  HMMA.16816.F32 R28, R12, R40, R28 ;  /* 0x000000280c1c723c */ /* 0x004ff0000000181c */
[----:B------:R-:W-:Y:S08]  /*4480*/  HMMA.16816.F32 R44, R76, R64, R44 ;  /* 0x000000404c2c723c */ /* 0x000ff0000000182c */
[----:B------:R-:W-:Y:S08]  /*4490*/  HMMA.16816.F32 R24, R12, R42, R24 ;  /* 0x0000002a0c18723c */ /* 0x000ff00000001818 */
[C---:B------:R-:W-:Y:S08]  /*44a0*/  HMMA.16816.F32 R52, R76.reuse, R68, R52 ;  /* 0x000000444c34723c */ /* 0x040ff00000001834 */
[C---:B------:R-:W-:Y:S08]  /*44b0*/  HMMA.16816.F32 R48, R76.reuse, R70, R48 ;  /* 0x000000464c30723c */ /* 0x040ff00000001830 */
[C---:B------:R-:W-:Y:S08]  /*44c0*/  HMMA.16816.F32 R60, R76.reuse, R72, R60 ;  /* 0x000000484c3c723c */ /* 0x040ff0000000183c */
[C---:B------:R-:W-:Y:S08]  /*44d0*/  HMMA.16816.F32 R56, R76.reuse, R74, R56 ;  /* 0x0000004a4c38723c */ /* 0x040ff00000001838 */
[----:B------:R-:W-:Y:S08]  /*44e0*/  HMMA.16816.F32 R80, R76, R66, R80 ;  /* 0x000000424c50723c */ /* 0x000ff00000001850 */
[----:B-1----:R-:W-:Y:S08]  /*44f0*/  HMMA.16816.F32 R28, R8, R20, R28 ;  /* 0x00000014081c723c */ /* 0x002ff0000000181c */
[----:B---3--:R-:W-:Y:S07]  /*4500*/  HMMA.16816.F32 R44, R12, R16, R44 ;  /* 0x000000100c2c723c */ /* 0x008fee000000182c */
[----:B------:R-:W-:Y:S01]  /*4510*/  IMAD.U32 R17, RZ, RZ, UR21 ;  /* 0x00000015ff117e24 */ /* 0x000fe2000f8e00ff */
[----:B------:R-:W-:Y:S03]  /*4520*/  HMMA.16816.F32 R24, R8, R22, R24 ;  /* 0x000000160818723c */ /* 0x000fe60000001818 */
[----:B------:R-:W-:-:S05]  /*4530*/  IMAD R2, R17, 0x40, R208 ;  /* 0x0000004011027824 */ /* 0x000fca00078e02d0 */
[C---:B------:R-:W-:Y:S01]  /*4540*/  HMMA.16816.F32 R52, R12.reuse, R32, R52 ;  /* 0x000000200c34723c */ /* 0x040fe20000001834 */
[C---:B------:R-:W-:Y:S02]  /*4550*/  IADD3 R16, R2.reuse, 0x1, RZ ;  /* 0x0000000102107810 */ /* 0x040fe40007ffe0ff */
[-C--:B------:R-:W-:Y:S02]  /*4560*/  ISETP.GE.AND P3, PT, R2, R204.reuse, PT ;  /* 0x000000cc0200720c */ /* 0x080fe40003f66270 */
[C---:B------:R-:W-:Y:S02]  /*4570*/  ISETP.GE.AND P6, PT, R16.reuse, R204, PT ;  /* 0x000000cc1000720c */ /* 0x040fe40003fc6270 */
[C---:B------:R-:W-:Y:S01]  /*4580*/  ISETP.GE.AND P1, PT, R16.reuse, R202, PT ;  /* 0x000000ca1000720c */ /* 0x040fe20003f26270 */
[----:B------:R-:W-:Y:S01]  /*4590*/  HMMA.16816.F32 R48, R12, R34, R48 ;  /* 0x000000220c30723c */ /* 0x000fe20000001830 */
[----:B------:R-:W1:Y:S01]  /*45a0*/  LDSM.16.M88.4 R32, [R180+0x4800] ;  /* 0x00480000b420783b */ /* 0x000e620000000200 */
[----:B------:R-:W-:-:S02]  /*45b0*/  ISETP.LT.OR P6, PT, R16, R205, P6 ;  /* 0x000000cd1000720c */ /* 0x000fc400037c1670 */
[----:B------:R-:W-:Y:S02]  /*45c0*/  ISETP.LT.OR P1, PT, R16, R203, P1 ;  /* 0x000000cb1000720c */ /* 0x000fe40000f21670 */
[C---:B------:R-:W-:Y:S02]  /*45d0*/  ISETP.LT.OR P3, PT, R2.reuse, R205, P3 ;  /* 0x000000cd0200720c */ /* 0x040fe40001f61670 */
[C---:B------:R-:W-:Y:S01]  /*45e0*/  HMMA.16816.F32 R60, R12.reuse, R36, R60 ;  /* 0x000000240c3c723c */ /* 0x040fe2000000183c */
[C---:B------:R-:W-:Y:S02]  /*45f0*/  IADD3 R17, R2.reuse, 0x8, RZ ;  /* 0x0000000802117810 */ /* 0x040fe40007ffe0ff */
[----:B------:R-:W-:Y:S02]  /*4600*/  IADD3 R16, R2, 0x9, RZ ;  /* 0x0000000902107810 */ /* 0x000fe40007ffe0ff */
[-C--:B------:R-:W-:Y:S02]  /*4610*/  ISETP.GE.AND P0, PT, R17, R204.reuse, PT ;  /* 0x000000cc1100720c */ /* 0x080fe40003f06270 */
[----:B------:R-:W-:Y:S01]  /*4620*/  FSEL R37, R28, -INF , !P3 ;  /* 0xff8000001c257808 */ /* 0x000fe20005800000 */
[----:B------:R-:W-:Y:S01]  /*4630*/  HMMA.16816.F32 R56, R12, R38, R56 ;  /* 0x000000260c38723c */ /* 0x000fe20000001838 */
[----:B------:R-:W-:-:S02]  /*4640*/  ISETP.GE.AND P5, PT, R16, R204, PT ;  /* 0x000000cc1000720c */ /* 0x000fc40003fa6270 */
[-C--:B------:R-:W-:Y:S02]  /*4650*/  ISETP.GE.AND P2, PT, R2, R202.reuse, PT ;  /* 0x000000ca0200720c */ /* 0x080fe40003f46270 */
[CC--:B------:R-:W-:Y:S02]  /*4660*/  ISETP.GE.AND P4, PT, R17.reuse, R202.reuse, PT ;  /* 0x000000ca1100720c */ /* 0x0c0fe40003f86270 */
[C---:B------:R-:W-:Y:S01]  /*4670*/  ISETP.GE.AND P3, PT, R16.reuse, R202, PT ;  /* 0x000000ca1000720c */ /* 0x040fe20003f66270 */
[----:B------:R-:W-:Y:S01]  /*4680*/  HMMA.16816.F32 R80, R12, R18, R80 ;  /* 0x000000120c50723c */ /* 0x000fe20000001850 */
[----:B------:R-:W2:Y:S01]  /*4690*/  LDSM.16.M88.4 R12, [R180+0x5000] ;  /* 0x00500000b40c783b */ /* 0x000ea20000000200 */
[C---:B------:R-:W-:Y:S02]  /*46a0*/  ISETP.LT.OR P0, PT, R17.reuse, R205, P0 ;  /* 0x000000cd1100720c */ /* 0x040fe40000701670 */
[----:B------:R-:W-:Y:S02]  /*46b0*/  ISETP.LT.OR P4, PT, R17, R203, P4 ;  /* 0x000000cb1100720c */ /* 0x000fe40002781670 */
[----:B------:R-:W-:-:S02]  /*46c0*/  ISETP.LT.OR P5, PT, R16, R205, P5 ;  /* 0x000000cd1000720c */ /* 0x000fc40002fa1670 */
[-C--:B------:R-:W-:Y:S02]  /*46d0*/  ISETP.LT.OR P3, PT, R16, R203.reuse, P3 ;  /* 0x000000cb1000720c */ /* 0x080fe40001f61670 */
[C---:B------:R-:W-:Y:S02]  /*46e0*/  ISETP.LT.OR P2, PT, R2.reuse, R203, P2 ;  /* 0x000000cb0200720c */ /* 0x040fe40001741670 */
[C---:B------:R-:W-:Y:S02]  /*46f0*/  IADD3 R17, R2.reuse, 0x10, RZ ;  /* 0x0000001002117810 */ /* 0x040fe40007ffe0ff */
[----:B------:R-:W-:Y:S02]  /*4700*/  IADD3 R16, R2, 0x11, RZ ;  /* 0x0000001102107810 */ /* 0x000fe40007ffe0ff */
[----:B------:R-:W-:Y:S01]  /*4710*/  FSEL R28, R29, -INF , !P6 ;  /* 0xff8000001d1c7808 */ /* 0x000fe20007000000 */
[----:B-1----:R-:W-:Y:S01]  /*4720*/  HMMA.16816.F32 R60, R8, R32, R60 ;  /* 0x00000020083c723c */ /* 0x002fe2000000183c */
[----:B------:R-:W-:-:S02]  /*4730*/  FSEL R30, R30, -INF , !P2 ;  /* 0xff8000001e1e7808 */ /* 0x000fc40005000000 */
[----:B------:R-:W-:Y:S02]  /*4740*/  FSEL R22, R31, -INF , !P1 ;  /* 0xff8000001f167808 */ /* 0x000fe40004800000 */
[----:B------:R-:W-:Y:S02]  /*4750*/  FSEL R29, R24, -INF , !P0 ;  /* 0xff800000181d7808 */ /* 0x000fe40004000000 */
[CC--:B------:R-:W-:Y:S01]  /*4760*/  ISETP.GE.AND P2, PT, R17.reuse, R204.reuse, PT ;  /* 0x000000cc1100720c */ /* 0x0c0fe20003f46270 */
[----:B------:R-:W-:Y:S01]  /*4770*/  HMMA.16816.F32 R56, R8, R34, R56 ;  /* 0x000000220838723c */ /* 0x000fe20000001838 */
[C---:B------:R-:W-:Y:S02]  /*4780*/  ISETP.GE.AND P6, PT, R16.reuse, R204, PT ;  /* 0x000000cc1000720c */ /* 0x040fe40003fc6270 */
[-C--:B------:R-:W-:Y:S02]  /*4790*/  ISETP.GE.AND P1, PT, R17, R202.reuse, PT ;  /* 0x000000ca1100720c */ /* 0x080fe40003f26270 */
[----:B------:R-:W-:-:S02]  /*47a0*/  ISETP.GE.AND P0, PT, R16, R202, PT ;  /* 0x000000ca1000720c */ /* 0x000fc40003f06270 */
[C---:B------:R-:W-:Y:S02]  /*47b0*/  ISETP.LT.OR P2, PT, R17.reuse, R205, P2 ;  /* 0x000000cd1100720c */ /* 0x040fe40001741670 */
[----:B------:R-:W-:Y:S02]  /*47c0*/  ISETP.LT.OR P1, PT, R17, R203, P1 ;  /* 0x000000cb1100720c */ /* 0x000fe40000f21670 */
[C---:B------:R-:W-:Y:S02]  /*47d0*/  ISETP.LT.OR P6, PT, R16.reuse, R205, P6 ;  /* 0x000000cd1000720c */ /* 0x040fe400037c1670 */
[----:B------:R-:W-:Y:S02]  /*47e0*/  ISETP.LT.OR P0, PT, R16, R203, P0 ;  /* 0x000000cb1000720c */ /* 0x000fe40000701670 */
[----:B------:R-:W1:Y:S01]  /*47f0*/  LDSM.16.M88.4 R16, [R180+0x5800] ;  /* 0x00580000b410783b */ /* 0x000e620000000200 */
[----:B--2---:R-:W-:Y:S01]  /*4800*/  HMMA.16816.F32 R52, R8, R12, R52 ;  /* 0x0000000c0834723c */ /* 0x004fe20000001834 */
[----:B------:R-:W-:Y:S01]  /*4810*/  FSEL R24, R27, -INF , !P3 ;  /* 0xff8000001b187808 */ /* 0x000fe20005800000 */
[----:B------:R-:W-:-:S04]  /*4820*/  DEPBAR.LE SB0, 0x0 ;  /* 0x000080000000791a */ /* 0x000fc80000000000 */
[C---:B------:R-:W-:Y:S02]  /*4830*/  IADD3 R20, R2.reuse, 0x19, RZ ;  /* 0x0000001902147810 */ /* 0x040fe40007ffe0ff */
[----:B------:R-:W-:Y:S01]  /*4840*/  IADD3 R27, R2, 0x20, RZ ;  /* 0x00000020021b7810 */ /* 0x000fe20007ffe0ff */
[----:B------:R-:W-:Y:S01]  /*4850*/  HMMA.16816.F32 R48, R8, R14, R48 ;  /* 0x0000000e0830723c */ /* 0x000fe20000001830 */
[----:B------:R-:W-:Y:S02]  /*4860*/  FSEL R25, R25, -INF , !P5 ;  /* 0xff80000019197808 */ /* 0x000fe40006800000 */
[----:B------:R-:W-:Y:S02]  /*4870*/  FSEL R12, R62, -INF , !P1 ;  /* 0xff8000003e0c7808 */ /* 0x000fe40004800000 */
[----:B------:R-:W-:Y:S02]  /*4880*/  FSEL R92, R63, -INF , !P0 ;  /* 0xff8000003f5c7808 */ /* 0x000fe40004000000 */
[----:B------:R-:W-:-:S02]  /*4890*/  ISETP.GE.AND P5, PT, R20, R204, PT ;  /* 0x000000cc1400720c */ /* 0x000fc40003fa6270 */
[C---:B------:R-:W-:Y:S02]  /*48a0*/  ISETP.GE.AND P1, PT, R27.reuse, R204, PT ;  /* 0x000000cc1b00720c */ /* 0x040fe40003f26270 */
[C---:B------:R-:W-:Y:S02]  /*48b0*/  ISETP.GE.AND P0, PT, R27.reuse, R202, PT ;  /* 0x000000ca1b00720c */ /* 0x040fe40003f06270 */
[-C--:B------:R-:W-:Y:S02]  /*48c0*/  ISETP.LT.OR P5, PT, R20, R205.reuse, P5 ;  /* 0x000000cd1400720c */ /* 0x080fe40002fa1670 */
[C---:B------:R-:W-:Y:S02]  /*48d0*/  ISETP.LT.OR P1, PT, R27.reuse, R205, P1 ;  /* 0x000000cd1b00720c */ /* 0x040fe40000f21670 */
[----:B------:R-:W-:Y:S02]  /*48e0*/  ISETP.LT.OR P0, PT, R27, R203, P0 ;  /* 0x000000cb1b00720c */ /* 0x000fe40000701670 */
[----:B------:R-:W-:-:S02]  /*48f0*/  IADD3 R27, R2, 0x29, RZ ;  /* 0x00000029021b7810 */ /* 0x000fc40007ffe0ff */
[----:B------:R-:W-:Y:S02]  /*4900*/  FSEL R15, R57, -INF , !P5 ;  /* 0xff800000390f7808 */ /* 0x000fe40006800000 */
[----:B------:R-:W-:Y:S02]  /*4910*/  FSEL R147, R52, -INF , !P1 ;  /* 0xff80000034937808 */ /* 0x000fe40004800000 */
[C---:B------:R-:W-:Y:S02]  /*4920*/  ISETP.GE.AND P5, PT, R27.reuse, R204, PT ;  /* 0x000000cc1b00720c */ /* 0x040fe40003fa6270 */
[C---:B------:R-:W-:Y:S02]  /*4930*/  ISETP.GE.AND P1, PT, R27.reuse, R202, PT ;  /* 0x000000ca1b00720c */ /* 0x040fe40003f26270 */
[C---:B------:R-:W-:Y:S01]  /*4940*/  ISETP.LT.OR P5, PT, R27.reuse, R205, P5 ;  /* 0x000000cd1b00720c */ /* 0x040fe20002fa1670 */
[----:B-1----:R-:W-:Y:S01]  /*4950*/  HMMA.16816.F32 R44, R8, R16, R44 ;  /* 0x00000010082c723c */ /* 0x002fe2000000182c */
[----:B------:R-:W-:-:S02]  /*4960*/  ISETP.LT.OR P1, PT, R27, R203, P1 ;  /* 0x000000cb1b00720c */ /* 0x000fc40000f21670 */
[C---:B------:R-:W-:Y:S02]  /*4970*/  IADD3 R27, R2.reuse, 0x30, RZ ;  /* 0x00000030021b7810 */ /* 0x040fe40007ffe0ff */
[----:B------:R-:W-:Y:S02]  /*4980*/  IADD3 R23, R2, 0x18, RZ ;  /* 0x0000001802177810 */ /* 0x000fe40007ffe0ff */
[----:B------:R-:W-:Y:S01]  /*4990*/  FSEL R21, R60, -INF , !P2 ;  /* 0xff8000003c157808 */ /* 0x000fe20005000000 */
[----:B------:R-:W-:Y:S01]  /*49a0*/  HMMA.16816.F32 R80, R8, R18, R80 ;  /* 0x000000120850723c */ /* 0x000fe20000001850 */
[----:B------:R-:W-:Y:S02]  /*49b0*/  ISETP.GE.AND P2, PT, R20, R202, PT ;  /* 0x000000ca1400720c */ /* 0x000fe40003f46270 */
[----:B------:R-:W-:Y:S02]  /*49c0*/  FSEL R170, R54, -INF , !P0 ;  /* 0xff80000036aa7808 */ /* 0x000fe40004000000 */
[----:B------:R-:W-:-:S02]  /*49d0*/  ISETP.GE.AND P0, PT, R27, R204, PT ;  /* 0x000000cc1b00720c */ /* 0x000fc40003f06270 */
[C---:B------:R-:W-:Y:S02]  /*49e0*/  ISETP.GE.AND P3, PT, R23.reuse, R204, PT ;  /* 0x000000cc1700720c */ /* 0x040fe40003f66270 */
[----:B------:R-:W-:Y:S02]  /*49f0*/  FSEL R26, R26, -INF , !P4 ;  /* 0xff8000001a1a7808 */ /* 0x000fe40006000000 */
[----:B------:R-:W-:Y:S02]  /*4a00*/  ISETP.LT.OR P2, PT, R20, R203, P2 ;  /* 0x000000cb1400720c */ /* 0x000fe40001741670 */
[----:B------:R-:W-:Y:S02]  /*4a10*/  ISETP.GE.AND P4, PT, R23, R202, PT ;  /* 0x000000ca1700720c */ /* 0x000fe40003f86270 */
[C---:B------:R-:W-:Y:S02]  /*4a20*/  IADD3 R20, R2.reuse, 0x21, RZ ;  /* 0x0000002102147810 */ /* 0x040fe40007ffe0ff */
[----:B------:R-:W-:-:S02]  /*4a30*/  IADD3 R31, R2, 0x28, RZ ;  /* 0x00000028021f7810 */ /* 0x000fc40007ffe0ff */
[C---:B------:R-:W-:Y:S01]  /*4a40*/  IADD3 R16, R2.reuse, 0x31, RZ ;  /* 0x0000003102107810 */ /* 0x040fe20007ffe0ff */
[----:B------:R-:W-:Y:S01]  /*4a50*/  BAR.SYNC.DEFER_BLOCKING 0x0 ;  /* 0x0000000000007b1d */ /* 0x000fe20000010000 */
[-C--:B------:R-:W-:Y:S02]  /*4a60*/  ISETP.LT.OR P0, PT, R27, R205.reuse, P0 ;  /* 0x000000cd1b00720c */ /* 0x080fe40000701670 */
[C---:B------:R-:W-:Y:S02]  /*4a70*/  IADD3 R8, R2.reuse, 0x38, RZ ;  /* 0x0000003802087810 */ /* 0x040fe40007ffe0ff */
[C---:B------:R-:W-:Y:S02]  /*4a80*/  ISETP.LT.OR P3, PT, R23.reuse, R205, P3 ;  /* 0x000000cd1700720c */ /* 0x040fe40001f61670 */
[----:B------:R-:W-:Y:S02]  /*4a90*/  IADD3 R2, R2, 0x39, RZ ;  /* 0x0000003902027810 */ /* 0x000fe40007ffe0ff */
[----:B------:R-:W-:-:S02]  /*4aa0*/  ISETP.LT.OR P4, PT, R23, R203, P4 ;  /* 0x000000cb1700720c */ /* 0x000fc40002781670 */
        /* <DEDUP_REMOVED lines=11> */
[----:B------:R-:W-:-:S02]  /*4b60*/  ISETP.GE.AND P2, PT, R31, R204, PT ;  /* 0x000000cc1f00720c */ /* 0x000fc40003f46270 */
[----:B------:R-:W-:Y:S02]  /*4b70*/  ISETP.GE.AND P4, PT, R31, R202, PT ;  /* 0x000000ca1f00720c */ /* 0x000fe40003f86270 */
[----:B------:R-:W-:Y:S02]  /*4b80*/  FSEL R164, R83, -INF , !P0 ;  /* 0xff80000053a47808 */ /* 0x000fe40004000000 */
[----:B------:R-:W-:Y:S02]  /*4b90*/  PLOP3.LUT P0, PT, PT, PT, UP0, 0x80, 0x0 ;  /* 0x000000000000781c */ /* 0x000fe40003f0f008 */
[C---:B------:R-:W-:Y:S02]  /*4ba0*/  ISETP.LT.OR P2, PT, R31.reuse, R205, P2 ;  /* 0x000000cd1f00720c */ /* 0x040fe40001741670 */
[----:B------:R-:W-:Y:S02]  /*4bb0*/  ISETP.LT.OR P4, PT, R31, R203, P4 ;  /* 0x000000cb1f00720c */ /* 0x000fe40002781670 */
[----:B------:R-:W-:-:S02]  /*4bc0*/  FSEL R145, R53, -INF , !P6 ;  /* 0xff80000035917808 */ /* 0x000fc40007000000 */
[----:B------:R-:W-:Y:S02]  /*4bd0*/  FSEL R136, R55, -INF , !P3 ;  /* 0xff80000037887808 */ /* 0x000fe40005800000 */
[----:B------:R-:W-:Y:S02]  /*4be0*/  FSEL R137, R48, -INF , !P2 ;  /* 0xff80000030897808 */ /* 0x000fe40005000000 */
[----:B------:R-:W-:Y:S02]  /*4bf0*/  FSEL R138, R50, -INF , !P4 ;  /* 0xff800000328a7808 */ /* 0x000fe40006000000 */
[----:B------:R-:W-:Y:S02]  /*4c00*/  FSEL R139, R49, -INF , !P5 ;  /* 0xff800000318b7808 */ /* 0x000fe40006800000 */
[----:B------:R-:W-:Y:S02]  /*4c10*/  FSEL R214, R51, -INF , !P1 ;  /* 0xff80000033d67808 */ /* 0x000fe40004800000 */
[----:B------:R-:W-:-:S02]  /*4c20*/  ISETP.GE.AND P6, PT, R16, R204, PT ;  /* 0x000000cc1000720c */ /* 0x000fc40003fc6270 */
[CC--:B------:R-:W-:Y:S02]  /*4c30*/  ISETP.GE.AND P3, PT, R27.reuse, R202.reuse, PT ;  /* 0x000000ca1b00720c */ /* 0x0c0fe40003f66270 */
[----:B------:R-:W-:Y:S02]  /*4c40*/  ISETP.GE.AND P2, PT, R16, R202, PT ;  /* 0x000000ca1000720c */ /* 0x000fe40003f46270 */
[-C--:B------:R-:W-:Y:S02]  /*4c50*/  ISETP.GE.AND P5, PT, R8, R204.reuse, PT ;  /* 0x000000cc0800720c */ /* 0x080fe40003fa6270 */
[----:B------:R-:W-:Y:S02]  /*4c60*/  ISETP.GE.AND P4, PT, R2, R204, PT ;  /* 0x000000cc0200720c */ /* 0x000fe40003f86270 */
[----:B------:R-:W-:Y:S02]  /*4c70*/  ISETP.GE.AND P1, PT, R8, R202, PT ;  /* 0x000000ca0800720c */ /* 0x000fe40003f26270 */
[----:B------:R-:W-:-:S02]  /*4c80*/  ISETP.LT.OR P3, PT, R27, R203, P3 ;  /* 0x000000cb1b00720c */ /* 0x000fc40001f61670 */
[C---:B------:R-:W-:Y:S02]  /*4c90*/  ISETP.LT.OR P6, PT, R16.reuse, R205, P6 ;  /* 0x000000cd1000720c */ /* 0x040fe400037c1670 */
[----:B------:R-:W-:Y:S02]  /*4ca0*/  ISETP.LT.OR P2, PT, R16, R203, P2 ;  /* 0x000000cb1000720c */ /* 0x000fe40001741670 */
[C---:B------:R-:W-:Y:S02]  /*4cb0*/  ISETP.LT.OR P5, PT, R8.reuse, R205, P5 ;  /* 0x000000cd0800720c */ /* 0x040fe40002fa1670 */
[----:B------:R-:W-:Y:S02]  /*4cc0*/  ISETP.LT.OR P1, PT, R8, R203, P1 ;  /* 0x000000cb0800720c */ /* 0x000fe40000f21670 */
[----:B------:R-:W-:Y:S02]  /*4cd0*/  ISETP.LT.OR P4, PT, R2, R205, P4 ;  /* 0x000000cd0200720c */ /* 0x000fe40002781670 */
[----:B------:R-:W-:-:S02]  /*4ce0*/  FSEL R168, R46, -INF , !P3 ;  /* 0xff8000002ea87808 */ /* 0x000fc40005800000 */
[----:B------:R-:W-:Y:S02]  /*4cf0*/  FSEL R215, R45, -INF , !P6 ;  /* 0xff8000002dd77808 */ /* 0x000fe40007000000 */
[----:B------:R-:W-:Y:S02]  /*4d00*/  FSEL R166, R47, -INF , !P2 ;  /* 0xff8000002fa67808 */ /* 0x000fe40005000000 */
[----:B------:R-:W-:Y:S02]  /*4d10*/  FSEL R211, R80, -INF , !P5 ;  /* 0xff80000050d37808 */ /* 0x000fe40006800000 */
[----:B------:R-:W-:Y:S02]  /*4d20*/  FSEL R165, R82, -INF , !P1 ;  /* 0xff80000052a57808 */ /* 0x000fe40004800000 */
        /* <DEDUP_REMOVED lines=42> */
[----:B------:R-:W-:Y:S01]  /*4fd0*/  IADD3.X R3, R3, UR6, RZ, P5, !PT ;  /* 0x0000000603037c10 */ /* 0x000fe2000affe4ff */
[----:B------:R1:W-:Y:S04]  /*4fe0*/  @P4 STS.128 [R197+0x6800], RZ ;  /* 0x006800ffc5004388 */ /* 0x0003e80000000c00 */
[----:B------:R-:W-:Y:S01]  /*4ff0*/  @!PT LDS RZ, [RZ] ;  /* 0x00000000fffff984 */ /* 0x000fe20000000800 */
[----:B------:R-:W-:Y:S01]  /*5000*/  @!PT LDS RZ, [RZ] ;  /* 0x00000000fffff984 */ /* 0x000fe20000000800 */
[----:B------:R-:W-:Y:S01]  /*5010*/  @!PT LDS RZ, [RZ] ;  /* 0x00000000fffff984 */ /* 0x000fe20000000800 */
[----:B------:R5:W-:Y:S01]  /*5020*/  @!P4 LDGSTS.E.BYPASS.LTC128B.128 [R197+0x6800], [R34.64] ;  /* 0x0680000022c5cfae */ /* 0x000be2000b901d52 */
[----:B--2---:R-:W-:-:S03]  /*5030*/  @!P4 LEA R10, P6, R8, c[0x0][0x168], 0x1 ;  /* 0x00005a00080aca11 */ /* 0x004fc600078c08ff */
[----:B------:R1:W-:Y:S01]  /*5040*/  @P3 STS.128 [R197+0x8800], RZ ;  /* 0x008800ffc5003388 */ /* 0x0003e20000000c00 */
[----:B------:R-:W-:-:S03]  /*5050*/  @!P4 LEA.HI.X R11, R8, c[0x0][0x16c], R3, 0x1, P6 ;  /* 0x00005b00080bca11 */ /* 0x000fc600030f0c03 */
[----:B------:R-:W-:Y:S01]  /*5060*/  @!PT LDS RZ, [RZ] ;  /* 0x00000000fffff984 */ /* 0x000fe20000000800 */
[----:B------:R-:W-:Y:S01]  /*5070*/  @!PT LDS RZ, [RZ] ;  /* 0x00000000fffff984 */ /* 0x000fe20000000800 */
[----:B------:R-:W-:Y:S01]  /*5080*/  @!PT LDS RZ, [RZ] ;  /* 0x00000000fffff984 */ /* 0x000fe20000000800 */
[----:B------:R1:W-:Y:S01]  /*5090*/  @!P3 LDGSTS.E.BYPASS.LTC128B.128 [R197+0x8800], [R38.64+0x80] ;  /* 0x0880008026c5bfae */ /* 0x0003e2000b901d52 */
[C---:B------:R-:W-:Y:S02]  /*50a0*/  IADD3 R2, P6, R8.reuse, UR7, RZ ;  /* 0x0000000708027c10 */ /* 0x040fe4000ffde0ff */
[C---:B---3--:R-:W-:Y:S01]  /*50b0*/  @!P3 LEA R32, P5, R8.reuse, c[0x0][0x168], 0x1 ;  /* 0x00005a000820ba11 */ /* 0x048fe200078a08ff */
[----:B------:R1:W-:Y:S03]  /*50c0*/  @P2 STS.128 [R197+0xa800], RZ ;  /* 0x00a800ffc5002388 */ /* 0x0003e60000000c00 */
[C---:B------:R-:W-:Y:S01]  /*50d0*/  @!P3 LEA.HI.X R33, R8.reuse, c[0x0][0x16c], R3, 0x1, P5 ;  /* 0x00005b000821ba11 */ /* 0x040fe200028f0c03 */
        /* <DEDUP_REMOVED lines=44> */
.L_x_594:
[----:B------:R-:W-:Y:S05]  /*53a0*/  BSYNC B0 ;  /* 0x0000000000007941 */ /* 0x000fea0003800000 */
.L_x_593:
[----:B------:R-:W0:Y:S02]  /*53b0*/  LDGDEPBAR ;  /* 0x00000000000079af */ /* 0x000e240000000000 */
.L_x_592:
[----:B------:R-:W-:Y:S01]  /*53c0*/  FMNMX.FTZ R2, R37, R28, !PT ;  /* 0x0000001c25027209 */ /* 0x000fe20007810000 */
[----:B------:R-:W-:Y:S01]  /*53d0*/  IMAD.WIDE.U32 R218, R212, -0x326172a9, RZ ;  /* 0xcd9e8d57d4da7825 */ /* 0x000fe200078e00ff */
[----:B-1----:R-:W-:Y:S01]  /*53e0*/  FMNMX.FTZ R9, R30, R22, !PT ;  /* 0x000000161e097209 */ /* 0x002fe20007810000 */
[----:B------:R-:W-:Y:S01]  /*53f0*/  USHF.L.U32 UR31, UR21, 0x1, URZ ;  /* 0x00000001151f7899 */ /* 0x000fe2000800063f */
[----:B------:R-:W-:Y:S01]  /*5400*/  FMNMX.FTZ R2, R29, R2, !PT ;  /* 0x000000021d027209 */ /* 0x000fe20007810000 */
[----:B------:R-:W-:Y:S01]  /*5410*/  UIADD3 UR4, UR23, -0x4498517b, URZ ;  /* 0xbb67ae8517047890 */ /* 0x000fe2000fffe03f */
[----:B------:R-:W-:Y:S01]  /*5420*/  FMNMX.FTZ R9, R26, R9, !PT ;  /* 0x000000091a097209 */ /* 0x000fe20007810000 */
[----:B------:R-:W-:Y:S01]  /*5430*/  IMAD.WIDE.U32 R224, R210, -0x2daee0ad, RZ ;  /* 0xd2511f53d2e07825 */ /* 0x000fe200078e00ff */
[----:B------:R-:W-:Y:S01]  /*5440*/  FMNMX.FTZ R2, R25, R2, !PT ;  /* 0x0000000219027209 */ /* 0x000fe20007810000 */
[----:B------:R-:W-:Y:S01]  /*5450*/  UIADD3 UR29, UR22, 0x3c6ef372, URZ ;  /* 0x3c6ef372161d7890 */ /* 0x000fe2000fffe03f */
[----:B------:R-:W-:Y:S01]  /*5460*/  FMNMX.FTZ R9, R24, R9, !PT ;  /* 0x0000000918097209 */ /* 0x000fe20007810000 */
[----:B------:R-:W-:Y:S01]  /*5470*/  IMAD.U32 R11, RZ, RZ, UR31 ;  /* 0x0000001fff0b7e24 */ /* 0x000fe2000f8e00ff */
[----:B------:R-:W-:Y:S01]  /*5480*/  FMNMX.FTZ R2, R21, R2, !PT ;  /* 0x0000000215027209 */ /* 0x000fe20007810000 */
[----:B------:R-:W-:Y:S01]  /*5490*/  UIADD3 UR28, UR23, 0x76cf5d0a, URZ ;  /* 0x76cf5d0a171c7890 */ /* 0x000fe2000fffe03f */
[----:B------:R-:W-:Y:S01]  /*54a0*/  FMNMX.FTZ R9, R12, R9, !PT ;  /* 0x000000090c097209 */ /* 0x000fe20007810000 */
[----:B------:R-:W-:Y:S01]  /*54b0*/  UIADD3 UR26, UR23, 0x32370b8f, URZ ;  /* 0x32370b8f171a7890 */ /* 0x000fe2000fffe03f */
        /* <DEDUP_REMOVED lines=11> */
[----:B------:R-:W-:Y:S01]  /*5570*/  IMAD R158, R4, 0x10000, R4 ;  /* 0x00010000049e7824 */ /* 0x000fe200078e0204 */
[----:B------:R-:W-:Y:S01]  /*5580*/  FMNMX.FTZ R2, R147, R2, !PT ;  /* 0x0000000293027209 */ /* 0x000fe20007810000 */
[--C-:B------:R-:W-:Y:S01]  /*5590*/  IMAD R186, R7, 0x2, R188.reuse ;  /* 0x0000000207ba7824 */ /* 0x100fe200078e02bc */
[----:B------:R-:W-:Y:S01]  /*55a0*/  FMNMX.FTZ R9, R170, R9, !PT ;  /* 0x00000009aa097209 */ /* 0x000fe20007810000 */
[----:B------:R-:W-:Y:S01]  /*55b0*/  LDSM.16.MT88.4 R124, [R188+0xc000] ;  /* 0x00c00000bc7c783b */ /* 0x000fe20000004200 */
[----:B------:R-:W-:Y:S01]  /*55c0*/  FMNMX.FTZ R2, R145, R2, !PT ;  /* 0x0000000291027209 */ /* 0x000fe20007810000 */
[C---:B------:R-:W-:Y:S01]  /*55d0*/  IMAD R185, R5.reuse, 0x2, R188 ;  /* 0x0000000205b97824 */ /* 0x040fe200078e02bc */
[----:B------:R-:W-:Y:S01]  /*55e0*/  FMNMX.FTZ R9, R136, R9, !PT ;  /* 0x0000000988097209 */ /* 0x000fe20007810000 */
[----:B------:R-:W-:Y:S01]  /*55f0*/  IMAD R184, R5, 0x2, R186 ;  /* 0x0000000205b87824 */ /* 0x000fe200078e02ba */
[----:B------:R-:W-:Y:S01]  /*5600*/  FMNMX.FTZ R2, R137, R2, !PT ;  /* 0x0000000289027209 */ /* 0x000fe20007810000 */
[----:B------:R-:W-:Y:S01]  /*5610*/  UIADD3 UR16, UR22, 0x1715609d, URZ ;  /* 0x1715609d16107890 */ /* 0x000fe2000fffe03f */
[----:B------:R-:W-:Y:S01]  /*5620*/  FMNMX.FTZ R9, R138, R9, !PT ;  /* 0x000000098a097209 */ /* 0x000fe20007810000 */
[----:B------:R-:W-:Y:S01]  /*5630*/  LDSM.16.MT88.4 R56, [R185+0xe000] ;  /* 0x00e00000b938783b */ /* 0x000fe20000004200 */
[----:B------:R-:W-:Y:S01]  /*5640*/  FMNMX.FTZ R2, R139, R2, !PT ;  /* 0x000000028b027209 */ /* 0x000fe20007810000 */
[----:B------:R-:W-:Y:S01]  /*5650*/  UIADD3 UR31, UR31, 0x1, URZ ;  /* 0x000000011f1f7890 */ /* 0x000fe2000fffe03f */
[----:B------:R-:W-:Y:S01]  /*5660*/  FMNMX.FTZ R9, R214, R9, !PT ;  /* 0x00000009d6097209 */ /* 0x000fe20007810000 */
[----:B------:R-:W-:Y:S01]  /*5670*/  LDSM.16.MT88.4 R32, [R184+0x10000] ;  /* 0x01000000b820783b */ /* 0x000fe20000004200 */
[----:B------:R-:W-:-:S02]  /*5680*/  FMNMX.FTZ R2, R217, R2, !PT ;  /* 0x00000002d9027209 */ /* 0x000fc40007810000 */
[----:B------:R-:W-:Y:S01]  /*5690*/  FMNMX.FTZ R9, R168, R9, !PT ;  /* 0x00000009a8097209 */ /* 0x000fe20007810000 */
[----:B------:R-:W-:Y:S01]  /*56a0*/  LDSM.16.MT88.4 R48, [R186+0xe000] ;  /* 0x00e00000ba30783b */ /* 0x000fe20000004200 */
[----:B------:R-:W-:Y:S02]  /*56b0*/  FMNMX.FTZ R2, R215, R2, !PT ;  /* 0x00000002d7027209 */ /* 0x000fe40007810000 */
[----:B------:R-:W-:Y:S01]  /*56c0*/  LOP3.LUT R213, R6, UR22, RZ, 0x3c, !PT ;  /* 0x0000001606d57c12 */ /* 0x000fe2000f8e3cff */
[----:B------:R-:W-:Y:S01]  /*56d0*/  LDSM.16.MT88.4 R40, [R188+0xe000] ;  /* 0x00e00000bc28783b */ /* 0x000fe20000004200 */
[----:B------:R-:W-:Y:S02]  /*56e0*/  FMNMX.FTZ R2, R211, R2, !PT ;  /* 0x00000002d3027209 */ /* 0x000fe40007810000 */
[----:B------:R-:W-:Y:S01]  /*56f0*/  LOP3.LUT R160, R219, R213, RZ, 0x3c, !PT ;  /* 0x000000d5dba07212 */ /* 0x000fe200078e3cff */
[----:B------:R-:W-:Y:S01]  /*5700*/  LDSM.16.MT88.4 R64, [R184+0xe000] ;  /* 0x00e00000b840783b */ /* 0x000fe20000004200 */
[----:B------:R-:W-:-:S02]  /*5710*/  FMNMX.FTZ R3, R171, R2, !PT ;  /* 0x00000002ab037209 */ /* 0x000fc40007810000 */
[----:B------:R-:W-:Y:S01]  /*5720*/  FMNMX.FTZ R2, R166, R9, !PT ;  /* 0x00000009a6027209 */ /* 0x000fe20007810000 */
[----:B------:R-:W-:Y:S01]  /*5730*/  IMAD.WIDE.U32 R160, R160, -0x2daee0ad, RZ ;  /* 0xd2511f53a0a07825 */ /* 0x000fe200078e00ff */
[----:B------:R-:W-:Y:S02]  /*5740*/  LDSM.16.MT88.4 R80, [R186+0x10000] ;  /* 0x01000000ba50783b */ /* 0x000fe40000004200 */
[----:B------:R-:W-:Y:S02]  /*5750*/  FMNMX.FTZ R9, R165, R2, !PT ;  /* 0x00000002a5097209 */ /* 0x000fe40007810000 */
[----:B------:R-:W1:Y:S01]  /*5760*/  SHFL.BFLY PT, R132, R3, 0x2, 0x1f ;  /* 0x0c401f0003847f89 */ /* 0x000e6200000e0000 */
[----:B------:R-:W-:Y:S02]  /*5770*/  LOP3.LUT R2, R225, UR23, R11, 0x96, !PT ;  /* 0x00000017e1027c12 */ /* 0x000fe4000f8e960b */
[----:B------:R-:W-:Y:S01]  /*5780*/  FMNMX.FTZ R9, R164, R9, !PT ;  /* 0x00000009a4097209 */ /* 0x000fe20007810000 */
[----:B------:R-:W-:Y:S01]  /*5790*/  LDSM.16.MT88.4 R72, [R188+0x10000] ;  /* 0x01000000bc48783b */ /* 0x000fe20000004200 */
[----:B------:R-:W-:Y:S01]  /*57a0*/  LOP3.LUT R162, R161, UR4, R224, 0x96, !PT ;  /* 0x00000004a1a27c12 */ /* 0x000fe2000f8e96e0 */
[----:B------:R-:W-:Y:S01]  /*57b0*/  UIADD3 UR4, UR22, -0x61c88647, URZ ;  /* 0x9e3779b916047890 */ /* 0x000fe2000fffe03f */
[----:B------:R-:W-:Y:S01]  /*57c0*/  IMAD.WIDE.U32 R16, R2, -0x326172a9, RZ ;  /* 0xcd9e8d5702107825 */ /* 0x000fe200078e00ff */
[----:B------:R-:W2:Y:S03]  /*57d0*/  SHFL.BFLY PT, R6, R9, 0x2, 0x1f ;  /* 0x0c401f0009067f89 */ /* 0x000ea600000e0000 */
[----:B------:R-:W-:Y:S01]  /*57e0*/  IMAD.WIDE.U32 R162, R162, -0x326172a9, RZ ;  /* 0xcd9e8d57a2a27825 */ /* 0x000fe200078e00ff */
[----:B------:R-:W-:Y:S01]  /*57f0*/  LOP3.LUT R2, R17, UR4, R218, 0x96, !PT ;  /* 0x0000000411027c12 */ /* 0x000fe2000f8e96da */
[----:B------:R-:W-:Y:S02]  /*5800*/  LDSM.16.MT88.4 R88, [R185+0x10000] ;  /* 0x01000000b958783b */ /* 0x000fe40000004200 */
[----:B------:R-:W-:Y:S01]  /*5810*/  IMAD.U32 R224, RZ, RZ, UR31 ;  /* 0x0000001fffe07e24 */ /* 0x000fe2000f8e00ff */
[----:B------:R-:W-:Y:S01]  /*5820*/  LOP3.LUT R16, R163, UR29, R16, 0x96, !PT ;  /* 0x0000001da3107c12 */ /* 0x000fe2000f8e9610 */
[----:B------:R-:W-:Y:S03]  /*5830*/  LDSM.16.MT88.4 R100, [R184+0xc000] ;  /* 0x00c00000b864783b */ /* 0x000fe60000004200 */
[----:B------:R-:W-:Y:S01]  /*5840*/  LOP3.LUT R224, R225, UR23, R224, 0x96, !PT ;  /* 0x00000017e1e07c12 */ /* 0x000fe2000f8e96e0 */
[----:B------:R-:W-:Y:S01]  /*5850*/  IMAD.WIDE.U32 R16, R16, -0x2daee0ad, RZ ;  /* 0xd2511f5310107825 */ /* 0x000fe200078e00ff */
[----:B------:R-:W-:Y:S01]  /*5860*/  LDSM.16.MT88.4 R116, [R186+0xc000] ;  /* 0x00c00000ba74783b */ /* 0x000fe20000004200 */
[----:B-1----:R-:W-:-:S02]  /*5870*/  FMNMX.FTZ R132, R3, R132, !PT ;  /* 0x0000008403847209 */ /* 0x002fc40007810000 */
[----:B------:R-:W-:Y:S01]  /*5880*/  IMAD.WIDE.U32 R224, R224, -0x326172a9, RZ ;  /* 0xcd9e8d57e0e07825 */ /* 0x000fe200078e00ff */
[----:B------:R-:W-:Y:S04]  /*5890*/  LDSM.16.MT88.4 R108, [R185+0xc000] ;  /* 0x00c00000b96c783b */ /* 0x000fe80000004200 */
[----:B------:R-:W1:Y:S01]  /*58a0*/  SHFL.BFLY PT, R3, R132, 0x1, 0x1f ;  /* 0x0c201f0084037f89 */ /* 0x000e6200000e0000 */
[----:B------:R-:W-:Y:S02]  /*58b0*/  LOP3.LUT R218, R225, UR4, R218, 0x96, !PT ;  /* 0x00000004e1da7c12 */ /* 0x000fe4000f8e96da */
[----:B--2---:R-:W-:-:S03]  /*58c0*/  FMNMX.FTZ R9, R9, R6, !PT ;  /* 0x0000000609097209 */ /* 0x004fc60007810000 */
[----:B------:R-:W-:Y:S02]  /*58d0*/  IMAD.WIDE.U32 R218, R218, -0x2daee0ad, RZ ;  /* 0xd2511f53dada7825 */ /* 0x000fe400078e00ff */
[----:B------:R-:W2:Y:S01]  /*58e0*/  SHFL.BFLY PT, R6, R9, 0x1, 0x1f ;  /* 0x0c201f0009067f89 */ /* 0x000ea200000e0000 */
[----:B-1----:R-:W-:Y:S01]  /*58f0*/  FMNMX.FTZ R132, R132, R3, !PT ;  /* 0x0000000384847209 */ /* 0x002fe20007810000 */
[----:B------:R-:W-:-:S03]  /*5900*/  IMAD.WIDE.U32 R2, R2, -0x2daee0ad, RZ ;  /* 0xd2511f5302027825 */ /* 0x000fc600078e00ff */
[C---:B------:R-:W-:Y:S01]  /*5910*/  FSETP.NEU.FTZ.AND P1, PT, R132.reuse, -INF , PT ;  /* 0xff8000008400780b */ /* 0x040fe20003f3d000 */
[----:B------:R-:W-:Y:S01]  /*5920*/  FMUL.FTZ R216, R132, c[0x0][0x23c] ;  /* 0x00008f0084d87a20 */ /* 0x000fe20000410000 */
[----:B------:R-:W-:Y:S02]  /*5930*/  LOP3.LUT R3, R3, UR28, R160, 0x96, !PT ;  /* 0x0000001c03037c12 */ /* 0x000fe4000f8e96a0 */
[----:B------:R-:W-:Y:S02]  /*5940*/  LOP3.LUT R2, R17, UR26, R2, 0x96, !PT ;  /* 0x0000001a11027c12 */ /* 0x000fe4000f8e9602 */
[----:B------:R-:W-:Y:S01]  /*5950*/  FSEL R216, R216, RZ, P1 ;  /* 0x000000ffd8d87208 */ /* 0x000fe20000800000 */
[----:B------:R-:W-:-:S04]  /*5960*/  IMAD.WIDE.U32 R10, R3, -0x326172a9, RZ ;  /* 0xcd9e8d57030a7825 */ /* 0x000fc800078e00ff */
[----:B------:R-:W-:Y:S01]  /*5970*/  IMAD.WIDE.U32 R2, R2, -0x326172a9, RZ ;  /* 0xcd9e8d5702027825 */ /* 0x000fe200078e00ff */
[----:B------:R-:W-:-:S03]  /*5980*/  LOP3.LUT R8, R11, UR27, R162, 0x96, !PT ;  /* 0x0000001b0b087c12 */ /* 0x000fc6000f8e96a2 */
[----:B------:R-:W-:Y:S01]  /*5990*/  FFMA.FTZ R156, R37, c[0x0][0x23c], -R216 ;  /* 0x00008f00259c7a23 */ /* 0x000fe200000108d8 */
[----:B------:R-:W-:Y:S01]  /*59a0*/  LOP3.LUT R10, R3, UR25, R10, 0x96, !PT ;  /* 0x00000019030a7c12 */ /* 0x000fe2000f8e960a */
[----:B------:R-:W-:Y:S01]  /*59b0*/  IMAD.WIDE.U32 R18, R8, -0x2daee0ad, RZ ;  /* 0xd2511f5308127825 */ /* 0x000fe200078e00ff */
[----:B--2---:R-:W-:-:S03]  /*59c0*/  FMNMX.FTZ R3, R9, R6, !PT ;  /* 0x0000000609037209 */ /* 0x004fc60007810000 */
[----:B------:R-:W-:Y:S01]  /*59d0*/  IMAD.WIDE.U32 R10, R10, -0x2daee0ad, RZ ;  /* 0xd2511f530a0a7825 */ /* 0x000fe200078e00ff */
[----:B------:R-:W-:Y:S01]  /*59e0*/  FSETP.NEU.FTZ.AND P1, PT, R3, -INF , PT ;  /* 0xff8000000300780b */ /* 0x000fe20003f3d000 */
[----:B------:R-:W-:Y:S01]  /*59f0*/  MUFU.EX2 R156, R156 ;  /* 0x0000009c009c7308 */ /* 0x000fe20000000800 */
[----:B------:R-:W-:Y:S01]  /*5a00*/  LOP3.LUT R8, R19, UR24, R16, 0x96, !PT ;  /* 0x0000001813087c12 */ /* 0x000fe2000f8e9610 */
[----:B------:R-:W-:Y:S01]  /*5a10*/  FMUL.FTZ R167, R3, c[0x0][0x23c] ;  /* 0x00008f0003a77a20 */ /* 0x000fe20000410000 */
[----:B------:R-:W-:Y:S01]  /*5a20*/  LOP3.LUT R18, R11, UR15, R18, 0x96, !PT ;  /* 0x0000000f0b127c12 */ /* 0x000fe2000f8e9612 */
[----:B------:R-:W-:Y:S02]  /*5a30*/  FFMA.FTZ R153, R28, c[0x0][0x23c], -R216 ;  /* 0x00008f001c997a23 */ /* 0x000fe400000108d8 */
[----:B------:R-:W-:Y:S01]  /*5a40*/  IMAD.WIDE.U32 R8, R8, -0x326172a9, RZ ;  /* 0xcd9e8d5708087825 */ /* 0x000fe200078e00ff */
[----:B------:R-:W-:-:S03]  /*5a50*/  FSEL R167, R167, RZ, P1 ;  /* 0x000000ffa7a77208 */ /* 0x000fc60000800000 */
[----:B------:R-:W-:Y:S01]  /*5a60*/  IMAD.WIDE.U32 R18, R18, -0x326172a9, RZ ;  /* 0xcd9e8d5712127825 */ /* 0x000fe200078e00ff */
[----:B------:R-:W-:Y:S03]  /*5a70*/  MUFU.EX2 R153, R153 ;  /* 0x0000009900997308 */ /* 0x000fe60000000800 */
[--C-:B------:R-:W-:Y:S01]  /*5a80*/  FFMA.FTZ R157, R26, c[0x0][0x23c], -R167.reuse ;  /* 0x00008f001a9d7a23 */ /* 0x100fe200000108a7 */
[----:B------:R-:W-:Y:S01]  /*5a90*/  SHF.R.U32.HI R11, RZ, 0x10, R18 ;  /* 0x00000010ff0b7819 */ /* 0x000fe20000011612 */
[--C-:B------:R-:W-:Y:S01]  /*5aa0*/  FFMA.FTZ R150, R24, c[0x0][0x23c], -R167.reuse ;  /* 0x00008f0018967a23 */ /* 0x100fe200000108a7 */
[----:B------:R-:W-:Y:S01]  /*5ab0*/  LOP3.LUT R8, R19, UR5, R8, 0x96, !PT ;  /* 0x0000000513087c12 */ /* 0x000fe2000f8e9608 */
[--C-:B------:R-:W-:Y:S01]  /*5ac0*/  FFMA.FTZ R152, R30, c[0x0][0x23c], -R167.reuse ;  /* 0x00008f001e987a23 */ /* 0x100fe200000108a7 */
[----:B------:R-:W-:Y:S01]  /*5ad0*/  SHF.R.U32.HI R6, RZ, 0x18, R18 ;  /* 0x00000018ff067819 */ /* 0x000fe20000011612 */
[----:B------:R-:W-:Y:S01]  /*5ae0*/  MUFU.EX2 R157, R157 ;  /* 0x0000009d009d7308 */ /* 0x000fe20000000800 */
[----:B------:R-:W-:Y:S01]  /*5af0*/  FFMA.FTZ R159, R22, c[0x0][0x23c], -R167 ;  /* 0x00008f00169f7a23 */ /* 0x000fe200000108a7 */
[----:B------:R-:W-:Y:S01]  /*5b00*/  LOP3.LUT R11, R11, 0xff, RZ, 0xc0, !PT ;  /* 0x000000ff0b0b7812 */ /* 0x000fe200078ec0ff */
[--C-:B------:R-:W-:Y:S01]  /*5b10*/  FFMA.FTZ R154, R29, c[0x0][0x23c], -R216.reuse ;  /* 0x00008f001d9a7a23 */ /* 0x100fe200000108d8 */
[C---:B------:R-:W-:Y:S01]  /*5b20*/  LOP3.LUT R7, R8.reuse, 0xffff, RZ, 0xc0, !PT ;  /* 0x0000ffff08077812 */ /* 0x040fe200078ec0ff */
[----:B------:R-:W-:Y:S01]  /*5b30*/  FFMA.FTZ R135, R25, c[0x0][0x23c], -R216 ;  /* 0x00008f0019877a23 */ /* 0x000fe200000108d8 */
[----:B------:R-:W-:Y:S01]  /*5b40*/  SHF.R.U32.HI R4, RZ, 0x10, R8 ;  /* 0x00000010ff047819 */ /* 0x000fe20000011608 */
[----:B------:R-:W-:Y:S01]  /*5b50*/  FFMA.FTZ R151, R21, c[0x0][0x23c], -R216 ;  /* 0x00008f0015977a23 */ /* 0x000fe200000108d8 */
[----:B------:R-:W1:Y:S01]  /*5b60*/  MUFU.EX2 R150, R150 ;  /* 0x0000009600967308 */ /* 0x000e620000000800 */
[----:B------:R-:W-:Y:S01]  /*5b70*/  PRMT R11, R11, 0x5410, R6 ;  /* 0x000054100b0b7816 */ /* 0x000fe20000000006 */
[--C-:B------:R-:W-:Y:S01]  /*5b80*/  FFMA.FTZ R134, R23, c[0x0][0x23c], -R216.reuse ;  /* 0x00008f0017867a23 */ /* 0x100fe200000108d8 */
[----:B------:R-:W-:Y:S01]  /*5b90*/  LOP3.LUT R0, R8, 0xff, RZ, 0xc0, !PT ;  /* 0x000000ff08007812 */ /* 0x000fe200078ec0ff */
[----:B------:R-:W-:Y:S01]  /*5ba0*/  FFMA.FTZ R133, R13, c[0x0][0x23c], -R216 ;  /* 0x00008f000d857a23 */ /* 0x000fe200000108d8 */
[----:B------:R-:W-:Y:S01]  /*5bb0*/  SHF.R.U32.HI R5, RZ, 0x18, R8 ;  /* 0x00000018ff057819 */ /* 0x000fe20000011608 */
[--C-:B------:R-:W-:Y:S01]  /*5bc0*/  HSET2.LE.AND R99, R11, R158.reuse, PT ;  /* 0x0000009e0b637233 */ /* 0x100fe20003803000 */
[----:B------:R-:W-:Y:S01]  /*5bd0*/  SHF.R.U32.HI R7, RZ, 0x8, R7 ;  /* 0x00000008ff077819 */ /* 0x000fe20000011607 */
[----:B------:R-:W-:Y:S01]  /*5be0*/  MUFU.EX2 R152, R152 ;  /* 0x0000009800987308 */ /* 0x000fe20000000800 */
[----:B------:R-:W-:Y:S01]  /*5bf0*/  LOP3.LUT R4, R4, 0xff, RZ, 0xc0, !PT ;  /* 0x000000ff04047812 */ /* 0x000fe200078ec0ff */
[----:B------:R-:W-:Y:S01]  /*5c00*/  FFMA.FTZ R148, R12, c[0x0][0x23c], -R167 ;  /* 0x00008f000c947a23 */ /* 0x000fe200000108a7 */
[----:B------:R-:W-:Y:S01]  /*5c10*/  PRMT R7, R0, 0x5410, R7 ;  /* 0x0000541000077816 */ /* 0x000fe20000000007 */
[----:B------:R-:W-:Y:S01]  /*5c20*/  FFMA.FTZ R149, R14, c[0x0][0x23c], -R167 ;  /* 0x00008f000e957a23 */ /* 0x000fe200000108a7 */
[----:B------:R-:W-:Y:S01]  /*5c30*/  PRMT R5, R4, 0x5410, R5 ;  /* 0x0000541004057816 */ /* 0x000fe20000000005 */
[--C-:B------:R-:W-:Y:S01]  /*5c40*/  FFMA.FTZ R155, R92, c[0x0][0x23c], -R167.reuse ;  /* 0x00008f005c9b7a23 */ /* 0x100fe200000108a7 */
[----:B------:R-:W-:Y:S01]  /*5c50*/  LOP3.LUT R16, R18, 0xffff, RZ, 0xc0, !PT ;  /* 0x0000ffff12107812 */ /* 0x000fe200078ec0ff */
[----:B------:R-:W2:Y:S01]  /*5c60*/  MUFU.EX2 R159, R159 ;  /* 0x0000009f009f7308 */ /* 0x000ea20000000800 */
[----:B-1----:R-:W-:Y:S01]  /*5c70*/  F2FP.PACK_AB R4, R150, R157 ;  /* 0x0000009d9604723e */ /* 0x002fe200000000ff */
[--C-:B------:R-:W-:Y:S01]  /*5c80*/  HSET2.LE.AND R96, R7, R158.reuse, PT ;  /* 0x0000009e07607233 */ /* 0x100fe20003803000 */
[----:B------:R-:W-:Y:S01]  /*5c90*/  LOP3.LUT R17, R18, 0xff, RZ, 0xc0, !PT ;  /* 0x000000ff12117812 */ /* 0x000fe200078ec0ff */
[----:B------:R-:W-:Y:S01]  /*5ca0*/  HSET2.LE.AND R97, R5, R158, PT ;  /* 0x0000009e05617233 */ /* 0x000fe20003803000 */
[----:B------:R-:W-:Y:S01]  /*5cb0*/  LOP3.LUT R99, R99, R4, RZ, 0xc0, !PT ;  /* 0x0000000463637212 */ /* 0x000fe200078ec0ff */
[----:B------:R-:W-:Y:S01]  /*5cc0*/  FFMA.FTZ R209, R170, c[0x0][0x23c], -R167 ;  /* 0x00008f00aad17a23 */ /* 0x000fe200000108a7 */
[----:B------:R-:W-:Y:S01]  /*5cd0*/  F2FP.PACK_AB R5, R153, R156 ;  /* 0x0000009c9905723e */ /* 0x000fe200000000ff */
[----:B------:R-:W-:Y:S01]  /*5ce0*/  MUFU.EX2 R154, R154 ;  /* 0x0000009a009a7308 */ /* 0x000fe20000000800 */
[----:B------:R-:W-:Y:S01]  /*5cf0*/  LOP3.LUT R4, R9, UR16, R2, 0x96, !PT ;  /* 0x0000001009047c12 */ /* 0x000fe2000f8e9602 */
[----:B------:R-:W-:Y:S01]  /*5d00*/  FFMA.FTZ R2, R15, c[0x0][0x23c], -R216 ;  /* 0x00008f000f027a23 */ /* 0x000fe200000108d8 */
[----:B------:R-:W-:Y:S01]  /*5d10*/  LOP3.LUT R96, R96, R5, RZ, 0xc0, !PT ;  /* 0x0000000560607212 */ /* 0x000fe200078ec0ff */
[----:B------:R-:W-:Y:S01]  /*5d20*/  LDSM.16.MT88.4 R12, [R188+0xe800] ;  /* 0x00e80000bc0c783b */ /* 0x000fe20000004200 */
[----:B------:R-:W-:Y:S01]  /*5d30*/  SHF.R.U32.HI R16, RZ, 0x8, R16 ;  /* 0x00000008ff107819 */ /* 0x000fe20000011610 */
[----:B------:R-:W-:-:S02]  /*5d40*/  IMAD.WIDE.U32 R4, R4, -0x2daee0ad, RZ ;  /* 0xd2511f5304047825 */ /* 0x000fc400078e00ff */
[----:B------:R-:W1:Y:S01]  /*5d50*/  MUFU.EX2 R135, R135 ;  /* 0x0000008700877308 */ /* 0x000e620000000800 */
[----:B--2---:R-:W-:Y:S01]  /*5d60*/  F2FP.PACK_AB R0, R159, R152 ;  /* 0x000000989f00723e */ /* 0x004fe200000000ff */
[--C-:B------:R-:W-:Y:S01]  /*5d70*/  FFMA.FTZ R170, R136, c[0x0][0x23c], -R167.reuse ;  /* 0x00008f0088aa7a23 */ /* 0x100fe200000108a7 */
[----:B------:R-:W-:Y:S01]  /*5d80*/  PRMT R17, R17, 0x5410, R16 ;  /* 0x0000541011117816 */ /* 0x000fe20000000010 */
[--C-:B------:R-:W-:Y:S01]  /*5d90*/  FFMA.FTZ R169, R138, c[0x0][0x23c], -R167.reuse ;  /* 0x00008f008aa97a23 */ /* 0x100fe200000108a7 */
[----:B------:R-:W-:Y:S01]  /*5da0*/  LOP3.LUT R97, R97, R0, RZ, 0xc0, !PT ;  /* 0x0000000061617212 */ /* 0x000fe200078ec0ff */
[--C-:B------:R-:W-:Y:S01]  /*5db0*/  FFMA.FTZ R214, R214, c[0x0][0x23c], -R167.reuse ;  /* 0x00008f00d6d67a23 */ /* 0x100fe200000108a7 */
[C---:B------:R-:W-:Y:S01]  /*5dc0*/  LOP3.LUT R0, R4.reuse, 0xffff, RZ, 0xc0, !PT ;  /* 0x0000ffff04007812 */ /* 0x040fe200078ec0ff */
[--C-:B------:R-:W-:Y:S01]  /*5dd0*/  HSET2.LE.AND R17, R17, R158.reuse, PT ;  /* 0x0000009e11117233 */ /* 0x100fe20003803000 */
[----:B------:R-:W-:Y:S01]  /*5de0*/  LOP3.LUT R10, R5, UR30, R10, 0x96, !PT ;  /* 0x0000001e050a7c12 */ /* 0x000fe2000f8e960a */
[----:B------:R-:W-:Y:S01]  /*5df0*/  MUFU.EX2 R151, R151 ;  /* 0x0000009700977308 */ /* 0x000fe20000000800 */
[----:B------:R-:W-:Y:S01]  /*5e00*/  LOP3.LUT R9, R4, 0xff, RZ, 0xc0, !PT ;  /* 0x000000ff04097812 */ /* 0x000fe200078ec0ff */
[----:B------:R-:W-:Y:S01]  /*5e10*/  LDSM.16.MT88.4 R24, [R185+0xc800] ;  /* 0x00c80000b918783b */ /* 0x000fe20000004200 */
[----:B------:R-:W-:Y:S01]  /*5e20*/  SHF.R.U32.HI R8, RZ, 0x10, R4 ;  /* 0x00000010ff087819 */ /* 0x000fe20000011604 */
[----:B------:R-:W-:Y:S01]  /*5e30*/  FFMA.FTZ R217, R217, c[0x0][0x23c], -R216 ;  /* 0x00008f00d9d97a23 */ /* 0x000fe200000108d8 */
[----:B------:R-:W-:Y:S01]  /*5e40*/  SHF.R.U32.HI R143, RZ, 0x18, R4 ;  /* 0x00000018ff8f7819 */ /* 0x000fe20000011604 */
[----:B------:R-:W-:Y:S01]  /*5e50*/  LDSM.16.MT88.4 R28, [R186+0xc800] ;  /* 0x00c80000ba1c783b */ /* 0x000fe20000004200 */
[----:B------:R-:W-:Y:S01]  /*5e60*/  SHF.R.U32.HI R0, RZ, 0x8, R0 ;  /* 0x00000008ff007819 */ /* 0x000fe20000011600 */
[----:B------:R-:W-:Y:S01]  /*5e70*/  MUFU.EX2 R134, R134 ;  /* 0x0000008600867308 */ /* 0x000fe20000000800 */
[----:B-1----:R-:W-:Y:S01]  /*5e80*/  F2FP.PACK_AB R98, R135, R154 ;  /* 0x0000009a8762723e */ /* 0x002fe200000000ff */
[----:B------:R-:W1:Y:S01]  /*5e90*/  LDSM.16.MT88.4 R4, [R188+0xc800] ;  /* 0x00c80000bc04783b */ /* 0x000e620000004200 */
[----:B------:R-:W-:Y:S01]  /*5ea0*/  PRMT R9, R9, 0x5410, R0 ;  /* 0x0000541009097816 */ /* 0x000fe20000000000 */
[--C-:B------:R-:W-:Y:S01]  /*5eb0*/  FFMA.FTZ R0, R20, c[0x0][0x23c], -R167.reuse ;  /* 0x00008f0014007a23 */ /* 0x100fe200000108a7 */
[----:B------:R-:W-:Y:S01]  /*5ec0*/  LOP3.LUT R98, R17, R98, RZ, 0xc0, !PT ;  /* 0x0000006211627212 */ /* 0x000fe200078ec0ff */
[----:B------:R-:W-:Y:S01]  /*5ed0*/  LDSM.16.MT88.4 R20, [R184+0xc800] ;  /* 0x00c80000b814783b */ /* 0x000fe20000004200 */
[C---:B------:R-:W-:Y:S01]  /*5ee0*/  LOP3.LUT R16, R10.reuse, 0xffff, RZ, 0xc0, !PT ;  /* 0x0000ffff0a107812 */ /* 0x040fe200078ec0ff */
[----:B------:R-:W-:Y:S01]  /*5ef0*/  MUFU.EX2 R133, R133 ;  /* 0x0000008500857308 */ /* 0x000fe20000000800 */
[----:B------:R-:W-:Y:S01]  /*5f00*/  SHF.R.U32.HI R141, RZ, 0x10, R10 ;  /* 0x00000010ff8d7819 */ /* 0x000fe2000001160a */
[--C-:B------:R-:W-:Y:S01]  /*5f10*/  HSET2.LE.AND R142, R9, R158.reuse, PT ;  /* 0x0000009e098e7233 */ /* 0x100fe20003803000 */
[----:B------:R-:W-:Y:S01]  /*5f20*/  LOP3.LUT R161, R10, 0xff, RZ, 0xc0, !PT ;  /* 0x000000ff0aa17812 */ /* 0x000fe200078ec0ff */
[C---:B------:R-:W-:Y:S01]  /*5f30*/  HMMA.16816.F32 R128, R96.reuse, R124, RZ ;  /* 0x0000007c6080723c */ /* 0x040fe200000018ff */
[----:B------:R-:W-:Y:S01]  /*5f40*/  LOP3.LUT R8, R8, 0xff, RZ, 0xc0, !PT ;  /* 0x000000ff08087812 */ /* 0x000fe200078ec0ff */
[----:B------:R-:W-:Y:S01]  /*5f50*/  FFMA.FTZ R211, R211, c[0x0][0x23c], -R216 ;  /* 0x00008f00d3d37a23 */ /* 0x000fe200000108d8 */
[----:B------:R-:W-:Y:S01]  /*5f60*/  SHF.R.U32.HI R10, RZ, 0x18, R10 ;  /* 0x00000018ff0a7819 */ /* 0x000fe2000001160a */
[----:B------:R-:W2:Y:S01]  /*5f70*/  MUFU.EX2 R2, R2 ;  /* 0x0000000200027308 */ /* 0x000ea20000000800 */
[----:B------:R-:W-:Y:S01]  /*5f80*/  SHF.R.U32.HI R16, RZ, 0x8, R16 ;  /* 0x00000008ff107819 */ /* 0x000fe20000011610 */
[----:B------:R-:W-:Y:S01]  /*5f90*/  FFMA.FTZ R168, R168, c[0x0][0x23c], -R167 ;  /* 0x00008f00a8a87a23 */ /* 0x000fe200000108a7 */
[----:B------:R-:W-:Y:S01]  /*5fa0*/  LOP3.LUT R141, R141, 0xff, RZ, 0xc0, !PT ;  /* 0x000000ff8d8d7812 */ /* 0x000fe200078ec0ff */
[C---:B------:R-:W-:Y:S01]  /*5fb0*/  HMMA.16816.F32 R124, R96.reuse, R126, RZ ;  /* 0x0000007e607c723c */ /* 0x040fe200000018ff */
[----:B------:R-:W-:Y:S01]  /*5fc0*/  PRMT R143, R8, 0x5410, R143 ;  /* 0x00005410088f7816 */ /* 0x000fe2000000008f */
[--C-:B------:R-:W-:Y:S01]  /*5fd0*/  FFMA.FTZ R165, R165, c[0x0][0x23c], -R167.reuse ;  /* 0x00008f00a5a57a23 */ /* 0x100fe200000108a7 */
[----:B------:R-:W-:Y:S01]  /*5fe0*/  PRMT R161, R161, 0x5410, R16 ;  /* 0x00005410a1a17816 */ /* 0x000fe20000000010 */
[----:B------:R-:W-:Y:S01]  /*5ff0*/  MUFU.EX2 R148, R148 ;  /* 0x0000009400947308 */ /* 0x000fe20000000800 */
[----:B------:R-:W-:Y:S01]  /*6000*/  PRMT R141, R141, 0x5410, R10 ;  /* 0x000054108d8d7816 */ /* 0x000fe2000000000a */
[--C-:B------:R-:W-:Y:S01]  /*6010*/  HSET2.LE.AND R143, R143, R158.reuse, PT ;  /* 0x0000009e8f8f7233 */ /* 0x100fe20003803000 */
[----:B------:R-:W-:Y:S01]  /*6020*/  LDSM.16.MT88.4 R16, [R186+0xe800] ;  /* 0x00e80000ba10783b */ /* 0x000fe20000004200 */
[C---:B------:R-:W-:Y:S01]  /*6030*/  HMMA.16816.F32 R92, R96.reuse, R32, RZ ;  /* 0x00000020605c723c */ /* 0x040fe200000018ff */
[--C-:B------:R-:W-:Y:S01]  /*6040*/  HSET2.LE.AND R140, R161, R158.reuse, PT ;  /* 0x0000009ea18c7233 */ /* 0x100fe20003803000 */
[----:B------:R-:W-:Y:S01]  /*6050*/  LOP3.LUT R161, R219, UR28, R160, 0x96, !PT ;  /* 0x0000001cdba17c12 */ /* 0x000fe2000f8e96a0 */
[----:B------:R-:W-:Y:S01]  /*6060*/  HSET2.LE.AND R141, R141, R158, PT ;  /* 0x0000009e8d8d7233 */ /* 0x000fe20003803000 */
[----:B------:R-:W-:Y:S01]  /*6070*/  MUFU.EX2 R149, R149 ;  /* 0x0000009500957308 */ /* 0x000fe20000000800 */
[----:B--2---:R-:W-:Y:S01]  /*6080*/  F2FP.PACK_AB R9, R2, R133 ;  /* 0x000000850209723e */ /* 0x004fe200000000ff */
[----:B------:R-:W-:Y:S01]  /*6090*/  FFMA.FTZ R160, R147, c[0x0][0x23c], -R216 ;  /* 0x00008f0093a07a23 */ /* 0x000fe200000108d8 */
[----:B------:R-:W-:Y:S01]  /*60a0*/  F2FP.PACK_AB R33, R134, R151 ;  /* 0x000000978621723e */ /* 0x000fe200000000ff */
[----:B------:R-:W-:Y:S01]  /*60b0*/  HMMA.16816.F32 R52, R96, R56, RZ ;  /* 0x000000386034723c */ /* 0x000fe200000018ff */
[----:B------:R-:W-:Y:S01]  /*60c0*/  LOP3.LUT R142, R142, R9, RZ, 0xc0, !PT ;  /* 0x000000098e8e7212 */ /* 0x000fe200078ec0ff */
[----:B------:R-:W-:Y:S01]  /*60d0*/  FFMA.FTZ R164, R164, c[0x0][0x23c], -R167 ;  /* 0x00008f00a4a47a23 */ /* 0x000fe200000108a7 */
[----:B------:R-:W-:Y:S01]  /*60e0*/  LOP3.LUT R140, R140, R33, RZ, 0xc0, !PT ;  /* 0x000000218c8c7212 */ /* 0x000fe200078ec0ff */
[----:B------:R-:W2:Y:S01]  /*60f0*/  MUFU.EX2 R0, R0 ;  /* 0x0000000000007308 */ /* 0x000ea20000000800 */
[----:B------:R-:W3:Y:S01]  /*6100*/  LDSM.16.MT88.4 R8, [R185+0xe800] ;  /* 0x00e80000b908783b */ /* 0x000ee20000004200 */
[----:B------:R-:W-:-:S02]  /*6110*/  FADD.FTZ R153, R156, R153 ;  /* 0x000000999c997221 */ /* 0x000fc40000010000 */
[C---:B------:R-:W-:Y:S01]  /*6120*/  HMMA.16816.F32 R56, R96.reuse, R58, RZ ;  /* 0x0000003a6038723c */ /* 0x040fe200000018ff */
[----:B------:R-:W-:Y:S02]  /*6130*/  FADD.FTZ R152, R152, R159 ;  /* 0x0000009f98987221 */ /* 0x000fe40000010000 */
[----:B------:R-:W-:Y:S01]  /*6140*/  FADD.FTZ R154, R154, R153 ;  /* 0x000000999a9a7221 */ /* 0x000fe20000010000 */
[----:B------:R-:W4:Y:S01]  /*6150*/  MUFU.EX2 R155, R155 ;  /* 0x0000009b009b7308 */ /* 0x000f220000000800 */
[----:B------:R-:W-:Y:S02]  /*6160*/  FADD.FTZ R157, R157, R152 ;  /* 0x000000989d9d7221 */ /* 0x000fe40000010000 */
[----:B------:R-:W-:Y:S01]  /*6170*/  FADD.FTZ R154, R135, R154 ;  /* 0x0000009a879a7221 */ /* 0x000fe20000010000 */
[C---:B------:R-:W-:Y:S01]  /*6180*/  HMMA.16816.F32 R44, R96.reuse, R48, RZ ;  /* 0x00000030602c723c */ /* 0x040fe200000018ff */
[----:B------:R-:W-:Y:S02]  /*6190*/  FADD.FTZ R157, R150, R157 ;  /* 0x0000009d969d7221 */ /* 0x000fe40000010000 */
[----:B------:R-:W-:Y:S01]  /*61a0*/  FADD.FTZ R151, R151, R154 ;  /* 0x0000009a97977221 */ /* 0x000fe20000010000 */
[----:B--2---:R-:W-:Y:S01]  /*61b0*/  F2FP.PACK_AB R144, R0, R149 ;  /* 0x000000950090723e */ /* 0x004fe200000000ff */
[----:B------:R-:W-:Y:S02]  /*61c0*/  MUFU.EX2 R160, R160 ;  /* 0x000000a000a07308 */ /* 0x000fe40000000800 */
[----:B------:R-:W-:Y:S01]  /*61d0*/  FADD.FTZ R134, R134, R151 ;  /* 0x0000009786867221 */ /* 0x000fe20000010000 */
[----:B------:R-:W-:Y:S01]  /*61e0*/  LOP3.LUT R143, R143, R144, RZ, 0xc0, !PT ;  /* 0x000000908f8f7212 */ /* 0x000fe200078ec0ff */
[----:B------:R-:W-:Y:S02]  /*61f0*/  HMMA.16816.F32 R36, R96, R40, RZ ;  /* 0x000000286024723c */ /* 0x000fe400000018ff */
[----:B------:R-:W-:Y:S01]  /*6200*/  FADD.FTZ R133, R133, R134 ;  /* 0x0000008685857221 */ /* 0x000fe20000010000 */
[----:B----4-:R-:W-:Y:S01]  /*6210*/  F2FP.PACK_AB R32, R155, R148 ;  /* 0x000000949b20723e */ /* 0x010fe200000000ff */
[----:B------:R-:W-:Y:S01]  /*6220*/  MUFU.EX2 R209, R209 ;  /* 0x000000d100d17308 */ /* 0x000fe20000000800 */
[----:B------:R-:W-:-:S02]  /*6230*/  FADD.FTZ R148, R148, R157 ;  /* 0x0000009d94947221 */ /* 0x000fc40000010000 */
[----:B------:R-:W-:Y:S01]  /*6240*/  LOP3.LUT R141, R141, R32, RZ, 0xc0, !PT ;  /* 0x000000208d8d7212 */ /* 0x000fe200078ec0ff */
[----:B------:R-:W-:Y:S01]  /*6250*/  HMMA.16816.F32 R60, R96, R64, RZ ;  /* 0x00000040603c723c */ /* 0x000fe200000018ff */
[----:B------:R-:W-:Y:S02]  /*6260*/  FADD.FTZ R148, R155, R148 ;  /* 0x000000949b947221 */ /* 0x000fe40000010000 */
[----:B------:R-:W-:Y:S01]  /*6270*/  FADD.FTZ R133, R2, R133 ;  /* 0x0000008502857221 */ /* 0x000fe20000010000 */
[----:B------:R-:W-:Y:S01]  /*6280*/  MUFU.EX2 R170, R170 ;  /* 0x000000aa00aa7308 */ /* 0x000fe20000000800 */
[----:B------:R-:W-:-:S03]  /*6290*/  FADD.FTZ R149, R149, R148 ;  /* 0x0000009495957221 */ /* 0x000fc60000010000 */
[----:B-1----:R-:W-:Y:S01]  /*62a0*/  HMMA.16816.F32 R128, R140, R4, R128 ;  /* 0x000000048c80723c */ /* 0x002fe20000001880 */
[----:B------:R-:W-:-:S03]  /*62b0*/  FADD.FTZ R0, R0, R149 ;  /* 0x0000009500007221 */ /* 0x000fc60000010000 */
[----:B------:R-:W-:Y:S04]  /*62c0*/  MUFU.EX2 R169, R169 ;  /* 0x000000a900a97308 */ /* 0x000fe80000000800 */
[----:B------:R-:W-:Y:S01]  /*62d0*/  HMMA.16816.F32 R124, R140, R6, R124 ;  /* 0x000000068c7c723c */ /* 0x000fe2000000187c */
[----:B------:R-:W1:Y:S03]  /*62e0*/  LDSM.16.MT88.4 R4, [R184+0xe800] ;  /* 0x00e80000b804783b */ /* 0x000e660000004200 */
[----:B------:R-:W-:Y:S04]  /*62f0*/  MUFU.EX2 R214, R214 ;  /* 0x000000d600d67308 */ /* 0x000fe80000000800 */
[C---:B------:R-:W-:Y:S04]  /*6300*/  HMMA.16816.F32 R40, R96.reuse, R42, RZ ;  /* 0x0000002a6028723c */ /* 0x040fe800000018ff */
[----:B------:R-:W-:Y:S04]  /*6310*/  MUFU.EX2 R217, R217 ;  /* 0x000000d900d97308 */ /* 0x000fe80000000800 */
[----:B------:R-:W-:Y:S04]  /*6320*/  HMMA.16816.F32 R64, R96, R66, RZ ;  /* 0x000000426040723c */ /* 0x000fe800000018ff */
[----:B------:R-:W-:Y:S04]  /*6330*/  MUFU.EX2 R211, R211 ;  /* 0x000000d300d37308 */ /* 0x000fe80000000800 */
[C---:B---3--:R-:W-:Y:S04]  /*6340*/  HMMA.16816.F32 R52, R140.reuse, R8, R52 ;  /* 0x000000088c34723c */ /* 0x048fe80000001834 */
[----:B------:R-:W-:Y:S04]  /*6350*/  MUFU.EX2 R168, R168 ;  /* 0x000000a800a87308 */ /* 0x000fe80000000800 */
[C---:B------:R-:W-:Y:S01]  /*6360*/  HMMA.16816.F32 R56, R140.reuse, R10, R56 ;  /* 0x0000000a8c38723c */ /* 0x040fe20000001838 */
[----:B------:R-:W2:Y:S03]  /*6370*/  LDSM.16.MT88.4 R8, [R186+0x10800] ;  /* 0x01080000ba08783b */ /* 0x000ea60000004200 */
[----:B------:R-:W-:Y:S04]  /*6380*/  MUFU.EX2 R165, R165 ;  /* 0x000000a500a57308 */ /* 0x000fe80000000800 */
[----:B------:R-:W-:Y:S04]  /*6390*/  HMMA.16816.F32 R44, R140, R16, R44 ;  /* 0x000000108c2c723c */ /* 0x000fe8000000182c */
[----:B------:R-:W-:Y:S03]  /*63a0*/  MUFU.EX2 R164, R164 ;  /* 0x000000a400a47308 */ /* 0x000fe60000000800 */
[----:B------:R-:W-:Y:S01]  /*63b0*/  LOP3.LUT R16, R163, UR29, R224, 0x96, !PT ;  /* 0x0000001da3107c12 */ /* 0x000fe2000f8e96e0 */
[----:B------:R-:W-:Y:S01]  /*63c0*/  HMMA.16816.F32 R48, R96, R50, RZ ;  /* 0x000000326030723c */ /* 0x000fe200000018ff */
[----:B------:R-:W-:-:S04]  /*63d0*/  IMAD.WIDE.U32 R224, R161, -0x326172a9, RZ ;  /* 0xcd9e8d57a1e07825 */ /* 0x000fc800078e00ff */
[----:B------:R-:W-:Y:S01]  /*63e0*/  IMAD.WIDE.U32 R16, R16, -0x2daee0ad, RZ ;  /* 0xd2511f5310107825 */ /* 0x000fe200078e00ff */
[----:B------:R-:W-:Y:S02]  /*63f0*/  LOP3.LUT R162, R225, UR27, R162, 0x96, !PT ;  /* 0x0000001be1a27c12 */ /* 0x000fe4000f8e96a2 */
[----:B------:R-:W-:Y:S01]  /*6400*/  HMMA.16816.F32 R36, R140, R12, R36 ;  /* 0x0000000c8c24723c */ /* 0x000fe20000001824 */
[----:B------:R-:W-:Y:S01]  /*6410*/  FFMA.FTZ R161, R145, c[0x0][0x23c], -R216 ;  /* 0x00008f0091a17a23 */ /* 0x000fe200000108d8 */
[----:B------:R-:W-:Y:S01]  /*6420*/  LOP3.LUT R226, R17, UR26, R218, 0x96, !PT ;  /* 0x0000001a11e27c12 */ /* 0x000fe2000f8e96da */
[----:B------:R-:W-:Y:S01]  /*6430*/  LDSM.16.MT88.4 R144, [R184+0x10800] ;  /* 0x01080000b890783b */ /* 0x000fe20000004200 */
[----:B------:R-:W-:-:S03]  /*6440*/  FFMA.FTZ R163, R139, c[0x0][0x23c], -R216 ;  /* 0x00008f008ba37a23 */ /* 0x000fc600000108d8 */
[----:B------:R-:W-:Y:S01]  /*6450*/  IMAD.WIDE.U32 R226, R226, -0x326172a9, RZ ;  /* 0xcd9e8d57e2e27825 */ /* 0x000fe200078e00ff */
[----:B------:R-:W-:Y:S01]  /*6460*/  HMMA.16816.F32 R40, R140, R14, R40 ;  /* 0x0000000e8c28723c */ /* 0x000fe20000001828 */
[----:B------:R-:W3:Y:S01]  /*6470*/  LDSM.16.MT88.4 R12, [R188+0x10800] ;  /* 0x01080000bc0c783b */ /* 0x000ee20000004200 */
[----:B------:R-:W4:Y:S02]  /*6480*/  MUFU.EX2 R161, R161 ;  /* 0x000000a100a17308 */ /* 0x000f240000000800 */
[----:B------:R-:W-:-:S04]  /*6490*/  LOP3.LUT R224, R227, UR25, R224, 0x96, !PT ;  /* 0x00000019e3e07c12 */ /* 0x000fc8000f8e96e0 */
[C---:B-1----:R-:W-:Y:S01]  /*64a0*/  HMMA.16816.F32 R60, R140.reuse, R4, R60 ;  /* 0x000000048c3c723c */ /* 0x042fe2000000183c */
[----:B------:R-:W-:Y:S01]  /*64b0*/  IMAD.WIDE.U32 R224, R224, -0x2daee0ad, RZ ;  /* 0xd2511f53e0e07825 */ /* 0x000fe200078e00ff */
[----:B------:R-:W-:Y:S06]  /*64c0*/  MUFU.EX2 R163, R163 ;  /* 0x000000a300a37308 */ /* 0x000fec0000000800 */
[----:B------:R-:W-:Y:S01]  /*64d0*/  HMMA.16816.F32 R64, R140, R6, R64 ;  /* 0x000000068c40723c */ /* 0x000fe20000001840 */
[----:B------:R-:W1:Y:S07]  /*64e0*/  LDSM.16.MT88.4 R4, [R185+0x10800] ;  /* 0x01080000b904783b */ /* 0x000e6e0000004200 */
[C---:B------:R-:W-:Y:S08]  /*64f0*/  HMMA.16816.F32 R76, R96.reuse, R80, RZ ;  /* 0x00000050604c723c */ /* 0x040ff000000018ff */
[C---:B------:R-:W-:Y:S08]  /*6500*/  HMMA.16816.F32 R68, R96.reuse, R72, RZ ;  /* 0x000000486044723c */ /* 0x040ff000000018ff */
[C---:B------:R-:W-:Y:S08]  /*6510*/  HMMA.16816.F32 R72, R96.reuse, R74, RZ ;  /* 0x0000004a6048723c */ /* 0x040ff000000018ff */
[C---:B------:R-:W-:Y:S08]  /*6520*/  HMMA.16816.F32 R80, R96.reuse, R82, RZ ;  /* 0x000000526050723c */ /* 0x040ff000000018ff */
[----:B------:R-:W-:Y:S08]  /*6530*/  HMMA.16816.F32 R84, R96, R88, RZ ;  /* 0x000000586054723c */ /* 0x000ff000000018ff */
[----:B------:R-:W-:Y:S07]  /*6540*/  HMMA.16816.F32 R48, R140, R18, R48 ;  /* 0x000000128c30723c */ /* 0x000fee0000001830 */
[----:B------:R-:W-:Y:S01]  /*6550*/  IMAD.WIDE.U32 R18, R162, -0x2daee0ad, RZ ;  /* 0xd2511f53a2127825 */ /* 0x000fe200078e00ff */
[----:B------:R-:W-:Y:S03]  /*6560*/  HMMA.16816.F32 R88, R96, R90, RZ ;  /* 0x0000005a6058723c */ /* 0x000fe600000018ff */
[----:B------:R-:W-:Y:S01]  /*6570*/  FFMA.FTZ R162, R137, c[0x0][0x23c], -R216 ;  /* 0x00008f0089a27a23 */ /* 0x000fe200000108d8 */
[----:B------:R-:W-:Y:S01]  /*6580*/  LOP3.LUT R218, R19, UR24, R16, 0x96, !PT ;  /* 0x0000001813da7c12 */ /* 0x000fe2000f8e9610 */
[----:B------:R-:W-:Y:S01]  /*6590*/  LDSM.16.MT88.4 R136, [R186+0xd000] ;  /* 0x00d00000ba88783b */ /* 0x000fe20000004200 */
[----:B------:R-:W-:-:S02]  /*65a0*/  LOP3.LUT R18, R225, UR15, R18, 0x96, !PT ;  /* 0x0000000fe1127c12 */ /* 0x000fc4000f8e9612 */
[----:B------:R-:W-:Y:S01]  /*65b0*/  HMMA.16816.F32 R104, R96, R100, RZ ;  /* 0x000000646068723c */ /* 0x000fe200000018ff */
[----:B------:R-:W-:Y:S01]  /*65c0*/  IMAD.WIDE.U32 R218, R218, -0x326172a9, RZ ;  /* 0xcd9e8d57dada7825 */ /* 0x000fe200078e00ff */
[----:B------:R-:W5:Y:S03]  /*65d0*/  MUFU.EX2 R162, R162 ;  /* 0x000000a200a27308 */ /* 0x000f660000000800 */
[----:B------:R-:W-:-:S03]  /*65e0*/  IMAD.WIDE.U32 R18, R18, -0x326172a9, RZ ;  /* 0xcd9e8d5712127825 */ /* 0x000fc600078e00ff */
[----:B--2---:R-:W-:Y:S02]  /*65f0*/  HMMA.16816.F32 R76, R140, R8, R76 ;  /* 0x000000088c4c723c */ /* 0x004fe4000000184c */
[----:B------:R-:W-:-:S05]  /*6600*/  SHF.R.U32.HI R16, RZ, 0x10, R18 ;  /* 0x00000010ff107819 */ /* 0x000fca0000011612 */
[----:B------:R-:W-:Y:S01]  /*6610*/  LOP3.LUT R8, R19, UR5, R218, 0x96, !PT ;  /* 0x0000000513087c12 */ /* 0x000fe2000f8e96da */
[C---:B---3--:R-:W-:Y:S01]  /*6620*/  HMMA.16816.F32 R68, R140.reuse, R12, R68 ;  /* 0x0000000c8c44723c */ /* 0x048fe20000001844 */
[--C-:B------:R-:W-:Y:S02]  /*6630*/  FFMA.FTZ R218, R215, c[0x0][0x23c], -R216.reuse ;  /* 0x00008f00d7da7a23 */ /* 0x100fe400000108d8 */
[----:B------:R-:W-:Y:S01]  /*6640*/  LOP3.LUT R17, R8, 0xff, RZ, 0xc0, !PT ;  /* 0x000000ff08117812 */ /* 0x000fe200078ec0ff */
[----:B------:R-:W-:Y:S02]  /*6650*/  FFMA.FTZ R216, R171, c[0x0][0x23c], -R216 ;  /* 0x00008f00abd87a23 */ /* 0x000fe400000108d8 */
[----:B------:R-:W-:Y:S01]  /*6660*/  FFMA.FTZ R171, R166, c[0x0][0x23c], -R167 ;  /* 0x00008f00a6ab7a23 */ /* 0x000fe200000108a7 */
[----:B------:R-:W-:Y:S01]  /*6670*/  MUFU.EX2 R218, R218 ;  /* 0x000000da00da7308 */ /* 0x000fe20000000800 */
[C---:B------:R-:W-:Y:S01]  /*6680*/  HMMA.16816.F32 R72, R140.reuse, R14, R72 ;  /* 0x0000000e8c48723c */ /* 0x040fe20000001848 */
[----:B------:R-:W2:Y:S06]  /*6690*/  LDSM.16.MT88.4 R12, [R188+0xd000] ;  /* 0x00d00000bc0c783b */ /* 0x000eac0000004200 */
[----:B------:R-:W-:Y:S01]  /*66a0*/  MUFU.EX2 R216, R216 ;  /* 0x000000d800d87308 */ /* 0x000fe20000000800 */
[C---:B------:R-:W-:Y:S07]  /*66b0*/  HMMA.16816.F32 R80, R140.reuse, R10, R80 ;  /* 0x0000000a8c50723c */ /* 0x040fee0000001850 */
[----:B------:R-:W-:Y:S01]  /*66c0*/  LOP3.LUT R10, R8, 0xffff, RZ, 0xc0, !PT ;  /* 0x0000ffff080a7812 */ /* 0x000fe200078ec0ff */
[----:B-1----:R-:W-:Y:S01]  /*66d0*/  HMMA.16816.F32 R84, R140, R4, R84 ;  /* 0x000000048c54723c */ /* 0x002fe20000001854 */
[----:B------:R-:W1:Y:S02]  /*66e0*/  MUFU.EX2 R171, R171 ;  /* 0x000000ab00ab7308 */ /* 0x000e640000000800 */
        /* <DEDUP_REMOVED lines=10> */
[----:B------:R-:W3:Y:S02]  /*6790*/  LDSM.16.MT88.4 R8, [R184+0xd000] ;  /* 0x00d00000b808783b */ /* 0x000ee40000004200 */
[--C-:B------:R-:W-:Y:S01]  /*67a0*/  HSET2.LE.AND R5, R5, R158.reuse, PT ;  /* 0x0000009e05057233 */ /* 0x100fe20003803000 */
[----:B------:R-:W-:Y:S01]  /*67b0*/  SHF.R.U32.HI R6, RZ, 0x8, R4 ;  /* 0x00000008ff067819 */ /* 0x000fe20000011604 */
[----:B------:R-:W-:Y:S01]  /*67c0*/  HMMA.16816.F32 R104, R140, R20, R104 ;  /* 0x000000148c68723c */ /* 0x000fe20000001868 */
[----:B------:R-:W-:Y:S01]  /*67d0*/  LOP3.LUT R4, R16, 0xff, RZ, 0xc0, !PT ;  /* 0x000000ff10047812 */ /* 0x000fe200078ec0ff */
[----:B------:R-:W-:Y:S01]  /*67e0*/  HSET2.LE.AND R16, R17, R158, PT ;  /* 0x0000009e11107233 */ /* 0x000fe20003803000 */
[----:B----4-:R-:W-:Y:S01]  /*67f0*/  F2FP.PACK_AB R7, R161, R160 ;  /* 0x000000a0a107723e */ /* 0x010fe200000000ff */
        /* <DEDUP_REMOVED lines=12> */
[----:B------:R-:W4:Y:S01]  /*68c0*/  LDSM.16.MT88.4 R4, [R185+0xf000] ;  /* 0x00f00000b904783b */ /* 0x000f220000004200 */
        /* <DEDUP_REMOVED lines=20> */
[C---:B---3--:R-:W-:Y:S08]  /*6a10*/  HMMA.16816.F32 R104, R16.reuse, R8, R104 ;  /* 0x000000081068723c */ /* 0x048ff00000001868 */
[C---:B------:R-:W-:Y:S01]  /*6a20*/  HMMA.16816.F32 R100, R16.reuse, R10, R100 ;  /* 0x0000000a1064723c */ /* 0x040fe20000001864 */
[----:B------:R-:W3:Y:S07]  /*6a30*/  LDSM.16.MT88.4 R8, [R186+0x11000] ;  /* 0x01100000ba08783b */ /* 0x000eee0000004200 */
[C---:B----4-:R-:W-:Y:S08]  /*6a40*/  HMMA.16816.F32 R52, R16.reuse, R4, R52 ;  /* 0x000000041034723c */ /* 0x050ff00000001834 */
[----:B------:R-:W-:Y:S01]  /*6a50*/  HMMA.16816.F32 R56, R16, R6, R56 ;  /* 0x000000061038723c */ /* 0x000fe20000001838 */
[----:B------:R-:W4:Y:S07]  /*6a60*/  LDSM.16.MT88.4 R4, [R185+0x11000] ;  /* 0x01100000b904783b */ /* 0x000f2e0000004200 */
        /* <DEDUP_REMOVED lines=11> */
[----:B---3--:R-:W-:Y:S04]  /*6b20*/  HMMA.16816.F32 R76, R16, R8, R76 ;  /* 0x00000008104c723c */ /* 0x008fe8000000184c */
        /* <DEDUP_REMOVED lines=13> */
[----:B----4-:R-:W-:Y:S03]  /*6c00*/  HMMA.16816.F32 R84, R16, R4, R84 ;  /* 0x000000041054723c */ /* 0x010fe60000001854 */
        /* <DEDUP_REMOVED lines=84> */
[----:B------:R-:W-:Y:S01]  /*7150*/  IMAD.U32 R0, RZ, RZ, UR21 ;  /* 0x00000015ff007e24 */ /* 0x000fe2000f8e00ff */
[----:B------:R-:W-:Y:S01]  /*7160*/  UISETP.GT.AND UP0, UPT, UR21, UR9, UPT ;  /* 0x000000091500728c */ /* 0x000fe2000bf04270 */
[----:B------:R-:W-:Y:S01]  /*7170*/  IMAD.MOV.U32 R4, RZ, RZ, R220 ;  /* 0x000000ffff047224 */ /* 0x000fe200078e00dc */
[----:B------:R-:W-:Y:S01]  /*7180*/  UIMAD UR4, UR5, UR13, UR4 ;  /* 0x0000000d050472a4 */ /* 0x000fe2000f8e0204 */
[----:B------:R-:W-:-:S04]  /*7190*/  IMAD.MOV.U32 R5, RZ, RZ, R223 ;  /* 0x000000ffff057224 */ /* 0x000fc800078e00df */
[----:B------:R-:W-:-:S05]  /*71a0*/  IMAD.WIDE.U32 R4, R0, UR13, R4 ;  /* 0x0000000d00047c25 */ /* 0x000fca000f8e0004 */
[----:B------:R-:W-:Y:S02]  /*71b0*/  IADD3 R2, R5, UR4, RZ ;  /* 0x0000000405027c10 */ /* 0x000fe4000fffe0ff */
[C---:B------:R-:W-:Y:S02]  /*71c0*/  @!P4 LEA R16, P6, R4.reuse, c[0x0][0x170], 0x1 ;  /* 0x00005c000410ca11 */ /* 0x040fe400078c08ff */
[C---:B------:R-:W-:Y:S02]  /*71d0*/  @!P3 LEA R12, P1, R4.reuse, c[0x0][0x170], 0x1 ;  /* 0x00005c00040cba11 */ /* 0x040fe400078208ff */
[C---:B------:R-:W-:Y:S01]  /*71e0*/  @!P2 LEA R10, P0, R4.reuse, c[0x0][0x170], 0x1 ;  /* 0x00005c00040aaa11 */ /* 0x040fe200078008ff */
[----:B------:R-:W-:Y:S01]  /*71f0*/  @P4 STS.128 [R197+0xc000], RZ ;  /* 0x00c000ffc5004388 */ /* 0x000fe20000000c00 */
        /* <DEDUP_REMOVED lines=12> */
[C---:B------:R-:W-:Y:S01]  /*72c0*/  @!P2 LEA R6, P0, R7.reuse, c[0x0][0x170], 0x1 ;  /* 0x00005c000706aa11 */ /* 0x040fe200078008ff */
[----:B------:R-:W-:Y:S01]  /*72d0*/  @!PT LDS RZ, [RZ] ;  /* 0x00000000fffff984 */ /* 0x000fe20000000800 */
[----:B------:R-:W-:Y:S01]  /*72e0*/  @!PT LDS RZ, [RZ] ;  /* 0x00000000fffff984 */ /* 0x000fe20000000800 */
[----:B------:R-:W-:Y:S01]  /*72f0*/  @!PT LDS RZ, [RZ] ;  /* 0x00000000fffff984 */ /* 0x000fe20000000800 */
[----:B------:R2:W-:Y:S01]  /*7300*/  @!P3 LDGSTS.E.BYPASS.LTC128B.128 [R197+0xe000], [R12.64+0x80] ;  /* 0x0e0000800cc5bfae */ /* 0x0005e2000b901d52 */
[----:B------:R-:W-:-:S02]  /*7310*/  IADD3 R5, P5, R7, UR20, RZ ;  /* 0x0000001407057c10 */ /* 0x000fc4000ffbe0ff */
[C-C-:B------:R-:W-:Y:S01]  /*7320*/  @!P4 LEA.HI.X R15, R7.reuse, c[0x0][0x174], R2.reuse, 0x1, P6 ;  /* 0x00005d00070fca11 */ /* 0x140fe200030f0c02 */
[----:B------:R-:W-:Y:S01]  /*7330*/  @P2 STS.128 [R197+0x10000], RZ ;  /* 0x010000ffc5002388 */ /* 0x000fe20000000c00 */
[C-C-:B------:R-:W-:Y:S02]  /*7340*/  @!P3 LEA.HI.X R9, R7.reuse, c[0x0][0x174], R2.reuse, 0x1, P1 ;  /* 0x00005d000709ba11 */ /* 0x140fe400008f0c02 */
[----:B------:R-:W-:Y:S01]  /*7350*/  @!P2 LEA.HI.X R7, R7, c[0x0][0x174], R2, 0x1, P0 ;  /* 0x00005d000707aa11 */ /* 0x000fe200000f0c02 */
[----:B------:R-:W-:Y:S01]  /*7360*/  @!PT LDS RZ, [RZ] ;  /* 0x00000000fffff984 */ /* 0x000fe20000000800 */
[----:B------:R-:W-:Y:S01]  /*7370*/  @!PT LDS RZ, [RZ] ;  /* 0x00000000fffff984 */ /* 0x000fe20000000800 */
[----:B------:R-:W-:Y:S01]  /*7380*/  @!PT LDS RZ, [RZ] ;  /* 0x00000000fffff984 */ /* 0x000fe20000000800 */
[----:B------:R3:W-:Y:S01]  /*7390*/  @!P2 LDGSTS.E.BYPASS.LTC128B.128 [R197+0x10000], [R10.64+0x100] ;  /* 0x100001000ac5afae */ /* 0x0007e2000b901d52 */
[----:B------:R-:W-:Y:S02]  /*73a0*/  IADD3.X R2, R2, UR10, RZ, P5, !PT ;  /* 0x0000000a02027c10 */ /* 0x000fe4000affe4ff */
[C---:B------:R-:W-:Y:S01]  /*73b0*/  @!P4 LEA R22, P6, R5.reuse, c[0x0][0x170], 0x1 ;  /* 0x00005c000516ca11 */ /* 0x040fe200078c08ff */
[----:B------:R-:W-:Y:S01]  /*73c0*/  @P4 STS.128 [R197+0xc800], RZ ;  /* 0x00c800ffc5004388 */ /* 0x000fe20000000c00 */
[----:B------:R-:W-:-:S02]  /*73d0*/  @!P3 LEA R20, P1, R5, c[0x0][0x170], 0x1 ;  /* 0x00005c000514ba11 */ /* 0x000fc400078208ff */
[C---:B------:R-:W-:Y:S01]  /*73e0*/  @!P2 LEA R18, P0, R5.reuse, c[0x0][0x170], 0x1 ;  /* 0x00005c000512aa11 */ /* 0x040fe200078008ff */
[----:B------:R-:W-:Y:S01]  /*73f0*/  @!PT LDS RZ, [RZ] ;  /* 0x00000000fffff984 */ /* 0x000fe20000000800 */
[----:B------:R-:W-:Y:S01]  /*7400*/  @!PT LDS RZ, [RZ] ;  /* 0x00000000fffff984 */ /* 0x000fe20000000800 */
[----:B------:R-:W-:Y:S01]  /*7410*/  @!PT LDS RZ, [RZ] ;  /* 0x00000000fffff984 */ /* 0x000fe20000000800 */
[----:B------:R2:W-:Y:S01]  /*7420*/  @!P4 LDGSTS.E.BYPASS.LTC128B.128 [R197+0xc800], [R14.64] ;  /* 0x0c8000000ec5cfae */ /* 0x0005e2000b901d52 */
        /* <DEDUP_REMOVED lines=9> */
[----:B------:R-:W-:-:S02]  /*74c0*/  IADD3.X R5, R2, UR10, RZ, P5, !PT ;  /* 0x0000000a02057c10 */ /* 0x000fc4000affe4ff */
        /* <DEDUP_REMOVED lines=12> */
[----:B------:R-:W-:Y:S01]  /*7590*/  PLOP3.LUT P0, PT, PT, PT, UP0, 0x80, 0x0 ;  /* 0x000000000000781c */ /* 0x000fe20003f0f008 */
        /* <DEDUP_REMOVED lines=31> */
[----:B------:R-:W3:Y:S04]  /*7790*/  LDSM.16.M88.4 R140, [R193+0x6800] ;  /* 0x00680000c18c783b */ /* 0x000ee80000000200 */
[----:B------:R-:W3:Y:S04]  /*77a0*/  LDSM.16.M88.4 R32, [R193+0x7000] ;  /* 0x00700000c120783b */ /* 0x000ee80000000200 */
[----:B------:R-:W3:Y:S04]  /*77b0*/  LDSM.16.M88.4 R156, [R193+0x7800] ;  /* 0x00780000c19c783b */ /* 0x000ee80000000200 */
[----:B----4-:R-:W-:Y:S04]  /*77c0*/  LDSM.16.M88.4 R4, [R192] ;  /* 0x00000000c004783b */ /* 0x010fe80000000200 */
[----:B-----5:R-:W4:Y:S04]  /*77d0*/  LDSM.16.M88.4 R20, [R191] ;  /* 0x00000000bf14783b */ /* 0x020f280000000200 */
[----:B-1----:R-:W1:Y:S04]  /*77e0*/  LDSM.16.M88.4 R16, [R183] ;  /* 0x00000000b710783b */ /* 0x002e680000000200 */
[----:B--2---:R-:W2:Y:S04]  /*77f0*/  LDSM.16.M88.4 R12, [R182] ;  /* 0x00000000b60c783b */ /* 0x004ea80000000200 */
[----:B---3--:R-:W3:Y:S04]  /*7800*/  LDSM.16.M88.4 R8, [R181] ;  /* 0x00000000b508783b */ /* 0x008ee80000000200 */
[----:B------:R-:W-:Y:S01]  /*7810*/  LDSM.16.M88.4 R216, [R187+0x6000] ;  /* 0x00600000bbd8783b */ /* 0x000fe20000000200 */
[C---:B------:R-:W-:Y:S03]  /*7820*/  HMMA.16816.F32 R152, R24.reuse, R148, RZ ;  /* 0x000000941898723c */ /* 0x040fe600000018ff */
[----:B------:R-:W-:Y:S04]  /*7830*/  LDSM.16.M88.4 R168, [R187+0x6800] ;  /* 0x00680000bba8783b */ /* 0x000fe80000000200 */
[----:B------:R-:W-:Y:S01]  /*7840*/  LDSM.16.M88.4 R164, [R187+0x7000] ;  /* 0x00700000bba4783b */ /* 0x000fe20000000200 */
[C---:B------:R-:W-:Y:S03]  /*7850*/  HMMA.16816.F32 R144, R24.reuse, R140, RZ ;  /* 0x0000008c1890723c */ /* 0x040fe600000018ff */
        /* <DEDUP_REMOVED lines=8> */
[----:B------:R-:W5:Y:S07]  /*78e0*/  LDSM.16.M88.4 R156, [R190] ;  /* 0x00000000be9c783b */ /* 0x000f6e0000000200 */
[C---:B----4-:R-:W-:Y:S08]  /*78f0*/  HMMA.16816.F32 R152, R4.reuse, R20, R152 ;  /* 0x000000140498723c */ /* 0x050ff00000001898 */
[C---:B------:R-:W-:Y:S01]  /*7900*/  HMMA.16816.F32 R148, R4.reuse, R22, R148 ;  /* 0x000000160494723c */ /* 0x040fe20000001894 */
[----:B------:R-:W-:Y:S07]  /*7910*/  LDSM.16.M88.4 R20, [R180] ;  /* 0x00000000b414783b */ /* 0x000fee0000000200 */
[C---:B-1----:R-:W-:Y:S08]  /*7920*/  HMMA.16816.F32 R144, R4.reuse, R16, R144 ;  /* 0x000000100490723c */ /* 0x042ff00000001890 */
[C---:B------:R-:W-:Y:S01]  /*7930*/  HMMA.16816.F32 R140, R4.reuse, R18, R140 ;  /* 0x00000012048c723c */ /* 0x040fe2000000188c */
[----:B------:R-:W-:Y:S07]  /*7940*/  LDSM.16.M88.4 R16, [R180+0x800] ;  /* 0x00080000b410783b */ /* 0x000fee0000000200 */
[C---:B--2---:R-:W-:Y:S08]  /*7950*/  HMMA.16816.F32 R136, R4.reuse, R12, R136 ;  /* 0x0000000c0488723c */ /* 0x044ff00000001888 */
[C---:B------:R-:W-:Y:S01]  /*7960*/  HMMA.16816.F32 R32, R4.reuse, R14, R32 ;  /* 0x0000000e0420723c */ /* 0x040fe20000001820 */
[----:B------:R-:W-:Y:S07]  /*7970*/  LDSM.16.M88.4 R12, [R180+0x1000] ;  /* 0x00100000b40c783b */ /* 0x000fee0000000200 */
[C---:B---3--:R-:W-:Y:S08]  /*7980*/  HMMA.16816.F32 R28, R4.reuse, R8, R28 ;  /* 0x00000008041c723c */ /* 0x048ff0000000181c */
[----:B------:R-:W-:Y:S01]  /*7990*/  HMMA.16816.F32 R24, R4, R10, R24 ;  /* 0x0000000a0418723c */ /* 0x000fe20000001818 */
[----:B------:R-:W1:Y:S04]  /*79a0*/  LDSM.16.M88.4 R4, [R189] ;  /* 0x00000000bd04783b */ /* 0x000e680000000200 */
[----:B------:R-:W2:Y:S03]  /*79b0*/  LDSM.16.M88.4 R8, [R180+0x1800] ;  /* 0x00180000b408783b */ /* 0x000ea60000000200 */
[C---:B-----5:R-:W-:Y:S08]  /*79c0*/  HMMA.16816.F32 R152, R156.reuse, R216, R152 ;  /* 0x000000d89c98723c */ /* 0x060ff00000001898 */
        /* <DEDUP_REMOVED lines=122> */
[----:B------:R-:W-:Y:S01]  /*8170*/  UIADD3 UR30, UR8, -0x3, URZ ;  /* 0xfffffffd081e7890 */ /* 0x000fe2000fffe03f */
[----:B------:R1:W-:Y:S01]  /*8180*/  @P4 STS.128 [R197+0x6000], RZ ;  /* 0x006000ffc5004388 */ /* 0x0003e20000000c00 */
[----:B------:R-:W-:Y:S01]  /*8190*/  ULDC.64 UR4, c[0x0][0x198] ;  /* 0x0000660000047ab9 */ /* 0x000fe20000000a00 */
[----:B------:R-:W-:Y:S01]  /*81a0*/  BSSY B0, `(.L_x_597) ;  /* 0x0000065000007945 */ /* 0x000fe20003800000 */
[----:B------:R-:W-:-:S02]  /*81b0*/  USHF.R.S32.HI UR8, URZ, 0x1f, UR30 ;  /* 0x0000001f3f087899 */ /* 0x000fc4000801141e */
        /* <DEDUP_REMOVED lines=9> */
[----:B------:R-:W-:Y:S02]  /*8250*/  IADD3 R7, P5, R0, UR7, RZ ;  /* 0x0000000700077c10 */ /* 0x000fe4000ffbe0ff */
[----:B------:R-:W-:Y:S02]  /*8260*/  LEA.HI.X R5, R2, R201, R5, 0x6, P0 ;  /* 0x000000c902057211 */ /* 0x000fe400000f3405 */
[C---:B------:R-:W-:Y:S02]  /*8270*/  @!P3 LEA R12, P0, R0.reuse, c[0x0][0x168], 0x1 ;  /* 0x00005a00000cba11 */ /* 0x040fe400078008ff */
[C-C-:B------:R-:W-:Y:S02]  /*8280*/  @!P4 LEA.HI.X R15, R0.reuse, c[0x0][0x16c], R5.reuse, 0x1, P1 ;  /* 0x00005b00000fca11 */ /* 0x140fe400008f0c05 */
[----:B------:R-:W-:-:S02]  /*8290*/  @!P3 LEA.HI.X R13, R0, c[0x0][0x16c], R5, 0x1, P0 ;  /* 0x00005b00000dba11 */ /* 0x000fc400000f0c05 */
[----:B------:R-:W-:Y:S01]  /*82a0*/  @!P4 LEA R8, P0, R7, c[0x0][0x168], 0x1 ;  /* 0x00005a000708ca11 */ /* 0x000fe200078008ff */
[----:B------:R-:W-:Y:S01]  /*82b0*/  @!PT LDS RZ, [RZ] ;  /* 0x00000000fffff984 */ /* 0x000fe20000000800 */
[----:B------:R-:W-:Y:S01]  /*82c0*/  @!PT LDS RZ, [RZ] ;  /* 0x00000000fffff984 */ /* 0x000fe20000000800 */
[----:B------:R-:W-:Y:S01]  /*82d0*/  @!PT LDS RZ, [RZ] ;  /* 0x00000000fffff984 */ /* 0x000fe20000000800 */
[----:B------:R2:W-:Y:S01]  /*82e0*/  @!P4 LDGSTS.E.BYPASS.LTC128B.128 [R197+0x6000], [R14.64] ;  /* 0x060000000ec5cfae */ /* 0x0005e2000b901d52 */
[----:B------:R-:W-:Y:S02]  /*82f0*/  IADD3.X R2, R5, UR6, RZ, P5, !PT ;  /* 0x0000000605027c10 */ /* 0x000fe4000affe4ff */
[C---:B------:R-:W-:Y:S01]  /*8300*/  @!P2 LEA R10, P1, R0.reuse, c[0x0][0x168], 0x1 ;  /* 0x00005a00000aaa11 */ /* 0x040fe200078208ff */
[----:B------:R1:W-:Y:S01]  /*8310*/  @P3 STS.128 [R197+0x8000], RZ ;  /* 0x008000ffc5003388 */ /* 0x0003e20000000c00 */
[C---:B------:R-:W-:Y:S02]  /*8320*/  @!P4 LEA.HI.X R9, R7.reuse, c[0x0][0x16c], R2, 0x1, P0 ;  /* 0x00005b000709ca11 */ /* 0x040fe400000f0c02 */
[----:B------:R-:W-:Y:S01]  /*8330*/  @!P2 LEA.HI.X R11, R0, c[0x0][0x16c], R5, 0x1, P1 ;  /* 0x00005b00000baa11 */ /* 0x000fe200008f0c05 */
[----:B------:R-:W-:Y:S01]  /*8340*/  @!PT LDS RZ, [RZ] ;  /* 0x00000000fffff984 */ /* 0x000fe20000000800 */
[----:B------:R-:W-:Y:S01]  /*8350*/  @!PT LDS RZ, [RZ] ;  /* 0x00000000fffff984 */ /* 0x000fe20000000800 */
[----:B------:R-:W-:Y:S01]  /*8360*/  @!PT LDS RZ, [RZ] ;  /* 0x00000000fffff984 */ /* 0x000fe20000000800 */
[----:B------:R3:W-:Y:S01]  /*8370*/  @!P3 LDGSTS.E.BYPASS.LTC128B.128 [R197+0x8000], [R12.64+0x80] ;  /* 0x080000800cc5bfae */ /* 0x0007e2000b901d52 */
[----:B------:R-:W-:-:S02]  /*8380*/  @!P3 LEA R18, P5, R7, c[0x0][0x168], 0x1 ;  /* 0x00005a000712ba11 */ /* 0x000fc400078a08ff */
        /* <DEDUP_REMOVED lines=11> */
[----:B------:R-:W-:-:S02]  /*8440*/  IADD3.X R2, R2, UR6, RZ, P1, !PT ;  /* 0x0000000602027c10 */ /* 0x000fc40008ffe4ff */
[C---:B------:R-:W-:Y:S01]  /*8450*/  IADD3 R0, P6, R5.reuse, UR7, RZ ;  /* 0x0000000705007c10 */ /* 0x040fe2000ffde0ff */
[----:B------:R-:W-:Y:S01]  /*8460*/  @!PT LDS RZ, [RZ] ;  /* 0x00000000fffff984 */ /* 0x000fe20000000800 */
[----:B------:R-:W-:Y:S01]  /*8470*/  @!PT LDS RZ, [RZ] ;  /* 0x00000000fffff984 */ /* 0x000fe20000000800 */
[----:B------:R-:W-:Y:S01]  /*8480*/  @!PT LDS RZ, [RZ] ;  /* 0x00000000fffff984 */ /* 0x000fe20000000800 */
[----:B------:R5:W-:Y:S01]  /*8490*/  @!P4 LDGSTS.E.BYPASS.LTC128B.128 [R197+0x6800], [R8.64] ;  /* 0x0680000008c5cfae */ /* 0x000be2000b901d52 */
[C---:B------:R-:W-:Y:S02]  /*84a0*/  @!P4 LEA.HI.X R7, R5.reuse, c[0x0][0x16c], R2, 0x1, P5 ;  /* 0x00005b000507ca11 */ /* 0x040fe400028f0c02 */
[----:B--2---:R-:W-:Y:S01]  /*84b0*/  @!P4 LEA R14, P5, R0, c[0x0][0x168], 0x1 ;  /* 0x00005a00000eca11 */ /* 0x004fe200078a08ff */
        /* <DEDUP_REMOVED lines=51> */
.L_x_598:
[----:B------:R-:W-:Y:S05]  /*87f0*/  BSYNC B0 ;  /* 0x0000000000007941 */ /* 0x000fea0003800000 */
.L_x_597:
[----:B------:R-:W0:Y:S02]  /*8800*/  LDGDEPBAR ;  /* 0x00000000000079af */ /* 0x000e240000000000 */
.L_x_596:
[----:B--2---:R-:W-:Y:S01]  /*8810*/  IMAD.U32 R5, RZ, RZ, UR21 ;  /* 0x00000015ff057e24 */ /* 0x004fe2000f8e00ff */
[----:B------:R-:W-:Y:S01]  /*8820*/  UIADD3 UR5, UR23, -0x4498517b, URZ ;  /* 0xbb67ae8517057890 */ /* 0x000fe2000fffe03f */
[----:B------:R-:W-:Y:S01]  /*8830*/  IMAD.WIDE.U32 R228, R212, -0x326172a9, RZ ;  /* 0xcd9e8d57d4e47825 */ /* 0x000fe200078e00ff */
[----:B------:R-:W-:Y:S01]  /*8840*/  USHF.L.U32 UR30, UR21, 0x1, URZ ;  /* 0x00000001151e7899 */ /* 0x000fe2000800063f */
[----:B------:R-:W2:Y:S01]  /*8850*/  LDC.U8 R161, c[0x0][0x2d8] ;  /* 0x0000b600ffa17b82 */ /* 0x000ea20000000000 */
[----:B------:R-:W-:Y:S01]  /*8860*/  UIADD3 UR4, UR22, -0x61c88647, URZ ;  /* 0x9e3779b916047890 */ /* 0x000fe2000fffe03f */
[----:B-1----:R-:W-:Y:S01]  /*8870*/  IMAD R8, R5, 0x40, R208 ;  /* 0x0000004005087824 */ /* 0x002fe200078e02d0 */
[----:B------:R-:W-:Y:S01]  /*8880*/  LOP3.LUT R226, R229, R213, RZ, 0x3c, !PT ;  /* 0x000000d5e5e27212 */ /* 0x000fe200078e3cff */
[----:B------:R-:W-:Y:S01]  /*8890*/  IMAD.WIDE.U32 R230, R210, -0x2daee0ad, RZ ;  /* 0xd2511f53d2e67825 */ /* 0x000fe200078e00ff */
[----:B------:R-:W-:Y:S01]  /*88a0*/  UIADD3 UR8, UR22, -0x4ab325aa, URZ ;  /* 0xb54cda5616087890 */ /* 0x000fe2000fffe03f */
[----:B------:R-:W-:Y:S01]  /*88b0*/  LDSM.16.MT88.4 R20, [R186+0xc000] ;  /* 0x00c00000ba14783b */ /* 0x000fe20000004200 */
[----:B------:R-:W-:Y:S01]  /*88c0*/  IADD3 R2, R8, 0x1, RZ ;  /* 0x0000000108027810 */ /* 0x000fe20007ffe0ff */
[----:B------:R-:W-:Y:S01]  /*88d0*/  IMAD.WIDE.U32 R226, R226, -0x2daee0ad, RZ ;  /* 0xd2511f53e2e27825 */ /* 0x000fe200078e00ff */
[----:B------:R-:W-:-:S02]  /*88e0*/  ISETP.GE.AND P0, PT, R8, R204, PT ;  /* 0x000000cc0800720c */ /* 0x000fc40003f06270 */
[----:B------:R-:W-:Y:S02]  /*88f0*/  IADD3 R0, R8, 0x8, RZ ;  /* 0x0000000808007810 */ /* 0x000fe40007ffe0ff */
[----:B------:R-:W-:Y:S02]  /*8900*/  ISETP.GE.AND P6, PT, R2, R204, PT ;  /* 0x000000cc0200720c */ /* 0x000fe40003fc6270 */
[----:B------:R-:W-:Y:S02]  /*8910*/  ISETP.LT.OR P0, PT, R8, R205, P0 ;  /* 0x000000cd0800720c */ /* 0x000fe40000701670 */
[-C--:B------:R-:W-:Y:S02]  /*8920*/  ISETP.GE.AND P2, PT, R2, R202.reuse, PT ;  /* 0x000000ca0200720c */ /* 0x080fe40003f46270 */
[C---:B------:R-:W-:Y:S02]  /*8930*/  ISETP.GE.AND P3, PT, R8.reuse, R202, PT ;  /* 0x000000ca0800720c */ /* 0x040fe40003f66270 */
[----:B------:R-:W-:-:S02]  /*8940*/  IADD3 R4, R8, 0x9, RZ ;  /* 0x0000000908047810 */ /* 0x000fc40007ffe0ff */
[----:B------:R-:W-:Y:S02]  /*8950*/  ISETP.GE.AND P5, PT, R0, R204, PT ;  /* 0x000000cc0000720c */ /* 0x000fe40003fa6270 */
[----:B------:R-:W-:Y:S02]  /*8960*/  ISETP.LT.OR P6, PT, R2, R205, P6 ;  /* 0x000000cd0200720c */ /* 0x000fe400037c1670 */
[----:B------:R-:W-:Y:S02]  /*8970*/  FSEL R152, R152, -INF , !P0 ;  /* 0xff80000098987808 */ /* 0x000fe40004000000 */
[----:B------:R-:W-:Y:S02]  /*8980*/  ISETP.GE.AND P1, PT, R0, R202, PT ;  /* 0x000000ca0000720c */ /* 0x000fe40003f26270 */
[-C--:B------:R-:W-:Y:S02]  /*8990*/  ISETP.LT.OR P2, PT, R2, R203.reuse, P2 ;  /* 0x000000cb0200720c */ /* 0x080fe40001741670 */
[----:B------:R-:W-:-:S02]  /*89a0*/  ISETP.LT.OR P3, PT, R8, R203, P3 ;  /* 0x000000cb0800720c */ /* 0x000fc40001f61670 */
[----:B------:R-:W-:Y:S02]  /*89b0*/  IADD3 R2, R8, 0x10, RZ ;  /* 0x0000001008027810 */ /* 0x000fe40007ffe0ff */
[C---:B------:R-:W-:Y:S02]  /*89c0*/  ISETP.GE.AND P4, PT, R4.reuse, R204, PT ;  /* 0x000000cc0400720c */ /* 0x040fe40003f86270 */
[----:B------:R-:W-:Y:S02]  /*89d0*/  ISETP.GE.AND P0, PT, R4, R202, PT ;  /* 0x000000ca0400720c */ /* 0x000fe40003f06270 */
[----:B------:R-:W-:Y:S02]  /*89e0*/  ISETP.LT.OR P5, PT, R0, R205, P5 ;  /* 0x000000cd0000720c */ /* 0x000fe40002fa1670 */
[----:B------:R-:W-:Y:S02]  /*89f0*/  FSEL R6, R153, -INF , !P6 ;  /* 0xff80000099067808 */ /* 0x000fe40007000000 */
[----:B------:R-:W-:-:S02]  /*8a00*/  FMNMX.FTZ R13, R132, R152, !PT ;  /* 0x00000098840d7209 */ /* 0x000fc40007810000 */
[----:B------:R-:W-:Y:S02]  /*8a10*/  ISETP.LT.OR P1, PT, R0, R203, P1 ;  /* 0x000000cb0000720c */ /* 0x000fe40000f21670 */
[----:B------:R-:W-:Y:S02]  /*8a20*/  FSEL R0, R154, -INF , !P3 ;  /* 0xff8000009a007808 */ /* 0x000fe40005800000 */
[----:B------:R-:W-:Y:S02]  /*8a30*/  IADD3 R10, R8, 0x11, RZ ;  /* 0x00000011080a7810 */ /* 0x000fe40007ffe0ff */
[C---:B------:R-:W-:Y:S02]  /*8a40*/  ISETP.GE.AND P3, PT, R2.reuse, R204, PT ;  /* 0x000000cc0200720c */ /* 0x040fe40003f66270 */
[----:B------:R-:W-:Y:S02]  /*8a50*/  ISETP.GE.AND P6, PT, R2, R202, PT ;  /* 0x000000ca0200720c */ /* 0x000fe40003fc6270 */
[----:B------:R-:W-:-:S02]  /*8a60*/  ISETP.LT.OR P4, PT, R4, R205, P4 ;  /* 0x000000cd0400720c */ /* 0x000fc40002781670 */
[----:B------:R-:W-:Y:S02]  /*8a70*/  ISETP.LT.OR P0, PT, R4, R203, P0 ;  /* 0x000000cb0400720c */ /* 0x000fe40000701670 */
[----:B------:R-:W-:Y:S02]  /*8a80*/  FSEL R4, R148, -INF , !P5 ;  /* 0xff80000094047808 */ /* 0x000fe40006800000 */
[----:B------:R-:W-:Y:S02]  /*8a90*/  FMNMX.FTZ R13, R6, R13, !PT ;  /* 0x0000000d060d7209 */ /* 0x000fe40007810000 */
[----:B------:R-:W-:Y:S02]  /*8aa0*/  FSEL R5, R155, -INF , !P2 ;  /* 0xff8000009b057808 */ /* 0x000fe40005000000 */
[----:B------:R-:W-:Y:S02]  /*8ab0*/  IADD3 R9, R8, 0x18, RZ ;  /* 0x0000001808097810 */ /* 0x000fe40007ffe0ff */
[----:B------:R-:W-:-:S02]  /*8ac0*/  ISETP.GE.AND P2, PT, R10, R204, PT ;  /* 0x000000cc0a00720c */ /* 0x000fc40003f46270 */
[----:B------:R-:W-:Y:S02]  /*8ad0*/  ISETP.GE.AND P5, PT, R10, R202, PT ;  /* 0x000000ca0a00720c */ /* 0x000fe40003fa6270 */
[C---:B------:R-:W-:Y:S02]  /*8ae0*/  ISETP.LT.OR P3, PT, R2.reuse, R205, P3 ;  /* 0x000000cd0200720c */ /* 0x040fe40001f61670 */
[----:B------:R-:W-:Y:S02]  /*8af0*/  ISETP.LT.OR P6, PT, R2, R203, P6 ;  /* 0x000000cb0200720c */ /* 0x000fe400037c1670 */
[----:B------:R-:W-:Y:S02]  /*8b00*/  FSEL R7, R150, -INF , !P1 ;  /* 0xff80000096077808 */ /* 0x000fe40004800000 */
[----:B------:R-:W-:Y:S02]  /*8b10*/  FSEL R2, R149, -INF , !P4 ;  /* 0xff80000095027808 */ /* 0x000fe40006000000 */
[----:B------:R-:W-:-:S02]  /*8b20*/  FMNMX.FTZ R15, R4, R13, !PT ;  /* 0x0000000d040f7209 */ /* 0x000fc40007810000 */
[C---:B------:R-:W-:Y:S02]  /*8b30*/  ISETP.GE.AND P1, PT, R9.reuse, R204, PT ;  /* 0x000000cc0900720c */ /* 0x040fe40003f26270 */
[----:B------:R-:W-:Y:S02]  /*8b40*/  ISETP.GE.AND P4, PT, R9, R202, PT ;  /* 0x000000ca0900720c */ /* 0x000fe40003f86270 */
[C---:B------:R-:W-:Y:S02]  /*8b50*/  ISETP.LT.OR P2, PT, R10.reuse, R205, P2 ;  /* 0x000000cd0a00720c */ /* 0x040fe40001741670 */
[----:B------:R-:W-:Y:S02]  /*8b60*/  ISETP.LT.OR P5, PT, R10, R203, P5 ;  /* 0x000000cb0a00720c */ /* 0x000fe40002fa1670 */
[----:B------:R-:W-:Y:S02]  /*8b70*/  IADD3 R10, R8, 0x19, RZ ;  /* 0x00000019080a7810 */ /* 0x000fe40007ffe0ff */
[----:B------:R-:W-:-:S02]  /*8b80*/  FSEL R164, R144, -INF , !P3 ;  /* 0xff80000090a47808 */ /* 0x000fc40005800000 */
[----:B------:R-:W-:Y:S02]  /*8b90*/  FMNMX.FTZ R15, R2, R15, !PT ;  /* 0x0000000f020f7209 */ /* 0x000fe40007810000 */
[C---:B------:R-:W-:Y:S02]  /*8ba0*/  ISETP.LT.OR P1, PT, R9.reuse, R205, P1 ;  /* 0x000000cd0900720c */ /* 0x040fe40000f21670 */
[----:B------:R-:W-:Y:S02]  /*8bb0*/  ISETP.LT.OR P4, PT, R9, R203, P4 ;  /* 0x000000cb0900720c */ /* 0x000fe40002781670 */
[----:B------:R-:W-:Y:S02]  /*8bc0*/  FSEL R9, R151, -INF , !P0 ;  /* 0xff80000097097808 */ /* 0x000fe40004000000 */
[----:B------:R-:W-:Y:S02]  /*8bd0*/  IADD3 R11, R8, 0x20, RZ ;  /* 0x00000020080b7810 */ /* 0x000fe40007ffe0ff */
[----:B------:R-:W-:-:S02]  /*8be0*/  ISETP.GE.AND P0, PT, R10, R204, PT ;  /* 0x000000cc0a00720c */ /* 0x000fc40003f06270 */
[----:B------:R-:W-:Y:S02]  /*8bf0*/  ISETP.GE.AND P3, PT, R10, R202, PT ;  /* 0x000000ca0a00720c */ /* 0x000fe40003f66270 */
[----:B------:R-:W-:Y:S02]  /*8c00*/  FSEL R168, R145, -INF , !P2 ;  /* 0xff80000091a87808 */ /* 0x000fe40005000000 */
[----:B------:R-:W-:Y:S02]  /*8c10*/  FMNMX.FTZ R15, R164, R15, !PT ;  /* 0x0000000fa40f7209 */ /* 0x000fe40007810000 */
[----:B------:R-:W-:Y:S02]  /*8c20*/  FSEL R133, R146, -INF , !P6 ;  /* 0xff80000092857808 */ /* 0x000fe40007000000 */
[C---:B------:R-:W-:Y:S02]  /*8c30*/  ISETP.GE.AND P6, PT, R11.reuse, R204, PT ;  /* 0x000000cc0b00720c */ /* 0x040fe40003fc6270 */
[----:B------:R-:W-:-:S02]  /*8c40*/  ISETP.GE.AND P2, PT, R11, R202, PT ;  /* 0x000000ca0b00720c */ /* 0x000fc40003f46270 */
[C---:B------:R-:W-:Y:S02]  /*8c50*/  ISETP.LT.OR P0, PT, R10.reuse, R205, P0 ;  /* 0x000000cd0a00720c */ /* 0x040fe40000701670 */
[----:B------:R-:W-:Y:S02]  /*8c60*/  ISETP.LT.OR P3, PT, R10, R203, P3 ;  /* 0x000000cb0a00720c */ /* 0x000fe40001f61670 */
[----:B------:R-:W-:Y:S02]  /*8c70*/  IADD3 R10, R8, 0x21, RZ ;  /* 0x00000021080a7810 */ /* 0x000fe40007ffe0ff */
[----:B------:R-:W-:Y:S02]  /*8c80*/  FSEL R166, R140, -INF , !P1 ;  /* 0xff8000008ca67808 */ /* 0x000fe40004800000 */
[----:B------:R-:W-:Y:S02]  /*8c90*/  FMNMX.FTZ R15, R168, R15, !PT ;  /* 0x0000000fa80f7209 */ /* 0x000fe40007810000 */
[----:B------:R-:W-:-:S02]  /*8ca0*/  FMNMX.FTZ R14, R3, R0, !PT ;  /* 0x00000000030e7209 */ /* 0x000fc40007810000 */
[C---:B------:R-:W-:Y:S02]  /*8cb0*/  ISETP.LT.OR P6, PT, R11.reuse, R205, P6 ;  /* 0x000000cd0b00720c */ /* 0x040fe400037c1670 */
[----:B------:R-:W-:Y:S02]  /*8cc0*/  ISETP.LT.OR P2, PT, R11, R203, P2 ;  /* 0x000000cb0b00720c */ /* 0x000fe40001741670 */
[----:B------:R-:W-:Y:S02]  /*8cd0*/  FSEL R233, R147, -INF , !P5 ;  /* 0xff80000093e97808 */ /* 0x000fe40006800000 */
[----:B------:R-:W-:Y:S02]  /*8ce0*/  IADD3 R11, R8, 0x28, RZ ;  /* 0x00000028080b7810 */ /* 0x000fe40007ffe0ff */
[----:B------:R-:W-:Y:S02]  /*8cf0*/  ISETP.GE.AND P5, PT, R10, R204, PT ;  /* 0x000000cc0a00720c */ /* 0x000fe40003fa6270 */
[----:B------:R-:W-:-:S02]  /*8d00*/  FSEL R134, R141, -INF , !P0 ;  /* 0xff8000008d867808 */ /* 0x000fc40004000000 */
[----:B------:R-:W-:Y:S02]  /*8d10*/  FMNMX.FTZ R15, R166, R15, !PT ;  /* 0x0000000fa60f7209 */ /* 0x000fe40007810000 */
[----:B------:R-:W-:Y:S02]  /*8d20*/  FMNMX.FTZ R14, R5, R14, !PT ;  /* 0x0000000e050e7209 */ /* 0x000fe40007810000 */
[----:B------:R-:W-:Y:S02]  /*8d30*/  FSEL R135, R142, -INF , !P4 ;  /* 0xff8000008e877808 */ /* 0x000fe40006000000 */
[----:B------:R-:W-:Y:S02]  /*8d40*/  ISETP.GE.AND P4, PT, R11, R204, PT ;  /* 0x000000cc0b00720c */ /* 0x000fe40003f86270 */
[----:B------:R-:W-:Y:S02]  /*8d50*/  ISETP.LT.OR P5, PT, R10, R205, P5 ;  /* 0x000000cd0a00720c */ /* 0x000fe40002fa1670 */
[----:B------:R-:W-:-:S02]  /*8d60*/  IADD3 R13, R8, 0x29, RZ ;  /* 0x00000029080d7810 */ /* 0x000fc40007ffe0ff */
[----:B------:R-:W-:Y:S02]  /*8d70*/  FSEL R216, R136, -INF , !P6 ;  /* 0xff80000088d87808 */ /* 0x000fe40007000000 */
[----:B------:R-:W-:Y:S02]  /*8d80*/  FMNMX.FTZ R15, R134, R15, !PT ;  /* 0x0000000f860f7209 */ /* 0x000fe40007810000 */
[----:B------:R-:W-:Y:S02]  /*8d90*/  FMNMX.FTZ R14, R7, R14, !PT ;  /* 0x0000000e070e7209 */ /* 0x000fe40007810000 */
[----:B------:R-:W-:Y:S02]  /*8da0*/  ISETP.GE.AND P0, PT, R11, R202, PT ;  /* 0x000000ca0b00720c */ /* 0x000fe40003f06270 */
[----:B------:R-:W-:Y:S02]  /*8db0*/  FSEL R143, R143, -INF , !P3 ;  /* 0xff8000008f8f7808 */ /* 0x000fe40005800000 */
[----:B------:R-:W-:-:S02]  /*8dc0*/  ISETP.LT.OR P4, PT, R11, R205, P4 ;  /* 0x000000cd0b00720c */ /* 0x000fc40002781670 */
[----:B------:R-:W-:Y:S02]  /*8dd0*/  IADD3 R12, R8, 0x30, RZ ;  /* 0x00000030080c7810 */ /* 0x000fe40007ffe0ff */
[----:B------:R-:W-:Y:S02]  /*8de0*/  ISETP.GE.AND P3, PT, R13, R204, PT ;  /* 0x000000cc0d00720c */ /* 0x000fe40003f66270 */
[----:B------:R-:W-:Y:S02]  /*8df0*/  FSEL R214, R137, -INF , !P5 ;  /* 0xff80000089d67808 */ /* 0x000fe40006800000 */
[----:B------:R-:W-:Y:S02]  /*8e00*/  FMNMX.FTZ R15, R216, R15, !PT ;  /* 0x0000000fd80f7209 */ /* 0x000fe40007810000 */
[----:B------:R-:W-:Y:S02]  /*8e10*/  FMNMX.FTZ R14, R9, R14, !PT ;  /* 0x0000000e090e7209 */ /* 0x000fe40007810000 */
[----:B------:R-:W-:-:S02]  /*8e20*/  ISETP.LT.OR P0, PT, R11, R203, P0 ;  /* 0x000000cb0b00720c */ /* 0x000fc40000701670 */
[----:B------:R-:W-:Y:S02]  /*8e30*/  ISETP.GE.AND P1, PT, R10, R202, PT ;  /* 0x000000ca0a00720c */ /* 0x000fe40003f26270 */
[----:B------:R-:W-:Y:S02]  /*8e40*/  IADD3 R11, R8, 0x31, RZ ;  /* 0x00000031080b7810 */ /* 0x000fe40007ffe0ff */
[----:B------:R-:W-:Y:S02]  /*8e50*/  ISETP.GE.AND P6, PT, R12, R204, PT ;  /* 0x000000cc0c00720c */ /* 0x000fe40003fc6270 */
[----:B------:R-:W-:Y:S02]  /*8e60*/  ISETP.LT.OR P3, PT, R13, R205, P3 ;  /* 0x000000cd0d00720c */ /* 0x000fe40001f61670 */
[----:B------:R-:W-:Y:S02]  /*8e70*/  FSEL R140, R32, -INF , !P4 ;  /* 0xff800000208c7808 */ /* 0x000fe40006000000 */
[----:B------:R-:W-:-:S02]  /*8e80*/  FMNMX.FTZ R15, R214, R15, !PT ;  /* 0x0000000fd60f7209 */ /* 0x000fc40007810000 */
[----:B------:R-:W-:Y:S02]  /*8e90*/  FMNMX.FTZ R14, R133, R14, !PT ;  /* 0x0000000e850e7209 */ /* 0x000fe40007810000 */
[----:B------:R-:W-:Y:S02]  /*8ea0*/  ISETP.LT.OR P1, PT, R10, R203, P1 ;  /* 0x000000cb0a00720c */ /* 0x000fe40000f21670 */
[----:B------:R-:W-:Y:S02]  /*8eb0*/  ISETP.GE.AND P5, PT, R11, R204, PT ;  /* 0x000000cc0b00720c */ /* 0x000fe40003fa6270 */
[----:B------:R-:W-:Y:S02]  /*8ec0*/  FSEL R142, R33, -INF , !P3 ;  /* 0xff800000218e7808 */ /* 0x000fe40005800000 */
[----:B------:R-:W-:Y:S02]  /*8ed0*/  ISETP.LT.OR P6, PT, R12, R205, P6 ;  /* 0x000000cd0c00720c */ /* 0x000fe400037c1670 */
[----:B------:R-:W-:-:S02]  /*8ee0*/  FMNMX.FTZ R15, R140, R15, !PT ;  /* 0x0000000f8c0f7209 */ /* 0x000fc40007810000 */
[----:B------:R-:W-:Y:S02]  /*8ef0*/  IADD3 R10, R8, 0x38, RZ ;  /* 0x00000038080a7810 */ /* 0x000fe40007ffe0ff */
[----:B------:R-:W-:Y:S02]  /*8f00*/  FMNMX.FTZ R14, R233, R14, !PT ;  /* 0x0000000ee90e7209 */ /* 0x000fe40007810000 */
[----:B------:R-:W-:Y:S02]  /*8f10*/  ISETP.LT.OR P5, PT, R11, R205, P5 ;  /* 0x000000cd0b00720c */ /* 0x000fe40002fa1670 */
[----:B------:R-:W-:Y:S02]  /*8f20*/  FSEL R162, R28, -INF , !P6 ;  /* 0xff8000001ca27808 */ /* 0x000fe40007000000 */
[----:B------:R-:W-:Y:S02]  /*8f30*/  FMNMX.FTZ R15, R142, R15, !PT ;  /* 0x0000000f8e0f7209 */ /* 0x000fe40007810000 */
[----:B------:R-:W-:-:S02]  /*8f40*/  IADD3 R8, R8, 0x39, RZ ;  /* 0x0000003908087810 */ /* 0x000fc40007ffe0ff */
[----:B------:R-:W-:Y:S02]  /*8f50*/  ISETP.GE.AND P4, PT, R10, R204, PT ;  /* 0x000000cc0a00720c */ /* 0x000fe40003f86270 */
[----:B------:R-:W-:Y:S02]  /*8f60*/  FMNMX.FTZ R14, R135, R14, !PT ;  /* 0x0000000e870e7209 */ /* 0x000fe40007810000 */
[----:B------:R-:W-:Y:S02]  /*8f70*/  FSEL R151, R29, -INF , !P5 ;  /* 0xff8000001d977808 */ /* 0x000fe40006800000 */
[----:B------:R-:W-:Y:S02]  /*8f80*/  FMNMX.FTZ R16, R162, R15, !PT ;  /* 0x0000000fa2107209 */ /* 0x000fe40007810000 */
[----:B------:R-:W-:Y:S02]  /*8f90*/  ISETP.GE.AND P3, PT, R8, R204, PT ;  /* 0x000000cc0800720c */ /* 0x000fe40003f66270 */
[----:B------:R-:W-:-:S02]  /*8fa0*/  ISETP.LT.OR P4, PT, R10, R205, P4 ;  /* 0x000000cd0a00720c */ /* 0x000fc40002781670 */
[----:B------:R-:W-:Y:S02]  /*8fb0*/  FSEL R141, R138, -INF , !P2 ;  /* 0xff8000008a8d7808 */ /* 0x000fe40005000000 */
[----:B------:R-:W-:Y:S02]  /*8fc0*/  FMNMX.FTZ R14, R143, R14, !PT ;  /* 0x0000000e8f0e7209 */ /* 0x000fe40007810000 */
[----:B------:R-:W-:Y:S02]  /*8fd0*/  FSEL R217, R139, -INF , !P1 ;  /* 0xff8000008bd97808 */ /* 0x000fe40004800000 */
[----:B------:R-:W-:Y:S02]  /*8fe0*/  FMNMX.FTZ R15, R151, R16, !PT ;  /* 0x00000010970f7209 */ /* 0x000fe40007810000 */
[----:B------:R-:W-:Y:S02]  /*8ff0*/  ISETP.GE.AND P1, PT, R12, R202, PT ;  /* 0x000000ca0c00720c */ /* 0x000fe40003f26270 */
[----:B------:R-:W-:-:S02]  /*9000*/  ISETP.LT.OR P3, PT, R8, R205, P3 ;  /* 0x000000cd0800720c */ /* 0x000fc40001f61670 */
[----:B------:R-:W-:Y:S02]  /*9010*/  FSEL R150, R24, -INF , !P4 ;  /* 0xff80000018967808 */ /* 0x000fe40006000000 */
[----:B------:R-:W-:Y:S02]  /*9020*/  ISETP.GE.AND P2, PT, R13, R202, PT ;  /* 0x000000ca0d00720c */ /* 0x000fe40003f46270 */
[----:B------:R-:W-:Y:S02]  /*9030*/  FMNMX.FTZ R16, R141, R14, !PT ;  /* 0x0000000e8d107209 */ /* 0x000fe40007810000 */
[----:B------:R-:W-:Y:S02]  /*9040*/  ISETP.LT.OR P1, PT, R12, R203, P1 ;  /* 0x000000cb0c00720c */ /* 0x000fe40000f21670 */
[----:B------:R-:W-:Y:S02]  /*9050*/  FSEL R148, R25, -INF , !P3 ;  /* 0xff80000019947808 */ /* 0x000fe40005800000 */
[----:B------:R-:W-:-:S02]  /*9060*/  FMNMX.FTZ R15, R150, R15, !PT ;  /* 0x0000000f960f7209 */ /* 0x000fc40007810000 */
[----:B------:R-:W-:Y:S02]  /*9070*/  ISETP.LT.OR P2, PT, R13, R203, P2 ;  /* 0x000000cb0d00720c */ /* 0x000fe40001741670 */
[----:B------:R-:W-:Y:S02]  /*9080*/  FSEL R219, R34, -INF , !P0 ;  /* 0xff80000022db7808 */ /* 0x000fe40004000000 */
[----:B------:R-:W-:Y:S02]  /*9090*/  FMNMX.FTZ R12, R217, R16, !PT ;  /* 0x00000010d90c7209 */ /* 0x000fe40007810000 */
[----:B------:R-:W-:Y:S02]  /*90a0*/  FMNMX.FTZ R14, R148, R15, !PT ;  /* 0x0000000f940e7209 */ /* 0x000fe40007810000 */
[----:B------:R-:W-:Y:S02]  /*90b0*/  ISETP.GE.AND P0, PT, R11, R202, PT ;  /* 0x000000ca0b00720c */ /* 0x000fe40003f06270 */
[----:B------:R-:W-:Y:S01]  /*90c0*/  FSEL R209, R35, -INF , !P2 ;  /* 0xff80000023d17808 */ /* 0x000fe20005000000 */
[----:B------:R-:W1:Y:S01]  /*90d0*/  SHFL.BFLY PT, R13, R14, 0x2, 0x1f ;  /* 0x0c401f000e0d7f89 */ /* 0x000e6200000e0000 */
[----:B------:R-:W-:-:S02]  /*90e0*/  FMNMX.FTZ R12, R219, R12, !PT ;  /* 0x0000000cdb0c7209 */ /* 0x000fc40007810000 */
[----:B------:R-:W-:Y:S02]  /*90f0*/  ISETP.GE.AND P2, PT, R10, R202, PT ;  /* 0x000000ca0a00720c */ /* 0x000fe40003f46270 */
[-C--:B------:R-:W-:Y:S02]  /*9100*/  ISETP.LT.OR P0, PT, R11, R203.reuse, P0 ;  /* 0x000000cb0b00720c */ /* 0x080fe40000701670 */
[----:B------:R-:W-:Y:S02]  /*9110*/  FSEL R149, R30, -INF , !P1 ;  /* 0xff8000001e957808 */ /* 0x000fe40004800000 */
[----:B------:R-:W-:Y:S02]  /*9120*/  FMNMX.FTZ R12, R209, R12, !PT ;  /* 0x0000000cd10c7209 */ /* 0x000fe40007810000 */
[----:B------:R-:W-:Y:S02]  /*9130*/  ISETP.GE.AND P1, PT, R8, R202, PT ;  /* 0x000000ca0800720c */ /* 0x000fe40003f26270 */
[----:B------:R-:W-:-:S02]  /*9140*/  ISETP.LT.OR P2, PT, R10, R203, P2 ;  /* 0x000000cb0a00720c */ /* 0x000fc40001741670 */
[----:B------:R-:W-:Y:S02]  /*9150*/  FSEL R144, R31, -INF , !P0 ;  /* 0xff8000001f907808 */ /* 0x000fe40004000000 */
[----:B------:R-:W-:Y:S01]  /*9160*/  FMNMX.FTZ R11, R149, R12, !PT ;  /* 0x0000000c950b7209 */ /* 0x000fe20007810000 */
[----:B------:R-:W-:Y:S01]  /*9170*/  LDSM.16.MT88.4 R28, [R185+0xc000] ;  /* 0x00c00000b91c783b */ /* 0x000fe20000004200 */
[----:B------:R-:W-:Y:S02]  /*9180*/  ISETP.LT.OR P1, PT, R8, R203, P1 ;  /* 0x000000cb0800720c */ /* 0x000fe40000f21670 */
[----:B------:R-:W-:Y:S02]  /*9190*/  FSEL R145, R26, -INF , !P2 ;  /* 0xff8000001a917808 */ /* 0x000fe40005000000 */
[----:B------:R-:W-:Y:S01]  /*91a0*/  FMNMX.FTZ R8, R144, R11, !PT ;  /* 0x0000000b90087209 */ /* 0x000fe20007810000 */
[----:B------:R-:W-:Y:S01]  /*91b0*/  IMAD.U32 R11, RZ, RZ, UR23 ;  /* 0x00000017ff0b7e24 */ /* 0x000fe2000f8e00ff */
[----:B------:R-:W-:-:S02]  /*91c0*/  FSEL R147, R27, -INF , !P1 ;  /* 0xff8000001b937808 */ /* 0x000fc40004800000 */
[----:B------:R-:W-:Y:S02]  /*91d0*/  FMNMX.FTZ R8, R145, R8, !PT ;  /* 0x0000000891087209 */ /* 0x000fe40007810000 */
[----:B-1----:R-:W-:Y:S02]  /*91e0*/  FMNMX.FTZ R13, R14, R13, !PT ;  /* 0x0000000d0e0d7209 */ /* 0x002fe40007810000 */
[----:B------:R-:W-:Y:S02]  /*91f0*/  FMNMX.FTZ R10, R147, R8, !PT ;  /* 0x00000008930a7209 */ /* 0x000fe40007810000 */
[----:B------:R-:W-:Y:S01]  /*9200*/  LOP3.LUT R224, R227, UR5, R230, 0x96, !PT ;  /* 0x00000005e3e07c12 */ /* 0x000fe2000f8e96e6 */
[----:B------:R-:W1:Y:S01]  /*9210*/  SHFL.BFLY PT, R158, R13, 0x1, 0x1f ;  /* 0x0c201f000d9e7f89 */ /* 0x000e6200000e0000 */
[----:B--2---:R-:W-:Y:S01]  /*9220*/  PRMT R161, R161, 0x7054, R161 ;  /* 0x00007054a1a17816 */ /* 0x004fe200000000a1 */
[----:B------:R-:W-:Y:S02]  /*9230*/  UIADD3 UR5, UR23, 0x646e171e, URZ ;  /* 0x646e171e17057890 */ /* 0x000fe4000fffe03f */
[----:B------:R-:W2:Y:S01]  /*9240*/  SHFL.BFLY PT, R15, R10, 0x2, 0x1f ;  /* 0x0c401f000a0f7f89 */ /* 0x000ea200000e0000 */
[----:B------:R-:W-:Y:S01]  /*9250*/  IMAD.WIDE.U32 R224, R224, -0x326172a9, RZ ;  /* 0xcd9e8d57e0e07825 */ /* 0x000fe200078e00ff */
[----:B-1----:R-:W-:-:S02]  /*9260*/  FMNMX.FTZ R158, R13, R158, !PT ;  /* 0x0000009e0d9e7209 */ /* 0x002fc40007810000 */
[----:B--2---:R-:W-:-:S03]  /*9270*/  FMNMX.FTZ R8, R10, R15, !PT ;  /* 0x0000000f0a087209 */ /* 0x004fc60007810000 */
[C---:B------:R-:W-:Y:S01]  /*9280*/  FMUL.FTZ R163, R158.reuse, c[0x0][0x23c] ;  /* 0x00008f009ea37a20 */ /* 0x040fe20000410000 */
[----:B------:R-:W-:Y:S01]  /*9290*/  LOP3.LUT R10, R231, UR30, R11, 0x96, !PT ;  /* 0x0000001ee70a7c12 */ /* 0x000fe2000f8e960b */
[----:B------:R-:W-:Y:S01]  /*92a0*/  LDSM.16.MT88.4 R12, [R188+0xc000] ;  /* 0x00c00000bc0c783b */ /* 0x000fe20000004200 */
[----:B------:R-:W-:Y:S01]  /*92b0*/  FSETP.NEU.FTZ.AND P1, PT, R158, -INF , PT ;  /* 0xff8000009e00780b */ /* 0x000fe20003f3d000 */
[----:B------:R-:W-:Y:S02]  /*92c0*/  UIADD3 UR30, UR30, 0x1, URZ ;  /* 0x000000011e1e7890 */ /* 0x000fe4000fffe03f */
[----:B------:R-:W1:Y:S01]  /*92d0*/  SHFL.BFLY PT, R157, R8, 0x1, 0x1f ;  /* 0x0c201f00089d7f89 */ /* 0x000e6200000e0000 */
[----:B------:R-:W-:Y:S01]  /*92e0*/  IMAD.WIDE.U32 R136, R10, -0x326172a9, RZ ;  /* 0xcd9e8d570a887825 */ /* 0x000fe200078e00ff */
[----:B------:R-:W-:-:S04]  /*92f0*/  FSEL R163, R163, RZ, P1 ;  /* 0x000000ffa3a37208 */ /* 0x000fc80000800000 */
[----:B------:R-:W-:Y:S01]  /*9300*/  LOP3.LUT R10, R137, UR4, R228, 0x96, !PT ;  /* 0x00000004890a7c12 */ /* 0x000fe2000f8e96e4 */
[--C-:B------:R-:W-:Y:S01]  /*9310*/  FFMA.FTZ R155, R6, c[0x0][0x23c], -R163.reuse ;  /* 0x00008f00069b7a23 */ /* 0x100fe200000108a3 */
[----:B------:R-:W-:Y:S01]  /*9320*/  LOP3.LUT R136, R225, UR29, R136, 0x96, !PT ;  /* 0x0000001de1887c12 */ /* 0x000fe2000f8e9688 */
[----:B------:R-:W-:Y:S02]  /*9330*/  FFMA.FTZ R154, R4, c[0x0][0x23c], -R163 ;  /* 0x00008f00049a7a23 */ /* 0x000fe400000108a3 */
[----:B------:R-:W-:Y:S02]  /*9340*/  IMAD.WIDE.U32 R10, R10, -0x2daee0ad, RZ ;  /* 0xd2511f530a0a7825 */ /* 0x000fe400078e00ff */
[----:B------:R-:W-:Y:S02]  /*9350*/  MUFU.EX2 R155, R155 ;  /* 0x0000009b009b7308 */ /* 0x000fe40000000800 */
[----:B------:R-:W-:Y:S01]  /*9360*/  IMAD.WIDE.U32 R136, R136, -0x2daee0ad, RZ ;  /* 0xd2511f5388887825 */ /* 0x000fe200078e00ff */
[----:B------:R-:W-:-:S03]  /*9370*/  LOP3.LUT R6, R11, UR28, R226, 0x96, !PT ;  /* 0x0000001c0b067c12 */ /* 0x000fc6000f8e96e2 */
[----:B------:R-:W-:Y:S01]  /*9380*/  FFMA.FTZ R156, R152, c[0x0][0x23c], -R163 ;  /* 0x00008f00989c7a23 */ /* 0x000fe200000108a3 */
[----:B------:R-:W-:Y:S01]  /*9390*/  LOP3.LUT R138, R137, UR26, R10, 0x96, !PT ;  /* 0x0000001a898a7c12 */ /* 0x000fe2000f8e960a */
[----:B------:R-:W-:Y:S01]  /*93a0*/  IMAD.WIDE.U32 R170, R6, -0x326172a9, RZ ;  /* 0xcd9e8d5706aa7825 */ /* 0x000fe200078e00ff */
[----:B------:R-:W-:Y:S01]  /*93b0*/  MUFU.EX2 R154, R154 ;  /* 0x0000009a009a7308 */ /* 0x000fe20000000800 */
[----:B-1----:R-:W-:Y:S02]  /*93c0*/  FMNMX.FTZ R157, R8, R157, !PT ;  /* 0x0000009d089d7209 */ /* 0x002fe40007810000 */
[----:B------:R-:W-:Y:S01]  /*93d0*/  IMAD.WIDE.U32 R138, R138, -0x326172a9, RZ ;  /* 0xcd9e8d578a8a7825 */ /* 0x000fe200078e00ff */
[----:B------:R-:W-:Y:S02]  /*93e0*/  LOP3.LUT R4, R171, UR27, R224, 0x96, !PT ;  /* 0x0000001bab047c12 */ /* 0x000fe4000f8e96e0 */
[C---:B------:R-:W-:Y:S01]  /*93f0*/  FSETP.NEU.FTZ.AND P0, PT, R157.reuse, -INF , PT ;  /* 0xff8000009d00780b */ /* 0x040fe20003f1d000 */
[----:B------:R-:W-:Y:S01]  /*9400*/  FMUL.FTZ R146, R157, c[0x0][0x23c] ;  /* 0x00008f009d927a20 */ /* 0x000fe20000410000 */
[----:B------:R-:W-:Y:S01]  /*9410*/  LOP3.LUT R170, R139, UR25, R170, 0x96, !PT ;  /* 0x000000198baa7c12 */ /* 0x000fe2000f8e96aa */
[----:B------:R-:W-:Y:S01]  /*9420*/  IMAD.WIDE.U32 R10, R4, -0x2daee0ad, RZ ;  /* 0xd2511f53040a7825 */ /* 0x000fe200078e00ff */
[----:B------:R-:W-:Y:S01]  /*9430*/  FSEL R8, R157, RZ, P0 ;  /* 0x000000ff9d087208 */ /* 0x000fe20000000000 */
[----:B------:R-:W-:Y:S01]  /*9440*/  MUFU.EX2 R156, R156 ;  /* 0x0000009c009c7308 */ /* 0x000fe20000000800 */
[----:B------:R-:W-:Y:S01]  /*9450*/  FSEL R146, R146, RZ, P0 ;  /* 0x000000ff92927208 */ /* 0x000fe20000000000 */
[----:B------:R-:W-:Y:S01]  /*9460*/  IMAD.WIDE.U32 R170, R170, -0x2daee0ad, RZ ;  /* 0xd2511f53aaaa7825 */ /* 0x000fe200078e00ff */
[----:B------:R-:W-:-:S03]  /*9470*/  LOP3.LUT R136, R11, UR24, R136, 0x96, !PT ;  /* 0x000000180b887c12 */ /* 0x000fc6000f8e9688 */
[----:B------:R-:W-:Y:S01]  /*9480*/  FFMA.FTZ R152, R0, c[0x0][0x23c], -R146 ;  /* 0x00008f0000987a23 */ /* 0x000fe20000010892 */
[----:B------:R-:W-:Y:S01]  /*9490*/  LOP3.LUT R0, R171, UR15, R10, 0x96, !PT ;  /* 0x0000000fab007c12 */ /* 0x000fe2000f8e960a */
[----:B------:R-:W-:Y:S02]  /*94a0*/  FADD.FTZ R3, R3, -R8 ;  /* 0x8000000803037221 */ /* 0x000fe40000010000 */
[----:B------:R-:W-:Y:S02]  /*94b0*/  FFMA.FTZ R153, R2, c[0x0][0x23c], -R163 ;  /* 0x00008f0002997a23 */ /* 0x000fe400000108a3 */
[----:B------:R-:W-:Y:S01]  /*94c0*/  IMAD.WIDE.U32 R10, R0, -0x326172a9, RZ ;  /* 0xcd9e8d57000a7825 */ /* 0x000fe200078e00ff */
[----:B------:R-:W-:Y:S03]  /*94d0*/  MUFU.EX2 R152, R152 ;  /* 0x0000009800987308 */ /* 0x000fe60000000800 */
[----:B------:R-:W-:Y:S01]  /*94e0*/  FFMA.FTZ R0, R7, c[0x0][0x23c], -R146 ;  /* 0x00008f0007007a23 */ /* 0x000fe20000010892 */
[----:B------:R-:W-:Y:S01]  /*94f0*/  FSEL R7, R158, RZ, P1 ;  /* 0x000000ff9e077208 */ /* 0x000fe20000800000 */
[----:B------:R-:W-:Y:S01]  /*9500*/  FMUL.FTZ R3, R3, c[0x0][0x23c] ;  /* 0x00008f0003037a20 */ /* 0x000fe20000410000 */
[----:B------:R-:W-:Y:S01]  /*9510*/  SHF.R.U32.HI R4, RZ, 0x10, R10 ;  /* 0x00000010ff047819 */ /* 0x000fe2000001160a */
[----:B------:R-:W-:Y:S01]  /*9520*/  IMAD.WIDE.U32 R136, R136, -0x326172a9, RZ ;  /* 0xcd9e8d5788887825 */ /* 0x000fe200078e00ff */
[----:B------:R-:W-:Y:S01]  /*9530*/  MUFU.EX2 R153, R153 ;  /* 0x0000009900997308 */ /* 0x000fe20000000800 */
[----:B------:R-:W-:-:S02]  /*9540*/  LOP3.LUT R6, R10, 0xff, RZ, 0xc0, !PT ;  /* 0x000000ff0a067812 */ /* 0x000fc400078ec0ff */
[----:B------:R-:W-:Y:S02]  /*9550*/  FADD.FTZ R160, R132, -R7 ;  /* 0x8000000784a07221 */ /* 0x000fe40000010000 */
[----:B------:R-:W-:Y:S01]  /*9560*/  FFMA.FTZ R2, R5, c[0x0][0x23c], -R146 ;  /* 0x00008f0005027a23 */ /* 0x000fe20000010892 */
[----:B------:R-:W-:Y:S01]  /*9570*/  LOP3.LUT R5, R11, UR8, R136, 0x96, !PT ;  /* 0x000000080b057c12 */ /* 0x000fe2000f8e9688 */
[----:B------:R-:W-:Y:S01]  /*9580*/  FMUL.FTZ R160, R160, c[0x0][0x23c] ;  /* 0x00008f00a0a07a20 */ /* 0x000fe20000410000 */
[----:B------:R-:W1:Y:S01]  /*9590*/  MUFU.EX2 R3, R3 ;  /* 0x0000000300037308 */ /* 0x000e620000000800 */
[--C-:B------:R-:W-:Y:S01]  /*95a0*/  FFMA.FTZ R159, R9, c[0x0][0x23c], -R146.reuse ;  /* 0x00008f00099f7a23 */ /* 0x100fe20000010892 */
[----:B------:R-:W-:Y:S01]  /*95b0*/  LOP3.LUT R11, R10, 0xffff, RZ, 0xc0, !PT ;  /* 0x0000ffff0a0b7812 */ /* 0x000fe200078ec0ff */
[----:B------:R-:W-:Y:S01]  /*95c0*/  FFMA.FTZ R167, R168, c[0x0][0x23c], -R163 ;  /* 0x00008f00a8a77a23 */ /* 0x000fe200000108a3 */
[----:B------:R-:W-:Y:S01]  /*95d0*/  LOP3.LUT R7, R5, 0xffff, RZ, 0xc0, !PT ;  /* 0x0000ffff05077812 */ /* 0x000fe200078ec0ff */
[--C-:B------:R-:W-:Y:S01]  /*95e0*/  FFMA.FTZ R168, R135, c[0x0][0x23c], -R146.reuse ;  /* 0x00008f0087a87a23 */ /* 0x100fe20000010892 */
[----:B------:R-:W-:Y:S01]  /*95f0*/  SHF.R.U32.HI R8, RZ, 0x10, R5 ;  /* 0x00000010ff087819 */ /* 0x000fe20000011605 */
[----:B------:R-:W-:Y:S01]  /*9600*/  FFMA.FTZ R171, R143, c[0x0][0x23c], -R146 ;  /* 0x00008f008fab7a23 */ /* 0x000fe20000010892 */
[----:B------:R-:W2:Y:S01]  /*9610*/  MUFU.EX2 R160, R160 ;  /* 0x000000a000a07308 */ /* 0x000ea20000000800 */
[----:B------:R-:W-:Y:S01]  /*9620*/  LOP3.LUT R9, R4, 0xff, RZ, 0xc0, !PT ;  /* 0x000000ff04097812 */ /* 0x000fe200078ec0ff */
[--C-:B------:R-:W-:Y:S01]  /*9630*/  FFMA.FTZ R164, R164, c[0x0][0x23c], -R163.reuse ;  /* 0x00008f00a4a47a23 */ /* 0x100fe200000108a3 */
[----:B------:R-:W-:Y:S01]  /*9640*/  LOP3.LUT R4, R5, 0xff, RZ, 0xc0, !PT ;  /* 0x000000ff05047812 */ /* 0x000fe200078ec0ff */
[----:B------:R-:W-:Y:S01]  /*9650*/  FFMA.FTZ R166, R166, c[0x0][0x23c], -R163 ;  /* 0x00008f00a6a67a23 */ /* 0x000fe200000108a3 */
[----:B------:R-:W-:Y:S01]  /*9660*/  SHF.R.U32.HI R11, RZ, 0x8, R11 ;  /* 0x00000008ff0b7819 */ /* 0x000fe2000001160b */
[----:B------:R-:W-:Y:S01]  /*9670*/  FFMA.FTZ R165, R134, c[0x0][0x23c], -R163 ;  /* 0x00008f0086a57a23 */ /* 0x000fe200000108a3 */
[----:B------:R-:W-:Y:S01]  /*9680*/  SHF.R.U32.HI R10, RZ, 0x18, R10 ;  /* 0x00000018ff0a7819 */ /* 0x000fe2000001160a */
[-C--:B-1----:R-:W-:Y:S01]  /*9690*/  FMUL.FTZ R34, R110, R3.reuse ;  /* 0x000000036e227220 */ /* 0x082fe20000410000 */
[----:B------:R-:W1:Y:S01]  /*96a0*/  MUFU.EX2 R2, R2 ;  /* 0x0000000200027308 */ /* 0x000e620000000800 */
[-C--:B------:R-:W-:Y:S01]  /*96b0*/  FMUL.FTZ R35, R111, R3.reuse ;  /* 0x000000036f237220 */ /* 0x080fe20000410000 */
[----:B------:R-:W-:Y:S01]  /*96c0*/  SHF.R.U32.HI R5, RZ, 0x18, R5 ;  /* 0x00000018ff057819 */ /* 0x000fe20000011605 */
[-C--:B------:R-:W-:Y:S01]  /*96d0*/  FMUL.FTZ R26, R114, R3.reuse ;  /* 0x00000003721a7220 */ /* 0x080fe20000410000 */
[----:B------:R-:W-:Y:S01]  /*96e0*/  SHF.R.U32.HI R7, RZ, 0x8, R7 ;  /* 0x00000008ff077819 */ /* 0x000fe20000011607 */
[----:B------:R-:W-:Y:S01]  /*96f0*/  FMUL.FTZ R27, R115, R3 ;  /* 0x00000003731b7220 */ /* 0x000fe20000410000 */
[----:B------:R-:W-:Y:S01]  /*9700*/  LOP3.LUT R8, R8, 0xff, RZ, 0xc0, !PT ;  /* 0x000000ff08087812 */ /* 0x000fe200078ec0ff */
[-C--:B--2---:R-:W-:Y:S01]  /*9710*/  FMUL.FTZ R32, R108, R160.reuse ;  /* 0x000000a06c207220 */ /* 0x084fe20000410000 */
[----:B------:R-:W-:Y:S01]  /*9720*/  MUFU.EX2 R0, R0 ;  /* 0x0000000000007308 */ /* 0x000fe20000000800 */
[-C--:B------:R-:W-:Y:S01]  /*9730*/  FMUL.FTZ R33, R109, R160.reuse ;  /* 0x000000a06d217220 */ /* 0x080fe20000410000 */
[----:B------:R-:W-:Y:S01]  /*9740*/  PRMT R6, R6, 0x5410, R11 ;  /* 0x0000541006067816 */ /* 0x000fe2000000000b */
[----:B------:R-:W2:Y:S01]  /*9750*/  LDSM.16.MT88.4 R108, [R188+0xe000] ;  /* 0x00e00000bc6c783b */ /* 0x000ea20000004200 */
[-C--:B------:R-:W-:Y:S01]  /*9760*/  FMUL.FTZ R24, R112, R160.reuse ;  /* 0x000000a070187220 */ /* 0x080fe20000410000 */
[----:B------:R-:W-:Y:S01]  /*9770*/  PRMT R10, R9, 0x5410, R10 ;  /* 0x00005410090a7816 */ /* 0x000fe2000000000a */
[----:B------:R-:W-:Y:S01]  /*9780*/  FMUL.FTZ R25, R113, R160 ;  /* 0x000000a071197220 */ /* 0x000fe20000410000 */
[----:B------:R-:W-:Y:S01]  /*9790*/  PRMT R4, R4, 0x5410, R7 ;  /* 0x0000541004047816 */ /* 0x000fe20000000007 */
[----:B------:R-:W3:Y:S01]  /*97a0*/  MUFU.EX2 R159, R159 ;  /* 0x0000009f009f7308 */ /* 0x000ee20000000800 */
[----:B------:R-:W4:Y:S01]  /*97b0*/  LDSM.16.MT88.4 R112, [R186+0xe000] ;  /* 0x00e00000ba70783b */ /* 0x000f220000004200 */
[----:B------:R-:W-:Y:S01]  /*97c0*/  PRMT R8, R8, 0x5410, R5 ;  /* 0x0000541008087816 */ /* 0x000fe20000000005 */
[--C-:B------:R-:W-:Y:S01]  /*97d0*/  HSET2.LE.AND R6, R6, R161.reuse, PT ;  /* 0x000000a106067233 */ /* 0x100fe20003803000 */
[----:B------:R-:W-:Y:S01]  /*97e0*/  F2FP.PACK_AB R11, R153, R154 ;  /* 0x0000009a990b723e */ /* 0x000fe200000000ff */
[--C-:B------:R-:W-:Y:S01]  /*97f0*/  HSET2.LE.AND R7, R10, R161.reuse, PT ;  /* 0x000000a10a077233 */ /* 0x100fe20003803000 */
[----:B------:R-:W-:Y:S01]  /*9800*/  F2FP.PACK_AB R9, R155, R156 ;  /* 0x0000009c9b09723e */ /* 0x000fe200000000ff */
[--C-:B------:R-:W-:Y:S01]  /*9810*/  HSET2.LE.AND R4, R4, R161.reuse, PT ;  /* 0x000000a104047233 */ /* 0x100fe20003803000 */
[----:B------:R-:W-:Y:S01]  /*9820*/  LOP3.LUT R6, R6, R11, RZ, 0xc0, !PT ;  /* 0x0000000b06067212 */ /* 0x000fe200078ec0ff */
[----:B------:R-:W-:Y:S01]  /*9830*/  HSET2.LE.AND R5, R8, R161, PT ;  /* 0x000000a108057233 */ /* 0x000fe20003803000 */
[----:B-1----:R-:W-:Y:S01]  /*9840*/  F2FP.PACK_AB R8, R2, R152 ;  /* 0x000000980208723e */ /* 0x002fe200000000ff */
[-C--:B------:R-:W-:Y:S01]  /*9850*/  FMUL.FTZ R36, R36, R160.reuse ;  /* 0x000000a024247220 */ /* 0x080fe20000410000 */
[----:B------:R-:W-:Y:S01]  /*9860*/  LOP3.LUT R4, R4, R9, RZ, 0xc0, !PT ;  /* 0x0000000904047212 */ /* 0x000fe200078ec0ff */
[----:B------:R-:W-:Y:S01]  /*9870*/  FMUL.FTZ R37, R37, R160 ;  /* 0x000000a025257220 */ /* 0x000fe20000410000 */
[----:B------:R-:W-:Y:S01]  /*9880*/  LOP3.LUT R5, R5, R8, RZ, 0xc0, !PT ;  /* 0x0000000805057212 */ /* 0x000fe200078ec0ff */
[-C--:B------:R-:W-:Y:S01]  /*9890*/  FMUL.FTZ R38, R38, R3.reuse ;  /* 0x0000000326267220 */ /* 0x080fe20000410000 */
[----:B---3--:R-:W-:Y:S01]  /*98a0*/  F2FP.PACK_AB R10, R159, R0 ;  /* 0x000000009f0a723e */ /* 0x008fe200000000ff */
[-C--:B------:R-:W-:Y:S01]  /*98b0*/  FMUL.FTZ R39, R39, R3.reuse ;  /* 0x0000000327277220 */ /* 0x080fe20000410000 */
[----:B------:R-:W-:Y:S01]  /*98c0*/  LOP3.LUT R136, R137, UR16, R138, 0x96, !PT ;  /* 0x0000001089887c12 */ /* 0x000fe2000f8e968a */
[----:B------:R-:W-:Y:S01]  /*98d0*/  FMUL.FTZ R40, R40, R160 ;  /* 0x000000a028287220 */ /* 0x000fe20000410000 */
[----:B------:R-:W-:Y:S01]  /*98e0*/  LOP3.LUT R7, R7, R10, RZ, 0xc0, !PT ;  /* 0x0000000a07077212 */ /* 0x000fe200078ec0ff */
[----:B------:R-:W-:Y:S01]  /*98f0*/  FMUL.FTZ R41, R41, R160 ;  /* 0x000000a029297220 */ /* 0x000fe20000410000 */
[----:B------:R-:W-:Y:S01]  /*9900*/  MUFU.EX2 R168, R168 ;  /* 0x000000a800a87308 */ /* 0x000fe20000000800 */
[----:B------:R-:W-:-:S02]  /*9910*/  FMUL.FTZ R42, R42, R3 ;  /* 0x000000032a2a7220 */ /* 0x000fc40000410000 */
[-C--:B------:R-:W-:Y:S02]  /*9920*/  FMUL.FTZ R43, R43, R3.reuse ;  /* 0x000000032b2b7220 */ /* 0x080fe40000410000 */
[C---:B------:R-:W-:Y:S01]  /*9930*/  HMMA.16816.F32 R24, R4.reuse, R28, R24 ;  /* 0x0000001c0418723c */ /* 0x040fe20000001818 */
[-C--:B------:R-:W-:Y:S02]  /*9940*/  FMUL.FTZ R44, R44, R160.reuse ;  /* 0x000000a02c2c7220 */ /* 0x080fe40000410000 */
[-C--:B------:R-:W-:Y:S01]  /*9950*/  FMUL.FTZ R45, R45, R160.reuse ;  /* 0x000000a02d2d7220 */ /* 0x080fe20000410000 */
[----:B------:R-:W1:Y:S01]  /*9960*/  MUFU.EX2 R171, R171 ;  /* 0x000000ab00ab7308 */ /* 0x000e620000000800 */
[-C--:B------:R-:W-:Y:S02]  /*9970*/  FMUL.FTZ R46, R46, R3.reuse ;  /* 0x000000032e2e7220 */ /* 0x080fe40000410000 */
[----:B------:R-:W-:Y:S01]  /*9980*/  FMUL.FTZ R47, R47, R3 ;  /* 0x000000032f2f7220 */ /* 0x000fe20000410000 */
[----:B------:R-:W-:Y:S01]  /*9990*/  HMMA.16816.F32 R28, R4, R30, R32 ;  /* 0x0000001e041c723c */ /* 0x000fe20000001820 */
[----:B------:R-:W-:-:S02]  /*99a0*/  FMUL.FTZ R48, R48, R160 ;  /* 0x000000a030307220 */ /* 0x000fc40000410000 */
[-C--:B------:R-:W-:Y:S01]  /*99b0*/  FMUL.FTZ R49, R49, R160.reuse ;  /* 0x000000a031317220 */ /* 0x080fe20000410000 */
[----:B------:R-:W-:Y:S01]  /*99c0*/  MUFU.EX2 R164, R164 ;  /* 0x000000a400a47308 */ /* 0x000fe20000000800 */
[-C--:B------:R-:W-:Y:S02]  /*99d0*/  FMUL.FTZ R50, R50, R3.reuse ;  /* 0x0000000332327220 */ /* 0x080fe40000410000 */
[-C--:B------:R-:W-:Y:S01]  /*99e0*/  FMUL.FTZ R32, R104, R160.reuse ;  /* 0x000000a068207220 */ /* 0x080fe20000410000 */
[----:B--2---:R-:W-:Y:S01]  /*99f0*/  HMMA.16816.F32 R36, R4, R108, R36 ;  /* 0x0000006c0424723c */ /* 0x004fe20000001824 */
[----:B------:R-:W-:Y:S02]  /*9a00*/  FMUL.FTZ R33, R105, R160 ;  /* 0x000000a069217220 */ /* 0x000fe40000410000 */
[-C--:B------:R-:W-:Y:S01]  /*9a10*/  FMUL.FTZ R34, R106, R3.reuse ;  /* 0x000000036a227220 */ /* 0x080fe20000410000 */
[----:B------:R-:W-:Y:S01]  /*9a20*/  MUFU.EX2 R167, R167 ;  /* 0x000000a700a77308 */ /* 0x000fe20000000800 */
[----:B------:R-:W-:-:S02]  /*9a30*/  FMUL.FTZ R35, R107, R3 ;  /* 0x000000036b237220 */ /* 0x000fc40000410000 */
[----:B------:R-:W2:Y:S01]  /*9a40*/  LDSM.16.MT88.4 R104, [R185+0xe000] ;  /* 0x00e00000b968783b */ /* 0x000ea20000004200 */
[C---:B------:R-:W-:Y:S01]  /*9a50*/  HMMA.16816.F32 R40, R4.reuse, R110, R40 ;  /* 0x0000006e0428723c */ /* 0x040fe20000001828 */
[-C--:B------:R-:W-:Y:S02]  /*9a60*/  FMUL.FTZ R51, R51, R3.reuse ;  /* 0x0000000333337220 */ /* 0x080fe40000410000 */
[----:B------:R-:W3:Y:S01]  /*9a70*/  LDSM.16.MT88.4 R108, [R184+0xe000] ;  /* 0x00e00000b86c783b */ /* 0x000ee20000004200 */
[-C--:B------:R-:W-:Y:S01]  /*9a80*/  FMUL.FTZ R52, R52, R160.reuse ;  /* 0x000000a034347220 */ /* 0x080fe20000410000 */
[----:B------:R-:W-:Y:S01]  /*9a90*/  MUFU.EX2 R166, R166 ;  /* 0x000000a600a67308 */ /* 0x000fe20000000800 */
[----:B------:R-:W-:Y:S02]  /*9aa0*/  FMUL.FTZ R53, R53, R160 ;  /* 0x000000a035357220 */ /* 0x000fe40000410000 */
[----:B----4-:R-:W-:Y:S01]  /*9ab0*/  HMMA.16816.F32 R44, R4, R112, R44 ;  /* 0x00000070042c723c */ /* 0x010fe2000000182c */
[----:B------:R-:W-:-:S02]  /*9ac0*/  FMUL.FTZ R54, R54, R3 ;  /* 0x0000000336367220 */ /* 0x000fc40000410000 */
[-C--:B------:R-:W-:Y:S02]  /*9ad0*/  FMUL.FTZ R55, R55, R3.reuse ;  /* 0x0000000337377220 */ /* 0x080fe40000410000 */
[-C--:B------:R-:W-:Y:S01]  /*9ae0*/  FMUL.FTZ R56, R56, R160.reuse ;  /* 0x000000a038387220 */ /* 0x080fe20000410000 */
[----:B------:R-:W4:Y:S01]  /*9af0*/  MUFU.EX2 R165, R165 ;  /* 0x000000a500a57308 */ /* 0x000f220000000800 */
[-C--:B------:R-:W-:Y:S01]  /*9b00*/  FMUL.FTZ R57, R57, R160.reuse ;  /* 0x000000a039397220 */ /* 0x080fe20000410000 */
[----:B------:R-:W-:Y:S01]  /*9b10*/  HMMA.16816.F32 R48, R4, R114, R48 ;  /* 0x000000720430723c */ /* 0x000fe20000001830 */
[----:B------:R-:W5:Y:S01]  /*9b20*/  LDSM.16.MT88.4 R112, [R188+0x10000] ;  /* 0x01000000bc70783b */ /* 0x000f620000004200 */
[-C--:B------:R-:W-:Y:S02]  /*9b30*/  FMUL.FTZ R58, R58, R3.reuse ;  /* 0x000000033a3a7220 */ /* 0x080fe40000410000 */
[----:B------:R-:W-:Y:S02]  /*9b40*/  FMUL.FTZ R59, R59, R3 ;  /* 0x000000033b3b7220 */ /* 0x000fe40000410000 */
[----:B------:R-:W-:-:S02]  /*9b50*/  FMUL.FTZ R60, R60, R160 ;  /* 0x000000a03c3c7220 */ /* 0x000fc40000410000 */
[-C--:B------:R-:W-:Y:S02]  /*9b60*/  FMUL.FTZ R61, R61, R160.reuse ;  /* 0x000000a03d3d7220 */ /* 0x080fe40000410000 */
[-C--:B------:R-:W-:Y:S02]  /*9b70*/  FMUL.FTZ R62, R62, R3.reuse ;  /* 0x000000033e3e7220 */ /* 0x080fe40000410000 */
[-C--:B------:R-:W-:Y:S02]  /*9b80*/  FMUL.FTZ R63, R63, R3.reuse ;  /* 0x000000033f3f7220 */ /* 0x080fe40000410000 */
[-C--:B------:R-:W-:Y:S02]  /*9b90*/  FMUL.FTZ R64, R64, R160.reuse ;  /* 0x000000a040407220 */ /* 0x080fe40000410000 */
[----:B------:R-:W-:Y:S02]  /*9ba0*/  FMUL.FTZ R65, R65, R160 ;  /* 0x000000a041417220 */ /* 0x000fe40000410000 */
[----:B------:R-:W-:-:S02]  /*9bb0*/  FMUL.FTZ R66, R66, R3 ;  /* 0x0000000342427220 */ /* 0x000fc40000410000 */
[-C--:B------:R-:W-:Y:S02]  /*9bc0*/  FMUL.FTZ R67, R67, R3.reuse ;  /* 0x0000000343437220 */ /* 0x080fe40000410000 */
[-C--:B------:R-:W-:Y:S01]  /*9bd0*/  FMUL.FTZ R68, R68, R160.reuse ;  /* 0x000000a044447220 */ /* 0x080fe20000410000 */
[C---:B--2---:R-:W-:Y:S01]  /*9be0*/  HMMA.16816.F32 R52, R4.reuse, R104, R52 ;  /* 0x000000680434723c */ /* 0x044fe20000001834 */
[-C--:B------:R-:W-:Y:S02]  /*9bf0*/  FMUL.FTZ R69, R69, R160.reuse ;  /* 0x000000a045457220 */ /* 0x080fe40000410000 */
[-C--:B------:R-:W-:Y:S02]  /*9c00*/  FMUL.FTZ R70, R70, R3.reuse ;  /* 0x0000000346467220 */ /* 0x080fe40000410000 */
[----:B------:R-:W-:Y:S02]  /*9c10*/  FMUL.FTZ R71, R71, R3 ;  /* 0x0000000347477220 */ /* 0x000fe40000410000 */
[-C--:B------:R-:W-:Y:S01]  /*9c20*/  FMUL.FTZ R16, R120, R160.reuse ;  /* 0x000000a078107220 */ /* 0x080fe20000410000 */
[----:B------:R-:W-:Y:S01]  /*9c30*/  HMMA.16816.F32 R56, R4, R106, R56 ;  /* 0x0000006a0438723c */ /* 0x000fe20000001838 */
[----:B------:R-:W2:Y:S01]  /*9c40*/  LDSM.16.MT88.4 R104, [R186+0x10000] ;  /* 0x01000000ba68783b */ /* 0x000ea20000004200 */
[----:B------:R-:W-:-:S02]  /*9c50*/  FMUL.FTZ R17, R121, R160 ;  /* 0x000000a079117220 */ /* 0x000fc40000410000 */
[-C--:B------:R-:W-:Y:S02]  /*9c60*/  FMUL.FTZ R18, R122, R3.reuse ;  /* 0x000000037a127220 */ /* 0x080fe40000410000 */
[-C--:B------:R-:W-:Y:S02]  /*9c70*/  FMUL.FTZ R19, R123, R3.reuse ;  /* 0x000000037b137220 */ /* 0x080fe40000410000 */
[----:B---3--:R-:W-:Y:S01]  /*9c80*/  HMMA.16816.F32 R60, R4, R108, R60 ;  /* 0x0000006c043c723c */ /* 0x008fe2000000183c */
[----:B------:R-:W-:Y:S01]  /*9c90*/  LDSM.16.MT88.4 R120, [R184+0xc000] ;  /* 0x00c00000b878783b */ /* 0x000fe20000004200 */
[-C--:B------:R-:W-:Y:S02]  /*9ca0*/  FMUL.FTZ R76, R76, R160.reuse ;  /* 0x000000a04c4c7220 */ /* 0x080fe40000410000 */
[----:B------:R-:W-:Y:S02]  /*9cb0*/  FMUL.FTZ R77, R77, R160 ;  /* 0x000000a04d4d7220 */ /* 0x000fe40000410000 */
[----:B------:R-:W-:-:S02]  /*9cc0*/  FMUL.FTZ R78, R78, R3 ;  /* 0x000000034e4e7220 */ /* 0x000fc40000410000 */
[C---:B------:R-:W-:Y:S01]  /*9cd0*/  HMMA.16816.F32 R64, R4.reuse, R110, R64 ;  /* 0x0000006e0440723c */ /* 0x040fe20000001840 */
[----:B------:R-:W3:Y:S01]  /*9ce0*/  LDSM.16.MT88.4 R108, [R185+0x10000] ;  /* 0x01000000b96c783b */ /* 0x000ee20000004200 */
[-C--:B------:R-:W-:Y:S02]  /*9cf0*/  FMUL.FTZ R79, R79, R3.reuse ;  /* 0x000000034f4f7220 */ /* 0x080fe40000410000 */
[-C--:B------:R-:W-:Y:S02]  /*9d00*/  FMUL.FTZ R80, R80, R160.reuse ;  /* 0x000000a050507220 */ /* 0x080fe40000410000 */
[----:B------:R-:W-:Y:S02]  /*9d10*/  FMUL.FTZ R81, R81, R160 ;  /* 0x000000a051517220 */ /* 0x000fe40000410000 */
[----:B-----5:R-:W-:Y:S01]  /*9d20*/  HMMA.16816.F32 R68, R4, R112, R68 ;  /* 0x000000700444723c */ /* 0x020fe20000001844 */
[-C--:B------:R-:W-:Y:S02]  /*9d30*/  FMUL.FTZ R82, R82, R3.reuse ;  /* 0x0000000352527220 */ /* 0x080fe40000410000 */
[----:B------:R-:W-:-:S02]  /*9d40*/  FMUL.FTZ R83, R83, R3 ;  /* 0x0000000353537220 */ /* 0x000fc40000410000 */
[-C--:B------:R-:W-:Y:S02]  /*9d50*/  FMUL.FTZ R84, R84, R160.reuse ;  /* 0x000000a054547220 */ /* 0x080fe40000410000 */
[----:B------:R-:W-:Y:S01]  /*9d60*/  IMAD.WIDE.U32 R112, R136, -0x2daee0ad, RZ ;  /* 0xd2511f5388707825 */ /* 0x000fe200078e00ff */
[C---:B------:R-:W-:Y:S01]  /*9d70*/  HMMA.16816.F32 R16, R4.reuse, R20, R16 ;  /* 0x000000140410723c */ /* 0x040fe20000001810 */
[----:B------:R-:W5:Y:S02]  /*9d80*/  LDSM.16.MT88.4 R136, [R184+0x10000] ;  /* 0x01000000b888783b */ /* 0x000f640000004200 */
[-C--:B------:R-:W-:Y:S01]  /*9d90*/  FMUL.FTZ R85, R85, R160.reuse ;  /* 0x000000a055557220 */ /* 0x080fe20000410000 */
[----:B------:R-:W-:Y:S01]  /*9da0*/  LOP3.LUT R170, R113, UR5, R170, 0x96, !PT ;  /* 0x0000000571aa7c12 */ /* 0x000fe2000f8e96aa */
[-C--:B------:R-:W-:Y:S02]  /*9db0*/  FMUL.FTZ R86, R86, R3.reuse ;  /* 0x0000000356567220 */ /* 0x080fe40000410000 */
[-C--:B------:R-:W-:Y:S01]  /*9dc0*/  FMUL.FTZ R87, R87, R3.reuse ;  /* 0x0000000357577220 */ /* 0x080fe20000410000 */
[----:B------:R-:W-:Y:S01]  /*9dd0*/  LOP3.LUT R230, R170, 0xff, RZ, 0xc0, !PT ;  /* 0x000000ffaae67812 */ /* 0x000fe200078ec0ff */
[-C--:B------:R-:W-:Y:S01]  /*9de0*/  FMUL.FTZ R88, R88, R160.reuse ;  /* 0x000000a058587220 */ /* 0x080fe20000410000 */
[----:B--2---:R-:W-:Y:S01]  /*9df0*/  HMMA.16816.F32 R76, R4, R104, R76 ;  /* 0x00000068044c723c */ /* 0x004fe2000000184c */
[----:B------:R-:W-:Y:S01]  /*9e00*/  FMUL.FTZ R89, R89, R160 ;  /* 0x000000a059597220 */ /* 0x000fe20000410000 */
[----:B------:R-:W-:Y:S01]  /*9e10*/  SHF.R.U32.HI R218, RZ, 0x10, R170 ;  /* 0x00000010ffda7819 */ /* 0x000fe200000116aa */
[----:B------:R-:W-:-:S02]  /*9e20*/  FMUL.FTZ R90, R90, R3 ;  /* 0x000000035a5a7220 */ /* 0x000fc40000410000 */
[-C--:B------:R-:W-:Y:S01]  /*9e30*/  FMUL.FTZ R91, R91, R3.reuse ;  /* 0x000000035b5b7220 */ /* 0x080fe20000410000 */
[----:B------:R-:W-:Y:S01]  /*9e40*/  LOP3.LUT R218, R218, 0xff, RZ, 0xc0, !PT ;  /* 0x000000ffdada7812 */ /* 0x000fe200078ec0ff */
[-C--:B------:R-:W-:Y:S01]  /*9e50*/  FMUL.FTZ R72, R72, R160.reuse ;  /* 0x000000a048487220 */ /* 0x080fe20000410000 */
[C---:B------:R-:W-:Y:S01]  /*9e60*/  HMMA.16816.F32 R80, R4.reuse, R106, R80 ;  /* 0x0000006a0450723c */ /* 0x040fe20000001850 */
[-C--:B------:R-:W-:Y:S01]  /*9e70*/  FMUL.FTZ R73, R73, R160.reuse ;  /* 0x000000a049497220 */ /* 0x080fe20000410000 */
[--C-:B------:R-:W-:Y:S01]  /*9e80*/  SHF.R.U32.HI R104, RZ, 0x10, R112.reuse ;  /* 0x00000010ff687819 */ /* 0x100fe20000011670 */
[-C--:B------:R-:W-:Y:S01]  /*9e90*/  FMUL.FTZ R74, R74, R3.reuse ;  /* 0x000000034a4a7220 */ /* 0x080fe20000410000 */
[----:B------:R-:W-:Y:S01]  /*9ea0*/  SHF.R.U32.HI R105, RZ, 0x18, R112 ;  /* 0x00000018ff697819 */ /* 0x000fe20000011670 */
[-C--:B------:R-:W-:Y:S01]  /*9eb0*/  FMUL.FTZ R75, R75, R3.reuse ;  /* 0x000000034b4b7220 */ /* 0x080fe20000410000 */
[----:B------:R-:W-:Y:S01]  /*9ec0*/  LOP3.LUT R104, R104, 0xff, RZ, 0xc0, !PT ;  /* 0x000000ff68687812 */ /* 0x000fe200078ec0ff */
[-C--:B------:R-:W-:Y:S01]  /*9ed0*/  FMUL.FTZ R8, R128, R160.reuse ;  /* 0x000000a080087220 */ /* 0x080fe20000410000 */
[C---:B------:R-:W-:Y:S01]  /*9ee0*/  LOP3.LUT R107, R112.reuse, 0xffff, RZ, 0xc0, !PT ;  /* 0x0000ffff706b7812 */ /* 0x040fe200078ec0ff */
[C---:B---3--:R-:W-:Y:S01]  /*9ef0*/  HMMA.16816.F32 R84, R4.reuse, R108, R84 ;  /* 0x0000006c0454723c */ /* 0x048fe20000001854 */
[----:B------:R-:W-:Y:S01]  /*9f00*/  LOP3.LUT R106, R112, 0xff, RZ, 0xc0, !PT ;  /* 0x000000ff706a7812 */ /* 0x000fe200078ec0ff */
[-C--:B------:R-:W-:Y:S01]  /*9f10*/  FMUL.FTZ R9, R129, R160.reuse ;  /* 0x000000a081097220 */ /* 0x080fe20000410000 */
[----:B------:R-:W-:Y:S01]  /*9f20*/  SHF.R.U32.HI R107, RZ, 0x8, R107 ;  /* 0x00000008ff6b7819 */ /* 0x000fe2000001166b */
[-C--:B------:R-:W-:Y:S01]  /*9f30*/  FMUL.FTZ R10, R130, R3.reuse ;  /* 0x00000003820a7220 */ /* 0x080fe20000410000 */
[----:B------:R-:W-:Y:S01]  /*9f40*/  PRMT R104, R104, 0x5410, R105 ;  /* 0x0000541068687816 */ /* 0x000fe20000000069 */
[-C--:B------:R-:W-:Y:S01]  /*9f50*/  FMUL.FTZ R11, R131, R3.reuse ;  /* 0x00000003830b7220 */ /* 0x080fe20000410000 */
[----:B------:R-:W-:Y:S01]  /*9f60*/  PRMT R106, R106, 0x5410, R107 ;  /* 0x000054106a6a7816 */ /* 0x000fe2000000006b */
[C---:B------:R-:W-:Y:S01]  /*9f70*/  HMMA.16816.F32 R88, R4.reuse, R110, R88 ;  /* 0x0000006e0458723c */ /* 0x040fe20000001858 */
[----:B------:R-:W2:Y:S01]  /*9f80*/  LDSM.16.MT88.4 R108, [R185+0xe800] ;  /* 0x00e80000b96c783b */ /* 0x000ea20000004200 */
[-C--:B------:R-:W-:Y:S01]  /*9f90*/  FMUL.FTZ R124, R124, R160.reuse ;  /* 0x000000a07c7c7220 */ /* 0x080fe20000410000 */
[----:B------:R-:W-:Y:S01]  /*9fa0*/  LOP3.LUT R107, R170, 0xffff, RZ, 0xc0, !PT ;  /* 0x0000ffffaa6b7812 */ /* 0x000fe200078ec0ff */
[-C--:B------:R-:W-:Y:S01]  /*9fb0*/  FMUL.FTZ R125, R125, R160.reuse ;  /* 0x000000a07d7d7220 */ /* 0x080fe20000410000 */
[----:B------:R-:W-:Y:S01]  /*9fc0*/  SHF.R.U32.HI R105, RZ, 0x18, R170 ;  /* 0x00000018ff697819 */ /* 0x000fe200000116aa */
[-C--:B------:R-:W-:Y:S01]  /*9fd0*/  FMUL.FTZ R126, R126, R3.reuse ;  /* 0x000000037e7e7220 */ /* 0x080fe20000410000 */
[----:B------:R-:W-:Y:S01]  /*9fe0*/  SHF.R.U32.HI R107, RZ, 0x8, R107 ;  /* 0x00000008ff6b7819 */ /* 0x000fe2000001166b */
[C---:B------:R-:W-:Y:S01]  /*9ff0*/  HMMA.16816.F32 R72, R4.reuse, R114, R72 ;  /* 0x000000720448723c */ /* 0x040fe20000001848 */
[----:B------:R-:W3:Y:S01]  /*a000*/  LDSM.16.MT88.4 R112, [R186+0xe800] ;  /* 0x00e80000ba70783b */ /* 0x000ee20000004200 */
[-C--:B------:R-:W-:Y:S01]  /*a010*/  FMUL.FTZ R127, R127, R3.reuse ;  /* 0x000000037f7f7220 */ /* 0x080fe20000410000 */
[----:B------:R-:W-:Y:S01]  /*a020*/  PRMT R230, R230, 0x5410, R107 ;  /* 0x00005410e6e67816 */ /* 0x000fe2000000006b */
[-C--:B------:R-:W-:Y:S01]  /*a030*/  FMUL.FTZ R116, R116, R160.reuse ;  /* 0x000000a074747220 */ /* 0x080fe20000410000 */
[--C-:B------:R-:W-:Y:S01]  /*a040*/  HSET2.LE.AND R104, R104, R161.reuse, PT ;  /* 0x000000a168687233 */ /* 0x100fe20003803000 */
[----:B------:R-:W-:Y:S01]  /*a050*/  FMUL.FTZ R117, R117, R160 ;  /* 0x000000a075757220 */ /* 0x000fe20000410000 */
[----:B-1----:R-:W-:Y:S01]  /*a060*/  F2FP.PACK_AB R107, R171, R168 ;  /* 0x000000a8ab6b723e */ /* 0x002fe200000000ff */
[-C--:B------:R-:W-:Y:S01]  /*a070*/  FMUL.FTZ R118, R118, R3.reuse ;  /* 0x0000000376767220 */ /* 0x080fe20000410000 */
[C---:B------:R-:W-:Y:S01]  /*a080*/  HMMA.16816.F32 R8, R4.reuse, R12, R8 ;  /* 0x0000000c0408723c */ /* 0x040fe20000001808 */
[-C--:B------:R-:W-:Y:S01]  /*a090*/  FMUL.FTZ R119, R119, R3.reuse ;  /* 0x0000000377777220 */ /* 0x080fe20000410000 */
[--C-:B------:R-:W-:Y:S01]  /*a0a0*/  HSET2.LE.AND R230, R230, R161.reuse, PT ;  /* 0x000000a1e6e67233 */ /* 0x100fe20003803000 */
[-C--:B------:R-:W-:Y:S01]  /*a0b0*/  FMUL.FTZ R100, R100, R160.reuse ;  /* 0x000000a064647220 */ /* 0x080fe20000410000 */
[----:B------:R-:W-:Y:S01]  /*a0c0*/  PRMT R218, R218, 0x5410, R105 ;  /* 0x00005410dada7816 */ /* 0x000fe20000000069 */
[----:B------:R-:W-:Y:S01]  /*a0d0*/  FMUL.FTZ R101, R101, R160 ;  /* 0x000000a065657220 */ /* 0x000fe20000410000 */
[--C-:B------:R-:W-:Y:S01]  /*a0e0*/  HSET2.LE.AND R106, R106, R161.reuse, PT ;  /* 0x000000a16a6a7233 */ /* 0x100fe20003803000 */
[-C--:B------:R-:W-:Y:S01]  /*a0f0*/  FMUL.FTZ R102, R102, R3.reuse ;  /* 0x0000000366667220 */ /* 0x080fe20000410000 */
[C---:B------:R-:W-:Y:S01]  /*a100*/  HMMA.16816.F32 R12, R4.reuse, R14, R124 ;  /* 0x0000000e040c723c */ /* 0x040fe2000000187c */
[----:B------:R-:W-:Y:S01]  /*a110*/  FMUL.FTZ R103, R103, R3 ;  /* 0x0000000367677220 */ /* 0x000fe20000410000 */
[----:B----4-:R-:W-:Y:S01]  /*a120*/  F2FP.PACK_AB R105, R165, R166 ;  /* 0x000000a6a569723e */ /* 0x010fe200000000ff */
[-C--:B------:R-:W-:Y:S01]  /*a130*/  FMUL.FTZ R92, R92, R160.reuse ;  /* 0x000000a05c5c7220 */ /* 0x080fe20000410000 */
[----:B------:R-:W-:Y:S01]  /*a140*/  LOP3.LUT R107, R104, R107, RZ, 0xc0, !PT ;  /* 0x0000006b686b7212 */ /* 0x000fe200078ec0ff */
[-C--:B------:R-:W-:Y:S01]  /*a150*/  FMUL.FTZ R93, R93, R160.reuse ;  /* 0x000000a05d5d7220 */ /* 0x080fe20000410000 */
[----:B------:R-:W-:Y:S01]  /*a160*/  LOP3.LUT R106, R106, R105, RZ, 0xc0, !PT ;  /* 0x000000696a6a7212 */ /* 0x000fe200078ec0ff */
[-C--:B------:R-:W-:Y:S01]  /*a170*/  FMUL.FTZ R94, R94, R3.reuse ;  /* 0x000000035e5e7220 */ /* 0x080fe20000410000 */
[----:B------:R-:W-:Y:S01]  /*a180*/  HMMA.16816.F32 R20, R4, R22, R116 ;  /* 0x000000160414723c */ /* 0x000fe20000001874 */
[----:B------:R-:W-:Y:S01]  /*a190*/  FMUL.FTZ R95, R95, R3 ;  /* 0x000000035f5f7220 */ /* 0x000fe20000410000 */
[----:B------:R-:W-:Y:S01]  /*a1a0*/  HSET2.LE.AND R105, R218, R161, PT ;  /* 0x000000a1da697233 */ /* 0x000fe20003803000 */
[-C--:B------:R-:W-:Y:S01]  /*a1b0*/  FMUL.FTZ R96, R96, R160.reuse ;  /* 0x000000a060607220 */ /* 0x080fe20000410000 */
[----:B------:R-:W-:Y:S01]  /*a1c0*/  LDSM.16.MT88.4 R128, [R186+0xc800] ;  /* 0x00c80000ba80783b */ /* 0x000fe20000004200 */
[----:B------:R-:W-:-:S02]  /*a1d0*/  FMUL.FTZ R97, R97, R160 ;  /* 0x000000a061617220 */ /* 0x000fc40000410000 */
[-C--:B------:R-:W-:Y:S01]  /*a1e0*/  FMUL.FTZ R98, R98, R3.reuse ;  /* 0x0000000362627220 */ /* 0x080fe20000410000 */
[C---:B------:R-:W-:Y:S01]  /*a1f0*/  HMMA.16816.F32 R32, R4.reuse, R120, R32 ;  /* 0x000000780420723c */ /* 0x040fe20000001820 */
[----:B------:R-:W-:Y:S01]  /*a200*/  FMUL.FTZ R99, R99, R3 ;  /* 0x0000000363637220 */ /* 0x000fe20000410000 */
[----:B------:R-:W-:Y:S01]  /*a210*/  LDSM.16.MT88.4 R116, [R188+0xe800] ;  /* 0x00e80000bc74783b */ /* 0x000fe20000004200 */
[--C-:B------:R-:W-:Y:S02]  /*a220*/  FFMA.FTZ R169, R133, c[0x0][0x23c], -R146.reuse ;  /* 0x00008f0085a97a23 */ /* 0x100fe40000010892 */
[--C-:B------:R-:W-:Y:S01]  /*a230*/  FFMA.FTZ R170, R233, c[0x0][0x23c], -R146.reuse ;  /* 0x00008f00e9aa7a23 */ /* 0x100fe20000010892 */
[----:B------:R-:W-:Y:S01]  /*a240*/  LDSM.16.MT88.4 R132, [R188+0xc800] ;  /* 0x00c80000bc84783b */ /* 0x000fe20000004200 */
[----:B------:R-:W-:Y:S01]  /*a250*/  FFMA.FTZ R218, R141, c[0x0][0x23c], -R146 ;  /* 0x00008f008dda7a23 */ /* 0x000fe20000010892 */
[----:B------:R-:W-:Y:S01]  /*a260*/  HMMA.16816.F32 R100, R4, R122, R100 ;  /* 0x0000007a0464723c */ /* 0x000fe20000001864 */
[----:B------:R-:W-:Y:S01]  /*a270*/  MUFU.EX2 R169, R169 ;  /* 0x000000a900a97308 */ /* 0x000fe20000000800 */
[----:B------:R-:W-:Y:S01]  /*a280*/  LDSM.16.MT88.4 R120, [R184+0xc800] ;  /* 0x00c80000b878783b */ /* 0x000fe20000004200 */
[----:B------:R-:W-:-:S02]  /*a290*/  FFMA.FTZ R216, R216, c[0x0][0x23c], -R163 ;  /* 0x00008f00d8d87a23 */ /* 0x000fc400000108a3 */
[--C-:B------:R-:W-:Y:S01]  /*a2a0*/  FFMA.FTZ R162, R162, c[0x0][0x23c], -R163.reuse ;  /* 0x00008f00a2a27a23 */ /* 0x100fe200000108a3 */
[----:B------:R-:W-:Y:S01]  /*a2b0*/  LDSM.16.MT88.4 R124, [R185+0xc800] ;  /* 0x00c80000b97c783b */ /* 0x000fe20000004200 */
[----:B------:R-:W-:Y:S01]  /*a2c0*/  FFMA.FTZ R148, R148, c[0x0][0x23c], -R163 ;  /* 0x00008f0094947a23 */ /* 0x000fe200000108a3 */
[C---:B-----5:R-:W-:Y:S01]  /*a2d0*/  HMMA.16816.F32 R92, R4.reuse, R136, R92 ;  /* 0x00000088045c723c */ /* 0x060fe2000000185c */
[----:B------:R-:W1:Y:S01]  /*a2e0*/  MUFU.EX2 R170, R170 ;  /* 0x000000aa00aa7308 */ /* 0x000e620000000800 */
[----:B------:R-:W-:Y:S02]  /*a2f0*/  FFMA.FTZ R156, R215, R160, R156 ;  /* 0x000000a0d79c7223 */ /* 0x000fe4000001009c */
[----:B------:R-:W-:Y:S02]  /*a300*/  FFMA.FTZ R3, R211, R3, R152 ;  /* 0x00000003d3037223 */ /* 0x000fe40000010098 */
[----:B------:R-:W-:Y:S01]  /*a310*/  FADD.FTZ R155, R155, R156 ;  /* 0x0000009c9b9b7221 */ /* 0x000fe20000010000 */
[----:B------:R-:W-:Y:S01]  /*a320*/  F2FP.PACK_AB R137, R167, R164 ;  /* 0x000000a4a789723e */ /* 0x000fe200000000ff */
[----:B------:R-:W-:Y:S01]  /*a330*/  HMMA.16816.F32 R4, R4, R138, R96 ;  /* 0x0000008a0404723c */ /* 0x000fe20000001860 */
[----:B------:R-:W4:Y:S01]  /*a340*/  LDSM.16.MT88.4 R96, [R184+0xe800] ;  /* 0x00e80000b860783b */ /* 0x000f220000004200 */
[----:B------:R-:W-:Y:S01]  /*a350*/  MUFU.EX2 R216, R216 ;  /* 0x000000d800d87308 */ /* 0x000fe20000000800 */
[----:B------:R-:W-:Y:S01]  /*a360*/  LOP3.LUT R104, R230, R137, RZ, 0xc0, !PT ;  /* 0x00000089e6687212 */ /* 0x000fe200078ec0ff */
[----:B------:R-:W-:-:S02]  /*a370*/  IMAD.U32 R230, RZ, RZ, UR30 ;  /* 0x0000001effe67e24 */ /* 0x000fc4000f8e00ff */
[----:B------:R-:W-:Y:S02]  /*a380*/  FADD.FTZ R3, R2, R3 ;  /* 0x0000000302037221 */ /* 0x000fe40000010000 */
[----:B------:R-:W-:Y:S01]  /*a390*/  FADD.FTZ R154, R154, R155 ;  /* 0x0000009b9a9a7221 */ /* 0x000fe20000010000 */
[----:B-1----:R-:W-:Y:S01]  /*a3a0*/  F2FP.PACK_AB R136, R170, R169 ;  /* 0x000000a9aa88723e */ /* 0x002fe200000000ff */
[----:B------:R-:W-:Y:S01]  /*a3b0*/  MUFU.EX2 R218, R218 ;  /* 0x000000da00da7308 */ /* 0x000fe20000000800 */
[----:B------:R-:W-:Y:S01]  /*a3c0*/  LOP3.LUT R230, R231, UR23, R230, 0x96, !PT ;  /* 0x00000017e7e67c12 */ /* 0x000fe2000f8e96e6 */
[----:B------:R-:W-:Y:S01]  /*a3d0*/  FADD.FTZ R0, R0, R3 ;  /* 0x0000000300007221 */ /* 0x000fe20000010000 */
[----:B------:R-:W-:Y:S01]  /*a3e0*/  LOP3.LUT R105, R105, R136, RZ, 0xc0, !PT ;  /* 0x0000008869697212 */ /* 0x000fe200078ec0ff */
[----:B------:R-:W-:Y:S01]  /*a3f0*/  FADD.FTZ R153, R153, R154 ;  /* 0x0000009a99997221 */ /* 0x000fe20000010000 */
[----:B------:R-:W-:Y:S01]  /*a400*/  LDSM.16.MT88.4 R136, [R186+0xd000] ;  /* 0x00d00000ba88783b */ /* 0x000fe20000004200 */
[----:B------:R-:W-:-:S02]  /*a410*/  IMAD.WIDE.U32 R230, R230, -0x326172a9, RZ ;  /* 0xcd9e8d57e6e67825 */ /* 0x000fc400078e00ff */
[----:B------:R-:W-:Y:S02]  /*a420*/  MUFU.EX2 R162, R162 ;  /* 0x000000a200a27308 */ /* 0x000fe40000000800 */
[C---:B--2---:R-:W-:Y:S01]  /*a430*/  HMMA.16816.F32 R52, R104.reuse, R108, R52 ;  /* 0x0000006c6834723c */ /* 0x044fe20000001834 */
[----:B------:R-:W-:Y:S01]  /*a440*/  LOP3.LUT R228, R231, UR4, R228, 0x96, !PT ;  /* 0x00000004e7e47c12 */ /* 0x000fe2000f8e96e4 */
[----:B------:R-:W-:Y:S02]  /*a450*/  FADD.FTZ R0, R159, R0 ;  /* 0x000000009f007221 */ /* 0x000fe40000010000 */
[----:B------:R-:W-:Y:S02]  /*a460*/  FADD.FTZ R164, R164, R153 ;  /* 0x00000099a4a47221 */ /* 0x000fe40000010000 */
[----:B------:R-:W-:Y:S02]  /*a470*/  IMAD.WIDE.U32 R228, R228, -0x2daee0ad, RZ ;  /* 0xd2511f53e4e47825 */ /* 0x000fe400078e00ff */
[----:B------:R-:W-:Y:S01]  /*a480*/  HMMA.16816.F32 R56, R104, R110, R56 ;  /* 0x0000006e6838723c */ /* 0x000fe20000001838 */
[----:B------:R-:W1:Y:S01]  /*a490*/  LDSM.16.MT88.4 R108, [R186+0x10800] ;  /* 0x01080000ba6c783b */ /* 0x000e620000004200 */
[----:B------:R-:W-:Y:S01]  /*a4a0*/  FADD.FTZ R3, R169, R0 ;  /* 0x00000000a9037221 */ /* 0x000fe20000010000 */
[----:B------:R-:W-:Y:S01]  /*a4b0*/  LOP3.LUT R227, R229, UR28, R226, 0x96, !PT ;  /* 0x0000001ce5e37c12 */ /* 0x000fe2000f8e96e2 */
[----:B------:R-:W-:-:S02]  /*a4c0*/  FADD.FTZ R167, R167, R164 ;  /* 0x000000a4a7a77221 */ /* 0x000fc40000010000 */
[----:B------:R-:W-:Y:S02]  /*a4d0*/  FADD.FTZ R3, R170, R3 ;  /* 0x00000003aa037221 */ /* 0x000fe40000010000 */
[C---:B---3--:R-:W-:Y:S01]  /*a4e0*/  HMMA.16816.F32 R44, R104.reuse, R112, R44 ;  /* 0x00000070682c723c */ /* 0x048fe2000000182c */
[----:B------:R-:W-:Y:S02]  /*a4f0*/  FADD.FTZ R166, R166, R167 ;  /* 0x000000a7a6a67221 */ /* 0x000fe40000010000 */
[----:B------:R-:W-:Y:S02]  /*a500*/  FADD.FTZ R168, R168, R3 ;  /* 0x00000003a8a87221 */ /* 0x000fe40000010000 */
[----:B------:R-:W-:Y:S02]  /*a510*/  FADD.FTZ R165, R165, R166 ;  /* 0x000000a6a5a57221 */ /* 0x000fe40000010000 */
[----:B------:R-:W-:Y:S01]  /*a520*/  LOP3.LUT R112, R225, UR29, R230, 0x96, !PT ;  /* 0x0000001de1707c12 */ /* 0x000fe2000f8e96e6 */
[----:B----4-:R-:W-:Y:S01]  /*a530*/  HMMA.16816.F32 R60, R104, R96, R60 ;  /* 0x00000060683c723c */ /* 0x010fe2000000183c */
[----:B------:R-:W-:-:S02]  /*a540*/  FFMA.FTZ R225, R214, c[0x0][0x23c], -R163 ;  /* 0x00008f00d6e17a23 */ /* 0x000fc400000108a3 */
[----:B------:R-:W-:Y:S02]  /*a550*/  FFMA.FTZ R214, R140, c[0x0][0x23c], -R163 ;  /* 0x00008f008cd67a23 */ /* 0x000fe400000108a3 */
[----:B------:R-:W-:Y:S02]  /*a560*/  IMAD.WIDE.U32 R112, R112, -0x2daee0ad, RZ ;  /* 0xd2511f5370707825 */ /* 0x000fe400078e00ff */
[----:B------:R-:W-:Y:S01]  /*a570*/  MUFU.EX2 R225, R225 ;  /* 0x000000e100e17308 */ /* 0x000fe20000000800 */
[----:B------:R-:W-:Y:S01]  /*a580*/  HMMA.16816.F32 R64, R104, R98, R64 ;  /* 0x000000626840723c */ /* 0x000fe20000001840 */
[----:B------:R-:W2:Y:S01]  /*a590*/  LDSM.16.MT88.4 R96, [R185+0x10800] ;  /* 0x01080000b960783b */ /* 0x000ea20000004200 */
[----:B------:R-:W-:Y:S01]  /*a5a0*/  LOP3.LUT R226, R113, UR26, R228, 0x96, !PT ;  /* 0x0000001a71e27c12 */ /* 0x000fe2000f8e96e4 */
[----:B------:R-:W-:-:S04]  /*a5b0*/  IMAD.WIDE.U32 R228, R227, -0x326172a9, RZ ;  /* 0xcd9e8d57e3e47825 */ /* 0x000fc800078e00ff */
[----:B------:R-:W-:Y:S01]  /*a5c0*/  IMAD.WIDE.U32 R226, R226, -0x326172a9, RZ ;  /* 0xcd9e8d57e2e27825 */ /* 0x000fe200078e00ff */
[----:B------:R-:W-:Y:S01]  /*a5d0*/  LOP3.LUT R224, R229, UR27, R224, 0x96, !PT ;  /* 0x0000001be5e07c12 */ /* 0x000fe2000f8e96e0 */
[C---:B------:R-:W-:Y:S01]  /*a5e0*/  HMMA.16816.F32 R48, R104.reuse, R114, R48 ;  /* 0x000000726830723c */ /* 0x040fe20000001830 */
[----:B------:R-:W-:Y:S01]  /*a5f0*/  MUFU.EX2 R214, R214 ;  /* 0x000000d600d67308 */ /* 0x000fe20000000800 */
[----:B------:R-:W-:Y:S01]  /*a600*/  FADD.FTZ R171, R171, R168 ;  /* 0x000000a8abab7221 */ /* 0x000fe20000010000 */
[----:B------:R-:W-:Y:S01]  /*a610*/  LOP3.LUT R228, R227, UR25, R228, 0x96, !PT ;  /* 0x00000019e3e47c12 */ /* 0x000fe2000f8e96e4 */
[----:B------:R-:W-:Y:S02]  /*a620*/  FFMA.FTZ R227, R142, c[0x0][0x23c], -R163 ;  /* 0x00008f008ee37a23 */ /* 0x000fe400000108a3 */
[----:B------:R-:W-:Y:S01]  /*a630*/  LDSM.16.MT88.4 R140, [R188+0xd000] ;  /* 0x00d00000bc8c783b */ /* 0x000fe20000004200 */
[----:B------:R-:W-:Y:S01]  /*a640*/  IMAD.WIDE.U32 R114, R224, -0x2daee0ad, RZ ;  /* 0xd2511f53e0727825 */ /* 0x000fe200078e00ff */
[----:B-1----:R-:W-:Y:S02]  /*a650*/  HMMA.16816.F32 R80, R104, R110, R80 ;  /* 0x0000006e6850723c */ /* 0x002fe40000001850 */
[----:B------:R-:W1:Y:S01]  /*a660*/  MUFU.EX2 R227, R227 ;  /* 0x000000e300e37308 */ /* 0x000e620000000800 */
[----:B------:R-:W-:Y:S01]  /*a670*/  IMAD.WIDE.U32 R228, R228, -0x2daee0ad, RZ ;  /* 0xd2511f53e4e47825 */ /* 0x000fe200078e00ff */
[----:B------:R-:W-:-:S03]  /*a680*/  LOP3.LUT R230, R115, UR24, R112, 0x96, !PT ;  /* 0x0000001873e67c12 */ /* 0x000fc6000f8e9670 */
[----:B------:R-:W-:Y:S01]  /*a690*/  FFMA.FTZ R224, R209, c[0x0][0x23c], -R146 ;  /* 0x00008f00d1e07a23 */ /* 0x000fe20000010892 */
[----:B------:R-:W-:Y:S01]  /*a6a0*/  LOP3.LUT R114, R229, UR15, R114, 0x96, !PT ;  /* 0x0000000fe5727c12 */ /* 0x000fe2000f8e9672 */
[----:B------:R-:W-:Y:S01]  /*a6b0*/  IMAD.WIDE.U32 R230, R230, -0x326172a9, RZ ;  /* 0xcd9e8d57e6e67825 */ /* 0x000fe200078e00ff */
[C---:B------:R-:W-:Y:S03]  /*a6c0*/  HMMA.16816.F32 R16, R104.reuse, R128, R16 ;  /* 0x000000806810723c */ /* 0x040fe60000001810 */
[----:B------:R-:W-:Y:S01]  /*a6d0*/  IMAD.WIDE.U32 R114, R114, -0x326172a9, RZ ;  /* 0xcd9e8d5772727825 */ /* 0x000fe200078e00ff */
[----:B------:R-:W-:Y:S01]  /*a6e0*/  MUFU.EX2 R224, R224 ;  /* 0x000000e000e07308 */ /* 0x000fe20000000800 */
[----:B------:R-:W-:Y:S02]  /*a6f0*/  LOP3.LUT R226, R231, UR16, R226, 0x96, !PT ;  /* 0x00000010e7e27c12 */ /* 0x000fe4000f8e96e2 */
[----:B------:R-:W-:Y:S01]  /*a700*/  FFMA.FTZ R229, R217, c[0x0][0x23c], -R146 ;  /* 0x00008f00d9e57a23 */ /* 0x000fe20000010892 */
[----:B------:R-:W-:Y:S01]  /*a710*/  LOP3.LUT R111, R115, UR8, R230, 0x96, !PT ;  /* 0x00000008736f7c12 */ /* 0x000fe2000f8e96e6 */
[C---:B------:R-:W-:Y:S01]  /*a720*/  HMMA.16816.F32 R20, R104.reuse, R130, R20 ;  /* 0x000000826814723c */ /* 0x040fe20000001814 */
[----:B------:R-:W3:Y:S01]  /*a730*/  LDSM.16.MT88.4 R128, [R184+0x10800] ;  /* 0x01080000b880783b */ /* 0x000ee20000004200 */
[--C-:B------:R-:W-:Y:S01]  /*a740*/  FFMA.FTZ R217, R219, c[0x0][0x23c], -R146.reuse ;  /* 0x00008f00dbd97a23 */ /* 0x100fe20000010892 */
[C---:B------:R-:W-:Y:S01]  /*a750*/  LOP3.LUT R113, R111.reuse, 0xffff, RZ, 0xc0, !PT ;  /* 0x0000ffff6f717812 */ /* 0x040fe200078ec0ff */
[----:B------:R-:W4:Y:S01]  /*a760*/  MUFU.EX2 R229, R229 ;  /* 0x000000e500e57308 */ /* 0x000f220000000800 */
[----:B------:R-:W-:Y:S01]  /*a770*/  LOP3.LUT R112, R111, 0xff, RZ, 0xc0, !PT ;  /* 0x000000ff6f707812 */ /* 0x000fe200078ec0ff */
[----:B------:R-:W-:Y:S01]  /*a780*/  FFMA.FTZ R209, R151, c[0x0][0x23c], -R163 ;  /* 0x00008f0097d17a23 */ /* 0x000fe200000108a3 */
[----:B------:R-:W-:Y:S01]  /*a790*/  SHF.R.U32.HI R113, RZ, 0x8, R113 ;  /* 0x00000008ff717819 */ /* 0x000fe20000011671 */
[C---:B--2---:R-:W-:Y:S01]  /*a7a0*/  HMMA.16816.F32 R84, R104.reuse, R96, R84 ;  /* 0x000000606854723c */ /* 0x044fe20000001854 */
[----:B------:R-:W-:Y:S01]  /*a7b0*/  SHF.R.U32.HI R110, RZ, 0x10, R111 ;  /* 0x00000010ff6e7819 */ /* 0x000fe2000001166f */
[----:B------:R-:W-:Y:S01]  /*a7c0*/  FFMA.FTZ R219, R150, c[0x0][0x23c], -R163 ;  /* 0x00008f0096db7a23 */ /* 0x000fe200000108a3 */
[----:B------:R-:W-:Y:S01]  /*a7d0*/  PRMT R112, R112, 0x5410, R113 ;  /* 0x0000541070707816 */ /* 0x000fe20000000071 */
[----:B------:R-:W2:Y:S01]  /*a7e0*/  MUFU.EX2 R217, R217 ;  /* 0x000000d900d97308 */ /* 0x000ea20000000800 */
[----:B------:R-:W-:Y:S01]  /*a7f0*/  SHF.R.U32.HI R111, RZ, 0x18, R111 ;  /* 0x00000018ff6f7819 */ /* 0x000fe2000001166f */
[----:B------:R-:W-:Y:S01]  /*a800*/  FFMA.FTZ R163, R149, c[0x0][0x23c], -R146 ;  /* 0x00008f0095a37a23 */ /* 0x000fe20000010892 */
[----:B------:R-:W-:Y:S01]  /*a810*/  LOP3.LUT R96, R114, 0xffff, RZ, 0xc0, !PT ;  /* 0x0000ffff72607812 */ /* 0x000fe200078ec0ff */
[C---:B------:R-:W-:Y:S01]  /*a820*/  HMMA.16816.F32 R88, R104.reuse, R98, R88 ;  /* 0x000000626858723c */ /* 0x040fe20000001858 */
[----:B------:R-:W-:Y:S01]  /*a830*/  SHF.R.U32.HI R97, RZ, 0x18, R114 ;  /* 0x00000018ff617819 */ /* 0x000fe20000011672 */
[----:B------:R-:W-:Y:S01]  /*a840*/  FFMA.FTZ R231, R147, c[0x0][0x23c], -R146 ;  /* 0x00008f0093e77a23 */ /* 0x000fe20000010892 */
[----:B------:R-:W-:Y:S01]  /*a850*/  LOP3.LUT R110, R110, 0xff, RZ, 0xc0, !PT ;  /* 0x000000ff6e6e7812 */ /* 0x000fe200078ec0ff */
[----:B------:R-:W5:Y:S01]  /*a860*/  MUFU.EX2 R209, R209 ;  /* 0x000000d100d17308 */ /* 0x000f620000000800 */
[----:B-1----:R-:W-:Y:S01]  /*a870*/  F2FP.PACK_AB R230, R227, R214 ;  /* 0x000000d6e3e6723e */ /* 0x002fe200000000ff */
[----:B------:R-:W-:Y:S01]  /*a880*/  FADD.FTZ R0, R218, R171 ;  /* 0x000000abda007221 */ /* 0x000fe20000010000 */
[----:B------:R-:W-:Y:S01]  /*a890*/  SHF.R.U32.HI R99, RZ, 0x8, R96 ;  /* 0x00000008ff637819 */ /* 0x000fe20000011660 */
[C---:B------:R-:W-:Y:S01]  /*a8a0*/  HMMA.16816.F32 R76, R104.reuse, R108, R76 ;  /* 0x0000006c684c723c */ /* 0x040fe2000000184c */
[--C-:B------:R-:W-:Y:S01]  /*a8b0*/  HSET2.LE.AND R96, R112, R161.reuse, PT ;  /* 0x000000a170607233 */ /* 0x100fe20003803000 */
[----:B------:R-:W-:Y:S01]  /*a8c0*/  PRMT R110, R110, 0x5410, R111 ;  /* 0x000054106e6e7816 */ /* 0x000fe2000000006f */
[----:B----4-:R-:W-:Y:S01]  /*a8d0*/  FADD.FTZ R0, R229, R0 ;  /* 0x00000000e5007221 */ /* 0x010fe20000010000 */
[----:B------:R-:W-:Y:S01]  /*a8e0*/  F2FP.PACK_AB R111, R225, R216 ;  /* 0x000000d8e16f723e */ /* 0x000fe200000000ff */
[----:B------:R-:W-:Y:S01]  /*a8f0*/  MUFU.EX2 R219, R219 ;  /* 0x000000db00db7308 */ /* 0x000fe20000000800 */
[----:B------:R-:W-:Y:S01]  /*a900*/  FADD.FTZ R216, R216, R165 ;  /* 0x000000a5d8d87221 */ /* 0x000fe20000010000 */
[----:B------:R-:W-:Y:S01]  /*a910*/  LOP3.LUT R108, R114, 0xff, RZ, 0xc0, !PT ;  /* 0x000000ff726c7812 */ /* 0x000fe200078ec0ff */
[C---:B------:R-:W-:Y:S01]  /*a920*/  HMMA.16816.F32 R32, R104.reuse, R120, R32 ;  /* 0x000000786820723c */ /* 0x040fe20000001820 */
[----:B------:R-:W-:Y:S01]  /*a930*/  SHF.R.U32.HI R109, RZ, 0x10, R114 ;  /* 0x00000010ff6d7819 */ /* 0x000fe20000011672 */
[--C-:B------:R-:W-:Y:S01]  /*a940*/  HSET2.LE.AND R110, R110, R161.reuse, PT ;  /* 0x000000a16e6e7233 */ /* 0x100fe20003803000 */
[----:B------:R-:W-:Y:S01]  /*a950*/  LDSM.16.MT88.4 R112, [R185+0xf000] ;  /* 0x00f00000b970783b */ /* 0x000fe20000004200 */
[----:B------:R-:W-:Y:S01]  /*a960*/  PRMT R108, R108, 0x5410, R99 ;  /* 0x000054106c6c7816 */ /* 0x000fe20000000063 */
[----:B------:R-:W-:Y:S01]  /*a970*/  MUFU.EX2 R163, R163 ;  /* 0x000000a300a37308 */ /* 0x000fe20000000800 */
[----:B------:R-:W-:Y:S01]  /*a980*/  LOP3.LUT R98, R109, 0xff, RZ, 0xc0, !PT ;  /* 0x000000ff6d627812 */ /* 0x000fe200078ec0ff */
[----:B------:R-:W-:Y:S01]  /*a990*/  FADD.FTZ R225, R225, R216 ;  /* 0x000000d8e1e17221 */ /* 0x000fe20000010000 */
[C---:B------:R-:W-:Y:S01]  /*a9a0*/  HMMA.16816.F32 R100, R104.reuse, R122, R100 ;  /* 0x0000007a6864723c */ /* 0x040fe20000001864 */
[----:B------:R-:W-:Y:S01]  /*a9b0*/  LDSM.16.MT88.4 R120, [R188+0xf000] ;  /* 0x00f00000bc78783b */ /* 0x000fe20000004200 */
[----:B------:R-:W-:Y:S01]  /*a9c0*/  PRMT R98, R98, 0x5410, R97 ;  /* 0x0000541062627816 */ /* 0x000fe20000000061 */
[----:B------:R-:W-:Y:S01]  /*a9d0*/  FADD.FTZ R214, R214, R225 ;  /* 0x000000e1d6d67221 */ /* 0x000fe20000010000 */
[----:B------:R-:W-:Y:S01]  /*a9e0*/  F2FP.PACK_AB R109, R229, R218 ;  /* 0x000000dae56d723e */ /* 0x000fe200000000ff */
[----:B------:R-:W-:Y:S01]  /*a9f0*/  MUFU.EX2 R231, R231 ;  /* 0x000000e700e77308 */ /* 0x000fe20000000800 */
[----:B------:R-:W-:Y:S01]  /*aa00*/  LOP3.LUT R96, R96, R111, RZ, 0xc0, !PT ;  /* 0x0000006f60607212 */ /* 0x000fe200078ec0ff */
[----:B------:R-:W-:Y:S01]  /*aa10*/  HSET2.LE.AND R99, R98, R161, PT ;  /* 0x000000a162637233 */ /* 0x000fe20003803000 */
[----:B------:R-:W-:Y:S01]  /*aa20*/  HMMA.16816.F32 R36, R104, R116, R36 ;  /* 0x000000746824723c */ /* 0x000fe20000001824 */
[----:B------:R-:W-:Y:S01]  /*aa30*/  LOP3.LUT R97, R110, R109, RZ, 0xc0, !PT ;  /* 0x0000006d6e617212 */ /* 0x000fe200078ec0ff */
[----:B------:R-:W-:-:S02]  /*aa40*/  FADD.FTZ R227, R227, R214 ;  /* 0x000000d6e3e37221 */ /* 0x000fc40000010000 */
[----:B------:R-:W-:-:S04]  /*aa50*/  IMAD.MOV.U32 R3, RZ, RZ, R157 ;  /* 0x000000ffff037224 */ /* 0x000fc800078e009d */
[C---:B------:R-:W-:Y:S01]  /*aa60*/  HMMA.16816.F32 R40, R104.reuse, R118, R40 ;  /* 0x000000766828723c */ /* 0x040fe20000001828 */
[----:B------:R-:W1:Y:S07]  /*aa70*/  LDSM.16.MT88.4 R116, [R188+0x10800] ;  /* 0x01080000bc74783b */ /* 0x000e6e0000004200 */
[C---:B------:R-:W-:Y:S08]  /*aa80*/  HMMA.16816.F32 R8, R104.reuse, R132, R8 ;  /* 0x000000846808723c */ /* 0x040ff00000001808 */
[C---:B---3--:R-:W-:Y:S07]  /*aa90*/  HMMA.16816.F32 R92, R104.reuse, R128, R92 ;  /* 0x00000080685c723c */ /* 0x048fee000000185c */
[----:B------:R-:W-:Y:S01]  /*aaa0*/  HSET2.LE.AND R129, R108, R161, PT ;  /* 0x000000a16c817233 */ /* 0x000fe20003803000 */
[C---:B--2---:R-:W-:Y:S01]  /*aab0*/  F2FP.PACK_AB R128, R224.reuse, R217 ;  /* 0x000000d9e080723e */ /* 0x044fe200000000ff */
[----:B------:R-:W-:Y:S01]  /*aac0*/  HMMA.16816.F32 R4, R104, R130, R4 ;  /* 0x000000826804723c */ /* 0x000fe20000001804 */
[----:B------:R-:W-:Y:S01]  /*aad0*/  LDSM.16.MT88.4 R108, [R184+0xf000] ;  /* 0x00f00000b86c783b */ /* 0x000fe20000004200 */
[----:B------:R-:W-:Y:S01]  /*aae0*/  FADD.FTZ R217, R217, R0 ;  /* 0x00000000d9d97221 */ /* 0x000fe20000010000 */
[----:B------:R-:W-:Y:S01]  /*aaf0*/  LOP3.LUT R98, R129, R230, RZ, 0xc0, !PT ;  /* 0x000000e681627212 */ /* 0x000fe200078ec0ff */
[----:B------:R-:W-:Y:S01]  /*ab00*/  FFMA.FTZ R230, R145, c[0x0][0x23c], -R146 ;  /* 0x00008f0091e67a23 */ /* 0x000fe20000010892 */
[----:B------:R-:W-:Y:S01]  /*ab10*/  LOP3.LUT R99, R99, R128, RZ, 0xc0, !PT ;  /* 0x0000008063637212 */ /* 0x000fe200078ec0ff */
[----:B------:R-:W-:-:S02]  /*ab20*/  FADD.FTZ R224, R224, R217 ;  /* 0x000000d9e0e07221 */ /* 0x000fc40000010000 */
[C---:B------:R-:W-:Y:S01]  /*ab30*/  HMMA.16816.F32 R12, R104.reuse, R134, R12 ;  /* 0x00000086680c723c */ /* 0x040fe2000000180c */
[----:B------:R-:W2:Y:S01]  /*ab40*/  LDSM.16.MT88.4 R132, [R185+0xd000] ;  /* 0x00d00000b984783b */ /* 0x000ea20000004200 */
[----:B------:R-:W-:Y:S06]  /*ab50*/  MUFU.EX2 R230, R230 ;  /* 0x000000e600e67308 */ /* 0x000fec0000000800 */
[C---:B------:R-:W-:Y:S08]  /*ab60*/  HMMA.16816.F32 R24, R104.reuse, R124, R24 ;  /* 0x0000007c6818723c */ /* 0x040ff00000001818 */
[C---:B------:R-:W-:Y:S01]  /*ab70*/  HMMA.16816.F32 R28, R104.reuse, R126, R28 ;  /* 0x0000007e681c723c */ /* 0x040fe2000000181c */
[----:B------:R-:W3:Y:S07]  /*ab80*/  LDSM.16.MT88.4 R124, [R184+0xd000] ;  /* 0x00d00000b87c783b */ /* 0x000eee0000004200 */
[C---:B-1----:R-:W-:Y:S08]  /*ab90*/  HMMA.16816.F32 R68, R104.reuse, R116, R68 ;  /* 0x000000746844723c */ /* 0x042ff00000001844 */
[----:B------:R-:W-:Y:S01]  /*aba0*/  HMMA.16816.F32 R72, R104, R118, R72 ;  /* 0x000000766848723c */ /* 0x000fe20000001848 */
[----:B------:R-:W1:Y:S04]  /*abb0*/  LDSM.16.MT88.4 R116, [R186+0xf000] ;  /* 0x00f00000ba74783b */ /* 0x000e680000004200 */
[----:B------:R-:W-:Y:S03]  /*abc0*/  LDSM.16.MT88.4 R104, [R186+0x11000] ;  /* 0x01100000ba68783b */ /* 0x000fe60000004200 */
[C---:B------:R-:W-:Y:S01]  /*abd0*/  HMMA.16816.F32 R128, R96.reuse, R140, R8 ;  /* 0x0000008c6080723c */ /* 0x040fe20000001808 */
[----:B------:R-:W4:Y:S07]  /*abe0*/  LDSM.16.MT88.4 R8, [R188+0x11000] ;  /* 0x01100000bc08783b */ /* 0x000f2e0000004200 */
[C---:B------:R-:W-:Y:S08]  /*abf0*/  HMMA.16816.F32 R36, R96.reuse, R120, R36 ;  /* 0x000000786024723c */ /* 0x040ff00000001824 */
[C---:B------:R-:W-:Y:S01]  /*ac00*/  HMMA.16816.F32 R40, R96.reuse, R122, R40 ;  /* 0x0000007a6028723c */ /* 0x040fe20000001828 */
[----:B------:R-:W1:Y:S07]  /*ac10*/  LDSM.16.MT88.4 R120, [R185+0x11000] ;  /* 0x01100000b978783b */ /* 0x000e6e0000004200 */
[C---:B------:R-:W-:Y:S08]  /*ac20*/  HMMA.16816.F32 R52, R96.reuse, R112, R52 ;  /* 0x000000706034723c */ /* 0x040ff00000001834 */
[C---:B------:R-:W-:Y:S01]  /*ac30*/  HMMA.16816.F32 R56, R96.reuse, R114, R56 ;  /* 0x000000726038723c */ /* 0x040fe20000001838 */
[----:B------:R-:W1:Y:S07]  /*ac40*/  LDSM.16.MT88.4 R112, [R184+0x11000] ;  /* 0x01100000b870783b */ /* 0x000e6e0000004200 */
        /* <DEDUP_REMOVED lines=12> */
[C---:B------:R-:W-:Y:S01]  /*ad10*/  HMMA.16816.F32 R48, R96.reuse, R118, R48 ;  /* 0x000000766030723c */ /* 0x040fe20000001830 */
[----:B------:R-:W-:Y:S07]  /*ad20*/  LDSM.16.MT88.4 R116, [R186+0xd800] ;  /* 0x00d80000ba74783b */ /* 0x000fee0000004200 */
[C---:B------:R-:W-:Y:S08]  /*ad30*/  HMMA.16816.F32 R60, R96.reuse, R108, R60 ;  /* 0x0000006c603c723c */ /* 0x040ff0000000183c */
[C---:B------:R-:W-:Y:S08]  /*ad40*/  HMMA.16816.F32 R64, R96.reuse, R110, R64 ;  /* 0x0000006e6040723c */ /* 0x040ff00000001840 */
[C---:B----4-:R-:W-:Y:S08]  /*ad50*/  HMMA.16816.F32 R68, R96.reuse, R8, R68 ;  /* 0x000000086044723c */ /* 0x050ff00000001844 */
[C---:B------:R-:W-:Y:S08]  /*ad60*/  HMMA.16816.F32 R72, R96.reuse, R10, R72 ;  /* 0x0000000a6048723c */ /* 0x040ff00000001848 */
[C---:B------:R-:W-:Y:S07]  /*ad70*/  HMMA.16816.F32 R76, R96.reuse, R104, R76 ;  /* 0x00000068604c723c */ /* 0x040fee000000184c */
[----:B------:R-:W-:Y:S01]  /*ad80*/  IMAD.WIDE.U32 R104, R226, -0x2daee0ad, RZ ;  /* 0xd2511f53e2687825 */ /* 0x000fe200078e00ff */
[C---:B------:R-:W-:Y:S01]  /*ad90*/  HMMA.16816.F32 R80, R96.reuse, R106, R80 ;  /* 0x0000006a6050723c */ /* 0x040fe20000001850 */
[----:B------:R1:W3:Y:S03]  /*ada0*/  MUFU.EX2 R226, R148 ;  /* 0x0000009400e27308 */ /* 0x0002e60000000800 */
[----:B------:R-:W-:Y:S01]  /*adb0*/  LOP3.LUT R8, R105, UR5, R228, 0x96, !PT ;  /* 0x0000000569087c12 */ /* 0x000fe2000f8e96e4 */
[----:B------:R-:W-:Y:S01]  /*adc0*/  FFMA.FTZ R228, R144, c[0x0][0x23c], -R146 ;  /* 0x00008f0090e47a23 */ /* 0x000fe20000010892 */
[----:B------:R-:W-:Y:S01]  /*add0*/  LOP3.LUT R9, R104, 0xffff, RZ, 0xc0, !PT ;  /* 0x0000ffff68097812 */ /* 0x000fe200078ec0ff */
[----:B------:R-:W-:Y:S01]  /*ade0*/  LDSM.16.MT88.4 R144, [R188+0xf800] ;  /* 0x00f80000bc90783b */ /* 0x000fe20000004200 */
[----:B------:R-:W-:Y:S01]  /*adf0*/  HMMA.16816.F32 R84, R96, R120, R84 ;  /* 0x000000786054723c */ /* 0x000fe20000001854 */
[----:B------:R-:W-:-:S02]  /*ae00*/  LOP3.LUT R105, R8, 0xffff, RZ, 0xc0, !PT ;  /* 0x0000ffff08697812 */ /* 0x000fc400078ec0ff */
[----:B------:R-:W-:Y:S01]  /*ae10*/  LOP3.LUT R11, R104, 0xff, RZ, 0xc0, !PT ;  /* 0x000000ff680b7812 */ /* 0x000fe200078ec0ff */
[----:B------:R-:W4:Y:S01]  /*ae20*/  MUFU.EX2 R228, R228 ;  /* 0x000000e400e47308 */ /* 0x000f220000000800 */
[--C-:B------:R-:W-:Y:S02]  /*ae30*/  SHF.R.U32.HI R10, RZ, 0x10, R104.reuse ;  /* 0x00000010ff0a7819 */ /* 0x100fe40000011668 */
[----:B------:R-:W-:Y:S01]  /*ae40*/  SHF.R.U32.HI R106, RZ, 0x18, R104 ;  /* 0x00000018ff6a7819 */ /* 0x000fe20000011668 */
[----:B------:R-:W-:Y:S01]  /*ae50*/  HMMA.16816.F32 R88, R96, R122, R88 ;  /* 0x0000007a6058723c */ /* 0x000fe20000001858 */
[----:B------:R-:W-:Y:S01]  /*ae60*/  LOP3.LUT R104, R8, 0xff, RZ, 0xc0, !PT ;  /* 0x000000ff08687812 */ /* 0x000fe200078ec0ff */
[----:B-1----:R-:W-:Y:S01]  /*ae70*/  LDSM.16.MT88.4 R148, [R184+0xd800] ;  /* 0x00d80000b894783b */ /* 0x002fe20000004200 */
[----:B------:R-:W-:Y:S02]  /*ae80*/  SHF.R.U32.HI R107, RZ, 0x10, R8 ;  /* 0x00000010ff6b7819 */ /* 0x000fe40000011608 */
[----:B------:R-:W-:-:S02]  /*ae90*/  SHF.R.U32.HI R105, RZ, 0x8, R105 ;  /* 0x00000008ff697819 */ /* 0x000fc40000011669 */
[----:B------:R-:W-:Y:S01]  /*aea0*/  SHF.R.U32.HI R8, RZ, 0x18, R8 ;  /* 0x00000018ff087819 */ /* 0x000fe20000011608 */
[C---:B------:R-:W-:Y:S01]  /*aeb0*/  HMMA.16816.F32 R92, R96.reuse, R112, R92 ;  /* 0x00000070605c723c */ /* 0x040fe2000000185c */
[----:B------:R-:W-:Y:S02]  /*aec0*/  SHF.R.U32.HI R108, RZ, 0x8, R9 ;  /* 0x00000008ff6c7819 */ /* 0x000fe40000011609 */
[----:B------:R-:W-:Y:S02]  /*aed0*/  LOP3.LUT R107, R107, 0xff, RZ, 0xc0, !PT ;  /* 0x000000ff6b6b7812 */ /* 0x000fe400078ec0ff */
[----:B------:R-:W-:Y:S02]  /*aee0*/  PRMT R104, R104, 0x5410, R105 ;  /* 0x0000541068687816 */ /* 0x000fe40000000069 */
[----:B------:R-:W-:Y:S01]  /*aef0*/  LOP3.LUT R9, R10, 0xff, RZ, 0xc0, !PT ;  /* 0x000000ff0a097812 */ /* 0x000fe200078ec0ff */
[----:B------:R-:W-:Y:S01]  /*af00*/  HMMA.16816.F32 R4, R96, R114, R4 ;  /* 0x000000726004723c */ /* 0x000fe20000001804 */
[----:B------:R-:W1:Y:S01]  /*af10*/  LDSM.16.MT88.4 R96, [R188+0x11800] ;  /* 0x01180000bc60783b */ /* 0x000e620000004200 */
[----:B------:R-:W-:Y:S01]  /*af20*/  PRMT R8, R107, 0x5410, R8 ;  /* 0x000054106b087816 */ /* 0x000fe20000000008 */
[----:B------:R-:W-:Y:S01]  /*af30*/  HSET2.LE.AND R104, R104, R161, PT ;  /* 0x000000a168687233 */ /* 0x000fe20003803000 */
[----:B------:R-:W-:-:S02]  /*af40*/  PRMT R10, R11, 0x5410, R108 ;  /* 0x000054100b0a7816 */ /* 0x000fc4000000006c */
[----:B------:R-:W-:Y:S01]  /*af50*/  PRMT R106, R9, 0x5410, R106 ;  /* 0x00005410096a7816 */ /* 0x000fe2000000006a */
[--C-:B------:R-:W-:Y:S01]  /*af60*/  HSET2.LE.AND R9, R8, R161.reuse, PT ;  /* 0x000000a108097233 */ /* 0x100fe20003803000 */
[----:B-----5:R-:W-:Y:S01]  /*af70*/  F2FP.PACK_AB R107, R209, R162 ;  /* 0x000000a2d16b723e */ /* 0x020fe200000000ff */
[--C-:B------:R-:W-:Y:S01]  /*af80*/  HSET2.LE.AND R10, R10, R161.reuse, PT ;  /* 0x000000a10a0a7233 */ /* 0x100fe20003803000 */
[----:B---3--:R-:W-:Y:S01]  /*af90*/  F2FP.PACK_AB R105, R226, R219 ;  /* 0x000000dbe269723e */ /* 0x008fe200000000ff */
[----:B------:R-:W-:Y:S01]  /*afa0*/  HSET2.LE.AND R11, R106, R161, PT ;  /* 0x000000a16a0b7233 */ /* 0x000fe20003803000 */
[----:B------:R-:W-:Y:S01]  /*afb0*/  LOP3.LUT R8, R104, R107, RZ, 0xc0, !PT ;  /* 0x0000006b68087212 */ /* 0x000fe200078ec0ff */
[----:B------:R-:W3:Y:S01]  /*afc0*/  LDSM.16.MT88.4 R108, [R185+0xd800] ;  /* 0x00d80000b96c783b */ /* 0x000ee20000004200 */
[----:B----4-:R-:W-:Y:S01]  /*afd0*/  F2FP.PACK_AB R106, R228, R163 ;  /* 0x000000a3e46a723e */ /* 0x010fe200000000ff */
[----:B------:R-:W-:Y:S01]  /*afe0*/  FADD.FTZ R162, R162, R227 ;  /* 0x000000e3a2a27221 */ /* 0x000fe20000010000 */
[----:B------:R-:W-:Y:S01]  /*aff0*/  F2FP.PACK_AB R104, R231, R230 ;  /* 0x000000e6e768723e */ /* 0x000fe200000000ff */
[----:B------:R-:W-:Y:S01]  /*b000*/  FADD.FTZ R163, R163, R224 ;  /* 0x000000e0a3a37221 */ /* 0x000fe20000010000 */
[----:B------:R-:W-:Y:S01]  /*b010*/  LOP3.LUT R9, R9, R106, RZ, 0xc0, !PT ;  /* 0x0000006a09097212 */ /* 0x000fe200078ec0ff */
[----:B------:R-:W-:Y:S01]  /*b020*/  FADD.FTZ R162, R209, R162 ;  /* 0x000000a2d1a27221 */ /* 0x000fe20000010000 */
[----:B------:R-:W-:Y:S01]  /*b030*/  LOP3.LUT R10, R10, R105, RZ, 0xc0, !PT ;  /* 0x000000690a0a7212 */ /* 0x000fe200078ec0ff */
[----:B------:R-:W-:Y:S01]  /*b040*/  FADD.FTZ R163, R228, R163 ;  /* 0x000000a3e4a37221 */ /* 0x000fe20000010000 */
[----:B------:R-:W-:Y:S01]  /*b050*/  LOP3.LUT R11, R11, R104, RZ, 0xc0, !PT ;  /* 0x000000680b0b7212 */ /* 0x000fe200078ec0ff */
[----:B------:R-:W-:-:S02]  /*b060*/  FADD.FTZ R215, R219, R162 ;  /* 0x000000a2dbd77221 */ /* 0x000fc40000010000 */
[----:B------:R-:W-:Y:S02]  /*b070*/  FADD.FTZ R230, R230, R163 ;  /* 0x000000a3e6e67221 */ /* 0x000fe40000010000 */
[----:B------:R-:W-:Y:S02]  /*b080*/  FADD.FTZ R215, R226, R215 ;  /* 0x000000d7e2d77221 */ /* 0x000fe40000010000 */
[----:B--2---:R-:W-:Y:S01]  /*b090*/  HMMA.16816.F32 R128, R8, R124, R128 ;  /* 0x0000007c0880723c */ /* 0x004fe20000001880 */
[----:B------:R-:W-:-:S07]  /*b0a0*/  FADD.FTZ R211, R231, R230 ;  /* 0x000000e6e7d37221 */ /* 0x000fce0000010000 */
[C---:B------:R-:W-:Y:S01]  /*b0b0*/  HMMA.16816.F32 R124, R8.reuse, R126, R12 ;  /* 0x0000007e087c723c */ /* 0x040fe2000000180c */
[----:B------:R-:W-:Y:S07]  /*b0c0*/  LDSM.16.MT88.4 R12, [R186+0x11800] ;  /* 0x01180000ba0c783b */ /* 0x000fee0000004200 */
[C---:B-1----:R-:W-:Y:S08]  /*b0d0*/  HMMA.16816.F32 R68, R8.reuse, R96, R68 ;  /* 0x000000600844723c */ /* 0x042ff00000001844 */
[C---:B------:R-:W-:Y:S01]  /*b0e0*/  HMMA.16816.F32 R72, R8.reuse, R98, R72 ;  /* 0x000000620848723c */ /* 0x040fe20000001848 */
[----:B------:R-:W1:Y:S07]  /*b0f0*/  LDSM.16.MT88.4 R96, [R184+0x11800] ;  /* 0x01180000b860783b */ /* 0x000e6e0000004200 */
[C---:B------:R-:W-:Y:S01]  /*b100*/  HMMA.16816.F32 R120, R8.reuse, R116, R16 ;  /* 0x000000740878723c */ /* 0x040fe20000001810 */
[----:B------:R-:W2:Y:S07]  /*b110*/  LDSM.16.MT88.4 R16, [R185+0x11800] ;  /* 0x01180000b910783b */ /* 0x000eae0000004200 */
[C---:B---3--:R-:W-:Y:S08]  /*b120*/  HMMA.16816.F32 R112, R8.reuse, R108, R24 ;  /* 0x0000006c0870723c */ /* 0x048ff00000001818 */
[C---:B------:R-:W-:Y:S08]  /*b130*/  HMMA.16816.F32 R116, R8.reuse, R118, R20 ;  /* 0x000000760874723c */ /* 0x040ff00000001814 */
[C---:B------:R-:W-:Y:S08]  /*b140*/  HMMA.16816.F32 R108, R8.reuse, R110, R28 ;  /* 0x0000006e086c723c */ /* 0x040ff0000000181c */
[C---:B------:R-:W-:Y:S08]  /*b150*/  HMMA.16816.F32 R104, R8.reuse, R148, R32 ;  /* 0x000000940868723c */ /* 0x040ff00000001820 */
[C---:B-1----:R-:W-:Y:S08]  /*b160*/  HMMA.16816.F32 R92, R8.reuse, R96, R92 ;  /* 0x00000060085c723c */ /* 0x042ff0000000185c */
        /* <DEDUP_REMOVED lines=12> */
[C---:B------:R-:W-:Y:S08]  /*b230*/  HMMA.16816.F32 R96, R8.reuse, R98, R4 ;  /* 0x000000620860723c */ /* 0x040ff00000001804 */
[----:B------:R-:W-:Y:S07]  /*b240*/  HMMA.16816.F32 R60, R8, R132, R60 ;  /* 0x00000084083c723c */ /* 0x000fee000000183c */
[----:B------:R-:W-:-:S02]  /*b250*/  IMAD.MOV.U32 R132, RZ, RZ, R158 ;  /* 0x000000ffff847224 */ /* 0x000fc400078e009e */
.L_x_595:
[----:B------:R-:W-:-:S06]  /*b260*/  UISETP.GT.AND UP0, UPT, UR21, UR9, UPT ;  /* 0x000000091500728c */ /* 0x000fcc000bf04270 */
[----:B------:R-:W-:-:S13]  /*b270*/  PLOP3.LUT P0, PT, PT, PT, UP0, 0x80, 0x0 ;  /* 0x000000000000781c */ /* 0x000fda0003f0f008 */
[----:B------:R-:W-:Y:S05]  /*b280*/  @!P0 BRA `(.L_x_599) ;  /* 0x000041d000008947 */ /* 0x000fea0003800000 */
[----:B------:R-:W1:Y:S01]  /*b290*/  LDC.U8 R209, c[0x0][0x2d8] ;  /* 0x0000b600ffd17b82 */ /* 0x000e620000000000 */
[----:B------:R-:W-:Y:S01]  /*b2a0*/  IMAD.WIDE.U32 R216, R212, -0x326172a9, RZ ;  /* 0xcd9e8d57d4d87825 */ /* 0x000fe200078e00ff */
[----:B------:R-:W-:Y:S02]  /*b2b0*/  MOV R0, R132 ;  /* 0x0000008400007202 */ /* 0x000fe40000000f00 */
[----:B------:R-:W-:Y:S01]  /*b2c0*/  ISETP.GE.AND P4, PT, R206, c[0x0][0x220], PT ;  /* 0x00008800ce007a0c */ /* 0x000fe20003f86270 */
[----:B------:R-:W-:Y:S01]  /*b2d0*/  IMAD.MOV.U32 R2, RZ, RZ, R3 ;  /* 0x000000ffff027224 */ /* 0x000fe200078e0003 */
[----:B------:R-:W-:Y:S01]  /*b2e0*/  LOP3.LUT R213, R217, R213, RZ, 0x3c, !PT ;  /* 0x000000d5d9d57212 */ /* 0x000fe200078e3cff */
[----:B------:R-:W-:Y:S01]  /*b2f0*/  IMAD.WIDE.U32 R218, R210, -0x2daee0ad, RZ ;  /* 0xd2511f53d2da7825 */ /* 0x000fe200078e00ff */
[----:B------:R-:W-:Y:S02]  /*b300*/  ISETP.GE.AND P3, PT, R196, c[0x0][0x220], PT ;  /* 0x00008800c4007a0c */ /* 0x000fe40003f66270 */
[----:B------:R-:W-:Y:S01]  /*b310*/  ISETP.GE.AND P2, PT, R195, c[0x0][0x220], PT ;  /* 0x00008800c3007a0c */ /* 0x000fe20003f46270 */
[----:B------:R-:W-:-:S04]  /*b320*/  IMAD.WIDE.U32 R212, R213, -0x2daee0ad, RZ ;  /* 0xd2511f53d5d47825 */ /* 0x000fc800078e00ff */
[----:B------:R-:W-:Y:S01]  /*b330*/  IMAD.MOV.U32 R221, RZ, RZ, R223 ;  /* 0x000000ffffdd7224 */ /* 0x000fe200078e00df */
[----:B-1----:R-:W-:Y:S01]  /*b340*/  PRMT R209, R209, 0x7054, R209 ;  /* 0x00007054d1d17816 */ /* 0x002fe200000000d1 */
[----:B------:R-:W-:Y:S05]  /*b350*/  BRA `(.L_x_600) ;  /* 0x0000068000007947 */ /* 0x000fea0003800000 */
.L_x_602:
        /* <DEDUP_REMOVED lines=33> */
[C---:B------:R-:W-:Y:S01]  /*b570*/  IADD3 R134, P5, R136.reuse, UR7, RZ ;  /* 0x0000000788867c10 */ /* 0x040fe2000ffbe0ff */
[----:B------:R1:W-:Y:S01]  /*b580*/  @P2 STS.128 [R197+0xa000], RZ ;  /* 0x00a000ffc5002388 */ /* 0x0003e20000000c00 */
[C-C-:B------:R-:W-:Y:S02]  /*b590*/  @!P4 LEA.HI.X R143, R136.reuse, c[0x0][0x16c], R133.reuse, 0x1, P6 ;  /* 0x00005b00888fca11 */ /* 0x140fe400030f0c85 */
[C-C-:B------:R-:W-:Y:S01]  /*b5a0*/  @!P3 LEA.HI.X R147, R136.reuse, c[0x0][0x16c], R133.reuse, 0x1, P1 ;  /* 0x00005b008893ba11 */ /* 0x140fe200008f0c85 */
[----:B------:R-:W-:Y:S01]  /*b5b0*/  @!PT LDS RZ, [RZ] ;  /* 0x00000000fffff984 */ /* 0x000fe20000000800 */
[----:B------:R-:W-:Y:S01]  /*b5c0*/  @!PT LDS RZ, [RZ] ;  /* 0x00000000fffff984 */ /* 0x000fe20000000800 */
[----:B------:R-:W-:Y:S01]  /*b5d0*/  @!PT LDS RZ, [RZ] ;  /* 0x00000000fffff984 */ /* 0x000fe20000000800 */
[----:B------:R1:W-:Y:S01]  /*b5e0*/  @!P2 LDGSTS.E.BYPASS.LTC128B.128 [R197+0xa000], [R138.64+0x100] ;  /* 0x0a0001008ac5afae */ /* 0x0003e2000b901d52 */
[----:B------:R-:W-:Y:S02]  /*b5f0*/  @!P2 LEA.HI.X R145, R136, c[0x0][0x16c], R133, 0x1, P0 ;  /* 0x00005b008891aa11 */ /* 0x000fe400000f0c85 */
[C---:B------:R-:W-:Y:S01]  /*b600*/  @!P4 LEA R156, P1, R134.reuse, c[0x0][0x168], 0x1 ;  /* 0x00005a00869cca11 */ /* 0x040fe200078208ff */
[----:B------:R1:W-:Y:S01]  /*b610*/  @P4 STS.128 [R197+0x6800], RZ ;  /* 0x006800ffc5004388 */ /* 0x0003e20000000c00 */
        /* <DEDUP_REMOVED lines=9> */
[C-C-:B------:R-:W-:Y:S02]  /*b6b0*/  @!P3 LEA.HI.X R153, R134.reuse, c[0x0][0x16c], R133.reuse, 0x1, P0 ;  /* 0x00005b008699ba11 */ /* 0x140fe400000f0c85 */
[C---:B------:R-:W-:Y:S01]  /*b6c0*/  @!P2 LEA.HI.X R151, R134.reuse, c[0x0][0x16c], R133, 0x1, P5 ;  /* 0x00005b008697aa11 */ /* 0x040fe200028f0c85 */
[----:B------:R-:W-:Y:S01]  /*b6d0*/  @!PT LDS RZ, [RZ] ;  /* 0x00000000fffff984 */ /* 0x000fe20000000800 */
[----:B------:R-:W-:Y:S01]  /*b6e0*/  @!PT LDS RZ, [RZ] ;  /* 0x00000000fffff984 */ /* 0x000fe20000000800 */
[----:B------:R-:W-:Y:S01]  /*b6f0*/  @!PT LDS RZ, [RZ] ;  /* 0x00000000fffff984 */ /* 0x000fe20000000800 */
[----:B------:R1:W-:Y:S01]  /*b700*/  @!P3 LDGSTS.E.BYPASS.LTC128B.128 [R197+0x8800], [R146.64+0x80] ;  /* 0x0880008092c5bfae */ /* 0x0003e2000b901d52 */
[----:B------:R-:W-:Y:S03]  /*b710*/  IADD3 R132, P6, R134, UR7, RZ ;  /* 0x0000000786847c10 */ /* 0x000fe6000ffde0ff */
[----:B------:R1:W-:Y:S01]  /*b720*/  @P2 STS.128 [R197+0xa800], RZ ;  /* 0x00a800ffc5002388 */ /* 0x0003e20000000c00 */
[C---:B--2---:R-:W-:Y:S02]  /*b730*/  @!P3 LEA R148, P1, R132.reuse, c[0x0][0x168], 0x1 ;  /* 0x00005a008494ba11 */ /* 0x044fe400078208ff */
        /* <DEDUP_REMOVED lines=13> */
[----:B------:R1:W-:Y:S01]  /*b810*/  @!P4 LDGSTS.E.BYPASS.LTC128B.128 [R197+0x7000], [R156.64] ;  /* 0x070000009cc5cfae */ /* 0x0003e2000b901d52 */
[----:B------:R-:W-:Y:S03]  /*b820*/  @!P2 LEA.HI.X R137, R132, c[0x0][0x16c], R3, 0x1, P0 ;  /* 0x00005b008489aa11 */ /* 0x000fe600000f0c03 */
        /* <DEDUP_REMOVED lines=27> */
.L_x_600:
[----:B------:R-:W-:Y:S04]  /*b9e0*/  DEPBAR.LE SB0, 0x0 ;  /* 0x000080000000791a */ /* 0x000fe80000000000 */
[----:B------:R-:W-:Y:S01]  /*b9f0*/  BAR.SYNC.DEFER_BLOCKING 0x0 ;  /* 0x0000000000007b1d */ /* 0x000fe20000010000 */
[----:B------:R-:W-:Y:S04]  /*ba00*/  UIADD3 UR8, UR21, -0x1, URZ ;  /* 0xffffffff15087890 */ /* 0x000fe8000fffe03f */
[----:B------:R-:W-:Y:S02]  /*ba10*/  USHF.R.S32.HI UR5, URZ, 0x1f, UR8 ;  /* 0x0000001f3f057899 */ /* 0x000fe40008011408 */
[----:B------:R-:W-:Y:S01]  /*ba20*/  UIMAD UR4, UR12, UR8, URZ ;  /* 0x000000080c0472a4 */ /* 0x000fe2000f8e023f */
[----:B------:R-:W-:Y:S01]  /*ba30*/  IMAD.U32 R3, RZ, RZ, UR8 ;  /* 0x00000008ff037e24 */ /* 0x000fe2000f8e00ff */
[----:B------:R-:W-:Y:S02]  /*ba40*/  UISETP.GT.AND UP0, UPT, UR8, UR9, UPT ;  /* 0x000000090800728c */ /* 0x000fe4000bf04270 */
[----:B------:R-:W-:Y:S01]  /*ba50*/  UIMAD UR4, UR5, UR13, UR4 ;  /* 0x0000000d050472a4 */ /* 0x000fe2000f8e0204 */
[----:B------:R-:W-:Y:S05]  /*ba60*/  IMAD.WIDE.U32 R222, R3, UR13, R220 ;  /* 0x0000000d03de7c25 */ /* 0x000fea000f8e00dc */
[C---:B------:R-:W-:Y:S02]  /*ba70*/  @!P4 LEA R234, P6, R222.reuse, c[0x0][0x170], 0x1 ;  /* 0x00005c00deeaca11 */ /* 0x040fe400078c08ff */
[----:B------:R-:W-:Y:S02]  /*ba80*/  IADD3 R214, R223, UR4, RZ ;  /* 0x00000004dfd67c10 */ /* 0x000fe4000fffe0ff */
        /* <DEDUP_REMOVED lines=62> */
[----:B------:R2:W-:Y:S03]  /*be70*/  @!P4 LDGSTS.E.BYPASS.LTC128B.128 [R197+0xd000], [R242.64] ;  /* 0x0d000000f2c5cfae */ /* 0x0005e6000b901d52 */
[----:B------:R-:W-:Y:S01]  /*be80*/  @!P2 LEA.HI.X R223, R210, c[0x0][0x174], R3, 0x1, P0 ;  /* 0x00005d00d2dfaa11 */ /* 0x000fe200000f0c03 */
[----:B------:R-:W-:Y:S01]  /*be90*/  @P3 STS.128 [R197+0xf000], RZ ;  /* 0x00f000ffc5003388 */ /* 0x000fe20000000c00 */
[----:B------:R-:W-:Y:S03]  /*bea0*/  PLOP3.LUT P0, PT, PT, PT, UP0, 0x80, 0x0 ;  /* 0x000000000000781c */ /* 0x000fe60003f0f008 */
        /* <DEDUP_REMOVED lines=184> */
.L_x_601:
[----:B------:R-:W-:Y:S01]  /*ca30*/  IMAD.U32 R3, RZ, RZ, UR8 ;  /* 0x00000008ff037e24 */ /* 0x000fe2000f8e00ff */
[----:B------:R-:W-:Y:S02]  /*ca40*/  UIADD3 UR4, UR23, -0x4498517b, URZ ;  /* 0xbb67ae8517047890 */ /* 0x000fe4000fffe03f */
[----:B------:R-:W-:Y:S01]  /*ca50*/  USHF.L.U32 UR30, UR8, 0x1, URZ ;  /* 0x00000001081e7899 */ /* 0x000fe2000800063f */
[----:B------:R-:W-:Y:S01]  /*ca60*/  IMAD R3, R3, 0x40, R208 ;  /* 0x0000004003037824 */ /* 0x000fe200078e02d0 */
[----:B------:R-:W-:Y:S02]  /*ca70*/  UIADD3 UR5, UR22, -0x61c88647, URZ ;  /* 0x9e3779b916057890 */ /* 0x000fe4000fffe03f */
[----:B------:R-:W-:Y:S01]  /*ca80*/  LOP3.LUT R236, R213, UR4, R218, 0x96, !PT ;  /* 0x00000004d5ec7c12 */ /* 0x000fe2000f8e96da */
[----:B------:R-:W-:Y:S01]  /*ca90*/  UIADD3 UR4, UR22, -0x4ab325aa, URZ ;  /* 0xb54cda5616047890 */ /* 0x000fe2000fffe03f */
[C---:B------:R-:W-:Y:S01]  /*caa0*/  IADD3 R132, R3.reuse, 0x1, RZ ;  /* 0x0000000103847810 */ /* 0x040fe20007ffe0ff */
[----:B------:R-:W-:Y:S01]  /*cab0*/  UIADD3 UR21, UR23, 0x646e171e, URZ ;  /* 0x646e171e17157890 */ /* 0x000fe2000fffe03f */
[CC--:B------:R-:W-:Y:S01]  /*cac0*/  ISETP.GE.AND P6, PT, R3.reuse, R205.reuse, PT ;  /* 0x000000cd0300720c */ /* 0x0c0fe20003fc6270 */
[----:B------:R-:W-:Y:S01]  /*cad0*/  IMAD.WIDE.U32 R236, R236, -0x326172a9, RZ ;  /* 0xcd9e8d57ecec7825 */ /* 0x000fe200078e00ff */
[C---:B------:R-:W-:Y:S01]  /*cae0*/  ISETP.GE.AND P5, PT, R132.reuse, R205, PT ;  /* 0x000000cd8400720c */ /* 0x040fe20003fa6270 */
[----:B------:R-:W-:Y:S01]  /*caf0*/  UISETP.GT.AND UP0, UPT, UR8, UR9, UPT ;  /* 0x000000090800728c */ /* 0x000fe2000bf04270 */
[CC--:B------:R-:W-:Y:S02]  /*cb00*/  ISETP.GE.AND P0, PT, R132.reuse, R203.reuse, PT ;  /* 0x000000cb8400720c */ /* 0x0c0fe40003f06270 */
[C---:B------:R-:W-:Y:S02]  /*cb10*/  ISETP.GE.AND P1, PT, R3.reuse, R203, PT ;  /* 0x000000cb0300720c */ /* 0x040fe40003f26270 */
[C---:B------:R-:W-:Y:S02]  /*cb20*/  ISETP.GE.OR P5, PT, R132.reuse, R204, !P5 ;  /* 0x000000cc8400720c */ /* 0x040fe40006fa6670 */
[----:B------:R-:W-:Y:S02]  /*cb30*/  ISETP.GE.OR P0, PT, R132, R202, !P0 ;  /* 0x000000ca8400720c */ /* 0x000fe40004706670 */
[C---:B------:R-:W-:Y:S02]  /*cb40*/  IADD3 R132, R3.reuse, 0x9, RZ ;  /* 0x0000000903847810 */ /* 0x040fe40007ffe0ff */
[C---:B------:R-:W-:Y:S02]  /*cb50*/  ISETP.GE.OR P6, PT, R3.reuse, R204, !P6 ;  /* 0x000000cc0300720c */ /* 0x040fe400077c6670 */
[C---:B------:R-:W-:Y:S02]  /*cb60*/  ISETP.GE.OR P1, PT, R3.reuse, R202, !P1 ;  /* 0x000000ca0300720c */ /* 0x040fe40004f26670 */
[----:B------:R-:W-:Y:S02]  /*cb70*/  IADD3 R133, R3, 0x8, RZ ;  /* 0x0000000803857810 */ /* 0x000fe40007ffe0ff */
[----:B-1----:R-:W-:Y:S02]  /*cb80*/  FSEL R139, R4, -INF , !P6 ;  /* 0xff800000048b7808 */ /* 0x002fe40007000000 */
[----:B------:R-:W-:Y:S02]  /*cb90*/  FSEL R137, R6, -INF , !P1 ;  /* 0xff80000006897808 */ /* 0x000fe40004800000 */
[----:B------:R-:W-:Y:S02]  /*cba0*/  FSEL R169, R5, -INF , !P5 ;  /* 0xff80000005a97808 */ /* 0x000fe40006800000 */
[C---:B------:R-:W-:Y:S02]  /*cbb0*/  ISETP.GE.AND P5, PT, R132.reuse, R205, PT ;  /* 0x000000cd8400720c */ /* 0x040fe40003fa6270 */
[----:B------:R-:W-:Y:S02]  /*cbc0*/  FSEL R5, R7, -INF , !P0 ;  /* 0xff80000007057808 */ /* 0x000fe40004000000 */
[C---:B------:R-:W-:Y:S02]  /*cbd0*/  ISETP.GE.AND P0, PT, R132.reuse, R203, PT ;  /* 0x000000cb8400720c */ /* 0x040fe40003f06270 */
[C---:B------:R-:W-:Y:S02]  /*cbe0*/  ISETP.GE.AND P6, PT, R133.reuse, R205, PT ;  /* 0x000000cd8500720c */ /* 0x040fe40003fc6270 */
[C---:B------:R-:W-:Y:S02]  /*cbf0*/  ISETP.GE.AND P1, PT, R133.reuse, R203, PT ;  /* 0x000000cb8500720c */ /* 0x040fe40003f26270 */
[C---:B------:R-:W-:Y:S02]  /*cc00*/  ISETP.GE.OR P5, PT, R132.reuse, R204, !P5 ;  /* 0x000000cc8400720c */ /* 0x040fe40006fa6670 */
[----:B------:R-:W-:Y:S02]  /*cc10*/  ISETP.GE.OR P0, PT, R132, R202, !P0 ;  /* 0x000000ca8400720c */ /* 0x000fe40004706670 */
[C---:B------:R-:W-:Y:S02]  /*cc20*/  ISETP.GE.OR P6, PT, R133.reuse, R204, !P6 ;  /* 0x000000cc8500720c */ /* 0x040fe400077c6670 */
[----:B------:R-:W-:Y:S02]  /*cc30*/  ISETP.GE.OR P1, PT, R133, R202, !P1 ;  /* 0x000000ca8500720c */ /* 0x000fe40004f26670 */
[C---:B------:R-:W-:Y:S02]  /*cc40*/  IADD3 R6, R3.reuse, 0x10, RZ ;  /* 0x0000001003067810 */ /* 0x040fe40007ffe0ff */
[----:B------:R-:W-:Y:S02]  /*cc50*/  IADD3 R4, R3, 0x11, RZ ;  /* 0x0000001103047810 */ /* 0x000fe40007ffe0ff */
[----:B------:R-:W-:Y:S02]  /*cc60*/  FSEL R135, R8, -INF , !P6 ;  /* 0xff80000008877808 */ /* 0x000fe40007000000 */
[----:B------:R-:W-:Y:S02]  /*cc70*/  FSEL R9, R9, -INF , !P5 ;  /* 0xff80000009097808 */ /* 0x000fe40006800000 */
[----:B------:R-:W-:Y:S02]  /*cc80*/  FSEL R7, R10, -INF , !P1 ;  /* 0xff8000000a077808 */ /* 0x000fe40004800000 */
[----:B------:R-:W-:Y:S02]  /*cc90*/  FSEL R11, R11, -INF , !P0 ;  /* 0xff8000000b0b7808 */ /* 0x000fe40004000000 */
[C---:B------:R-:W-:Y:S02]  /*cca0*/  ISETP.GE.AND P6, PT, R6.reuse, R205, PT ;  /* 0x000000cd0600720c */ /* 0x040fe40003fc6270 */
[-C--:B------:R-:W-:Y:S02]  /*ccb0*/  ISETP.GE.AND P1, PT, R6, R203.reuse, PT ;  /* 0x000000cb0600720c */ /* 0x080fe40003f26270 */
[C---:B------:R-:W-:Y:S02]  /*ccc0*/  ISETP.GE.AND P0, PT, R4.reuse, R203, PT ;  /* 0x000000cb0400720c */ /* 0x040fe40003f06270 */
[-C--:B------:R-:W-:Y:S02]  /*ccd0*/  ISETP.GE.AND P5, PT, R4, R205.reuse, PT ;  /* 0x000000cd0400720c */ /* 0x080fe40003fa6270 */
[C---:B------:R-:W-:Y:S02]  /*cce0*/  ISETP.GE.OR P6, PT, R6.reuse, R204, !P6 ;  /* 0x000000cc0600720c */ /* 0x040fe400077c6670 */
[-C--:B------:R-:W-:Y:S02]  /*ccf0*/  ISETP.GE.OR P1, PT, R6, R202.reuse, !P1 ;  /* 0x000000ca0600720c */ /* 0x080fe40004f26670 */
[C---:B------:R-:W-:Y:S02]  /*cd00*/  ISETP.GE.OR P0, PT, R4.reuse, R202, !P0 ;  /* 0x000000ca0400720c */ /* 0x040fe40004706670 */
[-C--:B------:R-:W-:Y:S02]  /*cd10*/  ISETP.GE.OR P5, PT, R4, R204.reuse, !P5 ;  /* 0x000000cc0400720c */ /* 0x080fe40006fa6670 */
[C---:B------:R-:W-:Y:S02]  /*cd20*/  IADD3 R6, R3.reuse, 0x18, RZ ;  /* 0x0000001803067810 */ /* 0x040fe40007ffe0ff */
[----:B------:R-:W-:Y:S02]  /*cd30*/  IADD3 R4, R3, 0x19, RZ ;  /* 0x0000001903047810 */ /* 0x000fe40007ffe0ff */
[----:B------:R-:W-:Y:S02]  /*cd40*/  FSEL R231, R12, -INF , !P6 ;  /* 0xff8000000ce77808 */ /* 0x000fe40007000000 */
[----:B------:R-:W-:Y:S02]  /*cd50*/  FSEL R143, R14, -INF , !P1 ;  /* 0xff8000000e8f7808 */ /* 0x000fe40004800000 */
[----:B------:R-:W-:Y:S02]  /*cd60*/  FSEL R141, R15, -INF , !P0 ;  /* 0xff8000000f8d7808 */ /* 0x000fe40004000000 */
[----:B------:R-:W-:Y:S02]  /*cd70*/  FSEL R229, R13, -INF , !P5 ;  /* 0xff8000000de57808 */ /* 0x000fe40006800000 */
[C---:B------:R-:W-:Y:S02]  /*cd80*/  ISETP.GE.AND P6, PT, R6.reuse, R205, PT ;  /* 0x000000cd0600720c */ /* 0x040fe40003fc6270 */
[----:B------:R-:W-:Y:S02]  /*cd90*/  ISETP.GE.AND P1, PT, R6, R203, PT ;  /* 0x000000cb0600720c */ /* 0x000fe40003f26270 */
[C---:B------:R-:W-:Y:S02]  /*cda0*/  ISETP.GE.AND P5, PT, R4.reuse, R205, PT ;  /* 0x000000cd0400720c */ /* 0x040fe40003fa6270 */
[----:B------:R-:W-:Y:S02]  /*cdb0*/  ISETP.GE.AND P0, PT, R4, R203, PT ;  /* 0x000000cb0400720c */ /* 0x000fe40003f06270 */
[C---:B------:R-:W-:Y:S02]  /*cdc0*/  ISETP.GE.OR P6, PT, R6.reuse, R204, !P6 ;  /* 0x000000cc0600720c */ /* 0x040fe400077c6670 */
[----:B------:R-:W-:Y:S02]  /*cdd0*/  ISETP.GE.OR P1, PT, R6, R202, !P1 ;  /* 0x000000ca0600720c */ /* 0x000fe40004f26670 */
[C---:B------:R-:W-:Y:S02]  /*cde0*/  IADD3 R6, R3.reuse, 0x20, RZ ;  /* 0x0000002003067810 */ /* 0x040fe40007ffe0ff */
[C---:B------:R-:W-:Y:S02]  /*cdf0*/  ISETP.GE.OR P5, PT, R4.reuse, R204, !P5 ;  /* 0x000000cc0400720c */ /* 0x040fe40006fa6670 */
[----:B------:R-:W-:Y:S02]  /*ce00*/  ISETP.GE.OR P0, PT, R4, R202, !P0 ;  /* 0x000000ca0400720c */ /* 0x000fe40004706670 */
[----:B------:R-:W-:Y:S02]  /*ce10*/  IADD3 R4, R3, 0x21, RZ ;  /* 0x0000002103047810 */ /* 0x000fe40007ffe0ff */
[----:B------:R-:W-:Y:S02]  /*ce20*/  FSEL R241, R16, -INF , !P6 ;  /* 0xff80000010f17808 */ /* 0x000fe40007000000 */
[----:B------:R-:W-:Y:S02]  /*ce30*/  FSEL R225, R17, -INF , !P5 ;  /* 0xff80000011e17808 */ /* 0x000fe40006800000 */
[-C--:B------:R-:W-:Y:S02]  /*ce40*/  ISETP.GE.AND P6, PT, R6, R205.reuse, PT ;  /* 0x000000cd0600720c */ /* 0x080fe40003fc6270 */
[----:B------:R-:W-:Y:S02]  /*ce50*/  ISETP.GE.AND P5, PT, R4, R205, PT ;  /* 0x000000cd0400720c */ /* 0x000fe40003fa6270 */
[----:B------:R-:W-:Y:S02]  /*ce60*/  FSEL R239, R19, -INF , !P0 ;  /* 0xff80000013ef7808 */ /* 0x000fe40004000000 */
[-C--:B------:R-:W-:Y:S02]  /*ce70*/  ISETP.GE.OR P0, PT, R6, R204.reuse, !P6 ;  /* 0x000000cc0600720c */ /* 0x080fe40007706670 */
[----:B------:R-:W-:Y:S02]  /*ce80*/  ISETP.GE.OR P5, PT, R4, R204, !P5 ;  /* 0x000000cc0400720c */ /* 0x000fe40006fa6670 */
[----:B------:R-:W-:Y:S02]  /*ce90*/  IADD3 R8, R3, 0x28, RZ ;  /* 0x0000002803087810 */ /* 0x000fe40007ffe0ff */
[----:B------:R-:W-:Y:S02]  /*cea0*/  FSEL R163, R20, -INF , !P0 ;  /* 0xff80000014a37808 */ /* 0x000fe40004000000 */
[----:B------:R-:W-:Y:S02]  /*ceb0*/  FSEL R161, R21, -INF , !P5 ;  /* 0xff80000015a17808 */ /* 0x000fe40006800000 */
[----:B------:R-:W-:Y:S02]  /*cec0*/  FSEL R227, R18, -INF , !P1 ;  /* 0xff80000012e37808 */ /* 0x000fe40004800000 */
[-C--:B------:R-:W-:Y:S02]  /*ced0*/  ISETP.GE.AND P6, PT, R6, R203.reuse, PT ;  /* 0x000000cb0600720c */ /* 0x080fe40003fc6270 */
[----:B------:R-:W-:Y:S02]  /*cee0*/  ISETP.GE.AND P1, PT, R4, R203, PT ;  /* 0x000000cb0400720c */ /* 0x000fe40003f26270 */
[C---:B------:R-:W-:Y:S02]  /*cef0*/  ISETP.GE.AND P0, PT, R8.reuse, R205, PT ;  /* 0x000000cd0800720c */ /* 0x040fe40003f06270 */
[-C--:B------:R-:W-:Y:S02]  /*cf00*/  ISETP.GE.AND P5, PT, R8, R203.reuse, PT ;  /* 0x000000cb0800720c */ /* 0x080fe40003fa6270 */
[-C--:B------:R-:W-:Y:S02]  /*cf10*/  ISETP.GE.OR P6, PT, R6, R202.reuse, !P6 ;  /* 0x000000ca0600720c */ /* 0x080fe400077c6670 */
[----:B------:R-:W-:Y:S02]  /*cf20*/  ISETP.GE.OR P1, PT, R4, R202, !P1 ;  /* 0x000000ca0400720c */ /* 0x000fe40004f26670 */
[C---:B------:R-:W-:Y:S02]  /*cf30*/  ISETP.GE.OR P0, PT, R8.reuse, R204, !P0 ;  /* 0x000000cc0800720c */ /* 0x040fe40004706670 */
[----:B------:R-:W-:Y:S02]  /*cf40*/  ISETP.GE.OR P5, PT, R8, R202, !P5 ;  /* 0x000000ca0800720c */ /* 0x000fe40006fa6670 */
[----:B------:R-:W-:Y:S02]  /*cf50*/  IADD3 R6, R3, 0x29, RZ ;  /* 0x0000002903067810 */ /* 0x000fe40007ffe0ff */
[----:B------:R-:W-:Y:S02]  /*cf60*/  FMNMX.FTZ R8, R139, R0, !PT ;  /* 0x000000008b087209 */ /* 0x000fe40007810000 */
[----:B------:R-:W-:Y:S02]  /*cf70*/  FSEL R159, R22, -INF , !P6 ;  /* 0xff800000169f7808 */ /* 0x000fe40007000000 */
[----:B------:R-:W-:Y:S02]  /*cf80*/  FSEL R157, R23, -INF , !P1 ;  /* 0xff800000179d7808 */ /* 0x000fe40004800000 */
[C---:B------:R-:W-:Y:S01]  /*cf90*/  ISETP.GE.AND P1, PT, R6.reuse, R203, PT ;  /* 0x000000cb0600720c */ /* 0x040fe20003f26270 */
[----:B------:R-:W-:Y:S01]  /*cfa0*/  LDSM.16.MT88.4 R20, [R186+0xc000] ;  /* 0x00c00000ba14783b */ /* 0x000fe20000004200 */
[----:B------:R-:W-:Y:S02]  /*cfb0*/  FMNMX.FTZ R8, R169, R8, !PT ;  /* 0x00000008a9087209 */ /* 0x000fe40007810000 */
[CC--:B------:R-:W-:Y:S02]  /*cfc0*/  ISETP.GE.AND P6, PT, R6.reuse, R205.reuse, PT ;  /* 0x000000cd0600720c */ /* 0x0c0fe40003fc6270 */
[C---:B------:R-:W-:Y:S02]  /*cfd0*/  ISETP.GE.OR P1, PT, R6.reuse, R202, !P1 ;  /* 0x000000ca0600720c */ /* 0x040fe40004f26670 */
[----:B------:R-:W-:Y:S02]  /*cfe0*/  ISETP.GE.OR P6, PT, R6, R204, !P6 ;  /* 0x000000cc0600720c */ /* 0x000fe400077c6670 */
[----:B------:R-:W-:Y:S02]  /*cff0*/  FMNMX.FTZ R6, R135, R8, !PT ;  /* 0x0000000887067209 */ /* 0x000fe40007810000 */
[----:B------:R-:W-:Y:S02]  /*d000*/  FMNMX.FTZ R8, R137, R2, !PT ;  /* 0x0000000289087209 */ /* 0x000fe40007810000 */
[----:B------:R-:W-:Y:S02]  /*d010*/  FMNMX.FTZ R6, R9, R6, !PT ;  /* 0x0000000609067209 */ /* 0x000fe40007810000 */
[----:B------:R-:W-:Y:S02]  /*d020*/  FMNMX.FTZ R8, R5, R8, !PT ;  /* 0x0000000805087209 */ /* 0x000fe40007810000 */
[----:B------:R-:W-:Y:S02]  /*d030*/  FMNMX.FTZ R6, R231, R6, !PT ;  /* 0x00000006e7067209 */ /* 0x000fe40007810000 */
[----:B------:R-:W-:Y:S02]  /*d040*/  IADD3 R4, R3, 0x30, RZ ;  /* 0x0000003003047810 */ /* 0x000fe40007ffe0ff */
[----:B------:R-:W-:Y:S02]  /*d050*/  FMNMX.FTZ R6, R229, R6, !PT ;  /* 0x00000006e5067209 */ /* 0x000fe40007810000 */
[----:B------:R-:W-:Y:S02]  /*d060*/  FMNMX.FTZ R8, R7, R8, !PT ;  /* 0x0000000807087209 */ /* 0x000fe40007810000 */
[----:B------:R-:W-:Y:S02]  /*d070*/  FMNMX.FTZ R10, R241, R6, !PT ;  /* 0x00000006f10a7209 */ /* 0x000fe40007810000 */
[----:B------:R-:W-:Y:S02]  /*d080*/  FSEL R235, R24, -INF , !P0 ;  /* 0xff80000018eb7808 */ /* 0x000fe40004000000 */
[----:B------:R-:W-:Y:S02]  /*d090*/  FSEL R233, R25, -INF , !P6 ;  /* 0xff80000019e97808 */ /* 0x000fe40007000000 */
[----:B------:R-:W-:Y:S02]  /*d0a0*/  FMNMX.FTZ R6, R11, R8, !PT ;  /* 0x000000080b067209 */ /* 0x000fe40007810000 */
[----:B------:R-:W-:Y:S02]  /*d0b0*/  FMNMX.FTZ R8, R225, R10, !PT ;  /* 0x0000000ae1087209 */ /* 0x000fe40007810000 */
[C---:B------:R-:W-:Y:S02]  /*d0c0*/  ISETP.GE.AND P0, PT, R4.reuse, R205, PT ;  /* 0x000000cd0400720c */ /* 0x040fe40003f06270 */
[C---:B------:R-:W-:Y:S02]  /*d0d0*/  ISETP.GE.AND P6, PT, R4.reuse, R203, PT ;  /* 0x000000cb0400720c */ /* 0x040fe40003fc6270 */
[----:B------:R-:W-:Y:S02]  /*d0e0*/  FMNMX.FTZ R6, R143, R6, !PT ;  /* 0x000000068f067209 */ /* 0x000fe40007810000 */
[C---:B------:R-:W-:Y:S02]  /*d0f0*/  ISETP.GE.OR P0, PT, R4.reuse, R204, !P0 ;  /* 0x000000cc0400720c */ /* 0x040fe40004706670 */
[----:B------:R-:W-:Y:S02]  /*d100*/  ISETP.GE.OR P6, PT, R4, R202, !P6 ;  /* 0x000000ca0400720c */ /* 0x000fe400077c6670 */
[----:B------:R-:W-:Y:S02]  /*d110*/  FMNMX.FTZ R8, R163, R8, !PT ;  /* 0x00000008a3087209 */ /* 0x000fe40007810000 */
[----:B------:R-:W-:Y:S02]  /*d120*/  IADD3 R4, R3, 0x31, RZ ;  /* 0x0000003103047810 */ /* 0x000fe40007ffe0ff */
[----:B------:R-:W-:Y:S02]  /*d130*/  FSEL R165, R27, -INF , !P1 ;  /* 0xff8000001ba57808 */ /* 0x000fe40004800000 */
[----:B------:R-:W-:Y:S02]  /*d140*/  FMNMX.FTZ R6, R141, R6, !PT ;  /* 0x000000068d067209 */ /* 0x000fe40007810000 */
[----:B------:R-:W-:Y:S02]  /*d150*/  FMNMX.FTZ R8, R161, R8, !PT ;  /* 0x00000008a1087209 */ /* 0x000fe40007810000 */
[----:B------:R-:W-:Y:S02]  /*d160*/  FSEL R167, R26, -INF , !P5 ;  /* 0xff8000001aa77808 */ /* 0x000fe40006800000 */
[C---:B------:R-:W-:Y:S02]  /*d170*/  ISETP.GE.AND P1, PT, R4.reuse, R205, PT ;  /* 0x000000cd0400720c */ /* 0x040fe40003f26270 */
[C---:B------:R-:W-:Y:S02]  /*d180*/  ISETP.GE.AND P5, PT, R4.reuse, R203, PT ;  /* 0x000000cb0400720c */ /* 0x040fe40003fa6270 */
[C---:B------:R-:W-:Y:S02]  /*d190*/  ISETP.GE.OR P1, PT, R4.reuse, R204, !P1 ;  /* 0x000000cc0400720c */ /* 0x040fe40004f26670 */
[----:B------:R-:W-:Y:S02]  /*d1a0*/  ISETP.GE.OR P5, PT, R4, R202, !P5 ;  /* 0x000000ca0400720c */ /* 0x000fe40006fa6670 */
[----:B------:R-:W-:Y:S02]  /*d1b0*/  FMNMX.FTZ R8, R235, R8, !PT ;  /* 0x00000008eb087209 */ /* 0x000fe40007810000 */
[----:B------:R-:W-:Y:S02]  /*d1c0*/  IADD3 R4, R3, 0x38, RZ ;  /* 0x0000003803047810 */ /* 0x000fe40007ffe0ff */
[----:B------:R-:W-:Y:S02]  /*d1d0*/  FMNMX.FTZ R6, R227, R6, !PT ;  /* 0x00000006e3067209 */ /* 0x000fe40007810000 */
[----:B------:R-:W-:Y:S02]  /*d1e0*/  FSEL R155, R28, -INF , !P0 ;  /* 0xff8000001c9b7808 */ /* 0x000fe40004000000 */
[----:B------:R-:W-:Y:S02]  /*d1f0*/  IADD3 R3, R3, 0x39, RZ ;  /* 0x0000003903037810 */ /* 0x000fe40007ffe0ff */
[----:B------:R-:W-:Y:S02]  /*d200*/  FMNMX.FTZ R6, R239, R6, !PT ;  /* 0x00000006ef067209 */ /* 0x000fe40007810000 */
[----:B------:R-:W-:Y:S02]  /*d210*/  FMNMX.FTZ R8, R233, R8, !PT ;  /* 0x00000008e9087209 */ /* 0x000fe40007810000 */
[CC--:B------:R-:W-:Y:S02]  /*d220*/  ISETP.GE.AND P0, PT, R4.reuse, R205.reuse, PT ;  /* 0x000000cd0400720c */ /* 0x0c0fe40003f06270 */
[----:B------:R-:W-:Y:S02]  /*d230*/  FSEL R153, R29, -INF , !P1 ;  /* 0xff8000001d997808 */ /* 0x000fe40004800000 */
[----:B------:R-:W-:Y:S02]  /*d240*/  FMNMX.FTZ R10, R155, R8, !PT ;  /* 0x000000089b0a7209 */ /* 0x000fe40007810000 */
[----:B------:R-:W-:Y:S02]  /*d250*/  ISETP.GE.OR P0, PT, R4, R204, !P0 ;  /* 0x000000cc0400720c */ /* 0x000fe40004706670 */
[----:B------:R-:W-:Y:S02]  /*d260*/  ISETP.GE.AND P1, PT, R3, R205, PT ;  /* 0x000000cd0300720c */ /* 0x000fe40003f26270 */
[----:B------:R-:W-:Y:S02]  /*d270*/  FMNMX.FTZ R6, R159, R6, !PT ;  /* 0x000000069f067209 */ /* 0x000fe40007810000 */
[----:B------:R-:W-:Y:S02]  /*d280*/  FSEL R147, R32, -INF , !P0 ;  /* 0xff80000020937808 */ /* 0x000fe40004000000 */
[----:B------:R-:W-:Y:S02]  /*d290*/  FMNMX.FTZ R8, R157, R6, !PT ;  /* 0x000000069d087209 */ /* 0x000fe40007810000 */
[----:B------:R-:W-:Y:S02]  /*d2a0*/  FMNMX.FTZ R6, R153, R10, !PT ;  /* 0x0000000a99067209 */ /* 0x000fe40007810000 */
[----:B------:R-:W-:Y:S02]  /*d2b0*/  ISETP.GE.OR P1, PT, R3, R204, !P1 ;  /* 0x000000cc0300720c */ /* 0x000fe40004f26670 */
[----:B------:R-:W-:Y:S02]  /*d2c0*/  FMNMX.FTZ R6, R147, R6, !PT ;  /* 0x0000000693067209 */ /* 0x000fe40007810000 */
[----:B------:R-:W-:Y:S02]  /*d2d0*/  FSEL R145, R33, -INF , !P1 ;  /* 0xff80000021917808 */ /* 0x000fe40004800000 */
[CC--:B------:R-:W-:Y:S02]  /*d2e0*/  ISETP.GE.AND P0, PT, R4.reuse, R203.reuse, PT ;  /* 0x000000cb0400720c */ /* 0x0c0fe40003f06270 */
[----:B------:R-:W-:Y:S02]  /*d2f0*/  FMNMX.FTZ R10, R145, R6, !PT ;  /* 0x00000006910a7209 */ /* 0x000fe40007810000 */
[----:B------:R-:W-:Y:S02]  /*d300*/  ISETP.GE.OR P0, PT, R4, R202, !P0 ;  /* 0x000000ca0400720c */ /* 0x000fe40004706670 */
[----:B------:R-:W-:Y:S01]  /*d310*/  FMNMX.FTZ R4, R167, R8, !PT ;  /* 0x00000008a7047209 */ /* 0x000fe20007810000 */
[----:B------:R-:W-:Y:S01]  /*d320*/  SHFL.BFLY PT, R15, R10, 0x2, 0x1f ;  /* 0x0c401f000a0f7f89 */ /* 0x000fe200000e0000 */
[----:B------:R-:W-:Y:S02]  /*d330*/  FSEL R151, R30, -INF , !P6 ;  /* 0xff8000001e977808 */ /* 0x000fe40007000000 */
[----:B------:R-:W-:Y:S02]  /*d340*/  FMNMX.FTZ R4, R165, R4, !PT ;  /* 0x00000004a5047209 */ /* 0x000fe40007810000 */
[----:B------:R-:W-:Y:S02]  /*d350*/  FSEL R149, R31, -INF , !P5 ;  /* 0xff8000001f957808 */ /* 0x000fe40006800000 */
[----:B------:R-:W-:Y:S01]  /*d360*/  FMNMX.FTZ R4, R151, R4, !PT ;  /* 0x0000000497047209 */ /* 0x000fe20007810000 */
[----:B------:R-:W-:Y:S01]  /*d370*/  LDSM.16.MT88.4 R28, [R185+0xc000] ;  /* 0x00c00000b91c783b */ /* 0x000fe20000004200 */
[C---:B------:R-:W-:Y:S02]  /*d380*/  ISETP.GE.AND P1, PT, R3.reuse, R203, PT ;  /* 0x000000cb0300720c */ /* 0x040fe40003f26270 */
[----:B------:R-:W-:Y:S02]  /*d390*/  FSEL R144, R34, -INF , !P0 ;  /* 0xff80000022907808 */ /* 0x000fe40004000000 */
[----:B------:R-:W-:Y:S02]  /*d3a0*/  ISETP.GE.OR P1, PT, R3, R202, !P1 ;  /* 0x000000ca0300720c */ /* 0x000fe40004f26670 */
[----:B------:R-:W-:Y:S02]  /*d3b0*/  FMNMX.FTZ R3, R149, R4, !PT ;  /* 0x0000000495037209 */ /* 0x000fe40007810000 */
[----:B------:R-:W-:Y:S02]  /*d3c0*/  FSEL R133, R35, -INF , !P1 ;  /* 0xff80000023857808 */ /* 0x000fe40004800000 */
[----:B------:R-:W-:Y:S04]  /*d3d0*/  FMNMX.FTZ R8, R144, R3, !PT ;  /* 0x0000000390087209 */ /* 0x000fe80007810000 */
[----:B------:R-:W-:Y:S05]  /*d3e0*/  FMNMX.FTZ R6, R133, R8, !PT ;  /* 0x0000000885067209 */ /* 0x000fea0007810000 */
[----:B------:R-:W1:Y:S02]  /*d3f0*/  SHFL.BFLY PT, R3, R6, 0x2, 0x1f ;  /* 0x0c401f0006037f89 */ /* 0x000e6400000e0000 */
[----:B-1----:R-:W-:Y:S02]  /*d400*/  FMNMX.FTZ R4, R6, R3, !PT ;  /* 0x0000000306047209 */ /* 0x002fe40007810000 */
[----:B------:R-:W-:Y:S04]  /*d410*/  FMNMX.FTZ R13, R10, R15, !PT ;  /* 0x0000000f0a0d7209 */ /* 0x000fe80007810000 */
[----:B------:R-:W1:Y:S08]  /*d420*/  SHFL.BFLY PT, R3, R4, 0x1, 0x1f ;  /* 0x0c201f0004037f89 */ /* 0x000e7000000e0000 */
[----:B------:R-:W2:Y:S01]  /*d430*/  SHFL.BFLY PT, R132, R13, 0x1, 0x1f ;  /* 0x0c201f000d847f89 */ /* 0x000ea200000e0000 */
[----:B-1----:R-:W-:Y:S04]  /*d440*/  FMNMX.FTZ R3, R4, R3, !PT ;  /* 0x0000000304037209 */ /* 0x002fe80007810000 */
[C---:B------:R-:W-:Y:S01]  /*d450*/  FSETP.NEU.FTZ.AND P0, PT, R3.reuse, -INF , PT ;  /* 0xff8000000300780b */ /* 0x040fe20003f1d000 */
[----:B------:R-:W-:Y:S01]  /*d460*/  FMUL.FTZ R146, R3, c[0x0][0x23c] ;  /* 0x00008f0003927a20 */ /* 0x000fe20000410000 */
[----:B--2---:R-:W-:Y:S04]  /*d470*/  FMNMX.FTZ R132, R13, R132, !PT ;  /* 0x000000840d847209 */ /* 0x004fe80007810000 */
[----:B------:R-:W-:Y:S01]  /*d480*/  FSEL R146, R146, RZ, P0 ;  /* 0x000000ff92927208 */ /* 0x000fe20000000000 */
[----:B------:R-:W1:Y:S01]  /*d490*/  LDSM.16.MT88.4 R12, [R188+0xc000] ;  /* 0x00c00000bc0c783b */ /* 0x000e620000004200 */
        /* <DEDUP_REMOVED lines=8> */
[----:B------:R-:W-:Y:S01]  /*d520*/  MUFU.EX2 R168, R168 ;  /* 0x000000a800a87308 */ /* 0x000fe20000000800 */
[--C-:B------:R-:W-:Y:S02]  /*d530*/  FFMA.FTZ R171, R9, c[0x0][0x23c], -R148.reuse ;  /* 0x00008f0009ab7a23 */ /* 0x100fe40000010894 */
[----:B------:R-:W-:Y:S02]  /*d540*/  IMAD.U32 R9, RZ, RZ, UR23 ;  /* 0x00000017ff097e24 */ /* 0x000fe4000f8e00ff */
[----:B------:R-:W-:Y:S02]  /*d550*/  FFMA.FTZ R214, R169, c[0x0][0x23c], -R148 ;  /* 0x00008f00a9d67a23 */ /* 0x000fe40000010894 */
[----:B------:R-:W-:Y:S01]  /*d560*/  FFMA.FTZ R169, R5, c[0x0][0x23c], -R146 ;  /* 0x00008f0005a97a23 */ /* 0x000fe20000010892 */
[----:B------:R-:W-:Y:S01]  /*d570*/  LOP3.LUT R4, R219, UR30, R9, 0x96, !PT ;  /* 0x0000001edb047c12 */ /* 0x000fe2000f8e9609 */
[----:B------:R-:W-:Y:S01]  /*d580*/  FFMA.FTZ R210, R135, c[0x0][0x23c], -R148 ;  /* 0x00008f0087d27a23 */ /* 0x000fe20000010894 */
[----:B------:R-:W-:Y:S01]  /*d590*/  FSEL R5, R3, RZ, P0 ;  /* 0x000000ff03057208 */ /* 0x000fe20000000000 */
[----:B------:R-:W-:Y:S01]  /*d5a0*/  FFMA.FTZ R135, R11, c[0x0][0x23c], -R146 ;  /* 0x00008f000b877a23 */ /* 0x000fe20000010892 */
[----:B------:R-:W-:Y:S01]  /*d5b0*/  MUFU.EX2 R171, R171 ;  /* 0x000000ab00ab7308 */ /* 0x000fe20000000800 */
[----:B------:R-:W-:Y:S01]  /*d5c0*/  IMAD.WIDE.U32 R246, R4, -0x326172a9, RZ ;  /* 0xcd9e8d5704f67825 */ /* 0x000fe200078e00ff */
[----:B------:R-:W-:Y:S01]  /*d5d0*/  UIADD3 UR30, UR30, 0x1, URZ ;  /* 0x000000011e1e7890 */ /* 0x000fe2000fffe03f */
[----:B------:R-:W-:Y:S02]  /*d5e0*/  PLOP3.LUT P0, PT, PT, PT, UP0, 0x80, 0x0 ;  /* 0x000000000000781c */ /* 0x000fe40003f0f008 */
[----:B------:R-:W-:Y:S01]  /*d5f0*/  FFMA.FTZ R223, R139, c[0x0][0x23c], -R148 ;  /* 0x00008f008bdf7a23 */ /* 0x000fe20000010894 */
[----:B------:R-:W-:Y:S01]  /*d600*/  LOP3.LUT R246, R237, UR29, R246, 0x96, !PT ;  /* 0x0000001dedf67c12 */ /* 0x000fe2000f8e96f6 */
[----:B------:R-:W-:Y:S01]  /*d610*/  FADD.FTZ R0, -R5, R2 ;  /* 0x0000000205007221 */ /* 0x000fe20000010100 */
[----:B------:R-:W-:Y:S01]  /*d620*/  LOP3.LUT R4, R247, UR5, R216, 0x96, !PT ;  /* 0x00000005f7047c12 */ /* 0x000fe2000f8e96d8 */
[----:B------:R-:W-:Y:S01]  /*d630*/  FMUL.FTZ R2, R7, c[0x0][0x23c] ;  /* 0x00008f0007027a20 */ /* 0x000fe20000410000 */
[----:B------:R-:W2:Y:S01]  /*d640*/  MUFU.EX2 R210, R210 ;  /* 0x000000d200d27308 */ /* 0x000ea20000000800 */
[----:B------:R-:W-:Y:S04]  /*d650*/  IMAD.WIDE.U32 R246, R246, -0x2daee0ad, RZ ;  /* 0xd2511f53f6f67825 */ /* 0x000fe800078e00ff */
[----:B------:R-:W-:Y:S04]  /*d660*/  IMAD.WIDE.U32 R244, R4, -0x2daee0ad, RZ ;  /* 0xd2511f5304f47825 */ /* 0x000fe800078e00ff */
[----:B------:R-:W-:Y:S01]  /*d670*/  FMUL.FTZ R0, R0, c[0x0][0x23c] ;  /* 0x00008f0000007a20 */ /* 0x000fe20000410000 */
[----:B------:R-:W-:Y:S01]  /*d680*/  LOP3.LUT R4, R245, UR28, R212, 0x96, !PT ;  /* 0x0000001cf5047c12 */ /* 0x000fe2000f8e96d4 */
[----:B------:R-:W3:Y:S01]  /*d690*/  MUFU.EX2 R135, R135 ;  /* 0x0000008700877308 */ /* 0x000ee20000000800 */
[----:B------:R-:W-:Y:S01]  /*d6a0*/  LOP3.LUT R244, R247, UR26, R244, 0x96, !PT ;  /* 0x0000001af7f47c12 */ /* 0x000fe2000f8e96f4 */
[----:B------:R-:W-:Y:S02]  /*d6b0*/  FFMA.FTZ R238, R151, c[0x0][0x23c], -R146 ;  /* 0x00008f0097ee7a23 */ /* 0x000fe40000010892 */
[----:B------:R-:W-:Y:S04]  /*d6c0*/  IMAD.WIDE.U32 R242, R4, -0x326172a9, RZ ;  /* 0xcd9e8d5704f27825 */ /* 0x000fe800078e00ff */
[----:B------:R-:W-:Y:S01]  /*d6d0*/  IMAD.WIDE.U32 R244, R244, -0x326172a9, RZ ;  /* 0xcd9e8d57f4f47825 */ /* 0x000fe200078e00ff */
[----:B------:R-:W-:Y:S01]  /*d6e0*/  LOP3.LUT R4, R243, UR27, R236, 0x96, !PT ;  /* 0x0000001bf3047c12 */ /* 0x000fe2000f8e96ec */
[----:B------:R-:W-:Y:S02]  /*d6f0*/  MUFU.EX2 R223, R223 ;  /* 0x000000df00df7308 */ /* 0x000fe40000000800 */
[----:B------:R-:W-:Y:S01]  /*d700*/  FFMA.FTZ R240, R147, c[0x0][0x23c], -R148 ;  /* 0x00008f0093f07a23 */ /* 0x000fe20000010894 */
[----:B------:R-:W-:Y:S01]  /*d710*/  LOP3.LUT R242, R245, UR25, R242, 0x96, !PT ;  /* 0x00000019f5f27c12 */ /* 0x000fe2000f8e96f2 */
[----:B------:R-:W-:Y:S04]  /*d720*/  IMAD.WIDE.U32 R8, R4, -0x2daee0ad, RZ ;  /* 0xd2511f5304087825 */ /* 0x000fe800078e00ff */
[----:B------:R-:W-:Y:S01]  /*d730*/  IMAD.WIDE.U32 R242, R242, -0x2daee0ad, RZ ;  /* 0xd2511f53f2f27825 */ /* 0x000fe200078e00ff */
[----:B------:R-:W-:Y:S01]  /*d740*/  LOP3.LUT R246, R9, UR24, R246, 0x96, !PT ;  /* 0x0000001809f67c12 */ /* 0x000fe2000f8e96f6 */
[----:B------:R-:W4:Y:S02]  /*d750*/  MUFU.EX2 R214, R214 ;  /* 0x000000d600d67308 */ /* 0x000f240000000800 */
[----:B------:R-:W-:Y:S01]  /*d760*/  FFMA.FTZ R222, R241, c[0x0][0x23c], -R148 ;  /* 0x00008f00f1de7a23 */ /* 0x000fe20000010894 */
[----:B------:R-:W-:Y:S01]  /*d770*/  LOP3.LUT R4, R243, UR15, R8, 0x96, !PT ;  /* 0x0000000ff3047c12 */ /* 0x000fe2000f8e9608 */
[----:B------:R-:W-:Y:S04]  /*d780*/  IMAD.WIDE.U32 R246, R246, -0x326172a9, RZ ;  /* 0xcd9e8d57f6f67825 */ /* 0x000fe800078e00ff */
[----:B------:R-:W-:Y:S02]  /*d790*/  IMAD.WIDE.U32 R4, R4, -0x326172a9, RZ ;  /* 0xcd9e8d5704047825 */ /* 0x000fe400078e00ff */
[----:B------:R-:W-:Y:S02]  /*d7a0*/  MUFU.EX2 R170, R170 ;  /* 0x000000aa00aa7308 */ /* 0x000fe40000000800 */
[----:B------:R-:W-:Y:S01]  /*d7b0*/  FFMA.FTZ R241, R153, c[0x0][0x23c], -R148 ;  /* 0x00008f0099f17a23 */ /* 0x000fe20000010894 */
[----:B------:R-:W-:Y:S01]  /*d7c0*/  LOP3.LUT R7, R5, UR4, R246, 0x96, !PT ;  /* 0x0000000405077c12 */ /* 0x000fe2000f8e96f6 */
[----:B------:R-:W-:Y:S01]  /*d7d0*/  FFMA.FTZ R243, R149, c[0x0][0x23c], -R146 ;  /* 0x00008f0095f37a23 */ /* 0x000fe20000010892 */
[C---:B------:R-:W-:Y:S01]  /*d7e0*/  LOP3.LUT R9, R4.reuse, 0xffff, RZ, 0xc0, !PT ;  /* 0x0000ffff04097812 */ /* 0x040fe200078ec0ff */
[----:B------:R-:W-:Y:S01]  /*d7f0*/  FFMA.FTZ R225, R225, c[0x0][0x23c], -R148 ;  /* 0x00008f00e1e17a23 */ /* 0x000fe20000010894 */
[----:B------:R-:W-:Y:S01]  /*d800*/  LOP3.LUT R138, R4, 0xff, RZ, 0xc0, !PT ;  /* 0x000000ff048a7812 */ /* 0x000fe200078ec0ff */
[----:B------:R-:W-:Y:S01]  /*d810*/  FFMA.FTZ R227, R227, c[0x0][0x23c], -R146 ;  /* 0x00008f00e3e37a23 */ /* 0x000fe20000010892 */
[----:B------:R-:W-:Y:S01]  /*d820*/  SHF.R.U32.HI R5, RZ, 0x18, R4 ;  /* 0x00000018ff057819 */ /* 0x000fe20000011604 */
[----:B------:R-:W5:Y:S01]  /*d830*/  MUFU.EX2 R169, R169 ;  /* 0x000000a900a97308 */ /* 0x000f620000000800 */
[----:B------:R-:W-:Y:S01]  /*d840*/  LOP3.LUT R11, R7, 0xffff, RZ, 0xc0, !PT ;  /* 0x0000ffff070b7812 */ /* 0x000fe200078ec0ff */
[----:B------:R-:W-:Y:S01]  /*d850*/  FFMA.FTZ R224, R239, c[0x0][0x23c], -R146 ;  /* 0x00008f00efe07a23 */ /* 0x000fe20000010892 */
[----:B------:R-:W-:Y:S01]  /*d860*/  SHF.R.U32.HI R6, RZ, 0x10, R4 ;  /* 0x00000010ff067819 */ /* 0x000fe20000011604 */
[----:B------:R-:W-:Y:S01]  /*d870*/  FFMA.FTZ R239, R157, c[0x0][0x23c], -R146 ;  /* 0x00008f009def7a23 */ /* 0x000fe20000010892 */
[----:B------:R-:W-:Y:S01]  /*d880*/  SHF.R.U32.HI R4, RZ, 0x10, R7 ;  /* 0x00000010ff047819 */ /* 0x000fe20000011607 */
[----:B------:R-:W-:Y:S01]  /*d890*/  FFMA.FTZ R226, R231, c[0x0][0x23c], -R148 ;  /* 0x00008f00e7e27a23 */ /* 0x000fe20000010894 */
[----:B------:R-:W-:Y:S01]  /*d8a0*/  SHF.R.U32.HI R9, RZ, 0x8, R9 ;  /* 0x00000008ff097819 */ /* 0x000fe20000011609 */
[----:B------:R-:W-:Y:S01]  /*d8b0*/  FFMA.FTZ R231, R141, c[0x0][0x23c], -R146 ;  /* 0x00008f008de77a23 */ /* 0x000fe20000010892 */
[----:B------:R-:W-:Y:S01]  /*d8c0*/  SHF.R.U32.HI R11, RZ, 0x8, R11 ;  /* 0x00000008ff0b7819 */ /* 0x000fe2000001160b */
[----:B------:R-:W1:Y:S01]  /*d8d0*/  MUFU.EX2 R2, R2 ;  /* 0x0000000200027308 */ /* 0x000e620000000800 */
[----:B------:R-:W-:Y:S01]  /*d8e0*/  LOP3.LUT R136, R7, 0xff, RZ, 0xc0, !PT ;  /* 0x000000ff07887812 */ /* 0x000fe200078ec0ff */
[----:B------:R-:W-:Y:S01]  /*d8f0*/  LDSM.16.MT88.4 R140, [R185+0xe800] ;  /* 0x00e80000b98c783b */ /* 0x000fe20000004200 */
[----:B------:R-:W-:Y:S01]  /*d900*/  SHF.R.U32.HI R7, RZ, 0x18, R7 ;  /* 0x00000018ff077819 */ /* 0x000fe20000011607 */
[----:B------:R-:W-:Y:S01]  /*d910*/  FFMA.FTZ R229, R229, c[0x0][0x23c], -R148 ;  /* 0x00008f00e5e57a23 */ /* 0x000fe20000010894 */
[----:B------:R-:W-:Y:S01]  /*d920*/  LOP3.LUT R6, R6, 0xff, RZ, 0xc0, !PT ;  /* 0x000000ff06067812 */ /* 0x000fe200078ec0ff */
[----:B------:R-:W-:Y:S01]  /*d930*/  FFMA.FTZ R232, R167, c[0x0][0x23c], -R146 ;  /* 0x00008f00a7e87a23 */ /* 0x000fe20000010892 */
[----:B------:R-:W-:Y:S01]  /*d940*/  LOP3.LUT R4, R4, 0xff, RZ, 0xc0, !PT ;  /* 0x000000ff04047812 */ /* 0x000fe200078ec0ff */
[--C-:B------:R-:W-:Y:S01]  /*d950*/  FFMA.FTZ R234, R163, c[0x0][0x23c], -R148.reuse ;  /* 0x00008f00a3ea7a23 */ /* 0x100fe20000010894 */
[----:B------:R-:W-:Y:S01]  /*d960*/  PRMT R138, R138, 0x5410, R9 ;  /* 0x000054108a8a7816 */ /* 0x000fe20000000009 */
[----:B------:R-:W1:Y:S01]  /*d970*/  MUFU.EX2 R0, R0 ;  /* 0x0000000000007308 */ /* 0x000e620000000800 */
[----:B------:R-:W-:Y:S01]  /*d980*/  PRMT R136, R136, 0x5410, R11 ;  /* 0x0000541088887816 */ /* 0x000fe2000000000b */
[----:B------:R-:W-:Y:S01]  /*d990*/  FFMA.FTZ R230, R235, c[0x0][0x23c], -R148 ;  /* 0x00008f00ebe67a23 */ /* 0x000fe20000010894 */
[----:B------:R-:W-:Y:S01]  /*d9a0*/  PRMT R6, R6, 0x5410, R5 ;  /* 0x0000541006067816 */ /* 0x000fe20000000005 */
[--C-:B------:R-:W-:Y:S01]  /*d9b0*/  HSET2.LE.AND R138, R138, R209.reuse, PT ;  /* 0x000000d18a8a7233 */ /* 0x100fe20003803000 */
[----:B------:R-:W-:Y:S01]  /*d9c0*/  PRMT R4, R4, 0x5410, R7 ;  /* 0x0000541004047816 */ /* 0x000fe20000000007 */
[--C-:B------:R-:W-:Y:S01]  /*d9d0*/  HSET2.LE.AND R136, R136, R209.reuse, PT ;  /* 0x000000d188887233 */ /* 0x100fe20003803000 */
[----:B--2---:R-:W-:Y:S01]  /*d9e0*/  F2FP.PACK_AB R7, R171, R210 ;  /* 0x000000d2ab07723e */ /* 0x004fe200000000ff */
[--C-:B------:R-:W-:Y:S01]  /*d9f0*/  HSET2.LE.AND R139, R6, R209.reuse, PT ;  /* 0x000000d1068b7233 */ /* 0x100fe20003803000 */
[----:B---3--:R-:W-:Y:S01]  /*da00*/  F2FP.PACK_AB R6, R135, R168 ;  /* 0x000000a88706723e */ /* 0x008fe200000000ff */
[--C-:B------:R-:W-:Y:S01]  /*da10*/  HSET2.LE.AND R137, R4, R209.reuse, PT ;  /* 0x000000d104897233 */ /* 0x100fe20003803000 */
[----:B----4-:R-:W-:Y:S01]  /*da20*/  F2FP.PACK_AB R5, R214, R223 ;  /* 0x000000dfd605723e */ /* 0x010fe200000000ff */
[----:B------:R-:W-:Y:S01]  /*da30*/  FFMA.FTZ R235, R165, c[0x0][0x23c], -R146 ;  /* 0x00008f00a5eb7a23 */ /* 0x000fe20000010892 */
[----:B-----5:R-:W-:Y:S01]  /*da40*/  F2FP.PACK_AB R4, R169, R170 ;  /* 0x000000aaa904723e */ /* 0x020fe200000000ff */
[----:B-1----:R-:W-:Y:S01]  /*da50*/  FMUL.FTZ R8, R2, R124 ;  /* 0x0000007c02087220 */ /* 0x002fe20000410000 */
[----:B------:R-:W-:Y:S01]  /*da60*/  LOP3.LUT R138, R138, R7, RZ, 0xc0, !PT ;  /* 0x000000078a8a7212 */ /* 0x000fe200078ec0ff */
[C---:B------:R-:W-:Y:S01]  /*da70*/  FMUL.FTZ R9, R2.reuse, R125 ;  /* 0x0000007d02097220 */ /* 0x040fe20000410000 */
[----:B------:R-:W-:Y:S01]  /*da80*/  LOP3.LUT R139, R139, R6, RZ, 0xc0, !PT ;  /* 0x000000068b8b7212 */ /* 0x000fe200078ec0ff */
[----:B------:R-:W-:Y:S01]  /*da90*/  FMUL.FTZ R16, R2, R116 ;  /* 0x0000007402107220 */ /* 0x000fe20000410000 */
[----:B------:R-:W-:Y:S01]  /*daa0*/  LOP3.LUT R136, R136, R5, RZ, 0xc0, !PT ;  /* 0x0000000588887212 */ /* 0x000fe200078ec0ff */
[C---:B------:R-:W-:Y:S01]  /*dab0*/  FMUL.FTZ R5, R2.reuse, R129 ;  /* 0x0000008102057220 */ /* 0x040fe20000410000 */
[----:B------:R-:W-:Y:S01]  /*dac0*/  LOP3.LUT R137, R137, R4, RZ, 0xc0, !PT ;  /* 0x0000000489897212 */ /* 0x000fe200078ec0ff */
[----:B------:R-:W-:Y:S01]  /*dad0*/  FMUL.FTZ R4, R2, R128 ;  /* 0x0000008002047220 */ /* 0x000fe20000410000 */
[----:B------:R-:W-:Y:S01]  /*dae0*/  MUFU.EX2 R226, R226 ;  /* 0x000000e200e27308 */ /* 0x000fe20000000800 */
[C---:B------:R-:W-:Y:S02]  /*daf0*/  FMUL.FTZ R6, R0.reuse, R130 ;  /* 0x0000008200067220 */ /* 0x040fe40000410000 */
[C---:B------:R-:W-:Y:S02]  /*db00*/  FMUL.FTZ R7, R0.reuse, R131 ;  /* 0x0000008300077220 */ /* 0x040fe40000410000 */
[----:B------:R-:W-:Y:S01]  /*db10*/  LDSM.16.MT88.4 R128, [R186+0xe800] ;  /* 0x00e80000ba80783b */ /* 0x000fe20000004200 */
[C---:B------:R-:W-:Y:S02]  /*db20*/  FMUL.FTZ R10, R0.reuse, R126 ;  /* 0x0000007e000a7220 */ /* 0x040fe40000410000 */
[----:B------:R-:W-:Y:S02]  /*db30*/  FMUL.FTZ R11, R0, R127 ;  /* 0x0000007f000b7220 */ /* 0x000fe40000410000 */
[C---:B------:R-:W-:Y:S01]  /*db40*/  HMMA.16816.F32 R4, R136.reuse, R12, R4 ;  /* 0x0000000c8804723c */ /* 0x040fe20000001804 */
[----:B------:R-:W-:Y:S01]  /*db50*/  FMUL.FTZ R17, R2, R117 ;  /* 0x0000007502117220 */ /* 0x000fe20000410000 */
[----:B------:R-:W-:Y:S01]  /*db60*/  MUFU.EX2 R229, R229 ;  /* 0x000000e500e57308 */ /* 0x000fe20000000800 */
[----:B------:R-:W-:Y:S01]  /*db70*/  LDSM.16.MT88.4 R124, [R188+0xe800] ;  /* 0x00e80000bc7c783b */ /* 0x000fe20000004200 */
[C---:B------:R-:W-:Y:S02]  /*db80*/  FMUL.FTZ R18, R0.reuse, R118 ;  /* 0x0000007600127220 */ /* 0x040fe40000410000 */
[----:B------:R-:W-:Y:S02]  /*db90*/  FMUL.FTZ R19, R0, R119 ;  /* 0x0000007700137220 */ /* 0x000fe40000410000 */
[C---:B------:R-:W-:Y:S01]  /*dba0*/  HMMA.16816.F32 R8, R136.reuse, R14, R8 ;  /* 0x0000000e8808723c */ /* 0x040fe20000001808 */
[C---:B------:R-:W-:Y:S02]  /*dbb0*/  FMUL.FTZ R12, R2.reuse, R120 ;  /* 0x00000078020c7220 */ /* 0x040fe40000410000 */
[----:B------:R-:W-:Y:S01]  /*dbc0*/  LDSM.16.MT88.4 R116, [R185+0xc800] ;  /* 0x00c80000b974783b */ /* 0x000fe20000004200 */
[C---:B------:R-:W-:Y:S01]  /*dbd0*/  FMUL.FTZ R13, R2.reuse, R121 ;  /* 0x00000079020d7220 */ /* 0x040fe20000410000 */
[----:B------:R-:W-:Y:S01]  /*dbe0*/  MUFU.EX2 R228, R228 ;  /* 0x000000e400e47308 */ /* 0x000fe20000000800 */
[----:B------:R-:W-:Y:S02]  /*dbf0*/  FMUL.FTZ R24, R2, R108 ;  /* 0x0000006c02187220 */ /* 0x000fe40000410000 */
[C---:B------:R-:W-:Y:S04]  /*dc00*/  FMUL.FTZ R14, R0.reuse, R122 ;  /* 0x0000007a000e7220 */ /* 0x040fe80000410000 */
[----:B------:R-:W-:Y:S02]  /*dc10*/  FMUL.FTZ R15, R0, R123 ;  /* 0x0000007b000f7220 */ /* 0x000fe40000410000 */
[----:B------:R-:W1:Y:S01]  /*dc20*/  LDSM.16.MT88.4 R120, [R184+0xc000] ;  /* 0x00c00000b878783b */ /* 0x000e620000004200 */
[----:B------:R-:W-:Y:S01]  /*dc30*/  FMUL.FTZ R25, R2, R109 ;  /* 0x0000006d02197220 */ /* 0x000fe20000410000 */
[----:B------:R-:W-:Y:S01]  /*dc40*/  MUFU.EX2 R231, R231 ;  /* 0x000000e700e77308 */ /* 0x000fe20000000800 */
[C---:B------:R-:W-:Y:S02]  /*dc50*/  FMUL.FTZ R26, R0.reuse, R110 ;  /* 0x0000006e001a7220 */ /* 0x040fe40000410000 */
[C---:B------:R-:W-:Y:S01]  /*dc60*/  HMMA.16816.F32 R12, R136.reuse, R20, R12 ;  /* 0x00000014880c723c */ /* 0x040fe2000000180c */
[----:B------:R-:W-:Y:S02]  /*dc70*/  FMUL.FTZ R27, R0, R111 ;  /* 0x0000006f001b7220 */ /* 0x000fe40000410000 */
[----:B------:R-:W-:Y:S01]  /*dc80*/  LDSM.16.MT88.4 R108, [R184+0xe000] ;  /* 0x00e00000b86c783b */ /* 0x000fe20000004200 */
[C---:B------:R-:W-:Y:S02]  /*dc90*/  FMUL.FTZ R32, R2.reuse, R100 ;  /* 0x0000006402207220 */ /* 0x040fe40000410000 */
[C---:B------:R-:W-:Y:S01]  /*dca0*/  FMUL.FTZ R33, R2.reuse, R101 ;  /* 0x0000006502217220 */ /* 0x040fe20000410000 */
[----:B------:R-:W-:Y:S01]  /*dcb0*/  MUFU.EX2 R234, R234 ;  /* 0x000000ea00ea7308 */ /* 0x000fe20000000800 */
[C---:B------:R-:W-:Y:S01]  /*dcc0*/  HMMA.16816.F32 R16, R136.reuse, R22, R16 ;  /* 0x000000168810723c */ /* 0x040fe20000001810 */
[C---:B------:R-:W-:Y:S03]  /*dcd0*/  FMUL.FTZ R20, R2.reuse, R112 ;  /* 0x0000007002147220 */ /* 0x040fe60000410000 */
[----:B------:R-:W-:Y:S02]  /*dce0*/  FMUL.FTZ R21, R2, R113 ;  /* 0x0000007102157220 */ /* 0x000fe40000410000 */
[C---:B------:R-:W-:Y:S02]  /*dcf0*/  FMUL.FTZ R34, R0.reuse, R102 ;  /* 0x0000006600227220 */ /* 0x040fe40000410000 */
[C---:B------:R-:W-:Y:S01]  /*dd00*/  FMUL.FTZ R22, R0.reuse, R114 ;  /* 0x0000007200167220 */ /* 0x040fe20000410000 */
[----:B------:R-:W-:Y:S03]  /*dd10*/  MUFU.EX2 R239, R239 ;  /* 0x000000ef00ef7308 */ /* 0x000fe60000000800 */
[C---:B------:R-:W-:Y:S02]  /*dd20*/  FMUL.FTZ R23, R0.reuse, R115 ;  /* 0x0000007300177220 */ /* 0x040fe40000410000 */
[----:B------:R-:W2:Y:S01]  /*dd30*/  LDSM.16.MT88.4 R112, [R188+0xe000] ;  /* 0x00e00000bc70783b */ /* 0x000ea20000004200 */
[----:B------:R-:W-:Y:S02]  /*dd40*/  FMUL.FTZ R35, R0, R103 ;  /* 0x0000006700237220 */ /* 0x000fe40000410000 */
[C---:B------:R-:W-:Y:S02]  /*dd50*/  FMUL.FTZ R36, R2.reuse, R36 ;  /* 0x0000002402247220 */ /* 0x040fe40000410000 */
[C---:B------:R-:W-:Y:S01]  /*dd60*/  HMMA.16816.F32 R20, R136.reuse, R28, R20 ;  /* 0x0000001c8814723c */ /* 0x040fe20000001814 */
[----:B------:R-:W-:Y:S01]  /*dd70*/  FMUL.FTZ R37, R2, R37 ;  /* 0x0000002502257220 */ /* 0x000fe20000410000 */
[----:B------:R-:W-:Y:S01]  /*dd80*/  MUFU.EX2 R222, R222 ;  /* 0x000000de00de7308 */ /* 0x000fe20000000800 */
[----:B------:R-:W-:Y:S01]  /*dd90*/  LDSM.16.MT88.4 R100, [R185+0xe000] ;  /* 0x00e00000b964783b */ /* 0x000fe20000004200 */
[C---:B------:R-:W-:Y:S02]  /*dda0*/  FMUL.FTZ R38, R0.reuse, R38 ;  /* 0x0000002600267220 */ /* 0x040fe40000410000 */
[----:B------:R-:W-:Y:S02]  /*ddb0*/  FMUL.FTZ R39, R0, R39 ;  /* 0x0000002700277220 */ /* 0x000fe40000410000 */
[C---:B------:R-:W-:Y:S01]  /*ddc0*/  HMMA.16816.F32 R24, R136.reuse, R30, R24 ;  /* 0x0000001e8818723c */ /* 0x040fe20000001818 */
[C---:B------:R-:W-:Y:S03]  /*ddd0*/  FMUL.FTZ R28, R2.reuse, R104 ;  /* 0x00000068021c7220 */ /* 0x040fe60000410000 */
[C---:B------:R-:W-:Y:S01]  /*dde0*/  FMUL.FTZ R29, R2.reuse, R105 ;  /* 0x00000069021d7220 */ /* 0x040fe20000410000 */
[----:B------:R-:W3:Y:S01]  /*ddf0*/  MUFU.EX2 R225, R225 ;  /* 0x000000e100e17308 */ /* 0x000ee20000000800 */
[----:B------:R-:W-:Y:S02]  /*de00*/  FMUL.FTZ R40, R2, R40 ;  /* 0x0000002802287220 */ /* 0x000fe40000410000 */
[C---:B------:R-:W-:Y:S04]  /*de10*/  FMUL.FTZ R30, R0.reuse, R106 ;  /* 0x0000006a001e7220 */ /* 0x040fe80000410000 */
[----:B------:R-:W-:Y:S02]  /*de20*/  FMUL.FTZ R31, R0, R107 ;  /* 0x0000006b001f7220 */ /* 0x000fe40000410000 */
[----:B------:R-:W4:Y:S01]  /*de30*/  LDSM.16.MT88.4 R104, [R186+0xe000] ;  /* 0x00e00000ba68783b */ /* 0x000f220000004200 */
[----:B------:R-:W-:Y:S01]  /*de40*/  FMUL.FTZ R41, R2, R41 ;  /* 0x0000002902297220 */ /* 0x000fe20000410000 */
[----:B------:R-:W-:Y:S01]  /*de50*/  MUFU.EX2 R227, R227 ;  /* 0x000000e300e37308 */ /* 0x000fe20000000800 */
[C---:B------:R-:W-:Y:S02]  /*de60*/  FMUL.FTZ R42, R0.reuse, R42 ;  /* 0x0000002a002a7220 */ /* 0x040fe40000410000 */
[C---:B-1----:R-:W-:Y:S01]  /*de70*/  HMMA.16816.F32 R28, R136.reuse, R120, R28 ;  /* 0x00000078881c723c */ /* 0x042fe2000000181c */
[----:B------:R-:W-:Y:S02]  /*de80*/  FMUL.FTZ R43, R0, R43 ;  /* 0x0000002b002b7220 */ /* 0x000fe40000410000 */
[C---:B------:R-:W-:Y:S02]  /*de90*/  FMUL.FTZ R44, R2.reuse, R44 ;  /* 0x0000002c022c7220 */ /* 0x040fe40000410000 */
[----:B------:R-:W-:Y:S02]  /*dea0*/  FMUL.FTZ R45, R2, R45 ;  /* 0x0000002d022d7220 */ /* 0x000fe40000410000 */
[C---:B------:R-:W-:Y:S01]  /*deb0*/  FMUL.FTZ R46, R0.reuse, R46 ;  /* 0x0000002e002e7220 */ /* 0x040fe20000410000 */
[C---:B------:R-:W-:Y:S01]  /*dec0*/  HMMA.16816.F32 R32, R136.reuse, R122, R32 ;  /* 0x0000007a8820723c */ /* 0x040fe20000001820 */
[----:B------:R-:W-:Y:S01]  /*ded0*/  LDSM.16.MT88.4 R120, [R184+0xc800] ;  /* 0x00c80000b878783b */ /* 0x000fe20000004200 */
[----:B------:R-:W1:Y:S02]  /*dee0*/  MUFU.EX2 R224, R224 ;  /* 0x000000e000e07308 */ /* 0x000e640000000800 */
[----:B------:R-:W-:Y:S02]  /*def0*/  FMUL.FTZ R47, R0, R47 ;  /* 0x0000002f002f7220 */ /* 0x000fe40000410000 */
[C---:B------:R-:W-:Y:S02]  /*df00*/  FMUL.FTZ R48, R2.reuse, R48 ;  /* 0x0000003002307220 */ /* 0x040fe40000410000 */
[C---:B--2---:R-:W-:Y:S01]  /*df10*/  HMMA.16816.F32 R36, R136.reuse, R112, R36 ;  /* 0x000000708824723c */ /* 0x044fe20000001824 */
[----:B------:R-:W-:Y:S03]  /*df20*/  FMUL.FTZ R49, R2, R49 ;  /* 0x0000003102317220 */ /* 0x000fe60000410000 */
[C---:B------:R-:W-:Y:S01]  /*df30*/  FMUL.FTZ R50, R0.reuse, R50 ;  /* 0x0000003200327220 */ /* 0x040fe20000410000 */
[----:B------:R-:W-:Y:S01]  /*df40*/  MUFU.EX2 R230, R230 ;  /* 0x000000e600e67308 */ /* 0x000fe20000000800 */
[----:B------:R-:W-:Y:S02]  /*df50*/  FMUL.FTZ R51, R0, R51 ;  /* 0x0000003300337220 */ /* 0x000fe40000410000 */
[C---:B------:R-:W-:Y:S01]  /*df60*/  HMMA.16816.F32 R40, R136.reuse, R114, R40 ;  /* 0x000000728828723c */ /* 0x040fe20000001828 */
[----:B------:R-:W-:Y:S03]  /*df70*/  LDSM.16.MT88.4 R112, [R186+0xc800] ;  /* 0x00c80000ba70783b */ /* 0x000fe60000004200 */
[C---:B------:R-:W-:Y:S02]  /*df80*/  FMUL.FTZ R52, R2.reuse, R52 ;  /* 0x0000003402347220 */ /* 0x040fe40000410000 */
[----:B------:R-:W-:Y:S01]  /*df90*/  FMUL.FTZ R53, R2, R53 ;  /* 0x0000003502357220 */ /* 0x000fe20000410000 */
[----:B------:R-:W-:Y:S01]  /*dfa0*/  MUFU.EX2 R232, R232 ;  /* 0x000000e800e87308 */ /* 0x000fe20000000800 */
[C---:B------:R-:W-:Y:S01]  /*dfb0*/  FMUL.FTZ R54, R0.reuse, R54 ;  /* 0x0000003600367220 */ /* 0x040fe20000410000 */
[C---:B----4-:R-:W-:Y:S03]  /*dfc0*/  HMMA.16816.F32 R44, R136.reuse, R104, R44 ;  /* 0x00000068882c723c */ /* 0x050fe6000000182c */
[----:B------:R-:W-:Y:S02]  /*dfd0*/  FMUL.FTZ R55, R0, R55 ;  /* 0x0000003700377220 */ /* 0x000fe40000410000 */
[C---:B------:R-:W-:Y:S02]  /*dfe0*/  FMUL.FTZ R56, R2.reuse, R56 ;  /* 0x0000003802387220 */ /* 0x040fe40000410000 */
[----:B------:R-:W-:Y:S01]  /*dff0*/  FMUL.FTZ R57, R2, R57 ;  /* 0x0000003902397220 */ /* 0x000fe20000410000 */
[----:B------:R-:W-:Y:S01]  /*e000*/  MUFU.EX2 R235, R235 ;  /* 0x000000eb00eb7308 */ /* 0x000fe20000000800 */
[C---:B------:R-:W-:Y:S01]  /*e010*/  FMUL.FTZ R58, R0.reuse, R58 ;  /* 0x0000003a003a7220 */ /* 0x040fe20000410000 */
[C---:B------:R-:W-:Y:S01]  /*e020*/  HMMA.16816.F32 R48, R136.reuse, R106, R48 ;  /* 0x0000006a8830723c */ /* 0x040fe20000001830 */
[----:B------:R-:W2:Y:S01]  /*e030*/  LDSM.16.MT88.4 R104, [R188+0x10000] ;  /* 0x01000000bc68783b */ /* 0x000ea20000004200 */
[----:B------:R-:W-:Y:S02]  /*e040*/  FMUL.FTZ R59, R0, R59 ;  /* 0x0000003b003b7220 */ /* 0x000fe40000410000 */
[C---:B------:R-:W-:Y:S04]  /*e050*/  FMUL.FTZ R60, R2.reuse, R60 ;  /* 0x0000003c023c7220 */ /* 0x040fe80000410000 */
[C---:B------:R-:W-:Y:S01]  /*e060*/  HMMA.16816.F32 R52, R136.reuse, R100, R52 ;  /* 0x000000648834723c */ /* 0x040fe20000001834 */
[----:B------:R-:W-:Y:S01]  /*e070*/  FMUL.FTZ R61, R2, R61 ;  /* 0x0000003d023d7220 */ /* 0x000fe20000410000 */
[----:B------:R-:W-:Y:S02]  /*e080*/  MUFU.EX2 R241, R241 ;  /* 0x000000f100f17308 */ /* 0x000fe40000000800 */
[C---:B------:R-:W-:Y:S02]  /*e090*/  FMUL.FTZ R62, R0.reuse, R62 ;  /* 0x0000003e003e7220 */ /* 0x040fe40000410000 */
[----:B------:R-:W-:Y:S02]  /*e0a0*/  FMUL.FTZ R63, R0, R63 ;  /* 0x0000003f003f7220 */ /* 0x000fe40000410000 */
[C---:B------:R-:W-:Y:S01]  /*e0b0*/  HMMA.16816.F32 R56, R136.reuse, R102, R56 ;  /* 0x000000668838723c */ /* 0x040fe20000001838 */
[----:B------:R-:W4:Y:S03]  /*e0c0*/  LDSM.16.MT88.4 R100, [R186+0x10000] ;  /* 0x01000000ba64783b */ /* 0x000f260000004200 */
[C---:B------:R-:W-:Y:S01]  /*e0d0*/  FMUL.FTZ R64, R2.reuse, R64 ;  /* 0x0000004002407220 */ /* 0x040fe20000410000 */
[----:B------:R-:W-:Y:S01]  /*e0e0*/  MUFU.EX2 R238, R238 ;  /* 0x000000ee00ee7308 */ /* 0x000fe20000000800 */
[----:B------:R-:W-:Y:S02]  /*e0f0*/  FMUL.FTZ R65, R2, R65 ;  /* 0x0000004102417220 */ /* 0x000fe40000410000 */
[C---:B------:R-:W-:Y:S01]  /*e100*/  HMMA.16816.F32 R60, R136.reuse, R108, R60 ;  /* 0x0000006c883c723c */ /* 0x040fe2000000183c */
[C---:B------:R-:W-:Y:S03]  /*e110*/  FMUL.FTZ R66, R0.reuse, R66 ;  /* 0x0000004200427220 */ /* 0x040fe60000410000 */
[----:B------:R-:W-:Y:S02]  /*e120*/  FMUL.FTZ R67, R0, R67 ;  /* 0x0000004300437220 */ /* 0x000fe40000410000 */
[C---:B------:R-:W-:Y:S01]  /*e130*/  FMUL.FTZ R68, R2.reuse, R68 ;  /* 0x0000004402447220 */ /* 0x040fe20000410000 */
[----:B------:R-:W-:Y:S01]  /*e140*/  MUFU.EX2 R243, R243 ;  /* 0x000000f300f37308 */ /* 0x000fe20000000800 */
[----:B------:R-:W-:Y:S03]  /*e150*/  FMUL.FTZ R69, R2, R69 ;  /* 0x0000004502457220 */ /* 0x000fe60000410000 */
[C---:B------:R-:W-:Y:S01]  /*e160*/  HMMA.16816.F32 R64, R136.reuse, R110, R64 ;  /* 0x0000006e8840723c */ /* 0x040fe20000001840 */
[----:B------:R-:W5:Y:S01]  /*e170*/  LDSM.16.MT88.4 R108, [R185+0x10000] ;  /* 0x01000000b96c783b */ /* 0x000f620000004200 */
[C---:B------:R-:W-:Y:S02]  /*e180*/  FMUL.FTZ R70, R0.reuse, R70 ;  /* 0x0000004600467220 */ /* 0x040fe40000410000 */
[----:B------:R-:W-:Y:S02]  /*e190*/  FMUL.FTZ R71, R0, R71 ;  /* 0x0000004700477220 */ /* 0x000fe40000410000 */
[C---:B------:R-:W-:Y:S01]  /*e1a0*/  FMUL.FTZ R72, R2.reuse, R72 ;  /* 0x0000004802487220 */ /* 0x040fe20000410000 */
[----:B------:R-:W-:Y:S01]  /*e1b0*/  MUFU.EX2 R240, R240 ;  /* 0x000000f000f07308 */ /* 0x000fe20000000800 */
[----:B------:R-:W-:Y:S03]  /*e1c0*/  FMUL.FTZ R73, R2, R73 ;  /* 0x0000004902497220 */ /* 0x000fe60000410000 */
[C---:B--2---:R-:W-:Y:S01]  /*e1d0*/  HMMA.16816.F32 R68, R136.reuse, R104, R68 ;  /* 0x000000688844723c */ /* 0x044fe20000001844 */
[C---:B------:R-:W-:Y:S02]  /*e1e0*/  FMUL.FTZ R74, R0.reuse, R74 ;  /* 0x0000004a004a7220 */ /* 0x040fe40000410000 */
[----:B------:R-:W-:Y:S02]  /*e1f0*/  FMUL.FTZ R75, R0, R75 ;  /* 0x0000004b004b7220 */ /* 0x000fe40000410000 */
[C---:B------:R-:W-:Y:S02]  /*e200*/  FMUL.FTZ R76, R2.reuse, R76 ;  /* 0x0000004c024c7220 */ /* 0x040fe40000410000 */
[----:B------:R-:W-:Y:S01]  /*e210*/  FMUL.FTZ R77, R2, R77 ;  /* 0x0000004d024d7220 */ /* 0x000fe20000410000 */
[----:B------:R-:W-:Y:S01]  /*e220*/  LOP3.LUT R104, R247, UR16, R244, 0x96, !PT ;  /* 0x00000010f7687c12 */ /* 0x000fe2000f8e96f4 */
[C---:B------:R-:W-:Y:S01]  /*e230*/  FMUL.FTZ R78, R0.reuse, R78 ;  /* 0x0000004e004e7220 */ /* 0x040fe20000410000 */
[C---:B------:R-:W-:Y:S02]  /*e240*/  HMMA.16816.F32 R72, R136.reuse, R106, R72 ;  /* 0x0000006a8848723c */ /* 0x040fe40000001848 */
[----:B------:R-:W-:Y:S02]  /*e250*/  FMUL.FTZ R79, R0, R79 ;  /* 0x0000004f004f7220 */ /* 0x000fe40000410000 */
[C---:B------:R-:W-:Y:S02]  /*e260*/  FMUL.FTZ R80, R2.reuse, R80 ;  /* 0x0000005002507220 */ /* 0x040fe40000410000 */
[----:B------:R-:W-:Y:S02]  /*e270*/  FMUL.FTZ R81, R2, R81 ;  /* 0x0000005102517220 */ /* 0x000fe40000410000 */
[C---:B------:R-:W-:Y:S01]  /*e280*/  FMUL.FTZ R82, R0.reuse, R82 ;  /* 0x0000005200527220 */ /* 0x040fe20000410000 */
[C---:B----4-:R-:W-:Y:S03]  /*e290*/  HMMA.16816.F32 R76, R136.reuse, R100, R76 ;  /* 0x00000064884c723c */ /* 0x050fe6000000184c */
[----:B------:R-:W-:Y:S02]  /*e2a0*/  FMUL.FTZ R83, R0, R83 ;  /* 0x0000005300537220 */ /* 0x000fe40000410000 */
[C---:B------:R-:W-:Y:S02]  /*e2b0*/  FMUL.FTZ R84, R2.reuse, R84 ;  /* 0x0000005402547220 */ /* 0x040fe40000410000 */
[----:B------:R-:W-:Y:S02]  /*e2c0*/  FMUL.FTZ R85, R2, R85 ;  /* 0x0000005502557220 */ /* 0x000fe40000410000 */
[C---:B------:R-:W-:Y:S01]  /*e2d0*/  FMUL.FTZ R86, R0.reuse, R86 ;  /* 0x0000005600567220 */ /* 0x040fe20000410000 */
[C---:B------:R-:W-:Y:S01]  /*e2e0*/  HMMA.16816.F32 R80, R136.reuse, R102, R80 ;  /* 0x000000668850723c */ /* 0x040fe20000001850 */
[----:B------:R-:W2:Y:S01]  /*e2f0*/  LDSM.16.MT88.4 R100, [R184+0x10000] ;  /* 0x01000000b864783b */ /* 0x000ea20000004200 */
[----:B------:R-:W-:Y:S02]  /*e300*/  FMUL.FTZ R87, R0, R87 ;  /* 0x0000005700577220 */ /* 0x000fe40000410000 */
[----:B------:R-:W-:Y:S04]  /*e310*/  IMAD.WIDE.U32 R104, R104, -0x2daee0ad, RZ ;  /* 0xd2511f5368687825 */ /* 0x000fe800078e00ff */
[C---:B------:R-:W-:Y:S01]  /*e320*/  FMUL.FTZ R88, R2.reuse, R88 ;  /* 0x0000005802587220 */ /* 0x040fe20000410000 */
[C---:B-----5:R-:W-:Y:S03]  /*e330*/  HMMA.16816.F32 R84, R136.reuse, R108, R84 ;  /* 0x0000006c8854723c */ /* 0x060fe60000001854 */
[----:B------:R-:W-:Y:S01]  /*e340*/  LOP3.LUT R242, R105, UR21, R242, 0x96, !PT ;  /* 0x0000001569f27c12 */ /* 0x000fe2000f8e96f2 */
[----:B------:R-:W-:Y:S01]  /*e350*/  FMUL.FTZ R89, R2, R89 ;  /* 0x0000005902597220 */ /* 0x000fe20000410000 */
[----:B------:R-:W-:Y:S01]  /*e360*/  LOP3.LUT R105, R104, 0xffff, RZ, 0xc0, !PT ;  /* 0x0000ffff68697812 */ /* 0x000fe200078ec0ff */
[----:B------:R-:W-:Y:S01]  /*e370*/  FMUL.FTZ R90, R0, R90 ;  /* 0x0000005a005a7220 */ /* 0x000fe20000410000 */
[----:B------:R-:W-:Y:S01]  /*e380*/  LOP3.LUT R108, R242, 0xffff, RZ, 0xc0, !PT ;  /* 0x0000fffff26c7812 */ /* 0x000fe200078ec0ff */
[----:B------:R-:W-:Y:S01]  /*e390*/  FMUL.FTZ R91, R0, R91 ;  /* 0x0000005b005b7220 */ /* 0x000fe20000410000 */
[----:B------:R-:W-:Y:S03]  /*e3a0*/  SHF.R.U32.HI R107, RZ, 0x10, R104 ;  /* 0x00000010ff6b7819 */ /* 0x000fe60000011668 */
[----:B------:R-:W-:Y:S01]  /*e3b0*/  SHF.R.U32.HI R109, RZ, 0x8, R108 ;  /* 0x00000008ff6d7819 */ /* 0x000fe2000001166c */
[----:B------:R-:W-:Y:S01]  /*e3c0*/  FMUL.FTZ R92, R2, R92 ;  /* 0x0000005c025c7220 */ /* 0x000fe20000410000 */
[----:B------:R-:W-:Y:S01]  /*e3d0*/  LOP3.LUT R106, R104, 0xff, RZ, 0xc0, !PT ;  /* 0x000000ff686a7812 */ /* 0x000fe200078ec0ff */
[C---:B------:R-:W-:Y:S01]  /*e3e0*/  HMMA.16816.F32 R88, R136.reuse, R110, R88 ;  /* 0x0000006e8858723c */ /* 0x040fe20000001858 */
[----:B------:R-:W-:Y:S01]  /*e3f0*/  SHF.R.U32.HI R134, RZ, 0x18, R104 ;  /* 0x00000018ff867819 */ /* 0x000fe20000011668 */
[----:B------:R-:W-:Y:S01]  /*e400*/  FMUL.FTZ R93, R2, R93 ;  /* 0x0000005d025d7220 */ /* 0x000fe20000410000 */
[----:B------:R-:W-:Y:S01]  /*e410*/  LOP3.LUT R104, R242, 0xff, RZ, 0xc0, !PT ;  /* 0x000000fff2687812 */ /* 0x000fe200078ec0ff */
[C---:B------:R-:W-:Y:S01]  /*e420*/  FMUL.FTZ R94, R0.reuse, R94 ;  /* 0x0000005e005e7220 */ /* 0x040fe20000410000 */
[----:B------:R-:W-:Y:S01]  /*e430*/  SHF.R.U32.HI R105, RZ, 0x8, R105 ;  /* 0x00000008ff697819 */ /* 0x000fe20000011669 */
[----:B------:R-:W-:Y:S01]  /*e440*/  FMUL.FTZ R95, R0, R95 ;  /* 0x0000005f005f7220 */ /* 0x000fe20000410000 */
[----:B------:R-:W-:Y:S01]  /*e450*/  PRMT R104, R104, 0x5410, R109 ;  /* 0x0000541068687816 */ /* 0x000fe2000000006d */
[C---:B------:R-:W-:Y:S01]  /*e460*/  FMUL.FTZ R96, R2.reuse, R96 ;  /* 0x0000006002607220 */ /* 0x040fe20000410000 */
[----:B------:R-:W4:Y:S03]  /*e470*/  LDSM.16.MT88.4 R108, [R188+0xc800] ;  /* 0x00c80000bc6c783b */ /* 0x000f260000004200 */
[----:B------:R-:W-:Y:S01]  /*e480*/  SHF.R.U32.HI R150, RZ, 0x10, R242 ;  /* 0x00000010ff967819 */ /* 0x000fe200000116f2 */
[----:B------:R-:W-:Y:S01]  /*e490*/  FMUL.FTZ R97, R2, R97 ;  /* 0x0000006102617220 */ /* 0x000fe20000410000 */
[----:B------:R-:W-:Y:S01]  /*e4a0*/  LOP3.LUT R107, R107, 0xff, RZ, 0xc0, !PT ;  /* 0x000000ff6b6b7812 */ /* 0x000fe200078ec0ff */
[----:B------:R-:W-:Y:S01]  /*e4b0*/  FMUL.FTZ R98, R0, R98 ;  /* 0x0000006200627220 */ /* 0x000fe20000410000 */
[----:B------:R-:W-:Y:S01]  /*e4c0*/  PRMT R106, R106, 0x5410, R105 ;  /* 0x000054106a6a7816 */ /* 0x000fe20000000069 */
[C---:B--2---:R-:W-:Y:S01]  /*e4d0*/  HMMA.16816.F32 R92, R136.reuse, R100, R92 ;  /* 0x00000064885c723c */ /* 0x044fe2000000185c */
[----:B------:R-:W-:Y:S01]  /*e4e0*/  PRMT R134, R107, 0x5410, R134 ;  /* 0x000054106b867816 */ /* 0x000fe20000000086 */
[----:B------:R-:W-:Y:S01]  /*e4f0*/  FMUL.FTZ R99, R0, R99 ;  /* 0x0000006300637220 */ /* 0x000fe20000410000 */
[----:B------:R-:W-:Y:S01]  /*e500*/  SHF.R.U32.HI R107, RZ, 0x18, R242 ;  /* 0x00000018ff6b7819 */ /* 0x000fe200000116f2 */
[--C-:B------:R-:W-:Y:S01]  /*e510*/  HSET2.LE.AND R106, R106, R209.reuse, PT ;  /* 0x000000d16a6a7233 */ /* 0x100fe20003803000 */
[----:B------:R-:W-:Y:S01]  /*e520*/  LOP3.LUT R150, R150, 0xff, RZ, 0xc0, !PT ;  /* 0x000000ff96967812 */ /* 0x000fe200078ec0ff */
[--C-:B------:R-:W-:Y:S01]  /*e530*/  HSET2.LE.AND R104, R104, R209.reuse, PT ;  /* 0x000000d168687233 */ /* 0x100fe20003803000 */
[----:B---3--:R-:W-:Y:S01]  /*e540*/  F2FP.PACK_AB R105, R225, R222 ;  /* 0x000000dee169723e */ /* 0x008fe200000000ff */
[----:B------:R-:W-:Y:S01]  /*e550*/  FFMA.FTZ R242, R144, c[0x0][0x23c], -R146 ;  /* 0x00008f0090f27a23 */ /* 0x000fe20000010892 */
[----:B------:R-:W-:Y:S01]  /*e560*/  HMMA.16816.F32 R96, R136, R102, R96 ;  /* 0x000000668860723c */ /* 0x000fe20000001860 */
[----:B------:R-:W-:Y:S02]  /*e570*/  LDSM.16.MT88.4 R136, [R186+0xf000] ;  /* 0x00f00000ba88783b */ /* 0x000fe40000004200 */
[----:B------:R-:W-:Y:S01]  /*e580*/  PRMT R150, R150, 0x5410, R107 ;  /* 0x0000541096967816 */ /* 0x000fe2000000006b */
[--C-:B------:R-:W-:Y:S01]  /*e590*/  HSET2.LE.AND R107, R134, R209.reuse, PT ;  /* 0x000000d1866b7233 */ /* 0x100fe20003803000 */
[----:B------:R-:W-:Y:S01]  /*e5a0*/  LOP3.LUT R106, R106, R105, RZ, 0xc0, !PT ;  /* 0x000000696a6a7212 */ /* 0x000fe200078ec0ff */
[----:B------:R-:W-:Y:S01]  /*e5b0*/  FFMA.FTZ R233, R233, c[0x0][0x23c], -R148 ;  /* 0x00008f00e9e97a23 */ /* 0x000fe20000010894 */
[----:B------:R-:W-:Y:S01]  /*e5c0*/  F2FP.PACK_AB R101, R229, R226 ;  /* 0x000000e2e565723e */ /* 0x000fe200000000ff */
[--C-:B------:R-:W-:Y:S01]  /*e5d0*/  HSET2.LE.AND R105, R150, R209.reuse, PT ;  /* 0x000000d196697233 */ /* 0x100fe20003803000 */
[----:B------:R-:W-:Y:S01]  /*e5e0*/  F2FP.PACK_AB R100, R231, R228 ;  /* 0x000000e4e764723e */ /* 0x000fe200000000ff */
[----:B------:R-:W-:Y:S02]  /*e5f0*/  MUFU.EX2 R242, R242 ;  /* 0x000000f200f27308 */ /* 0x000fe40000000800 */
[----:B-1----:R-:W-:Y:S01]  /*e600*/  F2FP.PACK_AB R134, R224, R227 ;  /* 0x000000e3e086723e */ /* 0x002fe200000000ff */
[----:B------:R-:W-:Y:S01]  /*e610*/  FFMA.FTZ R223, R2, R215, R223 ;  /* 0x000000d702df7223 */ /* 0x000fe200000100df */
[----:B------:R-:W-:Y:S01]  /*e620*/  LOP3.LUT R104, R104, R101, RZ, 0xc0, !PT ;  /* 0x0000006568687212 */ /* 0x000fe200078ec0ff */
[----:B------:R-:W-:Y:S01]  /*e630*/  FFMA.FTZ R170, R0, R211, R170 ;  /* 0x000000d300aa7223 */ /* 0x000fe200000100aa */
[----:B------:R-:W-:Y:S01]  /*e640*/  LOP3.LUT R107, R107, R134, RZ, 0xc0, !PT ;  /* 0x000000866b6b7212 */ /* 0x000fe200078ec0ff */
[----:B------:R-:W-:Y:S01]  /*e650*/  FADD.FTZ R223, R214, R223 ;  /* 0x000000dfd6df7221 */ /* 0x000fe20000010000 */
[----:B------:R-:W-:Y:S01]  /*e660*/  LOP3.LUT R105, R105, R100, RZ, 0xc0, !PT ;  /* 0x0000006469697212 */ /* 0x000fe200078ec0ff */
[----:B------:R-:W-:Y:S01]  /*e670*/  FADD.FTZ R169, R169, R170 ;  /* 0x000000aaa9a97221 */ /* 0x000fe20000010000 */
[----:B------:R-:W1:Y:S01]  /*e680*/  LDSM.16.MT88.4 R100, [R184+0xe800] ;  /* 0x00e80000b864783b */ /* 0x000e620000004200 */
[----:B------:R-:W2:Y:S01]  /*e690*/  MUFU.EX2 R233, R233 ;  /* 0x000000e900e97308 */ /* 0x000ea20000000800 */
[----:B------:R-:W-:Y:S02]  /*e6a0*/  FADD.FTZ R210, R210, R223 ;  /* 0x000000dfd2d27221 */ /* 0x000fe40000010000 */
[----:B------:R-:W-:Y:S01]  /*e6b0*/  FADD.FTZ R168, R168, R169 ;  /* 0x000000a9a8a87221 */ /* 0x000fe20000010000 */
[C---:B----4-:R-:W-:Y:S01]  /*e6c0*/  HMMA.16816.F32 R4, R104.reuse, R108, R4 ;  /* 0x0000006c6804723c */ /* 0x050fe20000001804 */
[----:B------:R-:W-:Y:S02]  /*e6d0*/  FADD.FTZ R171, R171, R210 ;  /* 0x000000d2abab7221 */ /* 0x000fe40000010000 */
[----:B------:R-:W-:Y:S02]  /*e6e0*/  FADD.FTZ R135, R135, R168 ;  /* 0x000000a887877221 */ /* 0x000fe40000010000 */
[----:B------:R-:W-:Y:S02]  /*e6f0*/  FADD.FTZ R226, R226, R171 ;  /* 0x000000abe2e27221 */ /* 0x000fe40000010000 */
[----:B------:R-:W-:Y:S01]  /*e700*/  FADD.FTZ R0, R228, R135 ;  /* 0x00000087e4007221 */ /* 0x000fe20000010000 */
[C---:B------:R-:W-:Y:S01]  /*e710*/  HMMA.16816.F32 R8, R104.reuse, R110, R8 ;  /* 0x0000006e6808723c */ /* 0x040fe20000001808 */
[----:B------:R-:W3:Y:S03]  /*e720*/  LDSM.16.MT88.4 R108, [R188+0x10800] ;  /* 0x01080000bc6c783b */ /* 0x000ee60000004200 */
[----:B------:R-:W-:Y:S02]  /*e730*/  FADD.FTZ R229, R229, R226 ;  /* 0x000000e2e5e57221 */ /* 0x000fe40000010000 */
[----:B------:R-:W-:Y:S02]  /*e740*/  FADD.FTZ R0, R231, R0 ;  /* 0x00000000e7007221 */ /* 0x000fe40000010000 */
[C---:B------:R-:W-:Y:S01]  /*e750*/  HMMA.16816.F32 R12, R104.reuse, R112, R12 ;  /* 0x00000070680c723c */ /* 0x040fe2000000180c */
[----:B------:R-:W-:Y:S03]  /*e760*/  FADD.FTZ R222, R222, R229 ;  /* 0x000000e5dede7221 */ /* 0x000fe60000010000 */
[----:B------:R-:W-:Y:S02]  /*e770*/  IMAD.MOV.U32 R2, RZ, RZ, R3 ;  /* 0x000000ffff027224 */ /* 0x000fe400078e0003 */
[----:B------:R-:W-:Y:S02]  /*e780*/  FADD.FTZ R225, R225, R222 ;  /* 0x000000dee1e17221 */ /* 0x000fe40000010000 */
[C---:B------:R-:W-:Y:S01]  /*e790*/  HMMA.16816.F32 R16, R104.reuse, R114, R16 ;  /* 0x000000726810723c */ /* 0x040fe20000001810 */
[----:B------:R-:W4:Y:S07]  /*e7a0*/  LDSM.16.MT88.4 R112, [R186+0x10800] ;  /* 0x01080000ba70783b */ /* 0x000f2e0000004200 */
[C---:B------:R-:W-:Y:S07]  /*e7b0*/  HMMA.16816.F32 R20, R104.reuse, R116, R20 ;  /* 0x000000746814723c */ /* 0x040fee0000001814 */
[----:B------:R-:W-:Y:S01]  /*e7c0*/  IMAD.U32 R117, RZ, RZ, UR30 ;  /* 0x0000001eff757e24 */ /* 0x000fe2000f8e00ff */
[C---:B------:R-:W-:Y:S04]  /*e7d0*/  HMMA.16816.F32 R24, R104.reuse, R118, R24 ;  /* 0x000000766818723c */ /* 0x040fe80000001818 */
[----:B------:R-:W-:Y:S04]  /*e7e0*/  LOP3.LUT R116, R219, UR23, R117, 0x96, !PT ;  /* 0x00000017db747c12 */ /* 0x000fe8000f8e9675 */
[C---:B------:R-:W-:Y:S08]  /*e7f0*/  HMMA.16816.F32 R28, R104.reuse, R120, R28 ;  /* 0x00000078681c723c */ /* 0x040ff0000000181c */
[C---:B------:R-:W-:Y:S01]  /*e800*/  HMMA.16816.F32 R32, R104.reuse, R122, R32 ;  /* 0x0000007a6820723c */ /* 0x040fe20000001820 */
[----:B------:R-:W-:Y:S07]  /*e810*/  LDSM.16.MT88.4 R120, [R185+0xd000] ;  /* 0x00d00000b978783b */ /* 0x000fee0000004200 */
[C---:B------:R-:W-:Y:S08]  /*e820*/  HMMA.16816.F32 R36, R104.reuse, R124, R36 ;  /* 0x0000007c6824723c */ /* 0x040ff00000001824 */
[C---:B------:R-:W-:Y:S08]  /*e830*/  HMMA.16816.F32 R40, R104.reuse, R126, R40 ;  /* 0x0000007e6828723c */ /* 0x040ff00000001828 */
[C---:B------:R-:W-:Y:S08]  /*e840*/  HMMA.16816.F32 R44, R104.reuse, R128, R44 ;  /* 0x00000080682c723c */ /* 0x040ff0000000182c */
[C---:B------:R-:W-:Y:S01]  /*e850*/  HMMA.16816.F32 R48, R104.reuse, R130, R48 ;  /* 0x000000826830723c */ /* 0x040fe20000001830 */
[----:B------:R-:W-:Y:S07]  /*e860*/  LDSM.16.MT88.4 R128, [R188+0xf000] ;  /* 0x00f00000bc80783b */ /* 0x000fee0000004200 */
[C---:B------:R-:W-:Y:S08]  /*e870*/  HMMA.16816.F32 R52, R104.reuse, R140, R52 ;  /* 0x0000008c6834723c */ /* 0x040ff00000001834 */
[C---:B------:R-:W-:Y:S01]  /*e880*/  HMMA.16816.F32 R56, R104.reuse, R142, R56 ;  /* 0x0000008e6838723c */ /* 0x040fe20000001838 */
[----:B------:R-:W-:Y:S07]  /*e890*/  LDSM.16.MT88.4 R140, [R185+0xf000] ;  /* 0x00f00000b98c783b */ /* 0x000fee0000004200 */
[C---:B-1----:R-:W-:Y:S07]  /*e8a0*/  HMMA.16816.F32 R60, R104.reuse, R100, R60 ;  /* 0x00000064683c723c */ /* 0x042fee000000183c */
[----:B------:R-:W-:Y:S01]  /*e8b0*/  IMAD.WIDE.U32 R100, R116, -0x326172a9, RZ ;  /* 0xcd9e8d5774647825 */ /* 0x000fe200078e00ff */
[C---:B------:R-:W-:Y:S04]  /*e8c0*/  HMMA.16816.F32 R64, R104.reuse, R102, R64 ;  /* 0x000000666840723c */ /* 0x040fe80000001840 */
[----:B------:R-:W-:Y:S02]  /*e8d0*/  LOP3.LUT R116, R101, UR5, R216, 0x96, !PT ;  /* 0x0000000565747c12 */ /* 0x000fe4000f8e96d8 */
[----:B------:R-:W-:Y:S01]  /*e8e0*/  LOP3.LUT R117, R237, UR29, R100, 0x96, !PT ;  /* 0x0000001ded757c12 */ /* 0x000fe2000f8e9664 */
[----:B------:R-:W-:Y:S01]  /*e8f0*/  FFMA.FTZ R237, R161, c[0x0][0x23c], -R148 ;  /* 0x00008f00a1ed7a23 */ /* 0x000fe20000010894 */
[C---:B---3--:R-:W-:Y:S01]  /*e900*/  HMMA.16816.F32 R68, R104.reuse, R108, R68 ;  /* 0x0000006c6844723c */ /* 0x048fe20000001844 */
[----:B------:R-:W1:Y:S03]  /*e910*/  LDSM.16.MT88.4 R100, [R185+0x10800] ;  /* 0x01080000b964783b */ /* 0x000e660000004200 */
[----:B------:R-:W-:Y:S01]  /*e920*/  IMAD.WIDE.U32 R118, R116, -0x2daee0ad, RZ ;  /* 0xd2511f5374767825 */ /* 0x000fe200078e00ff */
[----:B------:R-:W3:Y:S03]  /*e930*/  MUFU.EX2 R237, R237 ;  /* 0x000000ed00ed7308 */ /* 0x000ee60000000800 */
[C---:B------:R-:W-:Y:S01]  /*e940*/  HMMA.16816.F32 R72, R104.reuse, R110, R72 ;  /* 0x0000006e6848723c */ /* 0x040fe20000001848 */
[----:B------:R-:W-:Y:S03]  /*e950*/  IMAD.WIDE.U32 R116, R117, -0x2daee0ad, RZ ;  /* 0xd2511f5375747825 */ /* 0x000fe600078e00ff */
[----:B------:R-:W-:Y:S02]  /*e960*/  LOP3.LUT R108, R119, UR28, R212, 0x96, !PT ;  /* 0x0000001c776c7c12 */ /* 0x000fe4000f8e96d4 */
[----:B------:R-:W-:Y:S02]  /*e970*/  LOP3.LUT R166, R117, UR26, R118, 0x96, !PT ;  /* 0x0000001a75a67c12 */ /* 0x000fe4000f8e9676 */
[C---:B----4-:R-:W-:Y:S01]  /*e980*/  HMMA.16816.F32 R76, R104.reuse, R112, R76 ;  /* 0x00000070684c723c */ /* 0x050fe2000000184c */
[----:B------:R-:W-:Y:S04]  /*e990*/  IMAD.WIDE.U32 R108, R108, -0x326172a9, RZ ;  /* 0xcd9e8d576c6c7825 */ /* 0x000fe800078e00ff */
[----:B------:R-:W-:Y:S01]  /*e9a0*/  IMAD.WIDE.U32 R166, R166, -0x326172a9, RZ ;  /* 0xcd9e8d57a6a67825 */ /* 0x000fe200078e00ff */
[----:B------:R-:W-:Y:S02]  /*e9b0*/  LOP3.LUT R236, R109, UR27, R236, 0x96, !PT ;  /* 0x0000001b6dec7c12 */ /* 0x000fe4000f8e96ec */
[C---:B------:R-:W-:Y:S04]  /*e9c0*/  HMMA.16816.F32 R80, R104.reuse, R114, R80 ;  /* 0x000000726850723c */ /* 0x040fe80000001850 */
[----:B------:R-:W-:Y:S01]  /*e9d0*/  LOP3.LUT R162, R167, UR25, R108, 0x96, !PT ;  /* 0x00000019a7a27c12 */ /* 0x000fe2000f8e966c */
[----:B------:R-:W-:Y:S01]  /*e9e0*/  IMAD.WIDE.U32 R112, R236, -0x2daee0ad, RZ ;  /* 0xd2511f53ec707825 */ /* 0x000fe200078e00ff */
[----:B------:R-:W4:Y:S03]  /*e9f0*/  LDSM.16.MT88.4 R108, [R184+0x10800] ;  /* 0x01080000b86c783b */ /* 0x000f260000004200 */
[----:B------:R-:W-:Y:S03]  /*ea00*/  IMAD.WIDE.U32 R162, R162, -0x2daee0ad, RZ ;  /* 0xd2511f53a2a27825 */ /* 0x000fe600078e00ff */
[----:B------:R-:W-:Y:S01]  /*ea10*/  LOP3.LUT R158, R113, UR24, R116, 0x96, !PT ;  /* 0x00000018719e7c12 */ /* 0x000fe2000f8e9674 */
[----:B------:R-:W-:Y:S01]  /*ea20*/  FFMA.FTZ R236, R159, c[0x0][0x23c], -R146 ;  /* 0x00008f009fec7a23 */ /* 0x000fe20000010892 */
[----:B------:R-:W-:Y:S01]  /*ea30*/  LOP3.LUT R112, R163, UR15, R112, 0x96, !PT ;  /* 0x0000000fa3707c12 */ /* 0x000fe2000f8e9670 */
[----:B------:R-:W-:Y:S01]  /*ea40*/  LDSM.16.MT88.4 R116, [R186+0xd000] ;  /* 0x00d00000ba74783b */ /* 0x000fe20000004200 */
[----:B------:R-:W-:Y:S01]  /*ea50*/  FFMA.FTZ R146, R133, c[0x0][0x23c], -R146 ;  /* 0x00008f0085927a23 */ /* 0x000fe20000010892 */
[C---:B-1----:R-:W-:Y:S01]  /*ea60*/  HMMA.16816.F32 R84, R104.reuse, R100, R84 ;  /* 0x000000646854723c */ /* 0x042fe20000001854 */
[----:B------:R-:W-:Y:S01]  /*ea70*/  IMAD.WIDE.U32 R158, R158, -0x326172a9, RZ ;  /* 0xcd9e8d579e9e7825 */ /* 0x000fe200078e00ff */
[----:B------:R-:W1:Y:S03]  /*ea80*/  MUFU.EX2 R236, R236 ;  /* 0x000000ec00ec7308 */ /* 0x000e660000000800 */
[----:B------:R-:W-:Y:S03]  /*ea90*/  IMAD.WIDE.U32 R114, R112, -0x326172a9, RZ ;  /* 0xcd9e8d5770727825 */ /* 0x000fe600078e00ff */
[C---:B------:R-:W-:Y:S04]  /*eaa0*/  HMMA.16816.F32 R88, R104.reuse, R102, R88 ;  /* 0x000000666858723c */ /* 0x040fe80000001858 */
[C---:B------:R-:W-:Y:S01]  /*eab0*/  LOP3.LUT R113, R114.reuse, 0xffff, RZ, 0xc0, !PT ;  /* 0x0000ffff72717812 */ /* 0x040fe200078ec0ff */
[----:B------:R5:W-:Y:S01]  /*eac0*/  MUFU.EX2 R133, R146 ;  /* 0x0000009200857308 */ /* 0x000be20000000800 */
[----:B------:R-:W-:Y:S02]  /*ead0*/  LOP3.LUT R100, R114, 0xff, RZ, 0xc0, !PT ;  /* 0x000000ff72647812 */ /* 0x000fe400078ec0ff */
[----:B------:R-:W-:Y:S04]  /*eae0*/  SHF.R.U32.HI R113, RZ, 0x8, R113 ;  /* 0x00000008ff717819 */ /* 0x000fe80000011671 */
[----:B------:R-:W-:Y:S02]  /*eaf0*/  SHF.R.U32.HI R101, RZ, 0x10, R114 ;  /* 0x00000010ff657819 */ /* 0x000fe40000011672 */
[----:B------:R-:W-:Y:S02]  /*eb00*/  LOP3.LUT R124, R115, UR4, R158, 0x96, !PT ;  /* 0x00000004737c7c12 */ /* 0x000fe4000f8e969e */
[----:B------:R-:W-:Y:S02]  /*eb10*/  SHF.R.U32.HI R134, RZ, 0x18, R114 ;  /* 0x00000018ff867819 */ /* 0x000fe40000011672 */
[----:B------:R-:W-:Y:S02]  /*eb20*/  PRMT R100, R100, 0x5410, R113 ;  /* 0x0000541064647816 */ /* 0x000fe40000000071 */
[----:B------:R-:W5:Y:S01]  /*eb30*/  LDSM.16.MT88.4 R112, [R188+0xd000] ;  /* 0x00d00000bc70783b */ /* 0x000f620000004200 */
[C---:B----4-:R-:W-:Y:S01]  /*eb40*/  HMMA.16816.F32 R92, R104.reuse, R108, R92 ;  /* 0x0000006c685c723c */ /* 0x050fe2000000185c */
[----:B------:R-:W-:Y:S01]  /*eb50*/  LOP3.LUT R127, R101, 0xff, RZ, 0xc0, !PT ;  /* 0x000000ff657f7812 */ /* 0x000fe200078ec0ff */
[--C-:B------:R-:W-:Y:S01]  /*eb60*/  HSET2.LE.AND R102, R100, R209.reuse, PT ;  /* 0x000000d164667233 */ /* 0x100fe20003803000 */
[C---:B------:R-:W-:Y:S02]  /*eb70*/  LOP3.LUT R101, R124.reuse, 0xffff, RZ, 0xc0, !PT ;  /* 0x0000ffff7c657812 */ /* 0x040fe400078ec0ff */
[--C-:B------:R-:W-:Y:S02]  /*eb80*/  SHF.R.U32.HI R150, RZ, 0x10, R124.reuse ;  /* 0x00000010ff967819 */ /* 0x100fe4000001167c */
[----:B------:R-:W-:Y:S01]  /*eb90*/  LOP3.LUT R125, R124, 0xff, RZ, 0xc0, !PT ;  /* 0x000000ff7c7d7812 */ /* 0x000fe200078ec0ff */
[----:B------:R-:W-:Y:S01]  /*eba0*/  HMMA.16816.F32 R96, R104, R110, R96 ;  /* 0x0000006e6860723c */ /* 0x000fe20000001860 */
[----:B------:R-:W-:Y:S01]  /*ebb0*/  SHF.R.U32.HI R103, RZ, 0x18, R124 ;  /* 0x00000018ff677819 */ /* 0x000fe2000001167c */
[----:B------:R-:W-:Y:S02]  /*ebc0*/  LDSM.16.MT88.4 R104, [R184+0xf000] ;  /* 0x00f00000b868783b */ /* 0x000fe40000004200 */
[----:B------:R-:W-:Y:S02]  /*ebd0*/  SHF.R.U32.HI R124, RZ, 0x8, R101 ;  /* 0x00000008ff7c7819 */ /* 0x000fe40000011665 */
[----:B------:R-:W-:Y:S02]  /*ebe0*/  LOP3.LUT R150, R150, 0xff, RZ, 0xc0, !PT ;  /* 0x000000ff96967812 */ /* 0x000fe400078ec0ff */
[----:B------:R-:W-:Y:S04]  /*ebf0*/  PRMT R134, R127, 0x5410, R134 ;  /* 0x000054107f867816 */ /* 0x000fe80000000086 */
[----:B------:R-:W-:Y:S02]  /*ec00*/  PRMT R100, R125, 0x5410, R124 ;  /* 0x000054107d647816 */ /* 0x000fe4000000007c */
[----:B------:R-:W-:Y:S01]  /*ec10*/  PRMT R150, R150, 0x5410, R103 ;  /* 0x0000541096967816 */ /* 0x000fe20000000067 */
[--C-:B------:R-:W-:Y:S01]  /*ec20*/  HSET2.LE.AND R103, R134, R209.reuse, PT ;  /* 0x000000d186677233 */ /* 0x100fe20003803000 */
[----:B--2---:R-:W-:Y:S01]  /*ec30*/  F2FP.PACK_AB R101, R233, R230 ;  /* 0x000000e6e965723e */ /* 0x004fe200000000ff */
[--C-:B------:R-:W-:Y:S01]  /*ec40*/  HSET2.LE.AND R100, R100, R209.reuse, PT ;  /* 0x000000d164647233 */ /* 0x100fe20003803000 */
[----:B---3--:R-:W-:Y:S01]  /*ec50*/  F2FP.PACK_AB R109, R237, R234 ;  /* 0x000000eaed6d723e */ /* 0x008fe200000000ff */
[----:B------:R-:W2:Y:S01]  /*ec60*/  LDSM.16.MT88.4 R124, [R184+0xd000] ;  /* 0x00d00000b87c783b */ /* 0x000ea20000004200 */
[----:B------:R-:W-:Y:S01]  /*ec70*/  LOP3.LUT R102, R102, R101, RZ, 0xc0, !PT ;  /* 0x0000006566667212 */ /* 0x000fe200078ec0ff */
[--C-:B------:R-:W-:Y:S01]  /*ec80*/  HSET2.LE.AND R101, R150, R209.reuse, PT ;  /* 0x000000d196657233 */ /* 0x100fe20003803000 */
[----:B-1----:R-:W-:Y:S01]  /*ec90*/  F2FP.PACK_AB R108, R239, R236 ;  /* 0x000000ecef6c723e */ /* 0x002fe200000000ff */
[----:B------:R-:W-:Y:S01]  /*eca0*/  FADD.FTZ R234, R234, R225 ;  /* 0x000000e1eaea7221 */ /* 0x000fe20000010000 */
[----:B------:R-:W-:Y:S02]  /*ecb0*/  F2FP.PACK_AB R134, R235, R232 ;  /* 0x000000e8eb86723e */ /* 0x000fe400000000ff */
[----:B------:R-:W-:Y:S01]  /*ecc0*/  LOP3.LUT R100, R100, R109, RZ, 0xc0, !PT ;  /* 0x0000006d64647212 */ /* 0x000fe200078ec0ff */
[----:B------:R-:W-:Y:S01]  /*ecd0*/  FADD.FTZ R237, R237, R234 ;  /* 0x000000eaeded7221 */ /* 0x000fe20000010000 */
[----:B------:R-:W-:Y:S02]  /*ece0*/  LOP3.LUT R101, R101, R108, RZ, 0xc0, !PT ;  /* 0x0000006c65657212 */ /* 0x000fe400078ec0ff */
[----:B------:R-:W-:Y:S01]  /*ecf0*/  LOP3.LUT R103, R103, R134, RZ, 0xc0, !PT ;  /* 0x0000008667677212 */ /* 0x000fe200078ec0ff */
[----:B------:R-:W1:Y:S01]  /*ed00*/  LDSM.16.MT88.4 R108, [R188+0x11000] ;  /* 0x01100000bc6c783b */ /* 0x000e620000004200 */
[----:B------:R-:W-:Y:S01]  /*ed10*/  FFMA.FTZ R134, R155, c[0x0][0x23c], -R148 ;  /* 0x00008f009b867a23 */ /* 0x000fe20000010894 */
[----:B------:R-:W-:Y:S01]  /*ed20*/  LOP3.LUT R158, R159, UR16, R166, 0x96, !PT ;  /* 0x000000109f9e7c12 */ /* 0x000fe2000f8e96a6 */
[----:B------:R-:W-:Y:S02]  /*ed30*/  FFMA.FTZ R148, R145, c[0x0][0x23c], -R148 ;  /* 0x00008f0091947a23 */ /* 0x000fe40000010894 */
[----:B------:R-:W-:Y:S01]  /*ed40*/  FADD.FTZ R230, R230, R237 ;  /* 0x000000ede6e67221 */ /* 0x000fe20000010000 */
[C---:B-----5:R-:W-:Y:S01]  /*ed50*/  HMMA.16816.F32 R4, R100.reuse, R112, R4 ;  /* 0x000000706404723c */ /* 0x060fe20000001804 */
[----:B------:R-:W-:Y:S01]  /*ed60*/  IMAD.WIDE.U32 R158, R158, -0x2daee0ad, RZ ;  /* 0xd2511f539e9e7825 */ /* 0x000fe200078e00ff */
[----:B------:R-:W-:Y:S01]  /*ed70*/  LDSM.16.MT88.4 R144, [R184+0xd800] ;  /* 0x00d80000b890783b */ /* 0x000fe20000004200 */
[----:B------:R3:W-:Y:S02]  /*ed80*/  MUFU.EX2 R245, R148 ;  /* 0x0000009400f57308 */ /* 0x0007e40000000800 */
[----:B------:R-:W-:Y:S01]  /*ed90*/  FADD.FTZ R233, R233, R230 ;  /* 0x000000e6e9e97221 */ /* 0x000fe20000010000 */
[----:B------:R-:W-:Y:S01]  /*eda0*/  LOP3.LUT R162, R159, UR21, R162, 0x96, !PT ;  /* 0x000000159fa27c12 */ /* 0x000fe2000f8e96a2 */
[----:B------:R-:W-:Y:S01]  /*edb0*/  UMOV UR21, UR8 ;  /* 0x0000000800157c82 */ /* 0x000fe20008000000 */
[C---:B------:R-:W-:Y:S02]  /*edc0*/  HMMA.16816.F32 R8, R100.reuse, R114, R8 ;  /* 0x000000726408723c */ /* 0x040fe40000001808 */
[----:B------:R-:W4:Y:S03]  /*edd0*/  LDSM.16.MT88.4 R112, [R186+0x11000] ;  /* 0x01100000ba70783b */ /* 0x000f260000004200 */
[----:B------:R-:W5:Y:S03]  /*ede0*/  MUFU.EX2 R134, R134 ;  /* 0x0000008600867308 */ /* 0x000f660000000800 */
[C---:B------:R-:W-:Y:S02]  /*edf0*/  HMMA.16816.F32 R12, R100.reuse, R116, R12 ;  /* 0x00000074640c723c */ /* 0x040fe4000000180c */
[----:B------:R-:W-:Y:S06]  /*ee00*/  LDSM.16.MT88.4 R152, [R186+0xf800] ;  /* 0x00f80000ba98783b */ /* 0x000fec0000004200 */
[C---:B------:R-:W-:Y:S02]  /*ee10*/  HMMA.16816.F32 R16, R100.reuse, R118, R16 ;  /* 0x000000766410723c */ /* 0x040fe40000001810 */
[----:B------:R-:W1:Y:S06]  /*ee20*/  LDSM.16.MT88.4 R116, [R185+0x11000] ;  /* 0x01100000b974783b */ /* 0x000e6c0000004200 */
[C---:B------:R-:W-:Y:S02]  /*ee30*/  HMMA.16816.F32 R20, R100.reuse, R120, R20 ;  /* 0x000000786414723c */ /* 0x040fe40000001814 */
[----:B---3--:R-:W-:Y:S05]  /*ee40*/  LDSM.16.MT88.4 R148, [R188+0xf800] ;  /* 0x00f80000bc94783b */ /* 0x008fea0000004200 */
[C---:B------:R-:W-:Y:S01]  /*ee50*/  LOP3.LUT R121, R162.reuse, 0xffff, RZ, 0xc0, !PT ;  /* 0x0000ffffa2797812 */ /* 0x040fe200078ec0ff */
[C---:B------:R-:W-:Y:S02]  /*ee60*/  HMMA.16816.F32 R24, R100.reuse, R122, R24 ;  /* 0x0000007a6418723c */ /* 0x040fe40000001818 */
[----:B------:R-:W-:Y:S02]  /*ee70*/  LDSM.16.MT88.4 R164, [R188+0x11800] ;  /* 0x01180000bca4783b */ /* 0x000fe40000004200 */
[----:B------:R-:W-:Y:S04]  /*ee80*/  SHF.R.U32.HI R121, RZ, 0x8, R121 ;  /* 0x00000008ff797819 */ /* 0x000fe80000011679 */
[C---:B--2---:R-:W-:Y:S08]  /*ee90*/  HMMA.16816.F32 R28, R100.reuse, R124, R28 ;  /* 0x0000007c641c723c */ /* 0x044ff0000000181c */
[C---:B------:R-:W-:Y:S01]  /*eea0*/  HMMA.16816.F32 R32, R100.reuse, R126, R32 ;  /* 0x0000007e6420723c */ /* 0x040fe20000001820 */
[----:B------:R-:W-:Y:S07]  /*eeb0*/  LDSM.16.MT88.4 R124, [R188+0xd800] ;  /* 0x00d80000bc7c783b */ /* 0x000fee0000004200 */
[C---:B------:R-:W-:Y:S08]  /*eec0*/  HMMA.16816.F32 R36, R100.reuse, R128, R36 ;  /* 0x000000806424723c */ /* 0x040ff00000001824 */
[C---:B------:R-:W-:Y:S08]  /*eed0*/  HMMA.16816.F32 R40, R100.reuse, R130, R40 ;  /* 0x000000826428723c */ /* 0x040ff00000001828 */
[C---:B------:R-:W-:Y:S07]  /*eee0*/  HMMA.16816.F32 R44, R100.reuse, R136, R44 ;  /* 0x00000088642c723c */ /* 0x040fee000000182c */
[----:B------:R-:W-:Y:S01]  /*eef0*/  LOP3.LUT R136, R162, 0xff, RZ, 0xc0, !PT ;  /* 0x000000ffa2887812 */ /* 0x000fe200078ec0ff */
[C---:B------:R-:W-:Y:S04]  /*ef00*/  HMMA.16816.F32 R48, R100.reuse, R138, R48 ;  /* 0x0000008a6430723c */ /* 0x040fe80000001830 */
[----:B------:R-:W-:Y:S03]  /*ef10*/  PRMT R136, R136, 0x5410, R121 ;  /* 0x0000541088887816 */ /* 0x000fe60000000079 */
[C---:B------:R-:W-:Y:S01]  /*ef20*/  LOP3.LUT R138, R158.reuse, 0xff, RZ, 0xc0, !PT ;  /* 0x000000ff9e8a7812 */ /* 0x040fe200078ec0ff */
[C---:B------:R-:W-:Y:S01]  /*ef30*/  HMMA.16816.F32 R52, R100.reuse, R140, R52 ;  /* 0x0000008c6434723c */ /* 0x040fe20000001834 */
[--C-:B------:R-:W-:Y:S07]  /*ef40*/  HSET2.LE.AND R136, R136, R209.reuse, PT ;  /* 0x000000d188887233 */ /* 0x100fee0003803000 */
[C---:B------:R-:W-:Y:S01]  /*ef50*/  HMMA.16816.F32 R56, R100.reuse, R142, R56 ;  /* 0x0000008e6438723c */ /* 0x040fe20000001838 */
[----:B------:R-:W-:Y:S07]  /*ef60*/  LDSM.16.MT88.4 R140, [R185+0xd800] ;  /* 0x00d80000b98c783b */ /* 0x000fee0000004200 */
[C---:B------:R-:W-:Y:S08]  /*ef70*/  HMMA.16816.F32 R60, R100.reuse, R104, R60 ;  /* 0x00000068643c723c */ /* 0x040ff0000000183c */
[C---:B------:R-:W-:Y:S01]  /*ef80*/  HMMA.16816.F32 R64, R100.reuse, R106, R64 ;  /* 0x0000006a6440723c */ /* 0x040fe20000001840 */
[----:B------:R-:W2:Y:S07]  /*ef90*/  LDSM.16.MT88.4 R104, [R184+0x11000] ;  /* 0x01100000b868783b */ /* 0x000eae0000004200 */
[C---:B-1----:R-:W-:Y:S08]  /*efa0*/  HMMA.16816.F32 R68, R100.reuse, R108, R68 ;  /* 0x0000006c6444723c */ /* 0x042ff00000001844 */
[C---:B------:R-:W-:Y:S01]  /*efb0*/  HMMA.16816.F32 R72, R100.reuse, R110, R72 ;  /* 0x0000006e6448723c */ /* 0x040fe20000001848 */
[----:B------:R-:W1:Y:S07]  /*efc0*/  LDSM.16.MT88.4 R108, [R186+0xd800] ;  /* 0x00d80000ba6c783b */ /* 0x000e6e0000004200 */
[C---:B----4-:R-:W-:Y:S07]  /*efd0*/  HMMA.16816.F32 R76, R100.reuse, R112, R76 ;  /* 0x00000070644c723c */ /* 0x050fee000000184c */
[----:B------:R-:W-:Y:S01]  /*efe0*/  LOP3.LUT R112, R158, 0xffff, RZ, 0xc0, !PT ;  /* 0x0000ffff9e707812 */ /* 0x000fe200078ec0ff */
[C---:B------:R-:W-:Y:S01]  /*eff0*/  HMMA.16816.F32 R80, R100.reuse, R114, R80 ;  /* 0x000000726450723c */ /* 0x040fe20000001850 */
[--C-:B------:R-:W-:Y:S04]  /*f000*/  SHF.R.U32.HI R113, RZ, 0x10, R158.reuse ;  /* 0x00000010ff717819 */ /* 0x100fe8000001169e */
[----:B------:R-:W-:Y:S02]  /*f010*/  LOP3.LUT R113, R113, 0xff, RZ, 0xc0, !PT ;  /* 0x000000ff71717812 */ /* 0x000fe400078ec0ff */
[----:B------:R-:W-:Y:S01]  /*f020*/  SHF.R.U32.HI R114, RZ, 0x18, R158 ;  /* 0x00000018ff727819 */ /* 0x000fe2000001169e */
[C---:B------:R-:W-:Y:S01]  /*f030*/  HMMA.16816.F32 R84, R100.reuse, R116, R84 ;  /* 0x000000746454723c */ /* 0x040fe20000001854 */
[----:B------:R-:W3:Y:S03]  /*f040*/  LDSM.16.MT88.4 R156, [R185+0xf800] ;  /* 0x00f80000b99c783b */ /* 0x000ee60000004200 */
[----:B------:R-:W-:Y:S02]  /*f050*/  SHF.R.U32.HI R115, RZ, 0x8, R112 ;  /* 0x00000008ff737819 */ /* 0x000fe40000011670 */
[--C-:B------:R-:W-:Y:S02]  /*f060*/  SHF.R.U32.HI R112, RZ, 0x18, R162.reuse ;  /* 0x00000018ff707819 */ /* 0x100fe400000116a2 */
[C---:B------:R-:W-:Y:S01]  /*f070*/  HMMA.16816.F32 R88, R100.reuse, R118, R88 ;  /* 0x000000766458723c */ /* 0x040fe20000001858 */
[----:B------:R-:W-:Y:S02]  /*f080*/  SHF.R.U32.HI R117, RZ, 0x10, R162 ;  /* 0x00000010ff757819 */ /* 0x000fe400000116a2 */
[----:B------:R-:W4:Y:S01]  /*f090*/  LDSM.16.MT88.4 R160, [R184+0xf800] ;  /* 0x00f80000b8a0783b */ /* 0x000f220000004200 */
[----:B------:R-:W-:Y:S02]  /*f0a0*/  PRMT R138, R138, 0x5410, R115 ;  /* 0x000054108a8a7816 */ /* 0x000fe40000000073 */
[----:B------:R-:W-:Y:S02]  /*f0b0*/  LOP3.LUT R117, R117, 0xff, RZ, 0xc0, !PT ;  /* 0x000000ff75757812 */ /* 0x000fe400078ec0ff */
[C---:B--2---:R-:W-:Y:S01]  /*f0c0*/  HMMA.16816.F32 R92, R100.reuse, R104, R92 ;  /* 0x00000068645c723c */ /* 0x044fe2000000185c */
[----:B------:R-:W-:Y:S03]  /*f0d0*/  PRMT R114, R113, 0x5410, R114 ;  /* 0x0000541071727816 */ /* 0x000fe60000000072 */
[----:B------:R-:W-:Y:S01]  /*f0e0*/  PRMT R112, R117, 0x5410, R112 ;  /* 0x0000541075707816 */ /* 0x000fe20000000070 */
[--C-:B------:R-:W-:Y:S01]  /*f0f0*/  HSET2.LE.AND R138, R138, R209.reuse, PT ;  /* 0x000000d18a8a7233 */ /* 0x100fe20003803000 */
[----:B-----5:R-:W-:Y:S01]  /*f100*/  F2FP.PACK_AB R115, R241, R134 ;  /* 0x00000086f173723e */ /* 0x020fe200000000ff */
[--C-:B------:R-:W-:Y:S01]  /*f110*/  HSET2.LE.AND R139, R114, R209.reuse, PT ;  /* 0x000000d1728b7233 */ /* 0x100fe20003803000 */
[----:B------:R-:W-:Y:S01]  /*f120*/  HMMA.16816.F32 R96, R100, R106, R96 ;  /* 0x0000006a6460723c */ /* 0x000fe20000001860 */
[----:B------:R-:W-:Y:S03]  /*f130*/  HSET2.LE.AND R137, R112, R209, PT ;  /* 0x000000d170897233 */ /* 0x000fe60003803000 */
[----:B------:R-:W-:Y:S01]  /*f140*/  F2FP.PACK_AB R112, R243, R238 ;  /* 0x000000eef370723e */ /* 0x000fe200000000ff */
[----:B------:R-:W-:Y:S01]  /*f150*/  FADD.FTZ R134, R134, R233 ;  /* 0x000000e986867221 */ /* 0x000fe20000010000 */
[----:B------:R-:W-:Y:S02]  /*f160*/  F2FP.PACK_AB R113, R245, R240 ;  /* 0x000000f0f571723e */ /* 0x000fe400000000ff */
[----:B------:R-:W-:Y:S01]  /*f170*/  F2FP.PACK_AB R104, R133, R242 ;  /* 0x000000f28568723e */ /* 0x000fe200000000ff */
[----:B------:R-:W-:Y:S03]  /*f180*/  FADD.FTZ R241, R241, R134 ;  /* 0x00000086f1f17221 */ /* 0x000fe60000010000 */
[----:B------:R-:W-:Y:S01]  /*f190*/  LOP3.LUT R136, R136, R115, RZ, 0xc0, !PT ;  /* 0x0000007388887212 */ /* 0x000fe200078ec0ff */
[----:B------:R-:W-:Y:S01]  /*f1a0*/  FADD.FTZ R240, R240, R241 ;  /* 0x000000f1f0f07221 */ /* 0x000fe20000010000 */
[----:B------:R-:W-:Y:S02]  /*f1b0*/  LOP3.LUT R137, R137, R112, RZ, 0xc0, !PT ;  /* 0x0000007089897212 */ /* 0x000fe400078ec0ff */
[----:B------:R-:W-:Y:S01]  /*f1c0*/  LOP3.LUT R138, R138, R113, RZ, 0xc0, !PT ;  /* 0x000000718a8a7212 */ /* 0x000fe200078ec0ff */
[----:B------:R-:W-:Y:S01]  /*f1d0*/  FADD.FTZ R215, R245, R240 ;  /* 0x000000f0f5d77221 */ /* 0x000fe20000010000 */
[----:B------:R-:W-:Y:S07]  /*f1e0*/  LOP3.LUT R139, R139, R104, RZ, 0xc0, !PT ;  /* 0x000000688b8b7212 */ /* 0x000fee00078ec0ff */
[C---:B------:R-:W-:Y:S01]  /*f1f0*/  HMMA.16816.F32 R128, R136.reuse, R124, R4 ;  /* 0x0000007c8880723c */ /* 0x040fe20000001804 */
[----:B------:R-:W2:Y:S07]  /*f200*/  LDSM.16.MT88.4 R4, [R186+0x11800] ;  /* 0x01180000ba04783b */ /* 0x000eae0000004200 */
[C---:B------:R-:W-:Y:S01]  /*f210*/  HMMA.16816.F32 R124, R136.reuse, R126, R8 ;  /* 0x0000007e887c723c */ /* 0x040fe20000001808 */
[----:B------:R-:W5:Y:S07]  /*f220*/  LDSM.16.MT88.4 R8, [R185+0x11800] ;  /* 0x01180000b908783b */ /* 0x000f6e0000004200 */
        /* <DEDUP_REMOVED lines=15> */
[C---:B------:R-:W-:Y:S08]  /*f320*/  HMMA.16816.F32 R68, R136.reuse, R164, R68 ;  /* 0x000000a48844723c */ /* 0x040ff00000001844 */
[C---:B------:R-:W-:Y:S08]  /*f330*/  HMMA.16816.F32 R72, R136.reuse, R166, R72 ;  /* 0x000000a68848723c */ /* 0x040ff00000001848 */
[C---:B--2---:R-:W-:Y:S07]  /*f340*/  HMMA.16816.F32 R76, R136.reuse, R4, R76 ;  /* 0x00000004884c723c */ /* 0x044fee000000184c */
[----:B------:R-:W-:Y:S01]  /*f350*/  FADD.FTZ R5, R227, R0 ;  /* 0x00000000e3057221 */ /* 0x000fe20000010000 */
[C---:B------:R-:W-:Y:S01]  /*f360*/  HMMA.16816.F32 R80, R136.reuse, R6, R80 ;  /* 0x000000068850723c */ /* 0x040fe20000001850 */
[----:B------:R-:W-:Y:S03]  /*f370*/  IMAD.MOV.U32 R0, RZ, RZ, R132 ;  /* 0x000000ffff007224 */ /* 0x000fe600078e0084 */
[----:B------:R-:W-:Y:S04]  /*f380*/  FADD.FTZ R5, R224, R5 ;  /* 0x00000005e0057221 */ /* 0x000fe80000010000 */
[C---:B-----5:R-:W-:Y:S01]  /*f390*/  HMMA.16816.F32 R84, R136.reuse, R8, R84 ;  /* 0x000000088854723c */ /* 0x060fe20000001854 */
[----:B------:R-:W-:Y:S04]  /*f3a0*/  FADD.FTZ R236, R236, R5 ;  /* 0x00000005ecec7221 */ /* 0x000fe80000010000 */
[----:B------:R-:W-:Y:S03]  /*f3b0*/  FADD.FTZ R239, R239, R236 ;  /* 0x000000ecefef7221 */ /* 0x000fe60000010000 */
[C---:B------:R-:W-:Y:S01]  /*f3c0*/  HMMA.16816.F32 R88, R136.reuse, R10, R88 ;  /* 0x0000000a8858723c */ /* 0x040fe20000001858 */
[----:B------:R-:W-:Y:S04]  /*f3d0*/  FADD.FTZ R232, R232, R239 ;  /* 0x000000efe8e87221 */ /* 0x000fe80000010000 */
[----:B------:R-:W-:Y:S03]  /*f3e0*/  FADD.FTZ R235, R235, R232 ;  /* 0x000000e8ebeb7221 */ /* 0x000fe60000010000 */
[C---:B-1----:R-:W-:Y:S01]  /*f3f0*/  HMMA.16816.F32 R92, R136.reuse, R12, R92 ;  /* 0x0000000c885c723c */ /* 0x042fe2000000185c */
[----:B------:R-:W-:Y:S04]  /*f400*/  FADD.FTZ R238, R238, R235 ;  /* 0x000000ebeeee7221 */ /* 0x000fe80000010000 */
[----:B------:R-:W-:Y:S03]  /*f410*/  FADD.FTZ R243, R243, R238 ;  /* 0x000000eef3f37221 */ /* 0x000fe60000010000 */
[----:B------:R-:W-:Y:S01]  /*f420*/  HMMA.16816.F32 R96, R136, R14, R96 ;  /* 0x0000000e8860723c */ /* 0x000fe20000001860 */
[----:B------:R-:W-:Y:S04]  /*f430*/  FADD.FTZ R242, R242, R243 ;  /* 0x000000f3f2f27221 */ /* 0x000fe80000010000 */
[----:B------:R-:W-:Y:S01]  /*f440*/  FADD.FTZ R211, R133, R242 ;  /* 0x000000f285d37221 */ /* 0x000fe20000010000 */
[----:B------:R-:W-:-:S05]  /*f450*/  @P0 BRA `(.L_x_600) ;  /* 0xffffc58000000947 */ /* 0x000fca000383ffff */
.L_x_599:
[----:B------:R-:W1:Y:S01]  /*f460*/  SHFL.BFLY PT, R0, R211, 0x2, 0x1f ;  /* 0x0c401f00d3007f89 */ /* 0x000e6200000e0000 */
[----:B------:R-:W-:Y:S01]  /*f470*/  MOV R10, 0x3f800000 ;  /* 0x3f800000000a7802 */ /* 0x000fe20000000f00 */
[----:B------:R-:W2:Y:S01]  /*f480*/  S2UR UR6, SR_CTAID.Y ;  /* 0x00000000000679c3 */ /* 0x000ea20000002600 */
[----:B------:R-:W-:Y:S01]  /*f490*/  MOV R9, 0x3f800000 ;  /* 0x3f80000000097802 */ /* 0x000fe20000000f00 */
[----:B------:R-:W3:Y:S01]  /*f4a0*/  SHFL.BFLY PT, R2, R215, 0x2, 0x1f ;  /* 0x0c401f00d7027f89 */ /* 0x000ee200000e0000 */
[----:B------:R-:W-:Y:S01]  /*f4b0*/  ULDC.U8 UR10, c[0x0][0x329] ;  /* 0x0000ca40000a7ab9 */ /* 0x000fe20000000000 */
[----:B------:R-:W-:Y:S01]  /*f4c0*/  BSSY B0, `(.L_x_603) ;  /* 0x000014f000007945 */ /* 0x000fe20003800000 */
[----:B------:R-:W-:Y:S01]  /*f4d0*/  UISETP.NE.AND UP4, UPT, UR11, -0x1, UPT ;  /* 0xffffffff0b00788c */ /* 0x000fe2000bf85270 */
[----:B------:R-:W4:Y:S01]  /*f4e0*/  S2R R5, SR_TID.X ;  /* 0x0000000000057919 */ /* 0x000f220000002100 */
[----:B------:R-:W-:-:S02]  /*f4f0*/  UISETP.NE.AND UP3, UPT, UR10, URZ, UPT ;  /* 0x0000003f0a00728c */ /* 0x000fc4000bf65270 */
[----:B------:R-:W-:Y:S02]  /*f500*/  ULDC.U8 UR9, c[0x0][0x328] ;  /* 0x0000ca0000097ab9 */ /* 0x000fe40000000000 */
[----:B------:R-:W-:Y:S02]  /*f510*/  ULDC.64 UR4, c[0x0][0x1e8] ;  /* 0x00007a0000047ab9 */ /* 0x000fe40000000a00 */
[----:B------:R-:W-:Y:S02]  /*f520*/  UISETP.NE.AND UP2, UPT, UR9, URZ, UPT ;  /* 0x0000003f0900728c */ /* 0x000fe4000bf45270 */
[----:B------:R-:W-:Y:S02]  /*f530*/  ULDC UR8, c[0x0][0x214] ;  /* 0x0000850000087ab9 */ /* 0x000fe40000000800 */
[----:B------:R-:W-:Y:S02]  /*f540*/  @UP4 UIMAD.WIDE.U32 UR20, UR11, UR4, URZ ;  /* 0x000000040b1442a5 */ /* 0x000fe4000f8e003f */
[----:B------:R-:W-:Y:S01]  /*f550*/  @!UP3 UISETP.NE.AND UP1, UPT, UR9, URZ, UPT ;  /* 0x0000003f0900b28c */ /* 0x000fe2000bf25270 */
[----:B------:R-:W5:Y:S01]  /*f560*/  S2UR UR9, SR_CTAID.X ;  /* 0x00000000000979c3 */ /* 0x000f620000002500 */
[----:B------:R-:W-:Y:S01]  /*f570*/  @UP4 UIMAD UR7, UR11, UR5, UR21 ;  /* 0x000000050b0742a4 */ /* 0x000fe2000f8e0215 */
[----:B-1----:R-:W-:Y:S01]  /*f580*/  FADD.FTZ R7, R0, R211 ;  /* 0x000000d300077221 */ /* 0x002fe20000010000 */
[----:B------:R-:W-:-:S02]  /*f590*/  UISETP.EQ.AND UP2, UPT, UR10, URZ, UP2 ;  /* 0x0000003f0a00728c */ /* 0x000fc40009742270 */
[----:B--2---:R-:W-:Y:S01]  /*f5a0*/  @!UP4 USHF.R.S32.HI UR13, URZ, 0x1f, UR6 ;  /* 0x0000001f3f0dc899 */ /* 0x004fe20008011406 */
[----:B---3--:R-:W-:Y:S01]  /*f5b0*/  FADD.FTZ R11, R2, R215 ;  /* 0x000000d7020b7221 */ /* 0x008fe20000010000 */
[----:B------:R-:W-:Y:S01]  /*f5c0*/  ULDC.64 UR4, c[0x0][0x1e0] ;  /* 0x0000780000047ab9 */ /* 0x000fe20000000a00 */
[----:B------:R-:W1:Y:S01]  /*f5d0*/  SHFL.BFLY PT, R2, R7, 0x1, 0x1f ;  /* 0x0c201f0007027f89 */ /* 0x000e6200000e0000 */
[----:B------:R-:W2:Y:S01]  /*f5e0*/  S2UR UR10, SR_CTAID.Z ;  /* 0x00000000000a79c3 */ /* 0x000ea20000002700 */
[----:B----4-:R-:W-:Y:S01]  /*f5f0*/  SHF.R.S32.HI R0, RZ, 0x1f, R5 ;  /* 0x0000001fff007819 */ /* 0x010fe20000011405 */
[----:B------:R-:W-:Y:S01]  /*f600*/  @!UP4 UIMAD UR13, UR13, UR4, URZ ;  /* 0x000000040d0dc2a4 */ /* 0x000fe2000f8e023f */
[----:B------:R-:W3:Y:S01]  /*f610*/  SHFL.BFLY PT, R4, R11, 0x1, 0x1f ;  /* 0x0c201f000b047f89 */ /* 0x000ee200000e0000 */
[----:B------:R-:W-:Y:S01]  /*f620*/  @UP3 ULDC UR12, c[0x0][0x210] ;  /* 0x00008400000c3ab9 */ /* 0x000fe20000000800 */
[----:B------:R-:W-:Y:S01]  /*f630*/  LEA.HI R8, R0, R5, RZ, 0x2 ;  /* 0x0000000500087211 */ /* 0x000fe200078f10ff */
[----:B------:R-:W-:-:S02]  /*f640*/  @!UP4 UIMAD UR13, UR6, UR5, UR13 ;  /* 0x00000005060dc2a4 */ /* 0x000fc4000f8e020d */
[----:B------:R-:W-:Y:S01]  /*f650*/  @UP3 UIMAD UR12, UR12, UR8, URZ ;  /* 0x000000080c0c32a4 */ /* 0x000fe2000f8e023f */
[----:B------:R-:W-:Y:S01]  /*f660*/  SHF.R.S32.HI R6, RZ, 0x1f, R8 ;  /* 0x0000001fff067819 */ /* 0x000fe20000011408 */
[----:B------:R-:W-:Y:S02]  /*f670*/  ULDC UR5, c[0x0][0x234] ;  /* 0x00008d0000057ab9 */ /* 0x000fe40000000800 */
[----:B------:R-:W-:Y:S02]  /*f680*/  UISETP.NE.OR UP0, UPT, UR11, -0x1, !UP2 ;  /* 0xffffffff0b00788c */ /* 0x000fe4000d705670 */
[----:B------:R-:W-:Y:S02]  /*f690*/  @!UP3 USEL UR12, UR8, UR5, !UP1 ;  /* 0x00000005080cb287 */ /* 0x000fe4000c800000 */
[----:B------:R-:W-:Y:S02]  /*f6a0*/  @!UP4 UIMAD.WIDE.U32 UR22, UR6, UR4, URZ ;  /* 0x000000040616c2a5 */ /* 0x000fe4000f8e003f */
[----:B------:R-:W-:-:S02]  /*f6b0*/  @UP3 UMOV UR15, 0x1 ;  /* 0x00000001000f3882 */ /* 0x000fc40000000000 */
[----:B------:R-:W-:Y:S02]  /*f6c0*/  ULDC UR4, c[0x0][0x1c0] ;  /* 0x0000700000047ab9 */ /* 0x000fe40000000800 */
[----:B------:R-:W-:Y:S01]  /*f6d0*/  @!UP3 UIMAD UR15, UR12, UR4, URZ ;  /* 0x000000040c0fb2a4 */ /* 0x000fe2000f8e023f */
[----:B-1----:R-:W-:Y:S01]  /*f6e0*/  FADD.FTZ R2, R7, R2 ;  /* 0x0000000207027221 */ /* 0x002fe20000010000 */
[----:B------:R-:W-:Y:S01]  /*f6f0*/  SHF.R.S32.HI R7, RZ, 0x2, R8 ;  /* 0x00000002ff077819 */ /* 0x000fe20000011408 */
[----:B------:R-:W-:Y:S01]  /*f700*/  @UP3 ULDC UR16, c[0x0][0x210] ;  /* 0x0000840000103ab9 */ /* 0x000fe20000000800 */
[----:B------:R-:W-:Y:S01]  /*f710*/  LOP3.LUT R8, R8, 0x3ffffffc, RZ, 0xc0, !PT ;  /* 0x3ffffffc08087812 */ /* 0x000fe200078ec0ff */
[----:B---3--:R-:W-:Y:S01]  /*f720*/  FADD.FTZ R4, R11, R4 ;  /* 0x000000040b047221 */ /* 0x008fe20000010000 */
[----:B------:R-:W-:Y:S01]  /*f730*/  FSETP.NE.FTZ.AND P3, PT, R2, RZ, PT ;  /* 0x000000ff0200720b */ /* 0x000fe20003f75000 */
[----:B------:R-:W-:Y:S01]  /*f740*/  UIMAD UR4, UR6, UR15, URZ ;  /* 0x0000000f060472a4 */ /* 0x000fe2000f8e023f */
[----:B------:R-:W-:Y:S01]  /*f750*/  LEA.HI R6, R6, R7, RZ, 0x3 ;  /* 0x0000000706067211 */ /* 0x000fe200078f18ff */
[----:B------:R-:W-:Y:S01]  /*f760*/  @!UP3 UMOV UR16, 0x1 ;  /* 0x000000010010b882 */ /* 0x000fe20000000000 */
[----:B------:R-:W-:Y:S01]  /*f770*/  FSETP.NE.FTZ.AND P4, PT, R4, RZ, PT ;  /* 0x000000ff0400720b */ /* 0x000fe20003f95000 */
[----:B------:R-:W-:Y:S01]  /*f780*/  @!UP0 UIMAD UR11, UR6, UR8, URZ ;  /* 0x00000008060b82a4 */ /* 0x000fe2000f8e023f */
[----:B------:R-:W-:Y:S01]  /*f790*/  LOP3.LUT R6, R6, 0xfffffff8, RZ, 0xc0, !PT ;  /* 0xfffffff806067812 */ /* 0x000fe200078ec0ff */
[----:B-----5:R-:W-:Y:S01]  /*f7a0*/  UIMAD UR5, UR9, UR16, URZ ;  /* 0x00000010090572a4 */ /* 0x020fe2000f8e023f */
[-C--:B------:R-:W-:Y:S01]  /*f7b0*/  IADD3 R13, -R8, R5.reuse, RZ ;  /* 0x00000005080d7210 */ /* 0x080fe20007ffe1ff */
[----:B------:R-:W-:Y:S01]  /*f7c0*/  USEL UR4, UR4, URZ, !UP2 ;  /* 0x0000003f04047287 */ /* 0x000fe2000d000000 */
[----:B------:R-:W-:Y:S01]  /*f7d0*/  IADD3 R6, R7, -R6, RZ ;  /* 0x8000000607067210 */ /* 0x000fe20007ffe0ff */
[----:B------:R-:W-:Y:S01]  /*f7e0*/  USHF.L.U32 UR5, UR5, 0x6, URZ ;  /* 0x0000000605057899 */ /* 0x000fe2000800063f */
[----:B------:R-:W-:Y:S01]  /*f7f0*/  LEA.HI R7, R0, R5, RZ, 0x5 ;  /* 0x0000000500077211 */ /* 0x000fe200078f28ff */
[----:B------:R-:W1:Y:S01]  /*f800*/  @P3 MUFU.RCP R10, R2 ;  /* 0x00000002000a3308 */ /* 0x000e620000001000 */
[C---:B------:R-:W-:Y:S01]  /*f810*/  SHF.L.U32 R11, R6.reuse, 0x6, RZ ;  /* 0x00000006060b7819 */ /* 0x040fe200000006ff */
[----:B--2---:R-:W-:Y:S01]  /*f820*/  UIMAD UR12, UR10, UR12, UR4 ;  /* 0x0000000c0a0c72a4 */ /* 0x004fe2000f8e0204 */
[C---:B------:R-:W-:Y:S01]  /*f830*/  R2P PR, R6.reuse, 0x6 ;  /* 0x0000000606007804 */ /* 0x040fe20000000000 */
[----:B------:R-:W-:Y:S01]  /*f840*/  @!UP2 UMOV UR24, URZ ;  /* 0x0000003f0018ac82 */ /* 0x000fe20008000000 */
[----:B------:R-:W-:Y:S01]  /*f850*/  LOP3.LUT R11, R11, 0x1c0, RZ, 0xc0, !PT ;  /* 0x000001c00b0b7812 */ /* 0x000fe200078ec0ff */
[----:B------:R-:W-:Y:S01]  /*f860*/  @UP2 UMOV UR24, UR11 ;  /* 0x0000000b00182c82 */ /* 0x000fe20008000000 */
[----:B------:R-:W-:Y:S01]  /*f870*/  LOP3.LUT R6, R6, 0x1, RZ, 0xc0, !PT ;  /* 0x0000000106067812 */ /* 0x000fe200078ec0ff */
[----:B------:R-:W2:Y:S01]  /*f880*/  @P4 MUFU.RCP R9, R4 ;  /* 0x0000000400094308 */ /* 0x000ea20000001000 */
[----:B------:R-:W-:Y:S01]  /*f890*/  LEA.HI R8, R11, R11, RZ, 0x1d ;  /* 0x0000000b0b087211 */ /* 0x000fe200078fe8ff */
[----:B------:R-:W-:Y:S01]  /*f8a0*/  @!UP2 UMOV UR25, URZ ;  /* 0x0000003f0019ac82 */ /* 0x000fe20008000000 */
[----:B------:R-:W-:Y:S01]  /*f8b0*/  ISETP.NE.U32.AND P0, PT, R6, 0x1, PT ;  /* 0x000000010600780c */ /* 0x000fe20003f05070 */
[----:B------:R-:W-:Y:S01]  /*f8c0*/  USHF.R.S32.HI UR4, URZ, 0x1f, UR5 ;  /* 0x0000001f3f047899 */ /* 0x000fe20008011405 */
[----:B------:R-:W-:Y:S01]  /*f8d0*/  MOV R6, 0x20 ;  /* 0x0000002000067802 */ /* 0x000fe20000000f00 */
[----:B------:R-:W-:Y:S01]  /*f8e0*/  @UP2 USHF.R.S32.HI UR25, URZ, 0x1f, UR11 ;  /* 0x0000001f3f192899 */ /* 0x000fe2000801140b */
[----:B-1----:R-:W-:-:S02]  /*f8f0*/  FMUL.FTZ R10, R10, c[0x0][0x2dc] ;  /* 0x0000b7000a0a7a20 */ /* 0x002fc40000410000 */
[----:B------:R-:W-:Y:S01]  /*f900*/  SEL R6, R6, 0xffffffe0, !P1 ;  /* 0xffffffe006067807 */ /* 0x000fe20004800000 */
[----:B------:R-:W-:Y:S01]  /*f910*/  @P4 MUFU.LG2 R4, R4 ;  /* 0x0000000400044308 */ /* 0x000fe20000000c00 */
[----:B------:R-:W-:Y:S01]  /*f920*/  USHF.R.S32.HI UR6, URZ, 0x1f, UR12 ;  /* 0x0000001f3f067899 */ /* 0x000fe2000801140c */
[C---:B------:R-:W-:Y:S01]  /*f930*/  FMUL.FTZ R130, R10.reuse, R130 ;  /* 0x000000820a827220 */ /* 0x040fe20000410000 */
[----:B------:R-:W-:Y:S01]  /*f940*/  UIADD3 UR5, UP1, UP0, UR5, UR24, UR12 ;  /* 0x0000001805057290 */ /* 0x000fe2000f83e00c */
[C---:B------:R-:W-:Y:S01]  /*f950*/  FMUL.FTZ R131, R10.reuse, R131 ;  /* 0x000000830a837220 */ /* 0x040fe20000410000 */
[----:B------:R-:W-:Y:S01]  /*f960*/  @!UP4 UIADD3 UR7, UR23, UR13, URZ ;  /* 0x0000000d1707c290 */ /* 0x000fe2000fffe03f */
[C---:B------:R-:W-:Y:S01]  /*f970*/  FMUL.FTZ R126, R10.reuse, R126 ;  /* 0x0000007e0a7e7220 */ /* 0x040fe20000410000 */
[----:B------:R-:W-:Y:S01]  /*f980*/  UIADD3.X UR4, UR4, UR25, UR6, UP1, UP0 ;  /* 0x0000001904047290 */ /* 0x000fe20008fe0406 */
[C---:B------:R-:W-:Y:S01]  /*f990*/  FMUL.FTZ R127, R10.reuse, R127 ;  /* 0x0000007f0a7f7220 */ /* 0x040fe20000410000 */
[----:B------:R-:W-:Y:S01]  /*f9a0*/  F2FP.PACK_AB R130, R131, R130 ;  /* 0x000000828382723e */ /* 0x000fe200000000ff */
[C---:B------:R-:W-:Y:S01]  /*f9b0*/  FMUL.FTZ R122, R10.reuse, R122 ;  /* 0x0000007a0a7a7220 */ /* 0x040fe20000410000 */
[----:B------:R-:W1:Y:S01]  /*f9c0*/  @P3 MUFU.LG2 R2, R2 ;  /* 0x0000000200023308 */ /* 0x000e620000000c00 */
        /* <DEDUP_REMOVED lines=80> */
[----:B------:R-:W-:Y:S01]  /*fed0*/  IADD3 R13, R11, -0x10, RZ ;  /* 0xfffffff00b0d7810 */ /* 0x000fe20007ffe0ff */
[----:B------:R-:W-:Y:S01]  /*fee0*/  FMUL.FTZ R116, R9, R116 ;  /* 0x0000007409747220 */ /* 0x000fe20000410000 */
[----:B------:R-:W-:Y:S01]  /*fef0*/  @P0 IADD3 R13, R11, 0x10, RZ ;  /* 0x000000100b0d0810 */ /* 0x000fe20007ffe0ff */
        /* <DEDUP_REMOVED lines=22> */
[C---:B------:R-:W-:Y:S01]  /*10060*/  FMUL.FTZ R40, R9.reuse, R40 ;  /* 0x0000002809287220 */ /* 0x040fe20000410000 */
[----:B------:R-:W-:Y:S01]  /*10070*/  IADD3 R21, R8, R13, RZ ;  /* 0x0000000d08157210 */ /* 0x000fe20007ffe0ff */
[C---:B------:R-:W-:Y:S01]  /*10080*/  FMUL.FTZ R41, R9.reuse, R41 ;  /* 0x0000002909297220 */ /* 0x040fe20000410000 */
[----:B------:R-:W-:Y:S01]  /*10090*/  STS [R11+0x400], R130 ;  /* 0x000400820b007388 */ /* 0x000fe20000000800 */
[----:B------:R-:W-:Y:S01]  /*100a0*/  FMUL.FTZ R44, R9, R44 ;  /* 0x0000002c092c7220 */ /* 0x000fe20000410000 */
[----:B------:R-:W-:Y:S01]  /*100b0*/  F2FP.PACK_AB R104, R105, R104 ;  /* 0x000000686968723e */ /* 0x000fe200000000ff */
[C---:B------:R-:W-:Y:S01]  /*100c0*/  FMUL.FTZ R45, R9.reuse, R45 ;  /* 0x0000002d092d7220 */ /* 0x040fe20000410000 */
[----:B------:R-:W-:Y:S01]  /*100d0*/  STS [R13], R124 ;  /* 0x0000007c0d007388 */ /* 0x000fe20000000800 */
[----:B------:R-:W-:Y:S01]  /*100e0*/  FMUL.FTZ R48, R9, R48 ;  /* 0x0000003009307220 */ /* 0x000fe20000410000 */
[----:B------:R-:W-:Y:S01]  /*100f0*/  IADD3 R23, R15, R8, RZ ;  /* 0x000000080f177210 */ /* 0x000fe20007ffe0ff */
[C---:B------:R-:W-:Y:S01]  /*10100*/  FMUL.FTZ R49, R9.reuse, R49 ;  /* 0x0000003109317220 */ /* 0x040fe20000410000 */
[----:B------:R-:W-:Y:S01]  /*10110*/  STS [R13+0x400], R126 ;  /* 0x0004007e0d007388 */ /* 0x000fe20000000800 */
[----:B------:R-:W-:Y:S01]  /*10120*/  FMUL.FTZ R52, R9, R52 ;  /* 0x0000003409347220 */ /* 0x000fe20000410000 */
[----:B------:R-:W-:Y:S01]  /*10130*/  F2FP.PACK_AB R100, R101, R100 ;  /* 0x000000646564723e */ /* 0x000fe200000000ff */
[----:B------:R-:W-:Y:S01]  /*10140*/  FMUL.FTZ R53, R9, R53 ;  /* 0x0000003509357220 */ /* 0x000fe20000410000 */
[----:B------:R-:W-:Y:S01]  /*10150*/  STS [R15], R120 ;  /* 0x000000780f007388 */ /* 0x000fe20000000800 */
[----:B------:R-:W-:Y:S01]  /*10160*/  IADD3 R25, R17, R8, RZ ;  /* 0x0000000811197210 */ /* 0x000fe20007ffe0ff */
[----:B------:R-:W-:Y:S01]  /*10170*/  FMUL.FTZ R56, R9, R56 ;  /* 0x0000003809387220 */ /* 0x000fe20000410000 */
[----:B------:R-:W-:Y:S01]  /*10180*/  F2FP.PACK_AB R36, R37, R36 ;  /* 0x000000242524723e */ /* 0x000fe200000000ff */
        /* <DEDUP_REMOVED lines=43> */
[----:B------:R-:W-:Y:S01]  /*10440*/  @P4 FMUL.FTZ R61, R4, 0.69314718246459960938 ;  /* 0x3f317218043d4820 */ /* 0x000fe20000410000 */
[----:B------:R-:W-:Y:S01]  /*10450*/  STS [R11+0x2000], R36 ;  /* 0x002000240b007388 */ /* 0x000fe20000000800 */
[----:B------:R-:W-:-:S02]  /*10460*/  F2FP.PACK_AB R84, R85, R84 ;  /* 0x000000545554723e */ /* 0x000fc400000000ff */
[----:B------:R-:W-:Y:S01]  /*10470*/  F2FP.PACK_AB R88, R89, R88 ;  /* 0x000000585958723e */ /* 0x000fe200000000ff */
[----:B------:R-:W-:Y:S01]  /*10480*/  STS [R11+0x2400], R38 ;  /* 0x002400260b007388 */ /* 0x000fe20000000800 */
[----:B------:R-:W-:Y:S02]  /*10490*/  F2FP.PACK_AB R92, R93, R92 ;  /* 0x0000005c5d5c723e */ /* 0x000fe400000000ff */
[----:B------:R-:W-:Y:S01]  /*104a0*/  F2FP.PACK_AB R9, R9, R96 ;  /* 0x000000600909723e */ /* 0x000fe200000000ff */
[----:B------:R-:W-:Y:S01]  /*104b0*/  STS [R13+0x2000], R40 ;  /* 0x002000280d007388 */ /* 0x000fe20000000800 */
[----:B------:R-:W-:-:S03]  /*104c0*/  LOP3.LUT R8, R7, 0xffffffe0, RZ, 0xc0, !PT ;  /* 0xffffffe007087812 */ /* 0x000fc600078ec0ff */
[----:B------:R-:W-:Y:S01]  /*104d0*/  STS [R13+0x2400], R42 ;  /* 0x0024002a0d007388 */ /* 0x000fe20000000800 */
[----:B------:R-:W-:-:S03]  /*104e0*/  IADD3 R8, -R8, R5, RZ ;  /* 0x0000000508087210 */ /* 0x000fc60007ffe1ff */
[----:B------:R-:W-:Y:S01]  /*104f0*/  STS [R15+0x2000], R44 ;  /* 0x0020002c0f007388 */ /* 0x000fe20000000800 */
[----:B------:R-:W-:-:S03]  /*10500*/  LOP3.LUT P0, RZ, R8, 0x3, RZ, 0xc0, !PT ;  /* 0x0000000308ff7812 */ /* 0x000fc6000780c0ff */
        /* <DEDUP_REMOVED lines=27> */
[----:B------:R-:W-:Y:S06]  /*106c0*/  BAR.SYNC.DEFER_BLOCKING 0x0 ;  /* 0x0000000000007b1d */ /* 0x000fec0000010000 */
[----:B------:R-:W3:Y:S01]  /*106d0*/  S2R R6, SR_TID.X ;  /* 0x0000000000067919 */ /* 0x000ee20000002100 */
[----:B-1----:R-:W-:-:S04]  /*106e0*/  SHF.R.S32.HI R9, RZ, 0x1f, R10 ;  /* 0x0000001fff097819 */ /* 0x002fc8000001140a */
[----:B------:R-:W-:Y:S01]  /*106f0*/  LEA.HI R9, R9, R10, RZ, 0x2 ;  /* 0x0000000a09097211 */ /* 0x000fe200078f10ff */
[----:B------:R2:W1:Y:S03]  /*10700*/  LDS.128 R52, [R197] ;  /* 0x00000000c5347984 */ /* 0x0004660000000c00 */
[----:B------:R-:W-:Y:S01]  /*10710*/  LOP3.LUT R9, R9, 0xffffffc, RZ, 0xc0, !PT ;  /* 0x0ffffffc09097812 */ /* 0x000fe200078ec0ff */
[----:B------:R2:W4:Y:S03]  /*10720*/  LDS.128 R48, [R197+0x800] ;  /* 0x00080000c5307984 */ /* 0x0005260000000c00 */
[----:B------:R-:W-:Y:S02]  /*10730*/  IADD3 R10, R10, -R9, RZ ;  /* 0x800000090a0a7210 */ /* 0x000fe40007ffe0ff */
[----:B---3--:R-:W-:Y:S01]  /*10740*/  SHF.R.S32.HI R11, RZ, 0x1f, R6 ;  /* 0x0000001fff0b7819 */ /* 0x008fe20000011406 */
[----:B------:R2:W3:Y:S01]  /*10750*/  LDS.128 R44, [R197+0x1000] ;  /* 0x00100000c52c7984 */ /* 0x0004e20000000c00 */
[----:B------:R-:W-:Y:S01]  /*10760*/  MOV R9, 0x7f800000 ;  /* 0x7f80000000097802 */ /* 0x000fe20000000f00 */
[----:B------:R-:W-:Y:S01]  /*10770*/  @P3 FFMA.FTZ R9, R3, c[0x0][0x238], R2 ;  /* 0x00008e0003093a23 */ /* 0x000fe20000010002 */
[-C--:B------:R-:W-:Y:S01]  /*10780*/  LEA.HI R7, R11, R6.reuse, RZ, 0x5 ;  /* 0x000000060b077211 */ /* 0x080fe200078f28ff */
[----:B------:R2:W1:Y:S03]  /*10790*/  LDS.128 R40, [R197+0x1800] ;  /* 0x00180000c5287984 */ /* 0x0004660000000c00 */
[----:B------:R-:W-:Y:S01]  /*107a0*/  LOP3.LUT R7, R7, 0xffffffe0, RZ, 0xc0, !PT ;  /* 0xffffffe007077812 */ /* 0x000fe200078ec0ff */
[----:B------:R2:W1:Y:S03]  /*107b0*/  LDS.128 R36, [R197+0x2000] ;  /* 0x00200000c5247984 */ /* 0x0004660000000c00 */
[----:B------:R-:W-:Y:S01]  /*107c0*/  IADD3 R7, -R7, R6, RZ ;  /* 0x0000000607077210 */ /* 0x000fe20007ffe1ff */
[----:B------:R2:W1:Y:S03]  /*107d0*/  LDS.128 R32, [R197+0x2800] ;  /* 0x00280000c5207984 */ /* 0x0004660000000c00 */
[----:B------:R-:W-:Y:S01]  /*107e0*/  SHF.R.S32.HI R8, RZ, 0x1f, R7 ;  /* 0x0000001fff087819 */ /* 0x000fe20000011407 */
[----:B------:R2:W1:Y:S03]  /*107f0*/  LDS.128 R28, [R197+0x3000] ;  /* 0x00300000c51c7984 */ /* 0x0004660000000c00 */
[----:B------:R-:W-:Y:S01]  /*10800*/  LEA.HI R7, R8, R7, RZ, 0x2 ;  /* 0x0000000708077211 */ /* 0x000fe200078f10ff */
        /* <DEDUP_REMOVED lines=10> */
[----:B----4-:R-:W-:Y:S01]  /*108b0*/  UIMAD UR6, UR9, -0x40, UR17 ;  /* 0xffffffc0090678a4 */ /* 0x010fe2000f8e0211 */
        /* <DEDUP_REMOVED lines=15> */
.L_x_604:
[----:B----4-:R-:W-:Y:S05]  /*109b0*/  BSYNC B0 ;  /* 0x0000000000007941 */ /* 0x010fea0003800000 */
.L_x_603:
[----:B------:R-:W4:Y:S01]  /*109c0*/  S2R R2, SR_CTAID.Z ;  /* 0x0000000000027919 */ /* 0x000f220000002700 */
        /* <DEDUP_REMOVED lines=8> */
[----:B------:R-:W-:Y:S01]  /*10a50*/  LEA.HI R6, R11, R6, RZ, 0x3 ;  /* 0x000000060b067211 */ /* 0x000fe200078f18ff */
[----:B------:R-:W-:Y:S01]  /*10a60*/  BSSY B0, `(.L_x_605) ;  /* 0x0000018000007945 */ /* 0x000fe20003800000 */
[----:B------:R-:W-:Y:S01]  /*10a70*/  IADD3.X R11, R0, UR7, RZ, P0, !PT ;  /* 0x00000007000b7c10 */ /* 0x000fe200087fe4ff */
[----:B------:R-:W-:Y:S01]  /*10a80*/  UIMAD UR4, UR10, UR5, UR4 ;  /* 0x000000050a0472a4 */ /* 0x000fe2000f8e0204 */
[----:B------:R-:W-:Y:S01]  /*10a90*/  ISETP.GE.AND P0, PT, R3, UR9, PT ;  /* 0x0000000903007c0c */ /* 0x000fe2000bf06270 */
[----:B------:R-:W-:Y:S01]  /*10aa0*/  IMAD.U32 R0, RZ, RZ, UR14 ;  /* 0x0000000eff007e24 */ /* 0x000fe2000f8e00ff */
[----:B------:R-:W-:-:S04]  /*10ab0*/  SHF.R.S32.HI R8, RZ, 0x3, R6 ;  /* 0x00000003ff087819 */ /* 0x000fc80000011406 */
[----:B------:R-:W-:Y:S01]  /*10ac0*/  SHF.R.S32.HI R9, RZ, 0x1f, R8 ;  /* 0x0000001fff097819 */ /* 0x000fe20000011408 */
[----:B----4-:R-:W-:-:S04]  /*10ad0*/  IMAD.WIDE.U32 R6, R2, c[0x0][0x1f0], R10 ;  /* 0x00007c0002067a25 */ /* 0x010fc800078e000a */
[----:B------:R-:W-:Y:S01]  /*10ae0*/  IMAD.WIDE R8, R0, 0x40, R8 ;  /* 0x0000004000087825 */ /* 0x000fe200078e0208 */
[----:B------:R-:W-:Y:S01]  /*10af0*/  IADD3 R11, R7, UR4, RZ ;  /* 0x00000004070b7c10 */ /* 0x000fe2000fffe0ff */
        /* <DEDUP_REMOVED lines=14> */
.L_x_606:
[----:B------:R-:W-:Y:S05]  /*10be0*/  BSYNC B0 ;  /* 0x0000000000007941 */ /* 0x000fea0003800000 */
.L_x_605:
[----:B------:R-:W-:Y:S01]  /*10bf0*/  LEA.HI.SX32 R0, R5, 0x10, 0x1d ;  /* 0x0000001005007811 */ /* 0x000fe200078feaff */
[----:B------:R-:W-:Y:S03]  /*10c00*/  BSSY B0, `(.L_x_607) ;  /* 0x0000013000007945 */ /* 0x000fe60003800000 */
[----:B------:R-:W-:-:S13]  /*10c10*/  ISETP.GE.AND P0, PT, R0, UR9, PT ;  /* 0x0000000900007c0c */ /* 0x000fda000bf06270 */
        /* <DEDUP_REMOVED lines=17> */
.L_x_608:
[----:B------:R-:W-:Y:S05]  /*10d30*/  BSYNC B0 ;  /* 0x0000000000007941 */ /* 0x000fea0003800000 */
.L_x_607:
[----:B------:R-:W-:Y:S01]  /*10d40*/  LEA.HI.SX32 R0, R5, 0x20, 0x1d ;  /* 0x0000002005007811 */ /* 0x000fe200078feaff */
        /* <DEDUP_REMOVED lines=16> */
[----:B---3--:R1:W-:Y:S04]  /*10e50*/  @!P2 STG.E.128 [R2.64], R44 ;  /* 0x0000002c0200a986 */ /* 0x0083e8000c101d12 */
[----:B------:R1:W-:Y:S04]  /*10e60*/  @!P1 STG.E.128 [R2.64+0x80], R28 ;  /* 0x0000801c02009986 */ /* 0x0003e8000c101d12 */
[----:B------:R1:W-:Y:S02]  /*10e70*/  @!P0 STG.E.128 [R2.64+0x100], R12 ;  /* 0x0001000c02008986 */ /* 0x0003e4000c101d12 */
.L_x_610:
[----:B------:R-:W-:Y:S05]  /*10e80*/  BSYNC B0 ;  /* 0x0000000000007941 */ /* 0x000fea0003800000 */
.L_x_609:
[----:B------:R-:W-:-:S04]  /*10e90*/  LEA.HI.SX32 R5, R5, 0x30, 0x1d ;  /* 0x0000003005057811 */ /* 0x000fc800078feaff */
        /* <DEDUP_REMOVED lines=20> */
.L_x_611:
        /* <DEDUP_REMOVED lines=10> */
.L_x_1287:


//--------------------- .text._ZN5flash16flash_fwd_kernelI23Flash_fwd_kernel_traitsILi192ELi64ELi64ELi4ELb0ELb0EN7cutlass6half_tE19Flash_kernel_traitsILi192ELi64ELi64ELi4ES3_EELb1ELb0ELb0ELb0ELb0ELb1ELb0ELb0EEEvNS_16Flash_fwd_paramsE --------------------------
	.section	.text._ZN5flash16flash_fwd_kernelI23Flash_fwd_kernel_traitsILi192ELi64ELi64ELi4ELb0ELb0EN7cutlass6half_tE19Flash_kernel_traitsILi192ELi64ELi64ELi4ES3_EELb1ELb0ELb0ELb0ELb0ELb1ELb0ELb0EEEvNS_16Flash_fwd_paramsE,"ax",@progbits
	.sectioninfo	@"SHI_REGISTERS=236"
	.align	128
        .global         _ZN5flash16flash_fwd_kernelI23Flash_fwd_kernel_traitsILi192ELi64ELi64ELi4ELb0ELb0EN7cutlass6half_tE19Flash_kernel_traitsILi192ELi64ELi64ELi4ES3_EELb1ELb0ELb0ELb0ELb0ELb1ELb0ELb0EEEvNS_16Flash_fwd_paramsE
        .type           _ZN5flash16flash_fwd_kernelI23Flash_fwd_kernel_traitsILi192ELi64ELi64ELi4ELb0ELb0EN7cutlass6half_tE19Flash_kernel_traitsILi192ELi64ELi64ELi4ES3_EELb1ELb0ELb0ELb0ELb0ELb1ELb0ELb0EEEvNS_16Flash_fwd_paramsE,@function
        .size           _ZN5flash16flash_fwd_kernelI23Flash_fwd_kernel_traitsILi192ELi64ELi64ELi4ELb0ELb0EN7cutlass6half_tE19Flash_kernel_traitsILi192ELi64ELi64ELi4ES3_EELb1ELb0ELb0ELb0ELb0ELb1ELb0ELb0EEEvNS_16Flash_fwd_paramsE,(.L_x_1288 - _ZN5flash16flash_fwd_kernelI23Flash_fwd_kernel_traitsILi192ELi64ELi64ELi4ELb0ELb0EN7cutlass6half_tE19Flash_kernel_traitsILi192ELi64ELi64ELi4ES3_EELb1ELb0ELb0ELb0ELb0ELb1ELb0ELb0EEEvNS_16Flash_fwd_paramsE)
        .other          _ZN5flash16flash_fwd_kernelI23Flash_fwd_kernel_traitsILi192ELi64ELi64ELi4ELb0ELb0EN7cutlass6half_tE19Flash_kernel_traitsILi192ELi64ELi64ELi4ES3_EELb1ELb0ELb0ELb0ELb0ELb1ELb0ELb0EEEvNS_16Flash_fwd_paramsE,@"STO_CUDA_ENTRY STV_DEFAULT"
_ZN5flash16flash_fwd_kernelI23Flash_fwd_kernel_traitsILi192ELi64ELi64ELi4ELb0ELb0EN7cutlass6half_tE19Flash_kernel_traitsILi192ELi64ELi64ELi4ES3_EELb1ELb0ELb0ELb0ELb0ELb1ELb0ELb0EEEvNS_16Flash_fwd_paramsE:
.text._ZN5flash16flash_fwd_kernelI23Flash_fwd_kernel_traitsILi192ELi64ELi64ELi4ELb0ELb0EN7cutlass6half_tE19Flash_kernel_traitsILi192ELi64ELi64ELi4ES3_EELb1ELb0ELb0ELb0ELb0ELb1ELb0ELb0EEEvNS_16Flash_fwd_paramsE:
        /* <DEDUP_REMOVED lines=19> */
[----:B------:R-:W-:Y:S01]  /*0130*/  ULDC.64 UR12, c[0x0][0x240] ;  /* 0x00009000000c7ab9 */ /* 0x000fe20000000a00 */
[----:B------:R-:W1:Y:S01]  /*0140*/  S2UR UR9, SR_CTAID.Z ;  /* 0x00000000000979c3 */ /* 0x000e620000002700 */
[----:B------:R-:W-:Y:S02]  /*0150*/  UMOV UR7, 0x4 ;  /* 0x0000000400077882 */ /* 0x000fe40000000000 */
        /* <DEDUP_REMOVED lines=29> */
[----:B------:R2:W3:Y:S04]  /*0330*/  @P0 LDG.E R8, [R10.64] ;  /* 0x000000180a080981 */ /* 0x0004e8000c1e1900 */
[----:B------:R2:W4:Y:S01]  /*0340*/  @P0 LDG.E R7, [R10.64+0x4] ;  /* 0x000004180a070981 */ /* 0x000522000c1e1900 */
[----:B------:R-:W-:-:S13]  /*0350*/  PLOP3.LUT P1, PT, PT, PT, UP1, 0x80, 0x0 ;  /* 0x000000000000781c */ /* 0x000fda0003f2f018 */
[----:B------:R-:W5:Y:S01]  /*0360*/  @P1 LDG.E R6, [R12.64] ;  /* 0x000000180c061981 */ /* 0x000f62000c1e1900 */
[----:B-1----:R-:W-:Y:S01]  /*0370*/  MOV R4, UR4 ;  /* 0x0000000400047c02 */ /* 0x002fe20008000f00 */
[----:B------:R-:W-:-:S05]  /*0380*/  IMAD.U32 R5, RZ, RZ, UR5 ;  /* 0x00000005ff057e24 */ /* 0x000fca000f8e00ff */
[----:B------:R-:W5:Y:S01]  /*0390*/  @!P2 LDG.E R0, [R4.64] ;  /* 0x000000180400a981 */ /* 0x000f62000c1e1900 */
[----:B------:R-:W-:Y:S01]  /*03a0*/  UMOV UR21, 0xffffffff ;  /* 0xffffffff00157882 */ /* 0x000fe20000000000 */
[----:B--2---:R-:W-:Y:S01]  /*03b0*/  SHF.R.S32.HI R11, RZ, 0x1f, R82 ;  /* 0x0000001fff0b7819 */ /* 0x004fe20000011452 */
[----:B------:R-:W-:-:S03]  /*03c0*/  UMOV UR13, 0xffffffff ;  /* 0xffffffff000d7882 */ /* 0x000fc60000000000 */
[----:B------:R-:W-:Y:S01]  /*03d0*/  LEA.HI R85, R11, R82, RZ, 0x5 ;  /* 0x000000520b557211 */ /* 0x000fe200078f28ff */
[----:B------:R-:W-:Y:S02]  /*03e0*/  ULDC UR4, c[0x0][0x1c0] ;  /* 0x0000700000047ab9 */ /* 0x000fe40000000800 */
[----:B------:R-:W-:Y:S01]  /*03f0*/  UIMAD UR4, UR10, UR4, UR9 ;  /* 0x000000040a0472a4 */ /* 0x000fe2000f8e0209 */
[----:B------:R-:W-:Y:S01]  /*0400*/  LOP3.LUT R9, R85, 0xffffffe0, RZ, 0xc0, !PT ;  /* 0xffffffe055097812 */ /* 0x000fe200078ec0ff */
[----:B------:R-:W-:Y:S02]  /*0410*/  UMOV UR12, URZ ;  /* 0x0000003f000c7c82 */ /* 0x000fe40008000000 */
[----:B------:R-:W-:-:S04]  /*0420*/  USHF.L.U32 UR5, UR4, 0x5, URZ ;  /* 0x0000000504057899 */ /* 0x000fc8000800063f */
[----:B------:R-:W-:Y:S01]  /*0430*/  USHF.R.S32.HI UR4, URZ, 0x1f, UR5 ;  /* 0x0000001f3f047899 */ /* 0x000fe20008011405 */
[----:B---3--:R-:W1:Y:S08]  /*0440*/  @P0 R2UR UR21, R8 ;  /* 0x00000000081503c2 */ /* 0x008e7000000e0000 */
[----:B----4-:R2:W1:Y:S08]  /*0450*/  @P0 R2UR UR22, R7 ;  /* 0x00000000071603c2 */ /* 0x01047000000e0000 */
        /* <DEDUP_REMOVED lines=18> */
.L_x_612:
[----:B------:R-:W-:Y:S02]  /*0580*/  ULDC UR6, c[0x0][0x218] ;  /* 0x0000860000067ab9 */ /* 0x000fe40000000800 */
.L_x_613:
        /* <DEDUP_REMOVED lines=61> */
.L_x_615:
        /* <DEDUP_REMOVED lines=44> */
.L_x_616:
[CC--:B------:R-:W-:Y:S01]  /*0c20*/  LEA.HI R5, R11.reuse, R82.reuse, RZ, 0x3 ;  /* 0x000000520b057211 */ /* 0x0c0fe200078f18ff */
[----:B------:R-:W1:Y:S01]  /*0c30*/  S2R R4, SR_CTAID.X ;  /* 0x0000000000047919 */ /* 0x000e620000002500 */
[----:B------:R-:W-:Y:S01]  /*0c40*/  UIADD3 UR20, -UR20, UR22, URZ ;  /* 0x0000001614147290 */ /* 0x000fe2000fffe13f */
[----:B------:R-:W-:Y:S01]  /*0c50*/  LEA.HI R6, R11, R82, RZ, 0x6 ;  /* 0x000000520b067211 */ /* 0x000fe200078f30ff */
[----:B------:R-:W-:Y:S01]  /*0c60*/  ULDC.64 UR4, c[0x0][0x1a8] ;  /* 0x00006a0000047ab9 */ /* 0x000fe20000000a00 */
[----:B------:R-:W-:Y:S01]  /*0c70*/  SHF.R.S32.HI R24, RZ, 0x3, R5 ;  /* 0x00000003ff187819 */ /* 0x000fe20000011405 */
[----:B------:R-:W2:Y:S01]  /*0c80*/  S2R R18, SR_CTAID.Z ;  /* 0x0000000000127919 */ /* 0x000ea20000002700 */
[----:B------:R-:W-:Y:S01]  /*0c90*/  LOP3.LUT R5, R5, 0xfffffff8, RZ, 0xc0, !PT ;  /* 0xfffffff805057812 */ /* 0x000fe200078ec0ff */
[----:B------:R-:W-:Y:S01]  /*0ca0*/  IMAD.SHL.U32 R6, R6, 0x8, RZ ;  /* 0x0000000806067824 */ /* 0x000fe200078e00ff */
[C---:B------:R-:W-:Y:S01]  /*0cb0*/  IADD3 R9, R24.reuse, 0x10, RZ ;  /* 0x0000001018097810 */ /* 0x040fe20007ffe0ff */
[C---:B------:R-:W-:Y:S01]  /*0cc0*/  IMAD.SHL.U32 R7, R24.reuse, 0x40, RZ ;  /* 0x0000004018077824 */ /* 0x040fe200078e00ff */
[----:B------:R-:W-:Y:S01]  /*0cd0*/  IADD3 R200, R24, 0x30, RZ ;  /* 0x0000003018c87810 */ /* 0x000fe20007ffe0ff */
[----:B------:R-:W-:Y:S01]  /*0ce0*/  IMAD.IADD R0, R82, 0x1, -R5 ;  /* 0x0000000152007824 */ /* 0x000fe200078e0a05 */
[----:B------:R-:W-:Y:S01]  /*0cf0*/  ISETP.GE.AND P2, PT, R9, UR20, PT ;  /* 0x0000001409007c0c */ /* 0x000fe2000bf46270 */
[----:B------:R-:W-:Y:S01]  /*0d00*/  UIMAD UR4, UR13, UR4, URZ ;  /* 0x000000040d0472a4 */ /* 0x000fe2000f8e023f */
[----:B------:R-:W-:Y:S01]  /*0d10*/  LOP3.LUT R7, R7, 0x1c0, RZ, 0xc0, !PT ;  /* 0x000001c007077812 */ /* 0x000fe200078ec0ff */
[----:B------:R-:W-:Y:S01]  /*0d20*/  IMAD.SHL.U32 R208, R0, 0x8, RZ ;  /* 0x0000000800d07824 */ /* 0x000fe200078e00ff */
[----:B------:R-:W-:Y:S01]  /*0d30*/  SHF.R.S32.HI R25, RZ, 0x1f, R24 ;  /* 0x0000001fff197819 */ /* 0x000fe20000011418 */
[----:B------:R-:W-:Y:S01]  /*0d40*/  UIMAD UR4, UR9, UR5, UR4 ;  /* 0x00000005090472a4 */ /* 0x000fe2000f8e0204 */
[----:B------:R-:W-:Y:S01]  /*0d50*/  SHF.R.U32.HI R5, RZ, 0x3, R7 ;  /* 0x00000003ff057819 */ /* 0x000fe20000011607 */
[----:B------:R-:W-:Y:S01]  /*0d60*/  ULEA.HI.SX32 UR9, UR29, 0xffffffff, 0x1a ;  /* 0xffffffff1d097891 */ /* 0x000fe2000f8fd23f */
[--C-:B------:R-:W-:Y:S01]  /*0d70*/  LOP3.LUT R8, R7, 0x38, R208.reuse, 0xf8, !PT ;  /* 0x0000003807087812 */ /* 0x100fe200078ef8d0 */
[----:B------:R-:W-:Y:S01]  /*0d80*/  IMAD.MOV.U32 R81, RZ, RZ, c[0x0][0x198] ;  /* 0x00006600ff517624 */ /* 0x000fe200078e00ff */
[----:B------:R-:W-:Y:S01]  /*0d90*/  IADD3 R7, R24, 0x20, RZ ;  /* 0x0000002018077810 */ /* 0x000fe20007ffe0ff */
[----:B------:R-:W-:Y:S01]  /*0da0*/  IMAD.MOV.U32 R80, RZ, RZ, 0x6 ;  /* 0x00000006ff507424 */ /* 0x000fe200078e00ff */
[----:B------:R-:W-:Y:S01]  /*0db0*/  SHF.R.S32.HI R209, RZ, 0x1f, R208 ;  /* 0x0000001fffd17819 */ /* 0x000fe200000114d0 */
[----:B-1----:R-:W-:Y:S01]  /*0dc0*/  IMAD.WIDE R210, R4, 0x40, R24 ;  /* 0x0000004004d27825 */ /* 0x002fe200078e0218 */
[----:B------:R-:W-:Y:S01]  /*0dd0*/  IADD3 R12, P0, R208, UR6, RZ ;  /* 0x00000006d00c7c10 */ /* 0x000fe2000ff1e0ff */
[----:B------:R-:W-:Y:S01]  /*0de0*/  UIMAD UR6, UR9, -0x40, UR8 ;  /* 0xffffffc0090678a4 */ /* 0x000fe2000f8e0208 */
[----:B------:R-:W-:Y:S01]  /*0df0*/  ISETP.GE.AND P1, PT, R7, UR20, PT ;  /* 0x0000001407007c0c */ /* 0x000fe2000bf26270 */
[----:B------:R-:W-:Y:S01]  /*0e00*/  IMAD.WIDE.U32 R20, R24, c[0x0][0x198], R208 ;  /* 0x0000660018147a25 */ /* 0x000fe200078e00d0 */
[----:B------:R-:W-:-:S02]  /*0e10*/  LOP3.LUT R5, R8, R5, RZ, 0x3c, !PT ;  /* 0x0000000508057212 */ /* 0x000fc400078e3cff */
[----:B------:R-:W-:Y:S01]  /*0e20*/  IADD3.X R13, R209, UR11, RZ, P0, !PT ;  /* 0x0000000bd10d7c10 */ /* 0x000fe200087fe4ff */
[----:B------:R-:W-:Y:S01]  /*0e30*/  IMAD.SHL.U32 R83, R81, 0x40, RZ ;  /* 0x0000004051537824 */ /* 0x000fe200078e00ff */
[----:B------:R-:W-:Y:S02]  /*0e40*/  ISETP.GE.AND P0, PT, R200, UR20, PT ;  /* 0x00000014c8007c0c */ /* 0x000fe4000bf06270 */
[----:B------:R-:W-:Y:S01]  /*0e50*/  ISETP.GE.AND P3, PT, R24, UR20, PT ;  /* 0x0000001418007c0c */ /* 0x000fe2000bf66270 */
[----:B--2---:R-:W-:Y:S01]  /*0e60*/  IMAD.WIDE.U32 R18, R18, c[0x0][0x1a8], R12 ;  /* 0x00006a0012127a25 */ /* 0x004fe200078e000c */
[----:B------:R-:W-:Y:S02]  /*0e70*/  LOP3.LUT R201, R5, 0xfffffe00, R6, 0xf8, !PT ;  /* 0xfffffe0005c97812 */ /* 0x000fe400078ef806 */
[C---:B------:R-:W-:Y:S01]  /*0e80*/  @!P2 IADD3 R16, P5, R210.reuse, 0x10, RZ ;  /* 0x00000010d210a810 */ /* 0x040fe20007fbe0ff */
[----:B------:R-:W-:Y:S01]  /*0e90*/  IMAD R5, R25, c[0x0][0x198], RZ ;  /* 0x0000660019057a24 */ /* 0x000fe200078e02ff */
[----:B------:R-:W-:Y:S01]  /*0ea0*/  @!P1 IADD3 R12, P6, R210, 0x20, RZ ;  /* 0x00000020d20c9810 */ /* 0x000fe20007fde0ff */
[--C-:B------:R-:W-:Y:S01]  /*0eb0*/  @!P2 IMAD.MOV.U32 R26, RZ, RZ, R18.reuse ;  /* 0x000000ffff1aa224 */ /* 0x100fe200078e0012 */
[----:B------:R-:W-:Y:S01]  /*0ec0*/  IADD3 R204, P4, R20, UR14, RZ ;  /* 0x0000000e14cc7c10 */ /* 0x000fe2000ff9e0ff */
[----:B------:R-:W-:Y:S01]  /*0ed0*/  IMAD R5, R24, c[0x0][0x19c], R5 ;  /* 0x0000670018057a24 */ /* 0x000fe200078e0205 */
[----:B------:R-:W-:Y:S01]  /*0ee0*/  IADD3 R19, R19, UR4, RZ ;  /* 0x0000000413137c10 */ /* 0x000fe2000fffe0ff */
[----:B------:R-:W-:Y:S01]  /*0ef0*/  @!P2 IMAD.X R13, RZ, RZ, R211, P5 ;  /* 0x000000ffff0da224 */ /* 0x000fe200028e06d3 */
[----:B------:R-:W-:Y:S01]  /*0f00*/  @!P0 IADD3 R15, P5, R210, 0x30, RZ ;  /* 0x00000030d20f8810 */ /* 0x000fe20007fbe0ff */
[----:B------:R-:W-:Y:S01]  /*0f10*/  @!P3 IMAD R17, R211, c[0x0][0x190], RZ ;  /* 0x00006400d311ba24 */ /* 0x000fe200078e02ff */
[----:B------:R-:W-:Y:S01]  /*0f20*/  IADD3.X R205, R21, UR7, R5, P4, !PT ;  /* 0x0000000715cd7c10 */ /* 0x000fe2000a7fe405 */
[----:B------:R-:W-:Y:S01]  /*0f30*/  @!P1 IMAD.X R5, RZ, RZ, R211, P6 ;  /* 0x000000ffff059224 */ /* 0x000fe200030e06d3 */
[----:B------:R-:W-:Y:S01]  /*0f40*/  SHF.L.U64.HI R80, R81, R80, c[0x0][0x19c] ;  /* 0x0000670051507619 */ /* 0x000fe20000010250 */
[--C-:B------:R-:W-:Y:S01]  /*0f50*/  @!P2 IMAD.MOV.U32 R27, RZ, RZ, R19.reuse ;  /* 0x000000ffff1ba224 */ /* 0x100fe200078e0013 */
[----:B------:R-:W-:Y:S01]  /*0f60*/  ISETP.GE.AND P6, PT, R24, UR6, PT ;  /* 0x0000000618007c0c */ /* 0x000fe2000bfc6270 */
[--C-:B------:R-:W-:Y:S01]  /*0f70*/  @!P1 IMAD.MOV.U32 R22, RZ, RZ, R18.reuse ;  /* 0x000000ffff169224 */ /* 0x100fe200078e0012 */
[----:B------:R-:W-:Y:S01]  /*0f80*/  USHF.R.S32.HI UR7, URZ, 0x1f, UR9 ;  /* 0x0000001f3f077899 */ /* 0x000fe20008011409 */
[--C-:B------:R-:W-:Y:S01]  /*0f90*/  @!P1 IMAD.MOV.U32 R23, RZ, RZ, R19.reuse ;  /* 0x000000ffff179224 */ /* 0x100fe200078e0013 */
[----:B------:R-:W-:Y:S01]  /*0fa0*/  ULDC.64 UR4, c[0x0][0x1a0] ;  /* 0x0000680000047ab9 */ /* 0x000fe20000000a00 */
[----:B------:R-:W-:Y:S01]  /*0fb0*/  @!P0 IMAD.MOV.U32 R20, RZ, RZ, R18 ;  /* 0x000000ffff148224 */ /* 0x000fe200078e0012 */
[----:B------:R-:W-:Y:S01]  /*0fc0*/  UIMAD.WIDE.U32 UR10, UR9, UR4, URZ ;  /* 0x00000004090a72a5 */ /* 0x000fe2000f8e003f */
[----:B------:R-:W-:Y:S01]  /*0fd0*/  @!P0 IMAD.MOV.U32 R21, RZ, RZ, R19 ;  /* 0x000000ffff158224 */ /* 0x000fe200078e0013 */
[----:B------:R-:W-:Y:S01]  /*0fe0*/  SHF.R.S32.HI R85, RZ, 0x5, R85 ;  /* 0x00000005ff557819 */ /* 0x000fe20000011455 */
[----:B------:R-:W-:-:S02]  /*0ff0*/  @!P0 IMAD.X R6, RZ, RZ, R211, P5 ;  /* 0x000000ffff068224 */ /* 0x000fc400028e06d3 */
[----:B------:R-:W-:Y:S02]  /*1000*/  @!P2 IMAD R13, R13, c[0x0][0x190], RZ ;  /* 0x000064000d0daa24 */ /* 0x000fe400078e02ff */
[C---:B------:R-:W-:Y:S02]  /*1010*/  @!P3 IMAD R10, R210.reuse, c[0x0][0x194], R17 ;  /* 0x00006500d20aba24 */ /* 0x040fe400078e0211 */
[----:B------:R-:W-:Y:S02]  /*1020*/  @!P1 IMAD R5, R5, c[0x0][0x190], RZ ;  /* 0x0000640005059a24 */ /* 0x000fe400078e02ff */
[----:B------:R-:W-:-:S04]  /*1030*/  @!P3 IMAD.WIDE.U32 R18, R210, c[0x0][0x190], R18 ;  /* 0x00006400d212ba25 */ /* 0x000fc800078e0012 */
[----:B------:R-:W-:Y:S01]  /*1040*/  @!P0 IMAD R6, R6, c[0x0][0x190], RZ ;  /* 0x0000640006068a24 */ /* 0x000fe200078e02ff */
[----:B------:R-:W-:Y:S01]  /*1050*/  @!P3 LEA R14, P5, R18, c[0x0][0x160], 0x1 ;  /* 0x00005800120eba11 */ /* 0x000fe200078a08ff */
[----:B------:R-:W-:Y:S02]  /*1060*/  @!P2 IMAD R8, R16, c[0x0][0x194], R13 ;  /* 0x000065001008aa24 */ /* 0x000fe400078e020d */
[C---:B------:R-:W-:Y:S02]  /*1070*/  @!P1 IMAD R5, R12.reuse, c[0x0][0x194], R5 ;  /* 0x000065000c059a24 */ /* 0x040fe400078e0205 */
[----:B------:R-:W-:Y:S02]  /*1080*/  @!P3 IMAD.IADD R10, R19, 0x1, R10 ;  /* 0x00000001130ab824 */ /* 0x000fe400078e020a */
[----:B------:R-:W-:-:S04]  /*1090*/  @!P1 IMAD.WIDE.U32 R12, R12, c[0x0][0x190], R22 ;  /* 0x000064000c0c9a25 */ /* 0x000fc800078e0016 */
[C---:B------:R-:W-:Y:S02]  /*10a0*/  @!P0 IMAD R6, R15.reuse, c[0x0][0x194], R6 ;  /* 0x000065000f068a24 */ /* 0x040fe400078e0206 */
[----:B------:R-:W-:Y:S01]  /*10b0*/  @!P0 IMAD.WIDE.U32 R20, R15, c[0x0][0x190], R20 ;  /* 0x000064000f148a25 */ /* 0x000fe200078e0014 */
[----:B------:R-:W-:Y:S02]  /*10c0*/  @!P3 LEA.HI.X R15, R18, c[0x0][0x164], R10, 0x1, P5 ;  /* 0x00005900120fba11 */ /* 0x000fe400028f0c0a */
[----:B------:R-:W-:Y:S01]  /*10d0*/  @!P1 LEA R30, P5, R12, c[0x0][0x160], 0x1 ;  /* 0x000058000c1e9a11 */ /* 0x000fe200078a08ff */
[----:B------:R-:W-:Y:S02]  /*10e0*/  @!P1 IMAD.IADD R5, R13, 0x1, R5 ;  /* 0x000000010d059824 */ /* 0x000fe400078e0205 */
[----:B------:R-:W-:-:S03]  /*10f0*/  @!P2 IMAD.WIDE.U32 R16, R16, c[0x0][0x190], R26 ;  /* 0x000064001010aa25 */ /* 0x000fc600078e001a */
[----:B------:R-:W-:Y:S01]  /*1100*/  @!P1 LEA.HI.X R31, R12, c[0x0][0x164], R5, 0x1, P5 ;  /* 0x000059000c1f9a11 */ /* 0x000fe200028f0c05 */
[----:B------:R-:W-:Y:S01]  /*1110*/  @!P2 IMAD.IADD R8, R17, 0x1, R8 ;  /* 0x000000011108a824 */ /* 0x000fe200078e0208 */
[----:B------:R-:W-:Y:S01]  /*1120*/  SHF.R.S32.HI R5, RZ, 0x1f, R202 ;  /* 0x0000001fff057819 */ /* 0x000fe200000114ca */
[----:B------:R-:W-:Y:S01]  /*1130*/  @!P0 IMAD.IADD R6, R21, 0x1, R6 ;  /* 0x0000000115068824 */ /* 0x000fe200078e0206 */
[----:B------:R-:W-:Y:S01]  /*1140*/  @!P2 LEA R22, P4, R16, c[0x0][0x160], 0x1 ;  /* 0x000058001016aa11 */ /* 0x000fe200078808ff */
[----:B------:R-:W-:Y:S01]  /*1150*/  IMAD.WIDE.U32 R204, R202, c[0x0][0x1b0], R204 ;  /* 0x00006c00cacc7a25 */ /* 0x000fe200078e00cc */
[----:B------:R-:W-:Y:S02]  /*1160*/  ISETP.GE.AND P5, PT, R9, UR6, PT ;  /* 0x0000000609007c0c */ /* 0x000fe4000bfa6270 */
[----:B------:R-:W-:Y:S01]  /*1170*/  @!P2 LEA.HI.X R23, R16, c[0x0][0x164], R8, 0x1, P4 ;  /* 0x000059001017aa11 */ /* 0x000fe200020f0c08 */
[----:B------:R-:W-:Y:S01]  /*1180*/  IMAD R207, R5, c[0x0][0x1b0], RZ ;  /* 0x00006c0005cf7a24 */ /* 0x000fe200078e02ff */
[----:B------:R-:W-:Y:S01]  /*1190*/  @!P0 LEA R28, P4, R20, c[0x0][0x160], 0x1 ;  /* 0x00005800141c8a11 */ /* 0x000fe200078808ff */
[----:B------:R-:W-:-:S02]  /*11a0*/  IMAD.SHL.U32 R201, R201, 0x2, RZ ;  /* 0x00000002c9c97824 */ /* 0x000fc400078e00ff */
[----:B------:R-:W-:Y:S01]  /*11b0*/  IMAD R207, R202, c[0x0][0x1b4], R207 ;  /* 0x00006d00cacf7a24 */ /* 0x000fe200078e02cf */
[----:B------:R-:W-:Y:S01]  /*11c0*/  @!P0 LEA.HI.X R29, R20, c[0x0][0x164], R6, 0x1, P4 ;  /* 0x00005900141d8a11 */ /* 0x000fe200020f0c06 */
[----:B------:R-:W-:Y:S01]  /*11d0*/  IMAD R6, R80, UR9, RZ ;  /* 0x0000000950067c24 */ /* 0x000fe2000f8e02ff */
[----:B------:R-:W-:Y:S01]  /*11e0*/  @!PT LDS RZ, [RZ] ;  /* 0x00000000fffff984 */ /* 0x000fe20000000800 */
[----:B------:R-:W-:Y:S01]  /*11f0*/  @!PT LDS RZ, [RZ] ;  /* 0x00000000fffff984 */ /* 0x000fe20000000800 */
[----:B------:R-:W-:Y:S01]  /*1200*/  @!PT LDS RZ, [RZ] ;  /* 0x00000000fffff984 */ /* 0x000fe20000000800 */
[----:B------:R1:W-:Y:S01]  /*1210*/  @!P3 LDGSTS.E.BYPASS.LTC128B.128 [R201], [R14.64] ;  /* 0x000000000ec9bfae */ /* 0x0003e2000b901d58 */
[----:B------:R-:W-:Y:S01]  /*1220*/  IMAD.IADD R207, R205, 0x1, R207 ;  /* 0x00000001cdcf7824 */ /* 0x000fe200078e02cf */
[----:B------:R-:W-:Y:S01]  /*1230*/  ISETP.GE.AND P4, PT, R7, UR6, PT ;  /* 0x0000000607007c0c */ /* 0x000fe2000bf86270 */
[----:B------:R-:W-:Y:S01]  /*1240*/  IMAD.MOV.U32 R206, RZ, RZ, R204 ;  /* 0x000000ffffce7224 */ /* 0x000fe200078e00cc */
[----:B------:R1:W-:Y:S01]  /*1250*/  @!P3 LDGSTS.E.BYPASS.LTC128B.128 [R201+0x2000], [R14.64+0x80] ;  /* 0x020000800ec9bfae */ /* 0x0003e2000b901d58 */
[C---:B------:R-:W-:Y:S01]  /*1260*/  IMAD R13, R83.reuse, UR7, R6 ;  /* 0x00000007530d7c24 */ /* 0x040fe2000f8e0206 */
[----:B------:R-:W-:Y:S01]  /*1270*/  UIMAD UR7, UR7, UR4, URZ ;  /* 0x00000004070772a4 */ /* 0x000fe2000f8e023f */
[----:B------:R-:W-:Y:S01]  /*1280*/  IMAD.WIDE.U32 R16, R83, UR9, R206 ;  /* 0x0000000953107c25 */ /* 0x000fe2000f8e00ce */
[----:B------:R1:W-:Y:S02]  /*1290*/  @!P3 LDGSTS.E.BYPASS.LTC128B.128 [R201+0x4000], [R14.64+0x100] ;  /* 0x040001000ec9bfae */ /* 0x0003e4000b901d58 */
[----:B------:R-:W-:Y:S01]  /*12a0*/  UIMAD UR7, UR9, UR5, UR7 ;  /* 0x00000005090772a4 */ /* 0x000fe2000f8e0207 */
[----:B------:R-:W-:Y:S01]  /*12b0*/  IMAD.IADD R17, R17, 0x1, R13 ;  /* 0x0000000111117824 */ /* 0x000fe200078e020d */
[----:B------:R2:W-:Y:S01]  /*12c0*/  @!P2 LDGSTS.E.BYPASS.LTC128B.128 [R201+0x800], [R22.64] ;  /* 0x0080000016c9afae */ /* 0x0005e2000b901d58 */
[----:B------:R-:W-:Y:S01]  /*12d0*/  IMAD.MOV.U32 R6, RZ, RZ, c[0x0][0x19c] ;  /* 0x00006700ff067624 */ /* 0x000fe200078e00ff */
[----:B------:R-:W-:Y:S01]  /*12e0*/  @!P6 LEA R12, P3, R16, c[0x0][0x168], 0x1 ;  /* 0x00005a00100cea11 */ /* 0x000fe200078608ff */
[----:B------:R-:W-:Y:S01]  /*12f0*/  IMAD R19, R25, c[0x0][0x1a0], RZ ;  /* 0x0000680019137a24 */ /* 0x000fe200078e02ff */
[----:B------:R2:W-:Y:S01]  /*1300*/  @!P2 LDGSTS.E.BYPASS.LTC128B.128 [R201+0x2800], [R22.64+0x80] ;  /* 0x0280008016c9afae */ /* 0x0005e2000b901d58 */
[----:B------:R-:W-:Y:S01]  /*1310*/  IMAD.WIDE.U32 R20, R24, c[0x0][0x1a0], R208 ;  /* 0x0000680018147a25 */ /* 0x000fe200078e00d0 */
[----:B------:R-:W-:Y:S01]  /*1320*/  @!P6 LEA.HI.X R13, R16, c[0x0][0x16c], R17, 0x1, P3 ;  /* 0x00005b00100dea11 */ /* 0x000fe200018f0c11 */
[----:B------:R-:W-:Y:S01]  /*1330*/  UIADD3 UR7, UR11, UR7, URZ ;  /* 0x000000070b077290 */ /* 0x000fe2000fffe03f */
[----:B------:R2:W-:Y:S01]  /*1340*/  @!P2 LDGSTS.E.BYPASS.LTC128B.128 [R201+0x4800], [R22.64+0x100] ;  /* 0x0480010016c9afae */ /* 0x0005e2000b901d58 */
[----:B------:R-:W-:-:S02]  /*1350*/  IMAD R8, R24, c[0x0][0x1a4], R19 ;  /* 0x0000690018087a24 */ /* 0x000fc400078e0213 */
[----:B------:R-:W-:Y:S01]  /*1360*/  IMAD.WIDE.U32 R18, R81, 0x20, RZ ;  /* 0x0000002051127825 */ /* 0x000fe200078e00ff */
[----:B------:R3:W-:Y:S03]  /*1370*/  @!P1 LDGSTS.E.BYPASS.LTC128B.128 [R201+0x1000], [R30.64] ;  /* 0x010000001ec99fae */ /* 0x0007e6000b901d58 */
[----:B------:R-:W-:Y:S01]  /*1380*/  IMAD R199, R5, c[0x0][0x1b8], RZ ;  /* 0x00006e0005c77a24 */ /* 0x000fe200078e02ff */
[----:B------:R3:W-:Y:S01]  /*1390*/  @!P1 LDGSTS.E.BYPASS.LTC128B.128 [R201+0x3000], [R30.64+0x80] ;  /* 0x030000801ec99fae */ /* 0x0007e2000b901d58 */
[----:B------:R-:W-:Y:S02]  /*13a0*/  IMAD.SHL.U32 R5, R6, 0x20, RZ ;  /* 0x0000002006057824 */ /* 0x000fe400078e00ff */
[----:B------:R-:W-:Y:S01]  /*13b0*/  IMAD R199, R202, c[0x0][0x1bc], R199 ;  /* 0x00006f00cac77a24 */ /* 0x000fe200078e02c7 */
[----:B------:R3:W-:Y:S01]  /*13c0*/  @!P1 LDGSTS.E.BYPASS.LTC128B.128 [R201+0x5000], [R30.64+0x100] ;  /* 0x050001001ec99fae */ /* 0x0007e2000b901d58 */
[----:B-1----:R-:W-:-:S03]  /*13d0*/  @!P5 LEA R15, P2, R81, R16, 0x4 ;  /* 0x00000010510fd211 */ /* 0x002fc600078420ff */
[----:B------:R3:W-:Y:S01]  /*13e0*/  @!P0 LDGSTS.E.BYPASS.LTC128B.128 [R201+0x1800], [R28.64] ;  /* 0x018000001cc98fae */ /* 0x0007e2000b901d58 */
[----:B------:R-:W-:-:S03]  /*13f0*/  @!P5 LEA.HI.X R10, R81, R17, R6, 0x4, P2 ;  /* 0x00000011510ad211 */ /* 0x000fc600010f2406 */
[----:B------:R3:W-:Y:S01]  /*1400*/  @!P0 LDGSTS.E.BYPASS.LTC128B.128 [R201+0x3800], [R28.64+0x80] ;  /* 0x038000801cc98fae */ /* 0x0007e2000b901d58 */
[C---:B------:R-:W-:Y:S02]  /*1410*/  @!P5 LEA R26, P3, R15.reuse, c[0x0][0x168], 0x1 ;  /* 0x00005a000f1ada11 */ /* 0x040fe400078608ff */
[----:B------:R-:W-:Y:S01]  /*1420*/  IADD3 R14, P2, R20, UR16, RZ ;  /* 0x00000010140e7c10 */ /* 0x000fe2000ff5e0ff */
[----:B------:R3:W-:Y:S01]  /*1430*/  @!P0 LDGSTS.E.BYPASS.LTC128B.128 [R201+0x5800], [R28.64+0x100] ;  /* 0x058001001cc98fae */ /* 0x0007e2000b901d58 */
[----:B------:R-:W-:Y:S01]  /*1440*/  @!P5 LEA.HI.X R27, R15, c[0x0][0x16c], R10, 0x1, P3 ;  /* 0x00005b000f1bda11 */ /* 0x000fe200018f0c0a */
[----:B------:R-:W-:Y:S01]  /*1450*/  IMAD.U32 R10, RZ, RZ, UR5 ;  /* 0x00000005ff0a7e24 */ /* 0x000fe2000f8e00ff */
[----:B------:R-:W-:Y:S01]  /*1460*/  ISETP.GE.AND P3, PT, R200, UR6, PT ;  /* 0x00000006c8007c0c */ /* 0x000fe2000bf66270 */
[----:B------:R1:W-:Y:S01]  /*1470*/  @!P6 LDGSTS.E.BYPASS.LTC128B.128 [R201+0x6000], [R12.64] ;  /* 0x060000000cc9efae */ /* 0x0003e2000b901d58 */
[----:B------:R-:W-:Y:S02]  /*1480*/  IADD3.X R15, R21, UR15, R8, P2, !PT ;  /* 0x0000000f150f7c10 */ /* 0x000fe400097fe408 */
[----:B------:R-:W-:Y:S01]  /*1490*/  @!P4 IADD3 R8, P2, R16, R18, RZ ;  /* 0x000000121008c210 */ /* 0x000fe20007f5e0ff */
[----:B------:R1:W-:Y:S02]  /*14a0*/  @!P6 LDGSTS.E.BYPASS.LTC128B.128 [R201+0x8000], [R12.64+0x80] ;  /* 0x080000800cc9efae */ /* 0x0003e4000b901d58 */
[----:B------:R-:W-:Y:S01]  /*14b0*/  IMAD.WIDE.U32 R202, R202, c[0x0][0x1b8], R14 ;  /* 0x00006e00caca7a25 */ /* 0x000fe200078e000e */
[----:B------:R-:W-:Y:S01]  /*14c0*/  @!P4 IADD3.X R5, R17, R19, R5, P2, !PT ;  /* 0x000000131105c210 */ /* 0x000fe200017fe405 */
[----:B------:R1:W-:Y:S01]  /*14d0*/  @!P6 LDGSTS.E.BYPASS.LTC128B.128 [R201+0xa000], [R12.64+0x100] ;  /* 0x0a0001000cc9efae */ /* 0x0003e2000b901d58 */
[----:B--2---:R-:W-:Y:S01]  /*14e0*/  @!P4 LEA R22, P2, R8, c[0x0][0x168], 0x1 ;  /* 0x00005a000816ca11 */ /* 0x004fe200078408ff */
[----:B------:R-:W-:Y:S01]  /*14f0*/  IMAD.U32 R14, RZ, RZ, UR10 ;  /* 0x0000000aff0e7e24 */ /* 0x000fe2000f8e00ff */
[----:B------:R-:W-:Y:S01]  /*1500*/  ISETP.GE.AND P6, PT, R24, UR6, PT ;  /* 0x0000000618007c0c */ /* 0x000fe2000bfc6270 */
[----:B------:R-:W-:Y:S01]  /*1510*/  @!P3 IMAD.WIDE.U32 R16, R81, 0x30, R16 ;  /* 0x000000305110b825 */ /* 0x000fe200078e0010 */
[----:B------:R-:W-:Y:S01]  /*1520*/  @!P4 LEA.HI.X R23, R8, c[0x0][0x16c], R5, 0x1, P2 ;  /* 0x00005b000817ca11 */ /* 0x000fe200010f0c05 */
[----:B------:R2:W-:Y:S01]  /*1530*/  @!P5 LDGSTS.E.BYPASS.LTC128B.128 [R201+0x6800], [R26.64] ;  /* 0x068000001ac9dfae */ /* 0x0005e2000b901d58 */
[----:B------:R-:W-:Y:S01]  /*1540*/  ISETP.GE.AND P2, PT, R9, UR6, PT ;  /* 0x0000000609007c0c */ /* 0x000fe2000bf46270 */
[----:B------:R-:W-:Y:S01]  /*1550*/  @!P3 IMAD R5, R6, 0x30, RZ ;  /* 0x000000300605b824 */ /* 0x000fe200078e02ff */
[----:B------:R-:W-:Y:S01]  /*1560*/  @!P3 LEA R20, P1, R16, c[0x0][0x168], 0x1 ;  /* 0x00005a001014ba11 */ /* 0x000fe200078208ff */
[----:B------:R2:W-:Y:S01]  /*1570*/  @!P5 LDGSTS.E.BYPASS.LTC128B.128 [R201+0x8800], [R26.64+0x80] ;  /* 0x088000801ac9dfae */ /* 0x0005e2000b901d58 */
[----:B------:R-:W-:Y:S01]  /*1580*/  LEA.HI R9, R11, R82, RZ, 0x4 ;  /* 0x000000520b097211 */ /* 0x000fe200078f20ff */
[----:B------:R-:W-:Y:S01]  /*1590*/  @!P3 IMAD.IADD R5, R17, 0x1, R5 ;  /* 0x000000011105b824 */ /* 0x000fe200078e0205 */
[----:B------:R-:W-:Y:S01]  /*15a0*/  LEA R18, P0, R14, R202, 0x6 ;  /* 0x000000ca0e127211 */ /* 0x000fe200078030ff */
[----:B------:R2:W-:Y:S01]  /*15b0*/  @!P5 LDGSTS.E.BYPASS.LTC128B.128 [R201+0xa800], [R26.64+0x100] ;  /* 0x0a8001001ac9dfae */ /* 0x0005e2000b901d58 */
[----:B------:R-:W-:Y:S01]  /*15c0*/  IMAD.U32 R8, RZ, RZ, UR7 ;  /* 0x00000007ff087e24 */ /* 0x000fe2000f8e00ff */
[----:B------:R-:W-:Y:S01]  /*15d0*/  ISETP.GE.AND P5, PT, R200, UR6, PT ;  /* 0x00000006c8007c0c */ /* 0x000fe2000bfa6270 */
[----:B------:R-:W-:Y:S01]  /*15e0*/  IMAD.IADD R199, R203, 0x1, R199 ;  /* 0x00000001cbc77824 */ /* 0x000fe200078e02c7 */
[----:B------:R-:W-:Y:S01]  /*15f0*/  @!P3 LEA.HI.X R21, R16, c[0x0][0x16c], R5, 0x1, P1 ;  /* 0x00005b001015ba11 */ /* 0x000fe200008f0c05 */
[----:B------:R4:W-:Y:S01]  /*1600*/  @!P4 LDGSTS.E.BYPASS.LTC128B.128 [R201+0x7000], [R22.64] ;  /* 0x0700000016c9cfae */ /* 0x0009e2000b901d58 */
[----:B------:R-:W-:Y:S01]  /*1610*/  LOP3.LUT R5, R9, 0xfffffff0, RZ, 0xc0, !PT ;  /* 0xfffffff009057812 */ /* 0x000fe200078ec0ff */
[----:B------:R-:W-:Y:S01]  /*1620*/  IMAD.U32 R15, RZ, RZ, UR11 ;  /* 0x0000000bff0f7e24 */ /* 0x000fe2000f8e00ff */
[----:B------:R-:W-:Y:S01]  /*1630*/  LEA.HI.X R19, R14, R199, R8, 0x6, P0 ;  /* 0x000000c70e137211 */ /* 0x000fe200000f3408 */
[----:B------:R4:W-:Y:S01]  /*1640*/  @!P4 LDGSTS.E.BYPASS.LTC128B.128 [R201+0x9000], [R22.64+0x80] ;  /* 0x0900008016c9cfae */ /* 0x0009e2000b901d58 */
[----:B------:R-:W-:Y:S01]  /*1650*/  ISETP.GE.AND P1, PT, R7, UR6, PT ;  /* 0x0000000607007c0c */ /* 0x000fe2000bf26270 */
[----:B------:R-:W-:Y:S01]  /*1660*/  IMAD.IADD R14, R82, 0x1, -R5 ;  /* 0x00000001520e7824 */ /* 0x000fe200078e0a05 */
[----:B------:R-:W-:Y:S01]  /*1670*/  SHF.R.S32.HI R16, RZ, 0x4, R9 ;  /* 0x00000004ff107819 */ /* 0x000fe20000011409 */
[----:B------:R4:W-:Y:S01]  /*1680*/  @!P4 LDGSTS.E.BYPASS.LTC128B.128 [R201+0xb000], [R22.64+0x100] ;  /* 0x0b00010016c9cfae */ /* 0x0009e2000b901d58 */
[----:B-1----:R-:W-:Y:S01]  /*1690*/  IMAD.SHL.U32 R12, R0, 0x40, RZ ;  /* 0x00000040000c7824 */ /* 0x002fe200078e00ff */
[----:B------:R-:W-:Y:S01]  /*16a0*/  USHF.L.U32 UR6, UR5, 0x5, URZ ;  /* 0x0000000505067899 */ /* 0x000fe2000800063f */
[----:B------:R-:W-:Y:S01]  /*16b0*/  SHF.R.S32.HI R7, RZ, 0x1f, R14 ;  /* 0x0000001fff077819 */ /* 0x000fe2000001140e */
[----:B------:R1:W-:Y:S01]  /*16c0*/  @!P3 LDGSTS.E.BYPASS.LTC128B.128 [R201+0x7800], [R20.64] ;  /* 0x0780000014c9bfae */ /* 0x0003e2000b901d58 */
[----:B------:R-:W-:Y:S01]  /*16d0*/  IMAD.SHL.U32 R13, R24, 0x8, RZ ;  /* 0x00000008180d7824 */ /* 0x000fe200078e00ff */
[----:B------:R-:W-:Y:S01]  /*16e0*/  LOP3.LUT R12, R12, 0x1c0, RZ, 0xc0, !PT ;  /* 0x000001c00c0c7812 */ /* 0x000fe200078ec0ff */
[----:B------:R-:W-:Y:S01]  /*16f0*/  IMAD.U32 R8, RZ, RZ, UR4 ;  /* 0x00000004ff087e24 */ /* 0x000fe2000f8e00ff */
[----:B------:R1:W-:Y:S01]  /*1700*/  @!P3 LDGSTS.E.BYPASS.LTC128B.128 [R201+0x9800], [R20.64+0x80] ;  /* 0x0980008014c9bfae */ /* 0x0003e2000b901d58 */
[----:B------:R-:W-:Y:S01]  /*1710*/  LEA.HI R7, R7, R14, RZ, 0x3 ;  /* 0x0000000e07077211 */ /* 0x000fe200078f18ff */
[----:B------:R-:W-:Y:S01]  /*1720*/  IMAD.U32 R11, RZ, RZ, UR4 ;  /* 0x00000004ff0b7e24 */ /* 0x000fe2000f8e00ff */
[----:B------:R-:W-:Y:S01]  /*1730*/  LEA.HI R9, R9, R16, RZ, 0x1 ;  /* 0x0000001009097211 */ /* 0x000fe200078f08ff */
[----:B------:R1:W-:Y:S01]  /*1740*/  @!P3 LDGSTS.E.BYPASS.LTC128B.128 [R201+0xb800], [R20.64+0x100] ;  /* 0x0b80010014c9bfae */ /* 0x0003e2000b901d58 */
[----:B------:R-:W-:Y:S01]  /*1750*/  LOP3.LUT R13, R12, 0x8, R13, 0xf8, !PT ;  /* 0x000000080c0d7812 */ /* 0x000fe200078ef80d */
[----:B------:R-:W-:Y:S01]  /*1760*/  UIMAD.WIDE.U32 UR10, UR4, 0x20, URZ ;  /* 0x00000020040a78a5 */ /* 0x000fe2000f8e003f */
[----:B------:R-:W-:Y:S01]  /*1770*/  LOP3.LUT R5, R7, 0xfffffff8, RZ, 0xc0, !PT ;  /* 0xfffffff807057812 */ /* 0x000fe200078ec0ff */
[----:B------:R-:W0:Y:S01]  /*1780*/  LDGDEPBAR ;  /* 0x00000000000079af */ /* 0x000e220000000000 */
[----:B------:R-:W-:Y:S01]  /*1790*/  LOP3.LUT R9, R9, 0xfffffffe, RZ, 0xc0, !PT ;  /* 0xfffffffe09097812 */ /* 0x000fe200078ec0ff */
[----:B------:R-:W-:Y:S01]  /*17a0*/  IMAD.U32 R15, RZ, RZ, UR6 ;  /* 0x00000006ff0f7e24 */ /* 0x000fe2000f8e00ff */
[----:B------:R-:W-:Y:S01]  /*17b0*/  SHF.R.U32.HI R12, RZ, 0x3, R12 ;  /* 0x00000003ff0c7819 */ /* 0x000fe2000001160c */
[----:B------:R-:W-:Y:S01]  /*17c0*/  IMAD.IADD R5, R14, 0x1, -R5 ;  /* 0x000000010e057824 */ /* 0x000fe200078e0a05 */
[----:B------:R-:W-:Y:S01]  /*17d0*/  @!P2 LEA R8, P0, R8, R18, 0x4 ;  /* 0x000000120808a211 */ /* 0x000fe200078020ff */
[----:B------:R-:W-:Y:S01]  /*17e0*/  IMAD.IADD R9, R16, 0x1, -R9 ;  /* 0x0000000110097824 */ /* 0x000fe200078e0a09 */
[----:B------:R-:W-:Y:S01]  /*17f0*/  LOP3.LUT R12, R13, R12, RZ, 0x3c, !PT ;  /* 0x0000000c0d0c7212 */ /* 0x000fe200078e3cff */
[----:B------:R-:W-:Y:S01]  /*1800*/  IMAD.SHL.U32 R17, R5, 0x40, RZ ;  /* 0x0000004005117824 */ /* 0x000fe200078e00ff */
[----:B------:R-:W-:Y:S01]  /*1810*/  @!P2 LEA.HI.X R11, R11, R19, R10, 0x4, P0 ;  /* 0x000000130b0ba211 */ /* 0x000fe200000f240a */
[----:B------:R-:W-:Y:S01]  /*1820*/  VOTEU.ALL UP0, P5 ;  /* 0x00000000003f7886 */ /* 0x000fe20002800000 */
[C---:B------:R-:W-:Y:S01]  /*1830*/  @!P6 LEA R14, P3, R18.reuse, c[0x0][0x170], 0x1 ;  /* 0x00005c00120eea11 */ /* 0x040fe200078608ff */
[----:B------:R-:W-:Y:S01]  /*1840*/  IMAD R197, R9, 0x200, R12 ;  /* 0x0000020009c57824 */ /* 0x000fe200078e020c */
[----:B------:R-:W-:Y:S01]  /*1850*/  LOP3.LUT R17, R17, 0x1c0, RZ, 0xc0, !PT ;  /* 0x000001c011117812 */ /* 0x000fe200078ec0ff */
[----:B------:R-:W-:Y:S01]  /*1860*/  IMAD.SHL.U32 R12, R9, 0x8, RZ ;  /* 0x00000008090c7824 */ /* 0x000fe200078e00ff */
[C---:B------:R-:W-:Y:S01]  /*1870*/  @!P1 IADD3 R9, P0, R18.reuse, UR10, RZ ;  /* 0x0000000a12099c10 */ /* 0x040fe2000ff1e0ff */
[----:B------:R-:W-:Y:S01]  /*1880*/  IMAD.SHL.U32 R86, R7, 0x40, RZ ;  /* 0x0000004007567824 */ /* 0x000fe200078e00ff */
[----:B------:R-:W-:Y:S01]  /*1890*/  @!UP0 UIMAD UR6, UR5, 0x30, URZ ;  /* 0x00000030050688a4 */ /* 0x000fe2000f8e023f */
[----:B------:R-:W-:Y:S01]  /*18a0*/  IMAD.U32 R13, RZ, RZ, UR4 ;  /* 0x00000004ff0d7e24 */ /* 0x000fe2000f8e00ff */
[----:B------:R-:W-:Y:S01]  /*18b0*/  @!P1 IADD3.X R10, R19, UR11, R15, P0, !PT ;  /* 0x0000000b130a9c10 */ /* 0x000fe200087fe40f */
[----:B------:R-:W-:Y:S01]  /*18c0*/  IMAD.SHL.U32 R197, R197, 0x2, RZ ;  /* 0x00000002c5c57824 */ /* 0x000fe200078e00ff */
[--C-:B------:R-:W-:Y:S01]  /*18d0*/  @!P6 LEA.HI.X R15, R18, c[0x0][0x174], R19.reuse, 0x1, P3 ;  /* 0x00005d00120fea11 */ /* 0x100fe200018f0c13 */
[----:B------:R-:W-:Y:S01]  /*18e0*/  @!P5 IMAD.WIDE.U32 R18, R13, 0x30, R18 ;  /* 0x000000300d12d825 */ /* 0x000fe200078e0012 */
[----:B-1----:R-:W-:Y:S01]  /*18f0*/  @!P2 LEA R20, P0, R8, c[0x0][0x170], 0x1 ;  /* 0x00005c000814aa11 */ /* 0x002fe200078008ff */
[----:B------:R-:W-:-:S04]  /*1900*/  DEPBAR.LE SB0, 0x0 ;  /* 0x000080000000791a */ /* 0x000fc80000000000 */
[----:B------:R-:W-:Y:S01]  /*1910*/  BAR.SYNC.DEFER_BLOCKING 0x0 ;  /* 0x0000000000007b1d */ /* 0x000fe20000010000 */
[----:B------:R-:W-:Y:S01]  /*1920*/  LOP3.LUT R12, R17, 0x8, R12, 0xf8, !PT ;  /* 0x00000008110c7812 */ /* 0x000fe200078ef80c */
[----:B------:R-:W-:Y:S01]  /*1930*/  IMAD.SHL.U32 R82, R82, 0x2, RZ ;  /* 0x0000000252527824 */ /* 0x000fe200078e00ff */
[----:B------:R-:W-:Y:S01]  /*1940*/  SHF.R.U32.HI R17, RZ, 0x3, R17 ;  /* 0x00000003ff117819 */ /* 0x000fe20000011611 */
[----:B------:R-:W-:Y:S01]  /*1950*/  UISETP.GE.AND UP0, UPT, UR8, 0x41, UPT ;  /* 0x000000410800788c */ /* 0x000fe2000bf06270 */
[----:B------:R-:W-:Y:S02]  /*1960*/  LOP3.LUT R86, R86, 0xfffffe00, RZ, 0xc0, !PT ;  /* 0xfffffe0056567812 */ /* 0x000fe400078ec0ff */
[----:B------:R-:W-:Y:S02]  /*1970*/  @!P2 LEA.HI.X R21, R8, c[0x0][0x174], R11, 0x1, P0 ;  /* 0x00005d000815aa11 */ /* 0x000fe400000f0c0b */
[----:B------:R-:W-:Y:S01]  /*1980*/  @!P1 LEA R16, P3, R9, c[0x0][0x170], 0x1 ;  /* 0x00005c0009109a11 */ /* 0x000fe200078608ff */
[----:B------:R-:W-:Y:S01]  /*1990*/  IMAD R7, R85, 0x400, R86 ;  /* 0x0000040055077824 */ /* 0x000fe200078e0256 */
[----:B------:R-:W-:-:S02]  /*19a0*/  LOP3.LUT R84, R12, R17, RZ, 0x3c, !PT ;  /* 0x000000110c547212 */ /* 0x000fc400078e3cff */
[----:B----4-:R-:W-:Y:S02]  /*19b0*/  @!P5 LEA R22, P0, R18, c[0x0][0x170], 0x1 ;  /* 0x00005c001216da11 */ /* 0x010fe400078008ff */
[----:B------:R-:W-:Y:S01]  /*19c0*/  @!P5 IADD3 R8, R19, UR6, RZ ;  /* 0x000000061308dc10 */ /* 0x000fe2000fffe0ff */
[----:B------:R-:W-:Y:S01]  /*19d0*/  IMAD.IADD R198, R84, 0x1, R7 ;  /* 0x0000000154c67824 */ /* 0x000fe200078e0207 */
[----:B------:R-:W-:Y:S01]  /*19e0*/  @!P1 LEA.HI.X R17, R9, c[0x0][0x174], R10, 0x1, P3 ;  /* 0x00005d0009119a11 */ /* 0x000fe200018f0c0a */
[----:B------:R-:W-:Y:S01]  /*19f0*/  IMAD.MOV.U32 R7, RZ, RZ, 0x10 ;  /* 0x00000010ff077424 */ /* 0x000fe200078e00ff */
[----:B------:R-:W-:Y:S01]  /*1a00*/  @!P5 LEA.HI.X R23, R18, c[0x0][0x174], R8, 0x1, P0 ;  /* 0x00005d001217da11 */ /* 0x000fe200000f0c08 */
[----:B------:R-:W-:Y:S01]  /*1a10*/  IMAD.SHL.U32 R198, R198, 0x2, RZ ;  /* 0x00000002c6c67824 */ /* 0x000fe200078e00ff */
[----:B------:R-:W-:Y:S01]  /*1a20*/  IADD3 R195, R197, 0x6020, RZ ;  /* 0x00006020c5c37810 */ /* 0x000fe20007ffe0ff */
[----:B------:R-:W-:Y:S04]  /*1a30*/  @P6 STS.128 [R201+0xc000], RZ ;  /* 0x00c000ffc9006388 */ /* 0x000fe80000000c00 */
        /* <DEDUP_REMOVED lines=25> */
[----:B------:R5:W-:Y:S01]  /*1bd0*/  @!P1 LDGSTS.E.BYPASS.LTC128B.128 [R201+0x11000], [R16.64+0x100] ;  /* 0x1100010010c99fae */ /* 0x000be2000b901d58 */
[----:B------:R-:W-:Y:S01]  /*1be0*/  R2P PR, R5, 0x6 ;  /* 0x0000000605007804 */ /* 0x000fe20000000000 */
[----:B------:R-:W-:-:S02]  /*1bf0*/  IMAD.MOV.U32 R5, RZ, RZ, 0x20 ;  /* 0x00000020ff057424 */ /* 0x000fc400078e00ff */
[----:B------:R-:W-:Y:S02]  /*1c00*/  @P5 STS.128 [R201+0xd800], RZ ;  /* 0x00d800ffc9005388 */ /* 0x000fe40000000c00 */
[----:B------:R-:W-:Y:S02]  /*1c10*/  SEL R7, R7, 0xfffffff0, !P1 ;  /* 0xfffffff007077807 */ /* 0x000fe40004800000 */
[----:B------:R-:W-:Y:S01]  /*1c20*/  @P5 STS.128 [R201+0xf800], RZ ;  /* 0x00f800ffc9005388 */ /* 0x000fe20000000c00 */
[----:B------:R-:W-:Y:S02]  /*1c30*/  SEL R5, R5, 0xffffffe0, !P2 ;  /* 0xffffffe005057807 */ /* 0x000fe40005000000 */
[----:B------:R-:W-:Y:S01]  /*1c40*/  R2P PR, R0, 0x6 ;  /* 0x0000000600007804 */ /* 0x000fe20000000000 */
[----:B------:R-:W-:Y:S01]  /*1c50*/  @P5 STS.128 [R201+0x11800], RZ ;  /* 0x011800ffc9005388 */ /* 0x000fe20000000c00 */
[----:B------:R-:W-:Y:S01]  /*1c60*/  IADD3 R0, R197, 0x6000, RZ ;  /* 0x00006000c5007810 */ /* 0x000fe20007ffe0ff */
[----:B------:R-:W-:-:S02]  /*1c70*/  IMAD R196, R7, 0x2, R198 ;  /* 0x0000000207c47824 */ /* 0x000fc400078e02c6 */
        /* <DEDUP_REMOVED lines=10> */
[----:B------:R-:W-:Y:S01]  /*1d20*/  LDSM.16.M88.4 R48, [R198] ;  /* 0x00000000c630783b */ /* 0x000fe20000000200 */
[C---:B------:R-:W-:Y:S02]  /*1d30*/  IADD3 R187, R195.reuse, 0x800, RZ ;  /* 0x00000800c3bb7810 */ /* 0x040fe40007ffe0ff */
[----:B------:R-:W-:Y:S01]  /*1d40*/  SEL R0, R0, 0xffffffc0, !P2 ;  /* 0xffffffc000007807 */ /* 0x000fe20005000000 */
[----:B--2---:R-:W3:Y:S01]  /*1d50*/  LDSM.16.M88.4 R24, [R197+0x6000] ;  /* 0x00600000c518783b */ /* 0x004ee20000000200 */
[C---:B------:R-:W-:Y:S02]  /*1d60*/  IADD3 R186, R195.reuse, 0x1000, RZ ;  /* 0x00001000c3ba7810 */ /* 0x040fe40007ffe0ff */
[----:B------:R-:W-:Y:S01]  /*1d70*/  IADD3 R185, R195, 0x1800, RZ ;  /* 0x00001800c3b97810 */ /* 0x000fe20007ffe0ff */
[----:B-----5:R-:W4:Y:S01]  /*1d80*/  LDSM.16.M88.4 R16, [R197+0x6800] ;  /* 0x00680000c510783b */ /* 0x020f220000000200 */
[----:B------:R-:W-:Y:S01]  /*1d90*/  IMAD.IADD R191, R197, 0x1, R0 ;  /* 0x00000001c5bf7824 */ /* 0x000fe200078e0200 */
[C---:B------:R-:W-:Y:S01]  /*1da0*/  IADD3 R183, R195.reuse, 0x2000, RZ ;  /* 0x00002000c3b77810 */ /* 0x040fe20007ffe0ff */
[----:B------:R-:W-:Y:S01]  /*1db0*/  IMAD.IADD R184, R0, 0x1, R195 ;  /* 0x0000000100b87824 */ /* 0x000fe200078e02c3 */
[----:B------:R-:W2:Y:S01]  /*1dc0*/  LDSM.16.M88.4 R60, [R197+0x7000] ;  /* 0x00700000c53c783b */ /* 0x000ea20000000200 */
[----:B------:R-:W-:Y:S01]  /*1dd0*/  IMAD.U32 R0, RZ, RZ, UR9 ;  /* 0x00000009ff007e24 */ /* 0x000fe2000f8e00ff */
[----:B------:R-:W-:-:S02]  /*1de0*/  IADD3 R182, R195, 0x2800, RZ ;  /* 0x00002800c3b67810 */ /* 0x000fc40007ffe0ff */
[----:B------:R-:W5:Y:S01]  /*1df0*/  LDSM.16.M88.4 R32, [R197+0x7800] ;  /* 0x00780000c520783b */ /* 0x000f620000000200 */
[C---:B------:R-:W-:Y:S02]  /*1e00*/  IADD3 R181, R195.reuse, 0x3000, RZ ;  /* 0x00003000c3b57810 */ /* 0x040fe40007ffe0ff */
[C---:B------:R-:W-:Y:S01]  /*1e10*/  IADD3 R180, R195.reuse, 0x3800, RZ ;  /* 0x00003800c3b47810 */ /* 0x040fe20007ffe0ff */
[----:B------:R-:W-:Y:S01]  /*1e20*/  LDSM.16.M88.4 R8, [R196] ;  /* 0x00000000c408783b */ /* 0x000fe20000000200 */
[C---:B------:R-:W-:Y:S02]  /*1e30*/  IADD3 R179, R195.reuse, 0x4000, RZ ;  /* 0x00004000c3b37810 */ /* 0x040fe40007ffe0ff */
[C---:B------:R-:W-:Y:S01]  /*1e40*/  IADD3 R178, R195.reuse, 0x4800, RZ ;  /* 0x00004800c3b27810 */ /* 0x040fe20007ffe0ff */
[----:B------:R-:W2:Y:S01]  /*1e50*/  LDSM.16.M88.4 R36, [R195] ;  /* 0x00000000c324783b */ /* 0x000ea20000000200 */
[C---:B------:R-:W-:Y:S02]  /*1e60*/  IADD3 R177, R195.reuse, 0x5000, RZ ;  /* 0x00005000c3b17810 */ /* 0x040fe40007ffe0ff */
[----:B------:R-:W-:Y:S01]  /*1e70*/  IADD3 R176, R195, 0x5800, RZ ;  /* 0x00005800c3b07810 */ /* 0x000fe20007ffe0ff */
[----:B-1----:R-:W1:Y:S04]  /*1e80*/  LDSM.16.M88.4 R12, [R195+0x800] ;  /* 0x00080000c30c783b */ /* 0x002e680000000200 */
[----:B------:R-:W1:Y:S04]  /*1e90*/  LDSM.16.M88.4 R40, [R195+0x1000] ;  /* 0x00100000c328783b */ /* 0x000e680000000200 */
[----:B------:R-:W-:Y:S04]  /*1ea0*/  LDSM.16.M88.4 R52, [R194] ;  /* 0x00000000c234783b */ /* 0x000fe80000000200 */
[----:B------:R-:W-:Y:S01]  /*1eb0*/  LDSM.16.M88.4 R72, [R191+0x6800] ;  /* 0x00680000bf48783b */ /* 0x000fe20000000200 */
[C---:B---3--:R-:W-:Y:S03]  /*1ec0*/  HMMA.16816.F32 R28, R48.reuse, R24, RZ ;  /* 0x00000018301c723c */ /* 0x048fe600000018ff */
[----:B------:R-:W-:Y:S04]  /*1ed0*/  LDSM.16.M88.4 R68, [R191+0x7800] ;  /* 0x00780000bf44783b */ /* 0x000fe80000000200 */
[----:B------:R-:W-:Y:S01]  /*1ee0*/  LDSM.16.M88.4 R44, [R184+0x800] ;  /* 0x00080000b82c783b */ /* 0x000fe20000000200 */
[C---:B------:R-:W-:Y:S03]  /*1ef0*/  HMMA.16816.F32 R24, R48.reuse, R26, RZ ;  /* 0x0000001a3018723c */ /* 0x040fe600000018ff */
[----:B------:R-:W-:Y:S04]  /*1f00*/  LDSM.16.M88.4 R76, [R198+0x2000] ;  /* 0x00200000c64c783b */ /* 0x000fe80000000200 */
[----:B------:R-:W0:Y:S01]  /*1f10*/  LDGDEPBAR ;  /* 0x00000000000079af */ /* 0x000e220000000000 */
[C---:B----4-:R-:W-:Y:S08]  /*1f20*/  HMMA.16816.F32 R20, R48.reuse, R16, RZ ;  /* 0x000000103014723c */ /* 0x050ff000000018ff */
[C---:B--2---:R-:W-:Y:S08]  /*1f30*/  HMMA.16816.F32 R64, R48.reuse, R60, RZ ;  /* 0x0000003c3040723c */ /* 0x044ff000000018ff */
[C---:B------:R-:W-:Y:S08]  /*1f40*/  HMMA.16816.F32 R16, R48.reuse, R18, RZ ;  /* 0x000000123010723c */ /* 0x040ff000000018ff */
[C---:B------:R-:W-:Y:S08]  /*1f50*/  HMMA.16816.F32 R60, R48.reuse, R62, RZ ;  /* 0x0000003e303c723c */ /* 0x040ff000000018ff */
[C---:B-----5:R-:W-:Y:S08]  /*1f60*/  HMMA.16816.F32 R56, R48.reuse, R32, RZ ;  /* 0x000000203038723c */ /* 0x060ff000000018ff */
[----:B------:R-:W-:Y:S01]  /*1f70*/  HMMA.16816.F32 R48, R48, R34, RZ ;  /* 0x000000223030723c */ /* 0x000fe200000018ff */
[----:B------:R-:W2:Y:S07]  /*1f80*/  LDSM.16.M88.4 R32, [R195+0x1800] ;  /* 0x00180000c320783b */ /* 0x000eae0000000200 */
[C---:B------:R-:W-:Y:S08]  /*1f90*/  HMMA.16816.F32 R28, R8.reuse, R36, R28 ;  /* 0x00000024081c723c */ /* 0x040ff0000000181c */
        /* <DEDUP_REMOVED lines=10> */
[----:B------:R-:W-:Y:S04]  /*2040*/  LDSM.16.M88.4 R32, [R193] ;  /* 0x00000000c120783b */ /* 0x000fe80000000200 */
[----:B------:R-:W2:Y:S03]  /*2050*/  LDSM.16.M88.4 R8, [R184] ;  /* 0x00000000b808783b */ /* 0x000ea60000000200 */
[C---:B---3--:R-:W-:Y:S08]  /*2060*/  HMMA.16816.F32 R28, R52.reuse, R36, R28 ;  /* 0x00000024341c723c */ /* 0x048ff0000000181c */
[C---:B------:R-:W-:Y:S01]  /*2070*/  HMMA.16816.F32 R24, R52.reuse, R38, R24 ;  /* 0x000000263418723c */ /* 0x040fe20000001818 */
[----:B------:R-:W3:Y:S07]  /*2080*/  LDSM.16.M88.4 R36, [R184+0x1800] ;  /* 0x00180000b824783b */ /* 0x000eee0000000200 */
[C---:B------:R-:W-:Y:S08]  /*2090*/  HMMA.16816.F32 R20, R52.reuse, R72, R20 ;  /* 0x000000483414723c */ /* 0x040ff00000001814 */
[C---:B------:R-:W-:Y:S01]  /*20a0*/  HMMA.16816.F32 R16, R52.reuse, R74, R16 ;  /* 0x0000004a3410723c */ /* 0x040fe20000001810 */
[----:B------:R-:W-:Y:S07]  /*20b0*/  LDSM.16.M88.4 R72, [R197+0x9000] ;  /* 0x00900000c548783b */ /* 0x000fee0000000200 */
[C---:B-1----:R-:W-:Y:S08]  /*20c0*/  HMMA.16816.F32 R64, R52.reuse, R12, R64 ;  /* 0x0000000c3440723c */ /* 0x042ff00000001840 */
[----:B------:R-:W-:Y:S01]  /*20d0*/  HMMA.16816.F32 R60, R52, R14, R60 ;  /* 0x0000000e343c723c */ /* 0x000fe2000000183c */
[----:B------:R-:W1:Y:S07]  /*20e0*/  LDSM.16.M88.4 R12, [R197+0x8000] ;  /* 0x00800000c50c783b */ /* 0x000e6e0000000200 */
[C---:B--2---:R-:W-:Y:S08]  /*20f0*/  HMMA.16816.F32 R28, R32.reuse, R8, R28 ;  /* 0x00000008201c723c */ /* 0x044ff0000000181c */
[----:B------:R-:W-:Y:S01]  /*2100*/  HMMA.16816.F32 R24, R32, R10, R24 ;  /* 0x0000000a2018723c */ /* 0x000fe20000001818 */
[----:B------:R-:W2:Y:S07]  /*2110*/  LDSM.16.M88.4 R8, [R197+0x8800] ;  /* 0x00880000c508783b */ /* 0x000eae0000000200 */
        /* <DEDUP_REMOVED lines=10> */
[C---:B---3--:R-:W-:Y:S08]  /*21c0*/  HMMA.16816.F32 R56, R32.reuse, R36, R56 ;  /* 0x000000242038723c */ /* 0x048ff00000001838 */
[----:B------:R-:W-:Y:S01]  /*21d0*/  HMMA.16816.F32 R52, R32, R38, R52 ;  /* 0x000000262034723c */ /* 0x000fe20000001834 */
[----:B------:R-:W3:Y:S04]  /*21e0*/  LDSM.16.M88.4 R36, [R195+0x3000] ;  /* 0x00300000c324783b */ /* 0x000ee80000000200 */
[----:B------:R-:W3:Y:S03]  /*21f0*/  LDSM.16.M88.4 R32, [R195+0x3800] ;  /* 0x00380000c320783b */ /* 0x000ee60000000200 */
[C---:B-1----:R-:W-:Y:S08]  /*2200*/  HMMA.16816.F32 R28, R76.reuse, R12, R28 ;  /* 0x0000000c4c1c723c */ /* 0x042ff0000000181c */
[C---:B------:R-:W-:Y:S01]  /*2210*/  HMMA.16816.F32 R24, R76.reuse, R14, R24 ;  /* 0x0000000e4c18723c */ /* 0x040fe20000001818 */
[----:B------:R-:W-:Y:S07]  /*2220*/  LDSM.16.M88.4 R12, [R194+0x2000] ;  /* 0x00200000c20c783b */ /* 0x000fee0000000200 */
[C---:B--2---:R-:W-:Y:S08]  /*2230*/  HMMA.16816.F32 R20, R76.reuse, R8, R20 ;  /* 0x000000084c14723c */ /* 0x044ff00000001814 */
        /* <DEDUP_REMOVED lines=10> */
[----:B------:R-:W2:Y:S07]  /*22e0*/  LDSM.16.M88.4 R44, [R191+0x8800] ;  /* 0x00880000bf2c783b */ /* 0x000eae0000000200 */
[C---:B------:R-:W-:Y:S08]  /*22f0*/  HMMA.16816.F32 R20, R48.reuse, R40, R20 ;  /* 0x000000283014723c */ /* 0x040ff00000001814 */
[C---:B------:R-:W-:Y:S01]  /*2300*/  HMMA.16816.F32 R16, R48.reuse, R42, R16 ;  /* 0x0000002a3010723c */ /* 0x040fe20000001810 */
[----:B------:R-:W4:Y:S07]  /*2310*/  LDSM.16.M88.4 R40, [R191+0x9800] ;  /* 0x00980000bf28783b */ /* 0x000f2e0000000200 */
[C---:B---3--:R-:W-:Y:S08]  /*2320*/  HMMA.16816.F32 R64, R48.reuse, R36, R64 ;  /* 0x000000243040723c */ /* 0x048ff00000001840 */
[C---:B------:R-:W-:Y:S01]  /*2330*/  HMMA.16816.F32 R60, R48.reuse, R38, R60 ;  /* 0x00000026303c723c */ /* 0x040fe2000000183c */
[----:B------:R-:W-:Y:S07]  /*2340*/  LDSM.16.M88.4 R36, [R184+0x2000] ;  /* 0x00200000b824783b */ /* 0x000fee0000000200 */
[C---:B------:R-:W-:Y:S08]  /*2350*/  HMMA.16816.F32 R56, R48.reuse, R32, R56 ;  /* 0x000000203038723c */ /* 0x040ff00000001838 */
[----:B------:R-:W-:Y:S01]  /*2360*/  HMMA.16816.F32 R52, R48, R34, R52 ;  /* 0x000000223034723c */ /* 0x000fe20000001834 */
[----:B------:R-:W-:Y:S04]  /*2370*/  LDSM.16.M88.4 R48, [R193+0x2000] ;  /* 0x00200000c130783b */ /* 0x000fe80000000200 */
[----:B------:R-:W3:Y:S03]  /*2380*/  LDSM.16.M88.4 R32, [R184+0x2800] ;  /* 0x00280000b820783b */ /* 0x000ee60000000200 */
        /* <DEDUP_REMOVED lines=22> */
[----:B------:R-:W3:Y:S07]  /*24f0*/  LDSM.16.M88.4 R36, [R195+0x4000] ;  /* 0x00400000c324783b */ /* 0x000eee0000000200 */
[C---:B--2---:R-:W-:Y:S08]  /*2500*/  HMMA.16816.F32 R76, R48.reuse, R44, R76 ;  /* 0x0000002c304c723c */ /* 0x044ff0000000184c */
[----:B------:R-:W-:Y:S01]  /*2510*/  HMMA.16816.F32 R52, R48, R46, R52 ;  /* 0x0000002e3034723c */ /* 0x000fe20000001834 */
[----:B------:R-:W2:Y:S04]  /*2520*/  LDSM.16.M88.4 R44, [R195+0x5000] ;  /* 0x00500000c32c783b */ /* 0x000ea80000000200 */
[----:B------:R-:W1:Y:S03]  /*2530*/  LDSM.16.M88.4 R48, [R195+0x5800] ;  /* 0x00580000c330783b */ /* 0x000e660000000200 */
[C---:B----4-:R-:W-:Y:S08]  /*2540*/  HMMA.16816.F32 R20, R72.reuse, R56, R20 ;  /* 0x000000384814723c */ /* 0x050ff00000001814 */
[C---:B------:R-:W-:Y:S01]  /*2550*/  HMMA.16816.F32 R16, R72.reuse, R58, R16 ;  /* 0x0000003a4810723c */ /* 0x040fe20000001810 */
[----:B------:R-:W-:Y:S07]  /*2560*/  LDSM.16.M88.4 R56, [R194+0x4000] ;  /* 0x00400000c238783b */ /* 0x000fee0000000200 */
[C---:B------:R-:W-:Y:S08]  /*2570*/  HMMA.16816.F32 R28, R72.reuse, R68, R28 ;  /* 0x00000044481c723c */ /* 0x040ff0000000181c */
[C---:B-----5:R-:W-:Y:S08]  /*2580*/  HMMA.16816.F32 R64, R72.reuse, R12, R64 ;  /* 0x0000000c4840723c */ /* 0x060ff00000001840 */
[C---:B------:R-:W-:Y:S01]  /*2590*/  HMMA.16816.F32 R60, R72.reuse, R14, R60 ;  /* 0x0000000e483c723c */ /* 0x040fe2000000183c */
[----:B------:R-:W4:Y:S07]  /*25a0*/  LDSM.16.M88.4 R12, [R191+0xa000] ;  /* 0x00a00000bf0c783b */ /* 0x000f2e0000000200 */
[----:B------:R-:W-:Y:S01]  /*25b0*/  HMMA.16816.F32 R24, R72, R70, R24 ;  /* 0x000000464818723c */ /* 0x000fe20000001818 */
[----:B------:R-:W-:Y:S07]  /*25c0*/  LDSM.16.M88.4 R68, [R193+0x4000] ;  /* 0x00400000c144783b */ /* 0x000fee0000000200 */
[C---:B-1----:R-:W-:Y:S08]  /*25d0*/  HMMA.16816.F32 R20, R40.reuse, R8, R20 ;  /* 0x000000082814723c */ /* 0x042ff00000001814 */
[----:B------:R-:W-:Y:S01]  /*25e0*/  HMMA.16816.F32 R16, R40, R10, R16 ;  /* 0x0000000a2810723c */ /* 0x000fe20000001810 */
[----:B------:R-:W1:Y:S07]  /*25f0*/  LDSM.16.M88.4 R8, [R191+0xb000] ;  /* 0x00b00000bf08783b */ /* 0x000e6e0000000200 */
[----:B------:R-:W-:Y:S08]  /*2600*/  HMMA.16816.F32 R52, R72, R34, R52 ;  /* 0x000000224834723c */ /* 0x000ff00000001834 */
[C---:B---3--:R-:W-:Y:S08]  /*2610*/  HMMA.16816.F32 R28, R40.reuse, R36, R28 ;  /* 0x00000024281c723c */ /* 0x048ff0000000181c */
[C---:B--2---:R-:W-:Y:S08]  /*2620*/  HMMA.16816.F32 R64, R40.reuse, R44, R64 ;  /* 0x0000002c2840723c */ /* 0x044ff00000001840 */
[C---:B------:R-:W-:Y:S01]  /*2630*/  HMMA.16816.F32 R60, R40.reuse, R46, R60 ;  /* 0x0000002e283c723c */ /* 0x040fe2000000183c */
[----:B------:R-:W-:Y:S07]  /*2640*/  LDSM.16.M88.4 R44, [R184+0x4000] ;  /* 0x00400000b82c783b */ /* 0x000fee0000000200 */
[----:B------:R-:W-:Y:S01]  /*2650*/  HMMA.16816.F32 R24, R40, R38, R24 ;  /* 0x000000262818723c */ /* 0x000fe20000001818 */
[----:B------:R-:W2:Y:S07]  /*2660*/  LDSM.16.M88.4 R36, [R191+0xb800] ;  /* 0x00b80000bf24783b */ /* 0x000eae0000000200 */
[----:B------:R-:W-:Y:S01]  /*2670*/  HMMA.16816.F32 R76, R72, R32, R76 ;  /* 0x00000020484c723c */ /* 0x000fe2000000184c */
[----:B------:R-:W3:Y:S07]  /*2680*/  LDSM.16.M88.4 R32, [R191+0xa800] ;  /* 0x00a80000bf20783b */ /* 0x000eee0000000200 */
[----:B------:R-:W-:Y:S08]  /*2690*/  HMMA.16816.F32 R52, R40, R50, R52 ;  /* 0x000000322834723c */ /* 0x000ff00000001834 */
[C---:B----4-:R-:W-:Y:S07]  /*26a0*/  HMMA.16816.F32 R28, R56.reuse, R12, R28 ;  /* 0x0000000c381c723c */ /* 0x050fee000000181c */
[----:B------:R-:W-:Y:S01]  /*26b0*/  LOP3.LUT R13, R82, 0x6, RZ, 0xc0, !PT ;  /* 0x00000006520d7812 */ /* 0x000fe200078ec0ff */
[----:B-1----:R-:W-:Y:S04]  /*26c0*/  HMMA.16816.F32 R64, R56, R8, R64 ;  /* 0x000000083840723c */ /* 0x002fe80000001840 */
[----:B------:R-:W-:-:S04]  /*26d0*/  IMAD R0, R0, 0x40, R13 ;  /* 0x0000004000007824 */ /* 0x000fc800078e020d */
[----:B------:R-:W-:Y:S01]  /*26e0*/  HMMA.16816.F32 R60, R56, R10, R60 ;  /* 0x0000000a383c723c */ /* 0x000fe2000000183c */
[----:B------:R-:W1:Y:S01]  /*26f0*/  LDSM.16.M88.4 R8, [R184+0x5000] ;  /* 0x00500000b808783b */ /* 0x000e620000000200 */
[----:B------:R-:W-:-:S06]  /*2700*/  ISETP.GE.AND P1, PT, R0, UR8, PT ;  /* 0x0000000800007c0c */ /* 0x000fcc000bf26270 */
[----:B------:R-:W-:Y:S01]  /*2710*/  HMMA.16816.F32 R24, R56, R14, R24 ;  /* 0x0000000e3818723c */ /* 0x000fe20000001818 */
[----:B------:R-:W4:Y:S07]  /*2720*/  LDSM.16.M88.4 R12, [R184+0x5800] ;  /* 0x00580000b80c783b */ /* 0x000f2e0000000200 */
[----:B------:R-:W-:Y:S01]  /*2730*/  HMMA.16816.F32 R76, R40, R48, R76 ;  /* 0x00000030284c723c */ /* 0x000fe2000000184c */
[----:B------:R-:W5:Y:S01]  /*2740*/  LDSM.16.M88.4 R40, [R184+0x4800] ;  /* 0x00480000b828783b */ /* 0x000f620000000200 */
[----:B------:R-:W-:-:S06]  /*2750*/  DEPBAR.LE SB0, 0x0 ;  /* 0x000080000000791a */ /* 0x000fcc0000000000 */
[C---:B--2---:R-:W-:Y:S08]  /*2760*/  HMMA.16816.F32 R52, R56.reuse, R38, R52 ;  /* 0x000000263834723c */ /* 0x044ff00000001834 */
[----:B---3--:R-:W-:Y:S07]  /*2770*/  HMMA.16816.F32 R20, R56, R32, R20 ;  /* 0x000000203814723c */ /* 0x008fee0000001814 */
[C---:B------:R-:W-:Y:S01]  /*2780*/  IADD3 R33, R0.reuse, 0x9, RZ ;  /* 0x0000000900217810 */ /* 0x040fe20007ffe0ff */
[----:B------:R-:W-:Y:S01]  /*2790*/  HMMA.16816.F32 R28, R68, R44, R28 ;  /* 0x0000002c441c723c */ /* 0x000fe2000000181c */
[----:B------:R-:W-:-:S02]  /*27a0*/  IADD3 R32, R0, 0x10, RZ ;  /* 0x0000001000207810 */ /* 0x000fc40007ffe0ff */
[----:B------:R-:W-:Y:S02]  /*27b0*/  ISETP.GE.AND P5, PT, R33, UR8, PT ;  /* 0x0000000821007c0c */ /* 0x000fe4000bfa6270 */
[----:B------:R-:W-:Y:S02]  /*27c0*/  ISETP.GE.AND P4, PT, R32, UR8, PT ;  /* 0x0000000820007c0c */ /* 0x000fe4000bf86270 */
[C---:B------:R-:W-:Y:S01]  /*27d0*/  IADD3 R32, R0.reuse, 0x11, RZ ;  /* 0x0000001100207810 */ /* 0x040fe20007ffe0ff */
[----:B------:R-:W-:Y:S01]  /*27e0*/  HMMA.16816.F32 R16, R56, R34, R16 ;  /* 0x000000223810723c */ /* 0x000fe20000001810 */
[----:B------:R-:W-:Y:S02]  /*27f0*/  IADD3 R33, R0, 0x18, RZ ;  /* 0x0000001800217810 */ /* 0x000fe40007ffe0ff */
[----:B------:R-:W-:Y:S02]  /*2800*/  ISETP.GE.AND P3, PT, R32, UR8, PT ;  /* 0x0000000820007c0c */ /* 0x000fe4000bf66270 */
[----:B------:R-:W-:-:S02]  /*2810*/  ISETP.GE.AND P2, PT, R33, UR8, PT ;  /* 0x0000000821007c0c */ /* 0x000fc4000bf46270 */
[C---:B------:R-:W-:Y:S01]  /*2820*/  IADD3 R35, R0.reuse, 0x1, RZ ;  /* 0x0000000100237810 */ /* 0x040fe20007ffe0ff */
[----:B------:R-:W-:Y:S01]  /*2830*/  HMMA.16816.F32 R24, R68, R46, R24 ;  /* 0x0000002e4418723c */ /* 0x000fe20000001818 */
[C---:B------:R-:W-:Y:S02]  /*2840*/  IADD3 R34, R0.reuse, 0x8, RZ ;  /* 0x0000000800227810 */ /* 0x040fe40007ffe0ff */
[----:B------:R-:W-:Y:S02]  /*2850*/  ISETP.GE.AND P0, PT, R35, UR8, PT ;  /* 0x0000000823007c0c */ /* 0x000fe4000bf06270 */
[----:B------:R-:W-:Y:S02]  /*2860*/  IADD3 R32, R0, 0x19, RZ ;  /* 0x0000001900207810 */ /* 0x000fe40007ffe0ff */
[----:B------:R-:W-:Y:S01]  /*2870*/  ISETP.GE.AND P6, PT, R34, UR8, PT ;  /* 0x0000000822007c0c */ /* 0x000fe2000bfc6270 */
[----:B------:R-:W-:Y:S01]  /*2880*/  HMMA.16816.F32 R76, R56, R36, R76 ;  /* 0x00000024384c723c */ /* 0x000fe2000000184c */
[----:B------:R-:W-:-:S02]  /*2890*/  FSEL R33, R28, -INF , !P1 ;  /* 0xff8000001c217808 */ /* 0x000fc40004800000 */
[----:B------:R-:W-:Y:S02]  /*28a0*/  FSEL R28, R31, -INF , !P0 ;  /* 0xff8000001f1c7808 */ /* 0x000fe40004000000 */
[----:B------:R-:W-:Y:S02]  /*28b0*/  FSEL R31, R29, -INF , !P0 ;  /* 0xff8000001d1f7808 */ /* 0x000fe40004000000 */
[----:B------:R-:W-:Y:S01]  /*28c0*/  FSEL R30, R30, -INF , !P1 ;  /* 0xff8000001e1e7808 */ /* 0x000fe20004800000 */
[----:B-1----:R-:W-:Y:S01]  /*28d0*/  HMMA.16816.F32 R64, R68, R8, R64 ;  /* 0x000000084440723c */ /* 0x002fe20000001840 */
[----:B------:R-:W-:-:S06]  /*28e0*/  ISETP.GE.AND P1, PT, R32, UR8, PT ;  /* 0x0000000820007c0c */ /* 0x000fcc000bf26270 */
[C---:B------:R-:W-:Y:S01]  /*28f0*/  IADD3 R9, R0.reuse, 0x20, RZ ;  /* 0x0000002000097810 */ /* 0x040fe20007ffe0ff */
[C---:B----4-:R-:W-:Y:S01]  /*2900*/  HMMA.16816.F32 R52, R68.reuse, R14, R52 ;  /* 0x0000000e4434723c */ /* 0x050fe20000001834 */
[C---:B------:R-:W-:Y:S01]  /*2910*/  IADD3 R8, R0.reuse, 0x21, RZ ;  /* 0x0000002100087810 */ /* 0x040fe20007ffe0ff */
[----:B------:R-:W-:Y:S01]  /*2920*/  BAR.SYNC.DEFER_BLOCKING 0x0 ;  /* 0x0000000000007b1d */ /* 0x000fe20000010000 */
[----:B------:R-:W-:Y:S02]  /*2930*/  ISETP.GE.AND P0, PT, R9, UR8, PT ;  /* 0x0000000809007c0c */ /* 0x000fe4000bf06270 */
[----:B------:R-:W-:Y:S02]  /*2940*/  IADD3 R9, R0, 0x28, RZ ;  /* 0x0000002800097810 */ /* 0x000fe40007ffe0ff */
[----:B------:R-:W-:Y:S01]  /*2950*/  FSEL R32, R26, -INF , !P6 ;  /* 0xff8000001a207808 */ /* 0x000fe20007000000 */
[----:B-----5:R-:W-:Y:S01]  /*2960*/  HMMA.16816.F32 R20, R68, R40, R20 ;  /* 0x000000284414723c */ /* 0x020fe20000001814 */
[----:B------:R-:W-:-:S02]  /*2970*/  FSEL R26, R27, -INF , !P5 ;  /* 0xff8000001b1a7808 */ /* 0x000fc40006800000 */
[----:B------:R-:W-:Y:S02]  /*2980*/  FSEL R29, R24, -INF , !P6 ;  /* 0xff800000181d7808 */ /* 0x000fe40007000000 */
[----:B------:R-:W-:Y:S02]  /*2990*/  FSEL R27, R25, -INF , !P5 ;  /* 0xff800000191b7808 */ /* 0x000fe40006800000 */
[----:B------:R-:W-:Y:S01]  /*29a0*/  ISETP.GE.AND P6, PT, R8, UR8, PT ;  /* 0x0000000808007c0c */ /* 0x000fe2000bfc6270 */
[----:B------:R-:W-:Y:S01]  /*29b0*/  HMMA.16816.F32 R16, R68, R42, R16 ;  /* 0x0000002a4410723c */ /* 0x000fe20000001810 */
[----:B------:R-:W-:Y:S02]  /*29c0*/  ISETP.GE.AND P5, PT, R9, UR8, PT ;  /* 0x0000000809007c0c */ /* 0x000fe4000bfa6270 */
[C---:B------:R-:W-:Y:S02]  /*29d0*/  IADD3 R8, R0.reuse, 0x29, RZ ;  /* 0x0000002900087810 */ /* 0x040fe40007ffe0ff */
[----:B------:R-:W-:-:S02]  /*29e0*/  IADD3 R9, R0, 0x30, RZ ;  /* 0x0000003000097810 */ /* 0x000fc40007ffe0ff */
[----:B------:R-:W-:Y:S01]  /*29f0*/  FSEL R172, R66, -INF , !P0 ;  /* 0xff80000042ac7808 */ /* 0x000fe20004000000 */
[C---:B------:R-:W-:Y:S01]  /*2a00*/  HMMA.16816.F32 R60, R68.reuse, R10, R60 ;  /* 0x0000000a443c723c */ /* 0x040fe2000000183c */
[----:B------:R-:W-:Y:S02]  /*2a10*/  FSEL R147, R64, -INF , !P0 ;  /* 0xff80000040937808 */ /* 0x000fe40004000000 */
[----:B------:R-:W-:Y:S02]  /*2a20*/  FSEL R138, R67, -INF , !P6 ;  /* 0xff800000438a7808 */ /* 0x000fe40007000000 */
[----:B------:R-:W-:Y:S02]  /*2a30*/  FSEL R145, R65, -INF , !P6 ;  /* 0xff80000041917808 */ /* 0x000fe40007000000 */
[----:B------:R-:W-:Y:S01]  /*2a40*/  IADD3 R10, R0, 0x31, RZ ;  /* 0x00000031000a7810 */ /* 0x000fe20007ffe0ff */
[----:B------:R-:W-:Y:S01]  /*2a50*/  HMMA.16816.F32 R76, R68, R12, R76 ;  /* 0x0000000c444c723c */ /* 0x000fe2000000184c */
[----:B------:R-:W-:-:S02]  /*2a60*/  FSEL R22, R22, -INF , !P4 ;  /* 0xff80000016167808 */ /* 0x000fc40006000000 */
[----:B------:R-:W-:Y:S02]  /*2a70*/  FSEL R11, R20, -INF , !P4 ;  /* 0xff800000140b7808 */ /* 0x000fe40006000000 */
[----:B------:R-:W-:Y:S02]  /*2a80*/  ISETP.GE.AND P4, PT, R8, UR8, PT ;  /* 0x0000000808007c0c */ /* 0x000fe4000bf86270 */
[C---:B------:R-:W-:Y:S02]  /*2a90*/  IADD3 R12, R0.reuse, 0x38, RZ ;  /* 0x00000038000c7810 */ /* 0x040fe40007ffe0ff */
[----:B------:R-:W-:Y:S02]  /*2aa0*/  IADD3 R0, R0, 0x39, RZ ;  /* 0x0000003900007810 */ /* 0x000fe40007ffe0ff */
[----:B------:R-:W-:Y:S02]  /*2ab0*/  FSEL R8, R23, -INF , !P3 ;  /* 0xff80000017087808 */ /* 0x000fe40005800000 */
[----:B------:R-:W-:Y:S01]  /*2ac0*/  ISETP.GE.AND P0, PT, R0, UR8, PT ;  /* 0x0000000800007c0c */ /* 0x000fe2000bf06270 */
[----:B------:R-:W-:Y:S01]  /*2ad0*/  IMAD.IADD R0, R86, 0x1, R84 ;  /* 0x0000000156007824 */ /* 0x000fe200078e0254 */
[----:B------:R-:W-:-:S02]  /*2ae0*/  FSEL R21, R21, -INF , !P3 ;  /* 0xff80000015157808 */ /* 0x000fc40005800000 */
[----:B------:R-:W-:Y:S02]  /*2af0*/  FSEL R168, R55, -INF , !P0 ;  /* 0xff80000037a87808 */ /* 0x000fe40004000000 */
[----:B------:R-:W-:Y:S02]  /*2b00*/  FSEL R213, R53, -INF , !P0 ;  /* 0xff80000035d57808 */ /* 0x000fe40004000000 */
[----:B------:R-:W-:Y:S02]  /*2b10*/  PLOP3.LUT P0, PT, PT, PT, UP0, 0x80, 0x0 ;  /* 0x000000000000781c */ /* 0x000fe40003f0f008 */
[----:B------:R-:W-:Y:S02]  /*2b20*/  ISETP.GE.AND P3, PT, R9, UR8, PT ;  /* 0x0000000809007c0c */ /* 0x000fe4000bf66270 */
[----:B------:R-:W-:Y:S02]  /*2b30*/  FSEL R18, R18, -INF , !P2 ;  /* 0xff80000012127808 */ /* 0x000fe40005000000 */
[----:B------:R-:W-:-:S02]  /*2b40*/  FSEL R9, R16, -INF , !P2 ;  /* 0xff80000010097808 */ /* 0x000fc40005000000 */
[----:B------:R-:W-:Y:S02]  /*2b50*/  ISETP.GE.AND P2, PT, R10, UR8, PT ;  /* 0x000000080a007c0c */ /* 0x000fe4000bf46270 */
[----:B------:R-:W-:Y:S02]  /*2b60*/  FSEL R10, R19, -INF , !P1 ;  /* 0xff800000130a7808 */ /* 0x000fe40004800000 */
[----:B------:R-:W-:Y:S02]  /*2b70*/  FSEL R17, R17, -INF , !P1 ;  /* 0xff80000011117808 */ /* 0x000fe40004800000 */
[----:B------:R-:W-:Y:S02]  /*2b80*/  ISETP.GE.AND P1, PT, R12, UR8, PT ;  /* 0x000000080c007c0c */ /* 0x000fe4000bf26270 */
        /* <DEDUP_REMOVED lines=10> */
[----:B------:R-:W-:Y:S05]  /*2c30*/  @!P0 BRA `(.L_x_617) ;  /* 0x0000020000008947 */ /* 0x000fea0003800000 */
[----:B------:R-:W-:Y:S01]  /*2c40*/  ULEA.HI.SX32 UR7, UR29, 0xfffffffe, 0x1a ;  /* 0xfffffffe1d077891 */ /* 0x000fe2000f8fd23f */
[C---:B------:R-:W-:Y:S01]  /*2c50*/  IMAD.SHL.U32 R12, R81.reuse, 0x20, RZ ;  /* 0x00000020510c7824 */ /* 0x040fe200078e00ff */
[----:B------:R-:W-:Y:S02]  /*2c60*/  SHF.L.U64.HI R6, R81, 0x5, R6 ;  /* 0x0000000551067819 */ /* 0x000fe40000010206 */
[----:B------:R-:W-:Y:S02]  /*2c70*/  USHF.R.S32.HI UR6, URZ, 0x1f, UR7 ;  /* 0x0000001f3f067899 */ /* 0x000fe40008011407 */
[----:B------:R-:W-:Y:S02]  /*2c80*/  IMAD R80, R80, UR7, RZ ;  /* 0x0000000750507c24 */ /* 0x000fe4000f8e02ff */
[----:B------:R-:W-:-:S04]  /*2c90*/  IMAD.WIDE.U32 R14, R83, UR7, R206 ;  /* 0x00000007530e7c25 */ /* 0x000fc8000f8e00ce */
[----:B------:R-:W-:Y:S01]  /*2ca0*/  IMAD R80, R83, UR6, R80 ;  /* 0x0000000653507c24 */ /* 0x000fe2000f8e0250 */
[----:B------:R-:W-:-:S03]  /*2cb0*/  LEA R24, P2, R14, c[0x0][0x168], 0x1 ;  /* 0x00005a000e187a11 */ /* 0x000fc600078408ff */
[----:B------:R-:W-:Y:S01]  /*2cc0*/  IMAD.IADD R80, R15, 0x1, R80 ;  /* 0x000000010f507824 */ /* 0x000fe200078e0250 */
[----:B------:R-:W-:-:S04]  /*2cd0*/  IADD3 R34, P1, R12, R24, RZ ;  /* 0x000000180c227210 */ /* 0x000fc80007f3e0ff */
[----:B------:R-:W-:Y:S02]  /*2ce0*/  LEA.HI.X R25, R14, c[0x0][0x16c], R80, 0x1, P2 ;  /* 0x00005b000e197a11 */ /* 0x000fe400010f0c50 */
[----:B------:R-:W-:Y:S02]  /*2cf0*/  IADD3 R14, P2, R12, R34, RZ ;  /* 0x000000220c0e7210 */ /* 0x000fe40007f5e0ff */
[----:B------:R-:W-:Y:S01]  /*2d00*/  IADD3.X R35, R6, R25, RZ, P1, !PT ;  /* 0x0000001906237210 */ /* 0x000fe20000ffe4ff */
[----:B------:R-:W-:Y:S01]  /*2d10*/  @!PT LDS RZ, [RZ] ;  /* 0x00000000fffff984 */ /* 0x000fe20000000800 */
[----:B------:R-:W-:Y:S01]  /*2d20*/  @!PT LDS RZ, [RZ] ;  /* 0x00000000fffff984 */ /* 0x000fe20000000800 */
[----:B------:R-:W-:Y:S01]  /*2d30*/  @!PT LDS RZ, [RZ] ;  /* 0x00000000fffff984 */ /* 0x000fe20000000800 */
[----:B------:R1:W-:Y:S01]  /*2d40*/  LDGSTS.E.BYPASS.LTC128B.128 [R201+0x6000], [R24.64] ;  /* 0x0600000018c97fae */ /* 0x0003e2000b901d58 */
[----:B------:R-:W-:-:S03]  /*2d50*/  IADD3 R12, P1, R12, R14, RZ ;  /* 0x0000000e0c0c7210 */ /* 0x000fc60007f3e0ff */
[C---:B------:R-:W-:Y:S01]  /*2d60*/  IMAD.X R15, R6.reuse, 0x1, R35, P2 ;  /* 0x00000001060f7824 */ /* 0x040fe200010e0623 */
[----:B------:R1:W-:Y:S04]  /*2d70*/  LDGSTS.E.BYPASS.LTC128B.128 [R201+0x8000], [R24.64+0x80] ;  /* 0x0800008018c97fae */ /* 0x0003e8000b901d58 */
[----:B------:R1:W-:Y:S01]  /*2d80*/  LDGSTS.E.BYPASS.LTC128B.128 [R201+0xa000], [R24.64+0x100] ;  /* 0x0a00010018c97fae */ /* 0x0003e2000b901d58 */
[----:B------:R-:W-:-:S03]  /*2d90*/  IADD3.X R13, R6, R15, RZ, P1, !PT ;  /* 0x0000000f060d7210 */ /* 0x000fc60000ffe4ff */
[----:B------:R1:W-:Y:S04]  /*2da0*/  LDGSTS.E.BYPASS.LTC128B.128 [R201+0x6800], [R34.64] ;  /* 0x0680000022c97fae */ /* 0x0003e8000b901d58 */
[----:B------:R1:W-:Y:S04]  /*2db0*/  LDGSTS.E.BYPASS.LTC128B.128 [R201+0x8800], [R34.64+0x80] ;  /* 0x0880008022c97fae */ /* 0x0003e8000b901d58 */
[----:B------:R1:W-:Y:S04]  /*2dc0*/  LDGSTS.E.BYPASS.LTC128B.128 [R201+0xa800], [R34.64+0x100] ;  /* 0x0a80010022c97fae */ /* 0x0003e8000b901d58 */
[----:B------:R1:W-:Y:S04]  /*2dd0*/  LDGSTS.E.BYPASS.LTC128B.128 [R201+0x7000], [R14.64] ;  /* 0x070000000ec97fae */ /* 0x0003e8000b901d58 */
[----:B------:R1:W-:Y:S04]  /*2de0*/  LDGSTS.E.BYPASS.LTC128B.128 [R201+0x9000], [R14.64+0x80] ;  /* 0x090000800ec97fae */ /* 0x0003e8000b901d58 */
[----:B------:R1:W-:Y:S04]  /*2df0*/  LDGSTS.E.BYPASS.LTC128B.128 [R201+0xb000], [R14.64+0x100] ;  /* 0x0b0001000ec97fae */ /* 0x0003e8000b901d58 */
[----:B------:R1:W-:Y:S04]  /*2e00*/  LDGSTS.E.BYPASS.LTC128B.128 [R201+0x7800], [R12.64] ;  /* 0x078000000cc97fae */ /* 0x0003e8000b901d58 */
[----:B------:R1:W-:Y:S04]  /*2e10*/  LDGSTS.E.BYPASS.LTC128B.128 [R201+0x9800], [R12.64+0x80] ;  /* 0x098000800cc97fae */ /* 0x0003e8000b901d58 */
[----:B------:R1:W-:Y:S04]  /*2e20*/  LDGSTS.E.BYPASS.LTC128B.128 [R201+0xb800], [R12.64+0x100] ;  /* 0x0b8001000cc97fae */ /* 0x0003e8000b901d58 */
[----:B------:R-:W0:Y:S02]  /*2e30*/  LDGDEPBAR ;  /* 0x00000000000079af */ /* 0x000e240000000000 */
.L_x_617:
[----:B------:R-:W-:Y:S01]  /*2e40*/  FMNMX.FTZ R6, R33, R31, !PT ;  /* 0x0000001f21067209 */ /* 0x000fe20007810000 */
[----:B------:R-:W-:Y:S01]  /*2e50*/  IMAD R148, R4, 0x4, R85 ;  /* 0x0000000404947824 */ /* 0x000fe200078e0255 */
[----:B-1----:R-:W-:Y:S01]  /*2e60*/  FMNMX.FTZ R15, R30, R28, !PT ;  /* 0x0000001c1e0f7209 */ /* 0x002fe20007810000 */
[----:B------:R-:W-:Y:S01]  /*2e70*/  USHF.L.U32 UR6, UR9, 0x1, URZ ;  /* 0x0000000109067899 */ /* 0x000fe2000800063f */
[----:B------:R-:W-:Y:S01]  /*2e80*/  FMNMX.FTZ R6, R29, R6, !PT ;  /* 0x000000061d067209 */ /* 0x000fe20007810000 */
[----:B------:R-:W-:Y:S01]  /*2e90*/  IMAD.WIDE.U32 R220, R148, -0x326172a9, RZ ;  /* 0xcd9e8d5794dc7825 */ /* 0x000fe200078e00ff */
[----:B------:R-:W-:Y:S01]  /*2ea0*/  FMNMX.FTZ R15, R32, R15, !PT ;  /* 0x0000000f200f7209 */ /* 0x000fe20007810000 */
[----:B------:R-:W-:Y:S01]  /*2eb0*/  UIADD3 UR16, UR31, -0x4498517b, URZ ;  /* 0xbb67ae851f107890 */ /* 0x000fe2000fffe03f */
[----:B------:R-:W-:Y:S01]  /*2ec0*/  FMNMX.FTZ R6, R27, R6, !PT ;  /* 0x000000061b067209 */ /* 0x000fe20007810000 */
[----:B------:R-:W-:Y:S01]  /*2ed0*/  IMAD.WIDE.U32 R222, R2, -0x2daee0ad, RZ ;  /* 0xd2511f5302de7825 */ /* 0x000fe200078e00ff */
[----:B------:R-:W-:Y:S01]  /*2ee0*/  FMNMX.FTZ R15, R26, R15, !PT ;  /* 0x0000000f1a0f7209 */ /* 0x000fe20007810000 */
[----:B------:R-:W-:Y:S01]  /*2ef0*/  UIADD3 UR17, UR30, -0x61c88647, URZ ;  /* 0x9e3779b91e117890 */ /* 0x000fe2000fffe03f */
        /* <DEDUP_REMOVED lines=23> */
[----:B------:R-:W-:Y:S01]  /*3070*/  IMAD R189, R5, 0x2, R192 ;  /* 0x0000000205bd7824 */ /* 0x000fe200078e02c0 */
[----:B------:R-:W-:Y:S01]  /*3080*/  FMNMX.FTZ R6, R139, R6, !PT ;  /* 0x000000068b067209 */ /* 0x000fe20007810000 */
[----:B------:R-:W-:Y:S01]  /*3090*/  IMAD R188, R5, 0x2, R190 ;  /* 0x0000000205bc7824 */ /* 0x000fe200078e02be */
[----:B------:R-:W-:Y:S01]  /*30a0*/  FMNMX.FTZ R15, R136, R15, !PT ;  /* 0x0000000f880f7209 */ /* 0x000fe20007810000 */
[----:B------:R-:W-:Y:S01]  /*30b0*/  LDSM.16.MT88.4 R36, [R192+0xc000] ;  /* 0x00c00000c024783b */ /* 0x000fe20000004200 */
[----:B------:R-:W-:Y:S01]  /*30c0*/  FMNMX.FTZ R6, R137, R6, !PT ;  /* 0x0000000689067209 */ /* 0x000fe20007810000 */
[----:B------:R-:W-:Y:S01]  /*30d0*/  IMAD R163, R134, 0x10000, R134 ;  /* 0x0001000086a37824 */ /* 0x000fe200078e0286 */
[----:B------:R-:W-:Y:S01]  /*30e0*/  FMNMX.FTZ R15, R216, R15, !PT ;  /* 0x0000000fd80f7209 */ /* 0x000fe20007810000 */
[----:B------:R-:W-:Y:S01]  /*30f0*/  LDSM.16.MT88.4 R84, [R189+0xe000] ;  /* 0x00e00000bd54783b */ /* 0x000fe20000004200 */
[----:B------:R-:W-:Y:S01]  /*3100*/  FMNMX.FTZ R6, R219, R6, !PT ;  /* 0x00000006db067209 */ /* 0x000fe20007810000 */
[----:B------:R-:W-:Y:S01]  /*3110*/  UIADD3 UR18, UR31, 0x646e171e, URZ ;  /* 0x646e171e1f127890 */ /* 0x000fe2000fffe03f */
[----:B------:R-:W-:Y:S01]  /*3120*/  FMNMX.FTZ R15, R174, R15, !PT ;  /* 0x0000000fae0f7209 */ /* 0x000fe20007810000 */
[----:B------:R-:W-:Y:S01]  /*3130*/  LDSM.16.MT88.4 R76, [R190+0xe000] ;  /* 0x00e00000be4c783b */ /* 0x000fe20000004200 */
[----:B------:R-:W-:-:S02]  /*3140*/  FMNMX.FTZ R6, R217, R6, !PT ;  /* 0x00000006d9067209 */ /* 0x000fc40007810000 */
[----:B------:R-:W-:Y:S01]  /*3150*/  LOP3.LUT R135, R3, UR30, RZ, 0x3c, !PT ;  /* 0x0000001e03877c12 */ /* 0x000fe2000f8e3cff */
[----:B------:R-:W-:Y:S01]  /*3160*/  IMAD.U32 R3, RZ, RZ, UR6 ;  /* 0x00000006ff037e24 */ /* 0x000fe2000f8e00ff */
[----:B------:R-:W-:Y:S01]  /*3170*/  FMNMX.FTZ R6, R215, R6, !PT ;  /* 0x00000006d7067209 */ /* 0x000fe20007810000 */
[----:B------:R-:W-:Y:S01]  /*3180*/  LDSM.16.MT88.4 R92, [R188+0xe000] ;  /* 0x00e00000bc5c783b */ /* 0x000fe20000004200 */
[----:B------:R-:W-:Y:S01]  /*3190*/  LOP3.LUT R164, R221, R135, RZ, 0x3c, !PT ;  /* 0x00000087dda47212 */ /* 0x000fe200078e3cff */
[----:B------:R-:W-:Y:S01]  /*31a0*/  UIADD3 UR6, UR6, 0x1, URZ ;  /* 0x0000000106067890 */ /* 0x000fe2000fffe03f */
[----:B------:R-:W-:Y:S01]  /*31b0*/  FMNMX.FTZ R13, R213, R6, !PT ;  /* 0x00000006d50d7209 */ /* 0x000fe20007810000 */
[----:B------:R-:W-:Y:S01]  /*31c0*/  LDSM.16.MT88.4 R68, [R192+0xe000] ;  /* 0x00e00000c044783b */ /* 0x000fe20000004200 */
[----:B------:R-:W-:Y:S01]  /*31d0*/  FMNMX.FTZ R6, R170, R15, !PT ;  /* 0x0000000faa067209 */ /* 0x000fe20007810000 */
[----:B------:R-:W-:Y:S01]  /*31e0*/  IMAD.WIDE.U32 R164, R164, -0x2daee0ad, RZ ;  /* 0xd2511f53a4a47825 */ /* 0x000fe200078e00ff */
[----:B------:R-:W-:Y:S01]  /*31f0*/  LOP3.LUT R3, R223, UR31, R3, 0x96, !PT ;  /* 0x0000001fdf037c12 */ /* 0x000fe2000f8e9603 */
[----:B------:R-:W1:Y:S01]  /*3200*/  SHFL.BFLY PT, R132, R13, 0x2, 0x1f ;  /* 0x0c401f000d847f89 */ /* 0x000e6200000e0000 */
[----:B------:R-:W-:-:S02]  /*3210*/  FMNMX.FTZ R15, R169, R6, !PT ;  /* 0x00000006a90f7209 */ /* 0x000fc40007810000 */
        /* <DEDUP_REMOVED lines=11> */
[----:B------:R-:W-:-:S02]  /*32d0*/  LOP3.LUT R222, R223, UR31, R222, 0x96, !PT ;  /* 0x0000001fdfde7c12 */ /* 0x000fc4000f8e96de */
[----:B------:R-:W-:Y:S01]  /*32e0*/  LOP3.LUT R6, R25, UR14, R164, 0x96, !PT ;  /* 0x0000000e19067c12 */ /* 0x000fe2000f8e96a4 */
[----:B------:R-:W-:Y:S02]  /*32f0*/  LDSM.16.MT88.4 R112, [R189+0x10000] ;  /* 0x01000000bd70783b */ /* 0x000fe40000004200 */
[----:B------:R-:W-:Y:S01]  /*3300*/  IMAD.WIDE.U32 R222, R222, -0x326172a9, RZ ;  /* 0xcd9e8d57dede7825 */ /* 0x000fe200078e00ff */
[----:B-1----:R-:W-:Y:S01]  /*3310*/  FMNMX.FTZ R132, R13, R132, !PT ;  /* 0x000000840d847209 */ /* 0x002fe20007810000 */
[----:B------:R-:W-:Y:S03]  /*3320*/  LDSM.16.MT88.4 R100, [R192+0x10000] ;  /* 0x01000000c064783b */ /* 0x000fe60000004200 */
[----:B------:R-:W-:Y:S01]  /*3330*/  LOP3.LUT R220, R223, UR17, R220, 0x96, !PT ;  /* 0x00000011dfdc7c12 */ /* 0x000fe2000f8e96dc */
[----:B------:R-:W1:Y:S04]  /*3340*/  SHFL.BFLY PT, R13, R132, 0x1, 0x1f ;  /* 0x0c201f00840d7f89 */ /* 0x000e6800000e0000 */
[----:B------:R-:W-:Y:S01]  /*3350*/  IMAD.WIDE.U32 R220, R220, -0x2daee0ad, RZ ;  /* 0xd2511f53dcdc7825 */ /* 0x000fe200078e00ff */
[----:B------:R-:W-:Y:S01]  /*3360*/  LDSM.16.MT88.4 R52, [R189+0xc000] ;  /* 0x00c00000bd34783b */ /* 0x000fe20000004200 */
[----:B--2---:R-:W-:-:S02]  /*3370*/  FMNMX.FTZ R4, R4, R15, !PT ;  /* 0x0000000f04047209 */ /* 0x004fc40007810000 */
[----:B------:R-:W-:Y:S01]  /*3380*/  IMAD.WIDE.U32 R14, R14, -0x2daee0ad, RZ ;  /* 0xd2511f530e0e7825 */ /* 0x000fe200078e00ff */
[----:B------:R-:W-:Y:S01]  /*3390*/  LOP3.LUT R165, R221, UR14, R164, 0x96, !PT ;  /* 0x0000000edda57c12 */ /* 0x000fe2000f8e96a4 */
[----:B------:R-:W-:Y:S03]  /*33a0*/  LDSM.16.MT88.4 R44, [R190+0xc000] ;  /* 0x00c00000be2c783b */ /* 0x000fe60000004200 */
[----:B------:R-:W-:Y:S01]  /*33b0*/  LOP3.LUT R24, R15, UR12, R24, 0x96, !PT ;  /* 0x0000000c0f187c12 */ /* 0x000fe2000f8e9618 */
[----:B------:R-:W2:Y:S04]  /*33c0*/  SHFL.BFLY PT, R3, R4, 0x1, 0x1f ;  /* 0x0c201f0004037f89 */ /* 0x000ea800000e0000 */
[----:B------:R-:W-:Y:S01]  /*33d0*/  IMAD.WIDE.U32 R24, R24, -0x326172a9, RZ ;  /* 0xcd9e8d5718187825 */ /* 0x000fe200078e00ff */
[----:B-1----:R-:W-:-:S03]  /*33e0*/  FMNMX.FTZ R132, R132, R13, !PT ;  /* 0x0000000d84847209 */ /* 0x002fc60007810000 */
[----:B------:R-:W-:Y:S01]  /*33f0*/  IMAD.WIDE.U32 R12, R6, -0x326172a9, RZ ;  /* 0xcd9e8d57060c7825 */ /* 0x000fe200078e00ff */
[----:B------:R-:W-:-:S03]  /*3400*/  FSETP.NEU.FTZ.AND P1, PT, R132, -INF , PT ;  /* 0xff8000008400780b */ /* 0x000fc60003f3d000 */
[----:B------:R-:W-:Y:S01]  /*3410*/  FMUL.FTZ R214, R132, c[0x0][0x23c] ;  /* 0x00008f0084d67a20 */ /* 0x000fe20000410000 */
[----:B------:R-:W-:Y:S02]  /*3420*/  LOP3.LUT R6, R13, UR13, R166, 0x96, !PT ;  /* 0x0000000d0d067c12 */ /* 0x000fe4000f8e96a6 */
[----:B------:R-:W-:Y:S02]  /*3430*/  LOP3.LUT R12, R25, UR11, R12, 0x96, !PT ;  /* 0x0000000b190c7c12 */ /* 0x000fe4000f8e960c */
[----:B------:R-:W-:Y:S01]  /*3440*/  FSEL R214, R214, RZ, P1 ;  /* 0x000000ffd6d67208 */ /* 0x000fe20000800000 */
[----:B------:R-:W-:Y:S01]  /*3450*/  IMAD.WIDE.U32 R34, R6, -0x2daee0ad, RZ ;  /* 0xd2511f5306227825 */ /* 0x000fe200078e00ff */
[----:B--2---:R-:W-:-:S03]  /*3460*/  FMNMX.FTZ R3, R4, R3, !PT ;  /* 0x0000000304037209 */ /* 0x004fc60007810000 */
[----:B------:R-:W-:Y:S01]  /*3470*/  IMAD.WIDE.U32 R12, R12, -0x2daee0ad, RZ ;  /* 0xd2511f530c0c7825 */ /* 0x000fe200078e00ff */
[----:B------:R-:W-:Y:S02]  /*3480*/  LOP3.LUT R14, R35, UR10, R14, 0x96, !PT ;  /* 0x0000000a230e7c12 */ /* 0x000fe4000f8e960e */
[C---:B------:R-:W-:Y:S01]  /*3490*/  FSETP.NEU.FTZ.AND P1, PT, R3.reuse, -INF , PT ;  /* 0xff8000000300780b */ /* 0x040fe20003f3d000 */
[----:B------:R-:W-:Y:S01]  /*34a0*/  FMUL.FTZ R171, R3, c[0x0][0x23c] ;  /* 0x00008f0003ab7a20 */ /* 0x000fe20000410000 */
[----:B------:R-:W-:Y:S01]  /*34b0*/  LOP3.LUT R34, R13, UR8, R34, 0x96, !PT ;  /* 0x000000080d227c12 */ /* 0x000fe2000f8e9622 */
[----:B------:R-:W-:-:S03]  /*34c0*/  IMAD.WIDE.U32 R14, R14, -0x326172a9, RZ ;  /* 0xcd9e8d570e0e7825 */ /* 0x000fc600078e00ff */
[----:B------:R-:W-:Y:S01]  /*34d0*/  FSEL R171, R171, RZ, P1 ;  /* 0x000000ffabab7208 */ /* 0x000fe20000800000 */
[----:B------:R-:W-:Y:S01]  /*34e0*/  IMAD.WIDE.U32 R34, R34, -0x326172a9, RZ ;  /* 0xcd9e8d5722227825 */ /* 0x000fe200078e00ff */
[----:B------:R-:W-:-:S03]  /*34f0*/  LOP3.LUT R120, R15, UR9, R24, 0x96, !PT ;  /* 0x000000090f787c12 */ /* 0x000fc6000f8e9618 */
[--C-:B------:R-:W-:Y:S01]  /*3500*/  FFMA.FTZ R159, R33, c[0x0][0x23c], -R214.reuse ;  /* 0x00008f00219f7a23 */ /* 0x100fe200000108d6 */
[----:B------:R-:W-:Y:S01]  /*3510*/  LOP3.LUT R19, R34, 0xffff, RZ, 0xc0, !PT ;  /* 0x0000ffff22137812 */ /* 0x000fe200078ec0ff */
[----:B------:R-:W-:Y:S01]  /*3520*/  FFMA.FTZ R158, R31, c[0x0][0x23c], -R214 ;  /* 0x00008f001f9e7a23 */ /* 0x000fe200000108d6 */
[----:B------:R-:W-:Y:S01]  /*3530*/  LOP3.LUT R6, R35, UR19, R14, 0x96, !PT ;  /* 0x0000001323067c12 */ /* 0x000fe2000f8e960e */
[----:B------:R-:W-:Y:S01]  /*3540*/  FFMA.FTZ R161, R32, c[0x0][0x23c], -R171 ;  /* 0x00008f0020a17a23 */ /* 0x000fe200000108ab */
[----:B------:R-:W-:Y:S01]  /*3550*/  LOP3.LUT R14, R34, 0xff, RZ, 0xc0, !PT ;  /* 0x000000ff220e7812 */ /* 0x000fe200078ec0ff */
[----:B------:R-:W-:Y:S01]  /*3560*/  MUFU.EX2 R159, R159 ;  /* 0x0000009f009f7308 */ /* 0x000fe20000000800 */
[----:B------:R-:W-:Y:S01]  /*3570*/  SHF.R.U32.HI R19, RZ, 0x8, R19 ;  /* 0x00000008ff137819 */ /* 0x000fe20000011613 */
[----:B------:R-:W-:Y:S01]  /*3580*/  FFMA.FTZ R154, R26, c[0x0][0x23c], -R171 ;  /* 0x00008f001a9a7a23 */ /* 0x000fe200000108ab */
[----:B------:R-:W-:Y:S01]  /*3590*/  LOP3.LUT R5, R6, 0xff, RZ, 0xc0, !PT ;  /* 0x000000ff06057812 */ /* 0x000fe200078ec0ff */
[--C-:B------:R-:W-:Y:S01]  /*35a0*/  FFMA.FTZ R157, R29, c[0x0][0x23c], -R214.reuse ;  /* 0x00008f001d9d7a23 */ /* 0x100fe200000108d6 */
[----:B------:R-:W-:Y:S01]  /*35b0*/  PRMT R0, R14, 0x5410, R19 ;  /* 0x000054100e007816 */ /* 0x000fe20000000013 */
[----:B------:R-:W-:Y:S01]  /*35c0*/  FFMA.FTZ R152, R27, c[0x0][0x23c], -R214 ;  /* 0x00008f001b987a23 */ /* 0x000fe200000108d6 */
[----:B------:R-:W-:Y:S01]  /*35d0*/  LOP3.LUT R14, R6, 0xffff, RZ, 0xc0, !PT ;  /* 0x0000ffff060e7812 */ /* 0x000fe200078ec0ff */
[----:B------:R-:W1:Y:S01]  /*35e0*/  MUFU.EX2 R158, R158 ;  /* 0x0000009e009e7308 */ /* 0x000e620000000800 */
[--C-:B------:R-:W-:Y:S01]  /*35f0*/  FFMA.FTZ R155, R30, c[0x0][0x23c], -R171.reuse ;  /* 0x00008f001e9b7a23 */ /* 0x100fe200000108ab */
[----:B------:R-:W-:Y:S01]  /*3600*/  SHF.R.U32.HI R13, RZ, 0x10, R34 ;  /* 0x00000010ff0d7819 */ /* 0x000fe20000011622 */
[----:B------:R-:W-:Y:S01]  /*3610*/  FFMA.FTZ R162, R28, c[0x0][0x23c], -R171 ;  /* 0x00008f001ca27a23 */ /* 0x000fe200000108ab */
[----:B------:R-:W-:Y:S01]  /*3620*/  SHF.R.U32.HI R14, RZ, 0x8, R14 ;  /* 0x00000008ff0e7819 */ /* 0x000fe2000001160e */
[----:B------:R-:W-:Y:S01]  /*3630*/  IMAD.WIDE.U32 R120, R120, -0x2daee0ad, RZ ;  /* 0xd2511f5378787825 */ /* 0x000fe200078e00ff */
[----:B------:R-:W-:Y:S01]  /*3640*/  SHF.R.U32.HI R4, RZ, 0x18, R34 ;  /* 0x00000018ff047819 */ /* 0x000fe20000011622 */
[--C-:B------:R-:W-:Y:S01]  /*3650*/  HSET2.LE.AND R0, R0, R163.reuse, PT ;  /* 0x000000a300007233 */ /* 0x100fe20003803000 */
[----:B------:R-:W-:Y:S01]  /*3660*/  MUFU.EX2 R161, R161 ;  /* 0x000000a100a17308 */ /* 0x000fe20000000800 */
[----:B------:R-:W-:Y:S01]  /*3670*/  PRMT R14, R5, 0x5410, R14 ;  /* 0x00005410050e7816 */ /* 0x000fe2000000000e */
[----:B------:R-:W2:Y:S01]  /*3680*/  LDSM.16.MT88.4 R32, [R188+0x10000] ;  /* 0x01000000bc20783b */ /* 0x000ea20000004200 */
[----:B------:R-:W-:Y:S01]  /*3690*/  LOP3.LUT R13, R13, 0xff, RZ, 0xc0, !PT ;  /* 0x000000ff0d0d7812 */ /* 0x000fe200078ec0ff */
[----:B------:R-:W-:Y:S01]  /*36a0*/  FFMA.FTZ R150, R9, c[0x0][0x23c], -R214 ;  /* 0x00008f0009967a23 */ /* 0x000fe200000108d6 */
[----:B------:R-:W-:Y:S01]  /*36b0*/  SHF.R.U32.HI R16, RZ, 0x10, R6 ;  /* 0x00000010ff107819 */ /* 0x000fe20000011606 */
[--C-:B------:R-:W-:Y:S01]  /*36c0*/  HSET2.LE.AND R116, R14, R163.reuse, PT ;  /* 0x000000a30e747233 */ /* 0x100fe20003803000 */
[----:B------:R-:W-:Y:S01]  /*36d0*/  PRMT R4, R13, 0x5410, R4 ;  /* 0x000054100d047816 */ /* 0x000fe20000000004 */
[----:B------:R-:W3:Y:S01]  /*36e0*/  MUFU.EX2 R154, R154 ;  /* 0x0000009a009a7308 */ /* 0x000ee20000000800 */
[----:B-1----:R-:W-:Y:S01]  /*36f0*/  F2FP.PACK_AB R5, R158, R159 ;  /* 0x0000009f9e05723e */ /* 0x002fe200000000ff */
[----:B------:R-:W-:Y:S01]  /*3700*/  FFMA.FTZ R133, R17, c[0x0][0x23c], -R214 ;  /* 0x00008f0011857a23 */ /* 0x000fe200000108d6 */
[----:B------:R-:W-:Y:S01]  /*3710*/  SHF.R.U32.HI R7, RZ, 0x18, R6 ;  /* 0x00000018ff077819 */ /* 0x000fe20000011606 */
[--C-:B------:R-:W-:Y:S01]  /*3720*/  HSET2.LE.AND R119, R4, R163.reuse, PT ;  /* 0x000000a304777233 */ /* 0x100fe20003803000 */
[----:B------:R-:W-:Y:S01]  /*3730*/  LOP3.LUT R116, R116, R5, RZ, 0xc0, !PT ;  /* 0x0000000574747212 */ /* 0x000fe200078ec0ff */
[--C-:B------:R-:W-:Y:S01]  /*3740*/  FFMA.FTZ R156, R11, c[0x0][0x23c], -R214.reuse ;  /* 0x00008f000b9c7a23 */ /* 0x100fe200000108d6 */
[----:B------:R-:W-:Y:S01]  /*3750*/  LOP3.LUT R6, R16, 0xff, RZ, 0xc0, !PT ;  /* 0x000000ff10067812 */ /* 0x000fe200078ec0ff */
[----:B------:R-:W-:Y:S01]  /*3760*/  MUFU.EX2 R157, R157 ;  /* 0x0000009d009d7308 */ /* 0x000fe20000000800 */
[----:B------:R-:W-:Y:S01]  /*3770*/  LOP3.LUT R5, R120, 0xffff, RZ, 0xc0, !PT ;  /* 0x0000ffff78057812 */ /* 0x000fe200078ec0ff */
[----:B------:R-:W-:Y:S01]  /*3780*/  FFMA.FTZ R151, R21, c[0x0][0x23c], -R214 ;  /* 0x00008f0015977a23 */ /* 0x000fe200000108d6 */
[----:B------:R-:W-:Y:S01]  /*3790*/  PRMT R6, R6, 0x5410, R7 ;  /* 0x0000541006067816 */ /* 0x000fe20000000007 */
[----:B------:R-:W-:Y:S01]  /*37a0*/  FFMA.FTZ R153, R22, c[0x0][0x23c], -R171 ;  /* 0x00008f0016997a23 */ /* 0x000fe200000108ab */
[----:B------:R-:W-:Y:S01]  /*37b0*/  SHF.R.U32.HI R5, RZ, 0x8, R5 ;  /* 0x00000008ff057819 */ /* 0x000fe20000011605 */
[----:B------:R-:W-:Y:S01]  /*37c0*/  FFMA.FTZ R149, R18, c[0x0][0x23c], -R171 ;  /* 0x00008f0012957a23 */ /* 0x000fe200000108ab */
[----:B------:R-:W-:Y:S01]  /*37d0*/  LOP3.LUT R142, R120, 0xff, RZ, 0xc0, !PT ;  /* 0x000000ff788e7812 */ /* 0x000fe200078ec0ff */
[----:B------:R-:W1:Y:S01]  /*37e0*/  MUFU.EX2 R152, R152 ;  /* 0x0000009800987308 */ /* 0x000e620000000800 */
[----:B---3--:R-:W-:Y:S01]  /*37f0*/  F2FP.PACK_AB R4, R154, R161 ;  /* 0x000000a19a04723e */ /* 0x008fe200000000ff */
[--C-:B------:R-:W-:Y:S01]  /*3800*/  HSET2.LE.AND R117, R6, R163.reuse, PT ;  /* 0x000000a306757233 */ /* 0x100fe20003803000 */
[----:B------:R-:W-:Y:S01]  /*3810*/  PRMT R142, R142, 0x5410, R5 ;  /* 0x000054108e8e7816 */ /* 0x000fe20000000005 */
[----:B------:R-:W-:Y:S01]  /*3820*/  FFMA.FTZ R160, R8, c[0x0][0x23c], -R171 ;  /* 0x00008f0008a07a23 */ /* 0x000fe200000108ab */
[----:B------:R-:W-:Y:S01]  /*3830*/  LOP3.LUT R119, R119, R4, RZ, 0xc0, !PT ;  /* 0x0000000477777212 */ /* 0x000fe200078ec0ff */
[----:B------:R-:W-:Y:S01]  /*3840*/  LDSM.16.MT88.4 R20, [R188+0xc800] ;  /* 0x00c80000bc14783b */ /* 0x000fe20000004200 */
[----:B------:R-:W-:Y:S01]  /*3850*/  LOP3.LUT R17, R121, UR18, R12, 0x96, !PT ;  /* 0x0000001279117c12 */ /* 0x000fe2000f8e960c */
[----:B------:R-:W-:Y:S01]  /*3860*/  MUFU.EX2 R155, R155 ;  /* 0x0000009b009b7308 */ /* 0x000fe20000000800 */
[--C-:B------:R-:W-:Y:S01]  /*3870*/  SHF.R.U32.HI R9, RZ, 0x10, R120.reuse ;  /* 0x00000010ff097819 */ /* 0x100fe20000011678 */
[----:B------:R-:W3:Y:S01]  /*3880*/  LDSM.16.MT88.4 R4, [R192+0xc800] ;  /* 0x00c80000c004783b */ /* 0x000ee20000004200 */
[----:B------:R-:W-:Y:S01]  /*3890*/  SHF.R.U32.HI R144, RZ, 0x10, R17 ;  /* 0x00000010ff907819 */ /* 0x000fe20000011611 */
[--C-:B------:R-:W-:Y:S01]  /*38a0*/  HSET2.LE.AND R142, R142, R163.reuse, PT ;  /* 0x000000a38e8e7233 */ /* 0x100fe20003803000 */
[----:B------:R-:W-:Y:S01]  /*38b0*/  SHF.R.U32.HI R120, RZ, 0x18, R120 ;  /* 0x00000018ff787819 */ /* 0x000fe20000011678 */
[----:B------:R-:W-:Y:S01]  /*38c0*/  LDSM.16.MT88.4 R12, [R192+0xe800] ;  /* 0x00e80000c00c783b */ /* 0x000fe20000004200 */
[----:B------:R-:W-:Y:S01]  /*38d0*/  LOP3.LUT R9, R9, 0xff, RZ, 0xc0, !PT ;  /* 0x000000ff09097812 */ /* 0x000fe200078ec0ff */
[----:B------:R-:W4:Y:S01]  /*38e0*/  MUFU.EX2 R162, R162 ;  /* 0x000000a200a27308 */ /* 0x000f220000000800 */
[----:B-1----:R-:W-:Y:S01]  /*38f0*/  F2FP.PACK_AB R19, R152, R157 ;  /* 0x0000009d9813723e */ /* 0x002fe200000000ff */
[--C-:B------:R-:W-:Y:S01]  /*3900*/  FFMA.FTZ R212, R172, c[0x0][0x23c], -R171.reuse ;  /* 0x00008f00acd47a23 */ /* 0x100fe200000108ab */
[----:B------:R-:W-:Y:S01]  /*3910*/  LOP3.LUT R140, R17, 0xff, RZ, 0xc0, !PT ;  /* 0x000000ff118c7812 */ /* 0x000fe200078ec0ff */
[----:B------:R-:W-:Y:S01]  /*3920*/  FFMA.FTZ R173, R138, c[0x0][0x23c], -R171 ;  /* 0x00008f008aad7a23 */ /* 0x000fe200000108ab */
[----:B------:R-:W-:Y:S01]  /*3930*/  LOP3.LUT R118, R0, R19, RZ, 0xc0, !PT ;  /* 0x0000001300767212 */ /* 0x000fe200078ec0ff */
[----:B------:R-:W-:Y:S01]  /*3940*/  FFMA.FTZ R164, R147, c[0x0][0x23c], -R214 ;  /* 0x00008f0093a47a23 */ /* 0x000fe200000108d6 */
[----:B------:R-:W-:Y:S01]  /*3950*/  LOP3.LUT R19, R17, 0xffff, RZ, 0xc0, !PT ;  /* 0x0000ffff11137812 */ /* 0x000fe200078ec0ff */
[----:B------:R-:W-:Y:S01]  /*3960*/  MUFU.EX2 R150, R150 ;  /* 0x0000009600967308 */ /* 0x000fe20000000800 */
[----:B------:R-:W-:Y:S01]  /*3970*/  SHF.R.U32.HI R17, RZ, 0x18, R17 ;  /* 0x00000018ff117819 */ /* 0x000fe20000011611 */
[----:B------:R-:W-:Y:S01]  /*3980*/  LDSM.16.MT88.4 R24, [R189+0xc800] ;  /* 0x00c80000bd18783b */ /* 0x000fe20000004200 */
[----:B------:R-:W-:Y:S01]  /*3990*/  SHF.R.U32.HI R19, RZ, 0x8, R19 ;  /* 0x00000008ff137819 */ /* 0x000fe20000011613 */
[--C-:B------:R-:W-:Y:S01]  /*39a0*/  FFMA.FTZ R172, R136, c[0x0][0x23c], -R171.reuse ;  /* 0x00008f0088ac7a23 */ /* 0x100fe200000108ab */
[----:B------:R-:W-:Y:S01]  /*39b0*/  LOP3.LUT R144, R144, 0xff, RZ, 0xc0, !PT ;  /* 0x000000ff90907812 */ /* 0x000fe200078ec0ff */
[----:B------:R-:W-:Y:S01]  /*39c0*/  FFMA.FTZ R175, R216, c[0x0][0x23c], -R171 ;  /* 0x00008f00d8af7a23 */ /* 0x000fe200000108ab */
[----:B------:R-:W-:Y:S01]  /*39d0*/  PRMT R120, R9, 0x5410, R120 ;  /* 0x0000541009787816 */ /* 0x000fe20000000078 */
[----:B------:R-:W1:Y:S01]  /*39e0*/  MUFU.EX2 R133, R133 ;  /* 0x0000008500857308 */ /* 0x000e620000000800 */
[----:B----4-:R-:W-:Y:S01]  /*39f0*/  F2FP.PACK_AB R0, R162, R155 ;  /* 0x0000009ba200723e */ /* 0x010fe200000000ff */
[----:B------:R-:W-:Y:S01]  /*3a00*/  LDSM.16.MT88.4 R28, [R190+0xc800] ;  /* 0x00c80000be1c783b */ /* 0x000fe20000004200 */
[----:B------:R-:W-:Y:S01]  /*3a10*/  PRMT R140, R140, 0x5410, R19 ;  /* 0x000054108c8c7816 */ /* 0x000fe20000000013 */
[--C-:B------:R-:W-:Y:S01]  /*3a20*/  HSET2.LE.AND R143, R120, R163.reuse, PT ;  /* 0x000000a3788f7233 */ /* 0x100fe20003803000 */
[----:B------:R-:W-:Y:S01]  /*3a30*/  LOP3.LUT R117, R117, R0, RZ, 0xc0, !PT ;  /* 0x0000000075757212 */ /* 0x000fe200078ec0ff */
[----:B------:R-:W-:Y:S01]  /*3a40*/  FFMA.FTZ R0, R10, c[0x0][0x23c], -R171 ;  /* 0x00008f000a007a23 */ /* 0x000fe200000108ab */
[----:B------:R-:W-:Y:S01]  /*3a50*/  PRMT R144, R144, 0x5410, R17 ;  /* 0x0000541090907816 */ /* 0x000fe20000000011 */
[----:B------:R-:W-:Y:S01]  /*3a60*/  MUFU.EX2 R156, R156 ;  /* 0x0000009c009c7308 */ /* 0x000fe20000000800 */
[--C-:B------:R-:W-:Y:S01]  /*3a70*/  HSET2.LE.AND R140, R140, R163.reuse, PT ;  /* 0x000000a38c8c7233 */ /* 0x100fe20003803000 */
[----:B------:R-:W-:Y:S01]  /*3a80*/  LDSM.16.MT88.4 R16, [R190+0xe800] ;  /* 0x00e80000be10783b */ /* 0x000fe20000004200 */
[--C-:B------:R-:W-:Y:S01]  /*3a90*/  FFMA.FTZ R217, R217, c[0x0][0x23c], -R214.reuse ;  /* 0x00008f00d9d97a23 */ /* 0x100fe200000108d6 */
[----:B------:R-:W-:Y:S01]  /*3aa0*/  HMMA.16816.F32 R128, R116, R36, RZ ;  /* 0x000000247480723c */ /* 0x000fe200000018ff */
[----:B------:R-:W-:Y:S01]  /*3ab0*/  HSET2.LE.AND R141, R144, R163, PT ;  /* 0x000000a3908d7233 */ /* 0x000fe20003803000 */
[----:B------:R-:W-:-:S02]  /*3ac0*/  FFMA.FTZ R215, R215, c[0x0][0x23c], -R214 ;  /* 0x00008f00d7d77a23 */ /* 0x000fc400000108d6 */
[----:B------:R-:W4:Y:S01]  /*3ad0*/  MUFU.EX2 R151, R151 ;  /* 0x0000009700977308 */ /* 0x000f220000000800 */
[----:B-1----:R-:W-:Y:S01]  /*3ae0*/  F2FP.PACK_AB R11, R133, R150 ;  /* 0x00000096850b723e */ /* 0x002fe200000000ff */
[--C-:B------:R-:W-:Y:S02]  /*3af0*/  FFMA.FTZ R174, R174, c[0x0][0x23c], -R171.reuse ;  /* 0x00008f00aeae7a23 */ /* 0x100fe400000108ab */
[C---:B------:R-:W-:Y:S01]  /*3b00*/  HMMA.16816.F32 R36, R116.reuse, R38, RZ ;  /* 0x000000267424723c */ /* 0x040fe200000018ff */
[----:B------:R-:W-:Y:S01]  /*3b10*/  LOP3.LUT R142, R142, R11, RZ, 0xc0, !PT ;  /* 0x0000000b8e8e7212 */ /* 0x000fe200078ec0ff */
[--C-:B------:R-:W-:Y:S01]  /*3b20*/  FFMA.FTZ R169, R169, c[0x0][0x23c], -R171.reuse ;  /* 0x00008f00a9a97a23 */ /* 0x100fe200000108ab */
[----:B------:R-:W1:Y:S01]  /*3b30*/  LDSM.16.MT88.4 R8, [R189+0xe800] ;  /* 0x00e80000bd08783b */ /* 0x000e620000004200 */
[----:B------:R-:W-:Y:S01]  /*3b40*/  MUFU.EX2 R153, R153 ;  /* 0x0000009900997308 */ /* 0x000fe20000000800 */
[----:B------:R-:W-:Y:S02]  /*3b50*/  FFMA.FTZ R168, R168, c[0x0][0x23c], -R171 ;  /* 0x00008f00a8a87a23 */ /* 0x000fe400000108ab */
[----:B------:R-:W-:Y:S01]  /*3b60*/  FADD.FTZ R158, R159, R158 ;  /* 0x0000009e9f9e7221 */ /* 0x000fe20000010000 */
[----:B--2---:R-:W-:Y:S01]  /*3b70*/  HMMA.16816.F32 R120, R116, R32, RZ ;  /* 0x000000207478723c */ /* 0x004fe200000018ff */
[----:B------:R-:W-:-:S02]  /*3b80*/  FADD.FTZ R162, R155, R162 ;  /* 0x000000a29ba27221 */ /* 0x000fc40000010000 */
[----:B------:R-:W-:Y:S01]  /*3b90*/  FADD.FTZ R157, R157, R158 ;  /* 0x0000009e9d9d7221 */ /* 0x000fe20000010000 */
[----:B------:R-:W-:Y:S01]  /*3ba0*/  MUFU.EX2 R149, R149 ;  /* 0x0000009500957308 */ /* 0x000fe20000000800 */
[----:B------:R-:W-:Y:S02]  /*3bb0*/  FADD.FTZ R161, R161, R162 ;  /* 0x000000a2a1a17221 */ /* 0x000fe40000010000 */
[----:B----4-:R-:W-:Y:S01]  /*3bc0*/  F2FP.PACK_AB R33, R151, R156 ;  /* 0x0000009c9721723e */ /* 0x010fe200000000ff */
[----:B------:R-:W-:Y:S01]  /*3bd0*/  HMMA.16816.F32 R80, R116, R84, RZ ;  /* 0x000000547450723c */ /* 0x000fe200000018ff */
[----:B------:R-:W-:Y:S02]  /*3be0*/  FADD.FTZ R157, R152, R157 ;  /* 0x0000009d989d7221 */ /* 0x000fe40000010000 */
[----:B------:R-:W-:Y:S01]  /*3bf0*/  LOP3.LUT R140, R140, R33, RZ, 0xc0, !PT ;  /* 0x000000218c8c7212 */ /* 0x000fe200078ec0ff */
[----:B------:R-:W2:Y:S01]  /*3c00*/  MUFU.EX2 R0, R0 ;  /* 0x0000000000007308 */ /* 0x000ea20000000800 */
[----:B------:R-:W-:-:S02]  /*3c10*/  FADD.FTZ R154, R154, R161 ;  /* 0x000000a19a9a7221 */ /* 0x000fc40000010000 */
[----:B------:R-:W-:Y:S01]  /*3c20*/  FADD.FTZ R156, R156, R157 ;  /* 0x0000009d9c9c7221 */ /* 0x000fe20000010000 */
[C---:B------:R-:W-:Y:S03]  /*3c30*/  HMMA.16816.F32 R84, R116.reuse, R86, RZ ;  /* 0x000000567454723c */ /* 0x040fe600000018ff */
[----:B------:R-:W-:Y:S01]  /*3c40*/  FADD.FTZ R151, R151, R156 ;  /* 0x0000009c97977221 */ /* 0x000fe20000010000 */
[----:B------:R-:W4:Y:S03]  /*3c50*/  MUFU.EX2 R160, R160 ;  /* 0x000000a000a07308 */ /* 0x000f260000000800 */
[----:B------:R-:W-:Y:S01]  /*3c60*/  FADD.FTZ R150, R150, R151 ;  /* 0x0000009796967221 */ /* 0x000fe20000010000 */
[C---:B------:R-:W-:Y:S03]  /*3c70*/  HMMA.16816.F32 R72, R116.reuse, R76, RZ ;  /* 0x0000004c7448723c */ /* 0x040fe600000018ff */
[----:B------:R-:W-:Y:S01]  /*3c80*/  FADD.FTZ R133, R133, R150 ;  /* 0x0000009685857221 */ /* 0x000fe20000010000 */
[----:B--2---:R-:W-:Y:S01]  /*3c90*/  F2FP.PACK_AB R146, R0, R149 ;  /* 0x000000950092723e */ /* 0x004fe200000000ff */
[----:B------:R-:W-:Y:S03]  /*3ca0*/  MUFU.EX2 R212, R212 ;  /* 0x000000d400d47308 */ /* 0x000fe60000000800 */
[----:B------:R-:W-:Y:S01]  /*3cb0*/  LOP3.LUT R143, R143, R146, RZ, 0xc0, !PT ;  /* 0x000000928f8f7212 */ /* 0x000fe200078ec0ff */
[----:B------:R-:W-:Y:S01]  /*3cc0*/  HMMA.16816.F32 R88, R116, R92, RZ ;  /* 0x0000005c7458723c */ /* 0x000fe200000018ff */
[----:B----4-:R-:W-:-:S03]  /*3cd0*/  F2FP.PACK_AB R32, R160, R153 ;  /* 0x00000099a020723e */ /* 0x010fc600000000ff */
[----:B------:R-:W-:Y:S01]  /*3ce0*/  MUFU.EX2 R173, R173 ;  /* 0x000000ad00ad7308 */ /* 0x000fe20000000800 */
[----:B------:R-:W-:Y:S01]  /*3cf0*/  FADD.FTZ R153, R153, R154 ;  /* 0x0000009a99997221 */ /* 0x000fe20000010000 */
[----:B------:R-:W-:Y:S02]  /*3d00*/  LOP3.LUT R141, R141, R32, RZ, 0xc0, !PT ;  /* 0x000000208d8d7212 */ /* 0x000fe400078ec0ff */
[----:B------:R-:W-:Y:S01]  /*3d10*/  HMMA.16816.F32 R92, R116, R94, RZ ;  /* 0x0000005e745c723c */ /* 0x000fe200000018ff */
[----:B------:R-:W-:-:S03]  /*3d20*/  FADD.FTZ R160, R160, R153 ;  /* 0x00000099a0a07221 */ /* 0x000fc60000010000 */
[----:B------:R-:W-:Y:S01]  /*3d30*/  MUFU.EX2 R164, R164 ;  /* 0x000000a400a47308 */ /* 0x000fe20000000800 */
[----:B------:R-:W-:-:S03]  /*3d40*/  FADD.FTZ R149, R149, R160 ;  /* 0x000000a095957221 */ /* 0x000fc60000010000 */
[----:B---3--:R-:W-:Y:S01]  /*3d50*/  HMMA.16816.F32 R128, R140, R4, R128 ;  /* 0x000000048c80723c */ /* 0x008fe20000001880 */
[----:B------:R-:W-:-:S03]  /*3d60*/  FADD.FTZ R149, R0, R149 ;  /* 0x0000009500957221 */ /* 0x000fc60000010000 */
[----:B------:R-:W-:Y:S04]  /*3d70*/  MUFU.EX2 R172, R172 ;  /* 0x000000ac00ac7308 */ /* 0x000fe80000000800 */
[C---:B------:R-:W-:Y:S01]  /*3d80*/  HMMA.16816.F32 R36, R140.reuse, R6, R36 ;  /* 0x000000068c24723c */ /* 0x040fe20000001824 */
[----:B------:R-:W2:Y:S03]  /*3d90*/  LDSM.16.MT88.4 R4, [R188+0xe800] ;  /* 0x00e80000bc04783b */ /* 0x000ea60000004200 */
[----:B------:R-:W-:Y:S04]  /*3da0*/  MUFU.EX2 R175, R175 ;  /* 0x000000af00af7308 */ /* 0x000fe80000000800 */
[C---:B-1----:R-:W-:Y:S04]  /*3db0*/  HMMA.16816.F32 R80, R140.reuse, R8, R80 ;  /* 0x000000088c50723c */ /* 0x042fe80000001850 */
[----:B------:R-:W-:Y:S04]  /*3dc0*/  MUFU.EX2 R217, R217 ;  /* 0x000000d900d97308 */ /* 0x000fe80000000800 */
[C---:B------:R-:W-:Y:S01]  /*3dd0*/  HMMA.16816.F32 R84, R140.reuse, R10, R84 ;  /* 0x0000000a8c54723c */ /* 0x040fe20000001854 */
[----:B------:R-:W1:Y:S03]  /*3de0*/  LDSM.16.MT88.4 R8, [R190+0x10800] ;  /* 0x01080000be08783b */ /* 0x000e660000004200 */
[----:B------:R-:W-:Y:S04]  /*3df0*/  MUFU.EX2 R215, R215 ;  /* 0x000000d700d77308 */ /* 0x000fe80000000800 */
[----:B------:R-:W-:Y:S04]  /*3e00*/  HMMA.16816.F32 R72, R140, R16, R72 ;  /* 0x000000108c48723c */ /* 0x000fe80000001848 */
[----:B------:R-:W-:Y:S03]  /*3e10*/  MUFU.EX2 R174, R174 ;  /* 0x000000ae00ae7308 */ /* 0x000fe60000000800 */
[----:B------:R-:W-:Y:S01]  /*3e20*/  LOP3.LUT R16, R167, UR15, R222, 0x96, !PT ;  /* 0x0000000fa7107c12 */ /* 0x000fe2000f8e96de */
[----:B------:R-:W-:Y:S01]  /*3e30*/  HMMA.16816.F32 R76, R116, R78, RZ ;  /* 0x0000004e744c723c */ /* 0x000fe200000018ff */
[----:B------:R-:W-:-:S03]  /*3e40*/  FFMA.FTZ R167, R137, c[0x0][0x23c], -R214 ;  /* 0x00008f0089a77a23 */ /* 0x000fc600000108d6 */
[----:B------:R-:W-:Y:S01]  /*3e50*/  IMAD.WIDE.U32 R16, R16, -0x2daee0ad, RZ ;  /* 0xd2511f5310107825 */ /* 0x000fe200078e00ff */
[----:B------:R-:W-:Y:S03]  /*3e60*/  MUFU.EX2 R169, R169 ;  /* 0x000000a900a97308 */ /* 0x000fe60000000800 */
[----:B------:R-:W-:Y:S01]  /*3e70*/  HMMA.16816.F32 R64, R116, R68, RZ ;  /* 0x000000447440723c */ /* 0x000fe200000018ff */
[----:B------:R-:W-:Y:S01]  /*3e80*/  LOP3.LUT R222, R17, UR12, R220, 0x96, !PT ;  /* 0x0000000c11de7c12 */ /* 0x000fe2000f8e96dc */
[----:B------:R-:W-:-:S03]  /*3e90*/  IMAD.WIDE.U32 R220, R165, -0x326172a9, RZ ;  /* 0xcd9e8d57a5dc7825 */ /* 0x000fc600078e00ff */
[----:B------:R-:W-:Y:S01]  /*3ea0*/  MUFU.EX2 R167, R167 ;  /* 0x000000a700a77308 */ /* 0x000fe20000000800 */
[----:B------:R-:W-:Y:S01]  /*3eb0*/  IMAD.WIDE.U32 R222, R222, -0x326172a9, RZ ;  /* 0xcd9e8d57dede7825 */ /* 0x000fe200078e00ff */
[----:B------:R-:W-:Y:S01]  /*3ec0*/  LOP3.LUT R166, R221, UR13, R166, 0x96, !PT ;  /* 0x0000000ddda67c12 */ /* 0x000fe2000f8e96a6 */
[----:B------:R-:W-:Y:S02]  /*3ed0*/  HMMA.16816.F32 R68, R116, R70, RZ ;  /* 0x000000467444723c */ /* 0x000fe400000018ff */
[----:B------:R-:W-:Y:S01]  /*3ee0*/  FFMA.FTZ R165, R145, c[0x0][0x23c], -R214 ;  /* 0x00008f0091a57a23 */ /* 0x000fe200000108d6 */
[----:B------:R-:W-:Y:S01]  /*3ef0*/  LOP3.LUT R220, R223, UR11, R220, 0x96, !PT ;  /* 0x0000000bdfdc7c12 */ /* 0x000fe2000f8e96dc */
[----:B------:R-:W-:Y:S01]  /*3f00*/  LDSM.16.MT88.4 R144, [R188+0x10800] ;  /* 0x01080000bc90783b */ /* 0x000fe20000004200 */
[----:B------:R-:W-:Y:S03]  /*3f10*/  MUFU.EX2 R168, R168 ;  /* 0x000000a800a87308 */ /* 0x000fe60000000800 */
[----:B--2---:R-:W-:Y:S01]  /*3f20*/  HMMA.16816.F32 R88, R140, R4, R88 ;  /* 0x000000048c58723c */ /* 0x004fe20000001858 */
[----:B------:R-:W-:-:S04]  /*3f30*/  IMAD.WIDE.U32 R220, R220, -0x2daee0ad, RZ ;  /* 0xd2511f53dcdc7825 */ /* 0x000fc800078e00ff */
[----:B------:R-:W-:Y:S03]  /*3f40*/  MUFU.EX2 R165, R165 ;  /* 0x000000a500a57308 */ /* 0x000fe60000000800 */
[----:B------:R-:W-:Y:S01]  /*3f50*/  HMMA.16816.F32 R92, R140, R6, R92 ;  /* 0x000000068c5c723c */ /* 0x000fe2000000185c */
[----:B------:R-:W2:Y:S07]  /*3f60*/  LDSM.16.MT88.4 R4, [R189+0x10800] ;  /* 0x01080000bd04783b */ /* 0x000eae0000004200 */
        /* <DEDUP_REMOVED lines=11> */
[----:B------:R-:W-:Y:S01]  /*4020*/  HMMA.16816.F32 R64, R140, R12, R64 ;  /* 0x0000000c8c40723c */ /* 0x000fe20000001840 */
[----:B------:R-:W-:Y:S01]  /*4030*/  IMAD.WIDE.U32 R224, R224, -0x326172a9, RZ ;  /* 0xcd9e8d57e0e07825 */ /* 0x000fe200078e00ff */
[----:B------:R-:W3:Y:S03]  /*4040*/  MUFU.EX2 R166, R166 ;  /* 0x000000a600a67308 */ /* 0x000ee60000000800 */
[----:B------:R-:W-:-:S03]  /*4050*/  IMAD.WIDE.U32 R18, R18, -0x326172a9, RZ ;  /* 0xcd9e8d5712127825 */ /* 0x000fc600078e00ff */
[----:B------:R-:W-:Y:S01]  /*4060*/  HMMA.16816.F32 R68, R140, R14, R68 ;  /* 0x0000000e8c44723c */ /* 0x000fe20000001844 */
[----:B------:R-:W4:Y:S07]  /*4070*/  LDSM.16.MT88.4 R12, [R192+0x10800] ;  /* 0x01080000c00c783b */ /* 0x000f2e0000004200 */
[----:B------:R-:W-:Y:S01]  /*4080*/  HMMA.16816.F32 R112, R116, R114, RZ ;  /* 0x000000727470723c */ /* 0x000fe200000018ff */
[----:B---3--:R-:W-:-:S07]  /*4090*/  F2FP.PACK_AB R216, R167, R166 ;  /* 0x000000a6a7d8723e */ /* 0x008fce00000000ff */
[----:B-1----:R-:W-:Y:S07]  /*40a0*/  HMMA.16816.F32 R104, R140, R8, R104 ;  /* 0x000000088c68723c */ /* 0x002fee0000001868 */
[----:B------:R-:W-:Y:S01]  /*40b0*/  LOP3.LUT R9, R19, UR19, R224, 0x96, !PT ;  /* 0x0000001313097c12 */ /* 0x000fe2000f8e96e0 */
[----:B------:R-:W-:Y:S03]  /*40c0*/  HMMA.16816.F32 R96, R116, R100, RZ ;  /* 0x000000647460723c */ /* 0x000fe600000018ff */
[----:B------:R-:W-:-:S04]  /*40d0*/  SHF.R.U32.HI R16, RZ, 0x10, R9 ;  /* 0x00000010ff107819 */ /* 0x000fc80000011609 */
[----:B------:R-:W-:Y:S01]  /*40e0*/  LOP3.LUT R16, R16, 0xff, RZ, 0xc0, !PT ;  /* 0x000000ff10107812 */ /* 0x000fe200078ec0ff */
[----:B------:R-:W-:Y:S08]  /*40f0*/  HMMA.16816.F32 R100, R116, R102, RZ ;  /* 0x000000667464723c */ /* 0x000ff000000018ff */
[C---:B------:R-:W-:Y:S07]  /*4100*/  HMMA.16816.F32 R60, R140.reuse, R22, R60 ;  /* 0x000000168c3c723c */ /* 0x040fee000000183c */
[C---:B------:R-:W-:Y:S01]  /*4110*/  LOP3.LUT R22, R9.reuse, 0xff, RZ, 0xc0, !PT ;  /* 0x000000ff09167812 */ /* 0x040fe200078ec0ff */
[C---:B------:R-:W-:Y:S07]  /*4120*/  HMMA.16816.F32 R124, R140.reuse, R10, R124 ;  /* 0x0000000a8c7c723c */ /* 0x040fee000000187c */
[----:B------:R-:W-:Y:S01]  /*4130*/  LOP3.LUT R11, R9, 0xffff, RZ, 0xc0, !PT ;  /* 0x0000ffff090b7812 */ /* 0x000fe200078ec0ff */
[----:B--2---:R-:W-:Y:S01]  /*4140*/  HMMA.16816.F32 R108, R140, R4, R108 ;  /* 0x000000048c6c723c */ /* 0x004fe2000000186c */
[----:B------:R-:W-:-:S02]  /*4150*/  SHF.R.U32.HI R9, RZ, 0x18, R9 ;  /* 0x00000018ff097819 */ /* 0x000fc40000011609 */
[----:B------:R-:W-:Y:S02]  /*4160*/  SHF.R.U32.HI R11, RZ, 0x8, R11 ;  /* 0x00000008ff0b7819 */ /* 0x000fe4000001160b */
[----:B------:R-:W-:Y:S02]  /*4170*/  PRMT R16, R16, 0x5410, R9 ;  /* 0x0000541010107816 */ /* 0x000fe40000000009 */
[----:B------:R-:W-:Y:S01]  /*4180*/  LOP3.LUT R4, R18, 0xffff, RZ, 0xc0, !PT ;  /* 0x0000ffff12047812 */ /* 0x000fe200078ec0ff */
[C---:B------:R-:W-:Y:S01]  /*4190*/  HMMA.16816.F32 R112, R140.reuse, R6, R112 ;  /* 0x000000068c70723c */ /* 0x040fe20000001870 */
[----:B------:R-:W-:Y:S01]  /*41a0*/  SHF.R.U32.HI R5, RZ, 0x10, R18 ;  /* 0x00000010ff057819 */ /* 0x000fe20000011612 */
[--C-:B------:R-:W-:Y:S01]  /*41b0*/  HSET2.LE.AND R17, R16, R163.reuse, PT ;  /* 0x000000a310117233 */ /* 0x100fe20003803000 */
[----:B------:R-:W-:Y:S02]  /*41c0*/  PRMT R22, R22, 0x5410, R11 ;  /* 0x0000541016167816 */ /* 0x000fe4000000000b */
[----:B------:R-:W-:Y:S01]  /*41d0*/  LOP3.LUT R5, R5, 0xff, RZ, 0xc0, !PT ;  /* 0x000000ff05057812 */ /* 0x000fe200078ec0ff */
[----:B------:R-:W1:Y:S01]  /*41e0*/  LDSM.16.MT88.4 R8, [R188+0xd000] ;  /* 0x00d00000bc08783b */ /* 0x000e620000004200 */
[----:B------:R-:W-:Y:S01]  /*41f0*/  SHF.R.U32.HI R7, RZ, 0x8, R4 ;  /* 0x00000008ff077819 */ /* 0x000fe20000011604 */
[C---:B------:R-:W-:Y:S01]  /*4200*/  HMMA.16816.F32 R56, R140.reuse, R20, R56 ;  /* 0x000000148c38723c */ /* 0x040fe20000001838 */
[----:B------:R-:W-:Y:S01]  /*4210*/  F2FP.PACK_AB R4, R173, R212 ;  /* 0x000000d4ad04723e */ /* 0x000fe200000000ff */
[--C-:B------:R-:W-:Y:S01]  /*4220*/  HSET2.LE.AND R22, R22, R163.reuse, PT ;  /* 0x000000a316167233 */ /* 0x100fe20003803000 */
[----:B------:R-:W-:Y:S01]  /*4230*/  F2FP.PACK_AB R19, R165, R164 ;  /* 0x000000a4a513723e */ /* 0x000fe200000000ff */
[----:B------:R-:W-:Y:S01]  /*4240*/  FADD.FTZ R164, R164, R133 ;  /* 0x00000085a4a47221 */ /* 0x000fe20000010000 */
[----:B------:R-:W-:Y:S01]  /*4250*/  LOP3.LUT R17, R17, R4, RZ, 0xc0, !PT ;  /* 0x0000000411117212 */ /* 0x000fe200078ec0ff */
[----:B------:R-:W-:Y:S01]  /*4260*/  FADD.FTZ R212, R212, R149 ;  /* 0x00000095d4d47221 */ /* 0x000fe20000010000 */
[----:B------:R-:W-:Y:S01]  /*4270*/  LOP3.LUT R20, R18, 0xff, RZ, 0xc0, !PT ;  /* 0x000000ff12147812 */ /* 0x000fe200078ec0ff */
[C---:B----4-:R-:W-:Y:S01]  /*4280*/  HMMA.16816.F32 R96, R140.reuse, R12, R96 ;  /* 0x0000000c8c60723c */ /* 0x050fe20000001860 */
[----:B------:R-:W-:Y:S01]  /*4290*/  SHF.R.U32.HI R18, RZ, 0x18, R18 ;  /* 0x00000018ff127819 */ /* 0x000fe20000011612 */
[----:B------:R-:W-:Y:S01]  /*42a0*/  FADD.FTZ R165, R165, R164 ;  /* 0x000000a4a5a57221 */ /* 0x000fe20000010000 */
[----:B------:R-:W-:Y:S01]  /*42b0*/  PRMT R20, R20, 0x5410, R7 ;  /* 0x0000541014147816 */ /* 0x000fe20000000007 */
[----:B------:R-:W-:Y:S01]  /*42c0*/  FADD.FTZ R173, R173, R212 ;  /* 0x000000d4adad7221 */ /* 0x000fe20000010000 */
[----:B------:R-:W-:Y:S01]  /*42d0*/  PRMT R18, R5, 0x5410, R18 ;  /* 0x0000541005127816 */ /* 0x000fe20000000012 */
[----:B------:R-:W-:Y:S01]  /*42e0*/  FADD.FTZ R166, R166, R165 ;  /* 0x000000a5a6a67221 */ /* 0x000fe20000010000 */
[----:B------:R-:W2:Y:S01]  /*42f0*/  LDSM.16.MT88.4 R4, [R189+0xf000] ;  /* 0x00f00000bd04783b */ /* 0x000ea20000004200 */
[----:B------:R-:W-:Y:S01]  /*4300*/  HMMA.16816.F32 R100, R140, R14, R100 ;  /* 0x0000000e8c64723c */ /* 0x000fe20000001864 */
[----:B------:R-:W-:Y:S01]  /*4310*/  LOP3.LUT R16, R22, R19, RZ, 0xc0, !PT ;  /* 0x0000001316107212 */ /* 0x000fe200078ec0ff */
[----:B------:R-:W-:Y:S01]  /*4320*/  HSET2.LE.AND R19, R18, R163, PT ;  /* 0x000000a312137233 */ /* 0x000fe20003803000 */
[----:B------:R-:W3:Y:S01]  /*4330*/  LDSM.16.MT88.4 R12, [R192+0xd000] ;  /* 0x00d00000c00c783b */ /* 0x000ee20000004200 */
[----:B------:R-:W-:-:S04]  /*4340*/  FADD.FTZ R167, R167, R166 ;  /* 0x000000a6a7a77221 */ /* 0x000fc80000010000 */
[C---:B------:R-:W-:Y:S08]  /*4350*/  HMMA.16816.F32 R48, R116.reuse, R52, RZ ;  /* 0x000000347430723c */ /* 0x040ff000000018ff */
[C---:B------:R-:W-:Y:S08]  /*4360*/  HMMA.16816.F32 R52, R116.reuse, R54, RZ ;  /* 0x000000367434723c */ /* 0x040ff000000018ff */
[C---:B------:R-:W-:Y:S08]  /*4370*/  HMMA.16816.F32 R40, R116.reuse, R44, RZ ;  /* 0x0000002c7428723c */ /* 0x040ff000000018ff */
[C---:B------:R-:W-:Y:S08]  /*4380*/  HMMA.16816.F32 R44, R116.reuse, R46, RZ ;  /* 0x0000002e742c723c */ /* 0x040ff000000018ff */
[----:B------:R-:W-:Y:S01]  /*4390*/  HMMA.16816.F32 R116, R116, R34, RZ ;  /* 0x000000227474723c */ /* 0x000fe200000018ff */
[----:B------:R-:W-:Y:S07]  /*43a0*/  LDSM.16.MT88.4 R32, [R189+0xd000] ;  /* 0x00d00000bd20783b */ /* 0x000fee0000004200 */
[C---:B------:R-:W-:Y:S07]  /*43b0*/  HMMA.16816.F32 R120, R140.reuse, R144, R120 ;  /* 0x000000908c78723c */ /* 0x040fee0000001878 */
[----:B------:R-:W-:Y:S01]  /*43c0*/  HSET2.LE.AND R145, R20, R163, PT ;  /* 0x000000a314917233 */ /* 0x000fe20003803000 */
[----:B------:R-:W-:Y:S01]  /*43d0*/  F2FP.PACK_AB R144, R175, R172 ;  /* 0x000000acaf90723e */ /* 0x000fe200000000ff */
[----:B------:R-:W4:Y:S01]  /*43e0*/  LDSM.16.MT88.4 R20, [R188+0xf000] ;  /* 0x00f00000bc14783b */ /* 0x000f220000004200 */
[----:B------:R-:W-:Y:S01]  /*43f0*/  HMMA.16816.F32 R48, R140, R24, R48 ;  /* 0x000000188c30723c */ /* 0x000fe20000001830 */
[----:B------:R-:W-:Y:S01]  /*4400*/  FADD.FTZ R172, R172, R173 ;  /* 0x000000adacac7221 */ /* 0x000fe20000010000 */
[----:B------:R-:W-:Y:S01]  /*4410*/  LOP3.LUT R18, R145, R216, RZ, 0xc0, !PT ;  /* 0x000000d891127212 */ /* 0x000fe200078ec0ff */
[--C-:B------:R-:W-:Y:S01]  /*4420*/  FFMA.FTZ R216, R219, c[0x0][0x23c], -R214.reuse ;  /* 0x00008f00dbd87a23 */ /* 0x100fe200000108d6 */
[----:B------:R-:W-:Y:S01]  /*4430*/  LOP3.LUT R19, R19, R144, RZ, 0xc0, !PT ;  /* 0x0000009013137212 */ /* 0x000fe200078ec0ff */
[----:B------:R-:W-:-:S02]  /*4440*/  FFMA.FTZ R214, R213, c[0x0][0x23c], -R214 ;  /* 0x00008f00d5d67a23 */ /* 0x000fc400000108d6 */
[----:B------:R-:W-:Y:S01]  /*4450*/  FFMA.FTZ R213, R170, c[0x0][0x23c], -R171 ;  /* 0x00008f00aad57a23 */ /* 0x000fe200000108ab */
[----:B------:R-:W-:Y:S01]  /*4460*/  HMMA.16816.F32 R52, R140, R26, R52 ;  /* 0x0000001a8c34723c */ /* 0x000fe20000001834 */
[----:B------:R-:W-:Y:S01]  /*4470*/  LDSM.16.MT88.4 R24, [R190+0xf000] ;  /* 0x00f00000be18783b */ /* 0x000fe20000004200 */
[----:B------:R-:W5:Y:S01]  /*4480*/  MUFU.EX2 R216, R216 ;  /* 0x000000d800d87308 */ /* 0x000f620000000800 */
[----:B------:R-:W-:-:S05]  /*4490*/  FADD.FTZ R175, R175, R172 ;  /* 0x000000acafaf7221 */ /* 0x000fca0000010000 */
[C---:B-1----:R-:W-:Y:S02]  /*44a0*/  HMMA.16816.F32 R56, R16.reuse, R8, R56 ;  /* 0x000000081038723c */ /* 0x042fe40000001838 */
[----:B------:R-:W1:Y:S06]  /*44b0*/  MUFU.EX2 R214, R214 ;  /* 0x000000d600d67308 */ /* 0x000e6c0000000800 */
[C---:B------:R-:W-:Y:S01]  /*44c0*/  HMMA.16816.F32 R60, R16.reuse, R10, R60 ;  /* 0x0000000a103c723c */ /* 0x040fe2000000183c */
[----:B------:R-:W1:Y:S01]  /*44d0*/  LDSM.16.MT88.4 R8, [R190+0x11000] ;  /* 0x01100000be08783b */ /* 0x000e620000004200 */
[----:B------:R-:W1:Y:S06]  /*44e0*/  MUFU.EX2 R213, R213 ;  /* 0x000000d500d57308 */ /* 0x000e6c0000000800 */
[C---:B--2---:R-:W-:Y:S08]  /*44f0*/  HMMA.16816.F32 R80, R16.reuse, R4, R80 ;  /* 0x000000041050723c */ /* 0x044ff00000001850 */
[----:B------:R-:W-:Y:S01]  /*4500*/  HMMA.16816.F32 R84, R16, R6, R84 ;  /* 0x000000061054723c */ /* 0x000fe20000001854 */
[----:B------:R-:W2:Y:S07]  /*4510*/  LDSM.16.MT88.4 R4, [R189+0x11000] ;  /* 0x01100000bd04783b */ /* 0x000eae0000004200 */
[C---:B------:R-:W-:Y:S08]  /*4520*/  HMMA.16816.F32 R40, R140.reuse, R28, R40 ;  /* 0x0000001c8c28723c */ /* 0x040ff00000001828 */
[C---:B------:R-:W-:Y:S01]  /*4530*/  HMMA.16816.F32 R44, R140.reuse, R30, R44 ;  /* 0x0000001e8c2c723c */ /* 0x040fe2000000182c */
[----:B------:R-:W2:Y:S07]  /*4540*/  LDSM.16.MT88.4 R28, [R192+0xf000] ;  /* 0x00f00000c01c783b */ /* 0x000eae0000004200 */
[----:B------:R-:W-:Y:S01]  /*4550*/  HMMA.16816.F32 R116, R140, R146, R116 ;  /* 0x000000928c74723c */ /* 0x000fe20000001874 */
[----:B------:R-:W-:Y:S04]  /*4560*/  LDSM.16.MT88.4 R144, [R188+0x11000] ;  /* 0x01100000bc90783b */ /* 0x000fe80000004200 */
[----:B------:R-:W-:Y:S03]  /*4570*/  LDSM.16.MT88.4 R140, [R190+0xd800] ;  /* 0x00d80000be8c783b */ /* 0x000fe60000004200 */
[C---:B---3--:R-:W-:Y:S08]  /*4580*/  HMMA.16816.F32 R128, R16.reuse, R12, R128 ;  /* 0x0000000c1080723c */ /* 0x048ff00000001880 */
[C---:B------:R-:W-:Y:S01]  /*4590*/  HMMA.16816.F32 R36, R16.reuse, R14, R36 ;  /* 0x0000000e1024723c */ /* 0x040fe20000001824 */
[----:B------:R-:W3:Y:S07]  /*45a0*/  LDSM.16.MT88.4 R12, [R192+0x11000] ;  /* 0x01100000c00c783b */ /* 0x000eee0000004200 */
[C---:B----4-:R-:W-:Y:S07]  /*45b0*/  HMMA.16816.F32 R92, R16.reuse, R22, R92 ;  /* 0x00000016105c723c */ /* 0x050fee000000185c */
[----:B------:R-:W-:Y:S01]  /*45c0*/  LOP3.LUT R22, R225, UR9, R222, 0x96, !PT ;  /* 0x00000009e1167c12 */ /* 0x000fe2000f8e96de */
[----:B-1----:R-:W-:Y:S04]  /*45d0*/  HMMA.16816.F32 R104, R16, R8, R104 ;  /* 0x000000081068723c */ /* 0x002fe80000001868 */
[----:B------:R-:W-:-:S04]  /*45e0*/  IMAD.WIDE.U32 R22, R22, -0x2daee0ad, RZ ;  /* 0xd2511f5316167825 */ /* 0x000fc800078e00ff */
[C---:B------:R-:W-:Y:S01]  /*45f0*/  HMMA.16816.F32 R72, R16.reuse, R24, R72 ;  /* 0x000000181048723c */ /* 0x040fe20000001848 */
[----:B------:R-:W-:Y:S02]  /*4600*/  LOP3.LUT R220, R23, UR18, R220, 0x96, !PT ;  /* 0x0000001217dc7c12 */ /* 0x000fe4000f8e96dc */
[C---:B------:R-:W-:Y:S02]  /*4610*/  LOP3.LUT R8, R22.reuse, 0xffff, RZ, 0xc0, !PT ;  /* 0x0000ffff16087812 */ /* 0x040fe400078ec0ff */
[--C-:B------:R-:W-:Y:S02]  /*4620*/  SHF.R.U32.HI R9, RZ, 0x10, R22.reuse ;  /* 0x00000010ff097819 */ /* 0x100fe40000011616 */
[----:B------:R-:W-:Y:S01]  /*4630*/  LOP3.LUT R24, R22, 0xff, RZ, 0xc0, !PT ;  /* 0x000000ff16187812 */ /* 0x000fe200078ec0ff */
[----:B------:R-:W-:Y:S01]  /*4640*/  HMMA.16816.F32 R124, R16, R10, R124 ;  /* 0x0000000a107c723c */ /* 0x000fe2000000187c */
[----:B------:R-:W-:Y:S02]  /*4650*/  LOP3.LUT R9, R9, 0xff, RZ, 0xc0, !PT ;  /* 0x000000ff09097812 */ /* 0x000fe400078ec0ff */
[----:B------:R-:W-:-:S02]  /*4660*/  SHF.R.U32.HI R22, RZ, 0x18, R22 ;  /* 0x00000018ff167819 */ /* 0x000fc40000011616 */
[C---:B-----5:R-:W-:Y:S01]  /*4670*/  F2FP.PACK_AB R23, R217.reuse, R216 ;  /* 0x000000d8d917723e */ /* 0x060fe200000000ff */
[----:B------:R-:W-:Y:S01]  /*4680*/  FADD.FTZ R216, R216, R167 ;  /* 0x000000a7d8d87221 */ /* 0x000fe20000010000 */
[----:B------:R-:W-:Y:S01]  /*4690*/  SHF.R.U32.HI R10, RZ, 0x10, R220 ;  /* 0x00000010ff0a7819 */ /* 0x000fe200000116dc */
[C---:B--2---:R-:W-:Y:S01]  /*46a0*/  HMMA.16816.F32 R108, R16.reuse, R4, R108 ;  /* 0x00000004106c723c */ /* 0x044fe2000000186c */
[----:B------:R-:W-:Y:S01]  /*46b0*/  SHF.R.U32.HI R11, RZ, 0x8, R8 ;  /* 0x00000008ff0b7819 */ /* 0x000fe20000011608 */
[----:B------:R-:W-:Y:S01]  /*46c0*/  FADD.FTZ R216, R217, R216 ;  /* 0x000000d8d9d87221 */ /* 0x000fe20000010000 */
[----:B------:R-:W-:Y:S02]  /*46d0*/  PRMT R22, R9, 0x5410, R22 ;  /* 0x0000541009167816 */ /* 0x000fe40000000016 */
[----:B------:R-:W-:Y:S02]  /*46e0*/  PRMT R24, R24, 0x5410, R11 ;  /* 0x0000541018187816 */ /* 0x000fe4000000000b */
[----:B------:R-:W-:Y:S01]  /*46f0*/  LOP3.LUT R5, R220, 0xffff, RZ, 0xc0, !PT ;  /* 0x0000ffffdc057812 */ /* 0x000fe200078ec0ff */
[----:B------:R-:W-:Y:S01]  /*4700*/  HMMA.16816.F32 R88, R16, R20, R88 ;  /* 0x000000141058723c */ /* 0x000fe20000001858 */
[----:B------:R-:W-:-:S06]  /*4710*/  SHF.R.U32.HI R4, RZ, 0x18, R220 ;  /* 0x00000018ff047819 */ /* 0x000fcc00000116dc */
[----:B------:R-:W-:Y:S01]  /*4720*/  SHF.R.U32.HI R21, RZ, 0x8, R5 ;  /* 0x00000008ff157819 */ /* 0x000fe20000011605 */
[C---:B------:R-:W-:Y:S01]  /*4730*/  HMMA.16816.F32 R40, R16.reuse, R136, R40 ;  /* 0x000000881028723c */ /* 0x040fe20000001828 */
[----:B------:R-:W-:Y:S02]  /*4740*/  LOP3.LUT R5, R10, 0xff, RZ, 0xc0, !PT ;  /* 0x000000ff0a057812 */ /* 0x000fe400078ec0ff */
[----:B------:R-:W1:Y:S01]  /*4750*/  LDSM.16.MT88.4 R8, [R192+0xf800] ;  /* 0x00f80000c008783b */ /* 0x000e620000004200 */
[----:B------:R-:W-:Y:S02]  /*4760*/  LOP3.LUT R20, R220, 0xff, RZ, 0xc0, !PT ;  /* 0x000000ffdc147812 */ /* 0x000fe400078ec0ff */
[----:B------:R-:W-:Y:S02]  /*4770*/  PRMT R4, R5, 0x5410, R4 ;  /* 0x0000541005047816 */ /* 0x000fe40000000004 */
[----:B------:R-:W-:Y:S01]  /*4780*/  HMMA.16816.F32 R44, R16, R138, R44 ;  /* 0x0000008a102c723c */ /* 0x000fe2000000182c */
[----:B------:R-:W-:Y:S01]  /*4790*/  PRMT R20, R20, 0x5410, R21 ;  /* 0x0000541014147816 */ /* 0x000fe20000000015 */
[----:B------:R-:W-:Y:S01]  /*47a0*/  LDSM.16.MT88.4 R136, [R189+0xd800] ;  /* 0x00d80000bd88783b */ /* 0x000fe20000004200 */
[--C-:B------:R-:W-:Y:S01]  /*47b0*/  HSET2.LE.AND R5, R4, R163.reuse, PT ;  /* 0x000000a304057233 */ /* 0x100fe20003803000 */
[----:B------:R-:W-:Y:S01]  /*47c0*/  F2FP.PACK_AB R21, R214, R215 ;  /* 0x000000d7d615723e */ /* 0x000fe200000000ff */
[----:B------:R-:W-:Y:S01]  /*47d0*/  FADD.FTZ R215, R215, R216 ;  /* 0x000000d8d7d77221 */ /* 0x000fe20000010000 */
[----:B------:R-:W-:-:S02]  /*47e0*/  HSET2.LE.AND R20, R20, R163, PT ;  /* 0x000000a314147233 */ /* 0x000fc40003803000 */
[----:B------:R-:W-:Y:S01]  /*47f0*/  HMMA.16816.F32 R48, R16, R32, R48 ;  /* 0x000000201030723c */ /* 0x000fe20000001830 */
[----:B------:R-:W-:Y:S02]  /*4800*/  FADD.FTZ R215, R214, R215 ;  /* 0x000000d7d6d77221 */ /* 0x000fe40000010000 */
[----:B------:R-:W-:-:S05]  /*4810*/  LOP3.LUT R4, R20, R23, RZ, 0xc0, !PT ;  /* 0x0000001714047212 */ /* 0x000fca00078ec0ff */
[C---:B------:R-:W-:Y:S01]  /*4820*/  HMMA.16816.F32 R52, R16.reuse, R34, R52 ;  /* 0x000000221034723c */ /* 0x040fe20000001834 */
[----:B------:R-:W-:Y:S07]  /*4830*/  LDSM.16.MT88.4 R32, [R188+0xd800] ;  /* 0x00d80000bc20783b */ /* 0x000fee0000004200 */
[C---:B------:R-:W-:Y:S08]  /*4840*/  HMMA.16816.F32 R64, R16.reuse, R28, R64 ;  /* 0x0000001c1040723c */ /* 0x040ff00000001840 */
[C---:B------:R-:W-:Y:S01]  /*4850*/  HMMA.16816.F32 R68, R16.reuse, R30, R68 ;  /* 0x0000001e1044723c */ /* 0x040fe20000001844 */
[----:B------:R-:W-:Y:S07]  /*4860*/  LDSM.16.MT88.4 R28, [R190+0xf800] ;  /* 0x00f80000be1c783b */ /* 0x000fee0000004200 */
[C---:B------:R-:W-:Y:S08]  /*4870*/  HMMA.16816.F32 R76, R16.reuse, R26, R76 ;  /* 0x0000001a104c723c */ /* 0x040ff0000000184c */
[C---:B---3--:R-:W-:Y:S08]  /*4880*/  HMMA.16816.F32 R96, R16.reuse, R12, R96 ;  /* 0x0000000c1060723c */ /* 0x048ff00000001860 */
[C---:B------:R-:W-:Y:S01]  /*4890*/  HMMA.16816.F32 R100, R16.reuse, R14, R100 ;  /* 0x0000000e1064723c */ /* 0x040fe20000001864 */
[----:B------:R-:W2:Y:S07]  /*48a0*/  LDSM.16.MT88.4 R12, [R192+0xd800] ;  /* 0x00d80000c00c783b */ /* 0x000eae0000004200 */
        /* <DEDUP_REMOVED lines=15> */
[----:B------:R-:W-:-:S04]  /*49a0*/  FADD.FTZ R169, R169, R174 ;  /* 0x000000aea9a97221 */ /* 0x000fc80000010000 */
[----:B------:R-:W-:Y:S02]  /*49b0*/  FADD.FTZ R213, R168, R169 ;  /* 0x000000a9a8d57221 */ /* 0x000fe40000010000 */
[C---:B-1----:R-:W-:Y:S08]  /*49c0*/  HMMA.16816.F32 R64, R4.reuse, R8, R64 ;  /* 0x000000080440723c */ /* 0x042ff00000001840 */
[C---:B--2---:R-:W-:Y:S08]  /*49d0*/  HMMA.16816.F32 R128, R4.reuse, R12, R128 ;  /* 0x0000000c0480723c */ /* 0x044ff00000001880 */
        /* <DEDUP_REMOVED lines=26> */
[----:B------:R-:W-:Y:S01]  /*4b80*/  IMAD.WIDE.U32 R218, R148, -0x326172a9, RZ ;  /* 0xcd9e8d5794da7825 */ /* 0x000fe200078e00ff */
[----:B------:R-:W-:Y:S01]  /*4b90*/  MOV R0, R3 ;  /* 0x0000000300007202 */ /* 0x000fe20000000f00 */
[----:B------:R-:W-:Y:S01]  /*4ba0*/  USHF.L.U64.HI UR23, UR4, 0x5, UR5 ;  /* 0x0000000504177899 */ /* 0x000fe20008010205 */
[----:B------:R-:W-:Y:S01]  /*4bb0*/  MOV R133, R132 ;  /* 0x0000008400857202 */ /* 0x000fe20000000f00 */
[----:B------:R-:W-:Y:S01]  /*4bc0*/  IMAD.WIDE.U32 R220, R2, -0x2daee0ad, RZ ;  /* 0xd2511f5302dc7825 */ /* 0x000fe200078e00ff */
[----:B------:R-:W-:Y:S01]  /*4bd0*/  LOP3.LUT R216, R219, R135, RZ, 0x3c, !PT ;  /* 0x00000087dbd87212 */ /* 0x000fe200078e3cff */
[----:B------:R-:W-:Y:S01]  /*4be0*/  USHF.L.U32 UR27, UR4, 0x5, URZ ;  /* 0x00000005041b7899 */ /* 0x000fe2000800063f */
[----:B------:R-:W-:Y:S01]  /*4bf0*/  PRMT R212, R134, 0x7054, R134 ;  /* 0x0000705486d47816 */ /* 0x000fe20000000086 */
[----:B------:R-:W-:-:S02]  /*4c00*/  ULEA.HI.SX32 UR29, UR29, 0xfffffffe, 0x1a ;  /* 0xfffffffe1d1d7891 */ /* 0x000fc4000f8fd23f */
[----:B------:R-:W-:Y:S01]  /*4c10*/  IMAD.WIDE.U32 R216, R216, -0x2daee0ad, RZ ;  /* 0xd2511f53d8d87825 */ /* 0x000fe200078e00ff */
[----:B------:R-:W-:Y:S01]  /*4c20*/  ULDC.64 UR6, c[0x0][0x1a0] ;  /* 0x0000680000067ab9 */ /* 0x000fe20000000a00 */
[----:B------:R-:W-:Y:S05]  /*4c30*/  BRA `(.L_x_619) ;  /* 0x0000027000007947 */ /* 0x000fea0003800000 */
.L_x_621:
        /* <DEDUP_REMOVED lines=11> */
[----:B------:R-:W-:Y:S01]  /*4cf0*/  LEA R134, P2, R132, c[0x0][0x168], 0x1 ;  /* 0x00005a0084867a11 */ /* 0x000fe200078408ff */
[----:B------:R-:W-:Y:S02]  /*4d00*/  USHF.L.U32 UR26, UR4, 0x5, URZ ;  /* 0x00000005041a7899 */ /* 0x000fe4000800063f */
[----:B------:R-:W-:Y:S01]  /*4d10*/  USHF.L.U64.HI UR4, UR4, 0x5, UR5 ;  /* 0x0000000504047899 */ /* 0x000fe20008010205 */
[----:B------:R-:W-:Y:S03]  /*4d20*/  LEA.HI.X R3, R2, R207, R3, 0x6, P1 ;  /* 0x000000cf02037211 */ /* 0x000fe600008f3403 */
[----:B------:R-:W-:Y:S02]  /*4d30*/  IADD3 R2, P1, R134, UR26, RZ ;  /* 0x0000001a86027c10 */ /* 0x000fe4000ff3e0ff */
[----:B------:R-:W-:Y:S02]  /*4d40*/  LEA.HI.X R135, R132, c[0x0][0x16c], R3, 0x1, P2 ;  /* 0x00005b0084877a11 */ /* 0x000fe400010f0c03 */
[----:B------:R-:W-:Y:S02]  /*4d50*/  IADD3 R138, P2, R2, UR26, RZ ;  /* 0x0000001a028a7c10 */ /* 0x000fe4000ff5e0ff */
[----:B------:R-:W-:Y:S01]  /*4d60*/  IADD3.X R3, R135, UR4, RZ, P1, !PT ;  /* 0x0000000487037c10 */ /* 0x000fe20008ffe4ff */
[----:B------:R-:W-:Y:S01]  /*4d70*/  @!PT LDS RZ, [RZ] ;  /* 0x00000000fffff984 */ /* 0x000fe20000000800 */
[----:B------:R-:W-:Y:S01]  /*4d80*/  @!PT LDS RZ, [RZ] ;  /* 0x00000000fffff984 */ /* 0x000fe20000000800 */
[----:B------:R-:W-:Y:S01]  /*4d90*/  @!PT LDS RZ, [RZ] ;  /* 0x00000000fffff984 */ /* 0x000fe20000000800 */
[----:B------:R1:W-:Y:S01]  /*4da0*/  LDGSTS.E.BYPASS.LTC128B.128 [R201+0x6000], [R134.64] ;  /* 0x0600000086c97fae */ /* 0x0003e2000b901d58 */
[----:B------:R-:W-:Y:S02]  /*4db0*/  IADD3 R136, P1, R138, UR26, RZ ;  /* 0x0000001a8a887c10 */ /* 0x000fe4000ff3e0ff */
[----:B------:R-:W-:Y:S01]  /*4dc0*/  IADD3.X R139, R3, UR4, RZ, P2, !PT ;  /* 0x00000004038b7c10 */ /* 0x000fe200097fe4ff */
[----:B------:R1:W-:Y:S03]  /*4dd0*/  LDGSTS.E.BYPASS.LTC128B.128 [R201+0x8000], [R134.64+0x80] ;  /* 0x0800008086c97fae */ /* 0x0003e6000b901d58 */
[----:B------:R-:W-:Y:S01]  /*4de0*/  IADD3.X R137, R139, UR4, RZ, P1, !PT ;  /* 0x000000048b897c10 */ /* 0x000fe20008ffe4ff */
[----:B------:R1:W-:Y:S04]  /*4df0*/  LDGSTS.E.BYPASS.LTC128B.128 [R201+0xa000], [R134.64+0x100] ;  /* 0x0a00010086c97fae */ /* 0x0003e8000b901d58 */
        /* <DEDUP_REMOVED lines=11> */
.L_x_619:
[----:B------:R-:W-:Y:S01]  /*4eb0*/  USHF.R.S32.HI UR4, URZ, 0x1f, UR29 ;  /* 0x0000001f3f047899 */ /* 0x000fe2000801141d */
[----:B------:R-:W-:Y:S04]  /*4ec0*/  DEPBAR.LE SB0, 0x0 ;  /* 0x000080000000791a */ /* 0x000fe80000000000 */
[----:B------:R-:W-:Y:S01]  /*4ed0*/  UIMAD UR4, UR4, UR6, URZ ;  /* 0x00000006040472a4 */ /* 0x000fe2000f8e023f */
[----:B------:R-:W-:Y:S01]  /*4ee0*/  BAR.SYNC.DEFER_BLOCKING 0x0 ;  /* 0x0000000000007b1d */ /* 0x000fe20000010000 */
[----:B------:R-:W-:Y:S02]  /*4ef0*/  UIMAD.WIDE.U32 UR32, UR29, UR6, URZ ;  /* 0x000000061d2072a5 */ /* 0x000fe4000f8e003f */
[----:B------:R-:W-:Y:S04]  /*4f00*/  UIMAD UR4, UR29, UR7, UR4 ;  /* 0x000000071d0472a4 */ /* 0x000fe8000f8e0204 */
[----:B------:R-:W-:Y:S01]  /*4f10*/  UIADD3 UR4, UR33, UR4, URZ ;  /* 0x0000000421047290 */ /* 0x000fe2000fffe03f */
[----:B------:R-:W-:Y:S02]  /*4f20*/  IMAD.U32 R222, RZ, RZ, UR32 ;  /* 0x00000020ffde7e24 */ /* 0x000fe4000f8e00ff */
[----:B------:R-:W-:Y:S03]  /*4f30*/  IMAD.U32 R223, RZ, RZ, UR33 ;  /* 0x00000021ffdf7e24 */ /* 0x000fe6000f8e00ff */
[----:B------:R-:W-:Y:S01]  /*4f40*/  IMAD.U32 R2, RZ, RZ, UR4 ;  /* 0x00000004ff027e24 */ /* 0x000fe2000f8e00ff */
[C---:B------:R-:W-:Y:S04]  /*4f50*/  LEA R3, P0, R222.reuse, R202, 0x6 ;  /* 0x000000cade037211 */ /* 0x040fe800078030ff */
[C---:B------:R-:W-:Y:S02]  /*4f60*/  LEA R134, P1, R3.reuse, c[0x0][0x170], 0x1 ;  /* 0x00005c0003867a11 */ /* 0x040fe400078208ff */
[----:B------:R-:W-:Y:S02]  /*4f70*/  LEA.HI.X R2, R222, R199, R2, 0x6, P0 ;  /* 0x000000c7de027211 */ /* 0x000fe400000f3402 */
        /* <DEDUP_REMOVED lines=12> */
[----:B------:R1:W-:Y:S01]  /*5040*/  LDGSTS.E.BYPASS.LTC128B.128 [R201+0x10000], [R134.64+0x100] ;  /* 0x1000010086c97fae */ /* 0x0003e2000b901d58 */
[----:B------:R-:W-:Y:S03]  /*5050*/  ISETP.LT.AND P0, PT, RZ, UR29, PT ;  /* 0x0000001dff007c0c */ /* 0x000fe6000bf01270 */
        /* <DEDUP_REMOVED lines=169> */
.L_x_620:
[----:B-1----:R-:W-:Y:S01]  /*5af0*/  FMNMX.FTZ R2, R4, R133, !PT ;  /* 0x0000008504027209 */ /* 0x002fe20007810000 */
[----:B------:R-:W-:Y:S01]  /*5b00*/  USHF.L.U32 UR4, UR29, 0x1, URZ ;  /* 0x000000011d047899 */ /* 0x000fe2000800063f */
[----:B------:R-:W-:Y:S01]  /*5b10*/  LOP3.LUT R226, R217, UR16, R220, 0x96, !PT ;  /* 0x00000010d9e27c12 */ /* 0x000fe2000f8e96dc */
[----:B------:R-:W-:Y:S01]  /*5b20*/  LDSM.16.MT88.4 R140, [R192+0xc000] ;  /* 0x00c00000c08c783b */ /* 0x000fe20000004200 */
[----:B------:R-:W-:Y:S01]  /*5b30*/  FMNMX.FTZ R3, R5, R2, !PT ;  /* 0x0000000205037209 */ /* 0x000fe20007810000 */
[----:B------:R-:W-:Y:S02]  /*5b40*/  UIADD3 UR29, UR29, -0x1, URZ ;  /* 0xffffffff1d1d7890 */ /* 0x000fe4000fffe03f */
[----:B------:R-:W-:Y:S01]  /*5b50*/  IMAD.WIDE.U32 R226, R226, -0x326172a9, RZ ;  /* 0xcd9e8d57e2e27825 */ /* 0x000fe200078e00ff */
[----:B------:R-:W-:Y:S03]  /*5b60*/  FMNMX.FTZ R2, R8, R3, !PT ;  /* 0x0000000308027209 */ /* 0x000fe60007810000 */
        /* <DEDUP_REMOVED lines=28> */
[----:B------:R-:W-:Y:S03]  /*5d30*/  FMNMX.FTZ R2, R30, R3, !PT ;  /* 0x000000031e027209 */ /* 0x000fe60007810000 */
[----:B------:R-:W-:Y:S01]  /*5d40*/  SHFL.BFLY PT, R132, R139, 0x2, 0x1f ;  /* 0x0c401f008b847f89 */ /* 0x000fe200000e0000 */
[----:B------:R-:W-:Y:S04]  /*5d50*/  FMNMX.FTZ R3, R31, R2, !PT ;  /* 0x000000021f037209 */ /* 0x000fe80007810000 */
[----:B------:R-:W-:Y:S04]  /*5d60*/  FMNMX.FTZ R2, R34, R3, !PT ;  /* 0x0000000322027209 */ /* 0x000fe80007810000 */
[----:B------:R-:W-:Y:S05]  /*5d70*/  FMNMX.FTZ R135, R35, R2, !PT ;  /* 0x0000000223877209 */ /* 0x000fea0007810000 */
[----:B------:R-:W1:Y:S02]  /*5d80*/  SHFL.BFLY PT, R2, R135, 0x2, 0x1f ;  /* 0x0c401f0087027f89 */ /* 0x000e6400000e0000 */
[----:B-1----:R-:W-:Y:S02]  /*5d90*/  FMNMX.FTZ R134, R135, R2, !PT ;  /* 0x0000000287867209 */ /* 0x002fe40007810000 */
[----:B------:R-:W-:Y:S02]  /*5da0*/  FMNMX.FTZ R137, R139, R132, !PT ;  /* 0x000000848b897209 */ /* 0x000fe40007810000 */
[----:B------:R-:W-:Y:S02]  /*5db0*/  MOV R135, UR31 ;  /* 0x0000001f00877c02 */ /* 0x000fe40008000f00 */
[----:B------:R-:W1:Y:S08]  /*5dc0*/  SHFL.BFLY PT, R3, R134, 0x1, 0x1f ;  /* 0x0c201f0086037f89 */ /* 0x000e7000000e0000 */
[----:B------:R-:W2:Y:S01]  /*5dd0*/  SHFL.BFLY PT, R132, R137, 0x1, 0x1f ;  /* 0x0c201f0089847f89 */ /* 0x000ea200000e0000 */
[----:B-1----:R-:W-:Y:S05]  /*5de0*/  FMNMX.FTZ R3, R134, R3, !PT ;  /* 0x0000000386037209 */ /* 0x002fea0007810000 */
[----:B------:R-:W-:Y:S01]  /*5df0*/  FMUL.FTZ R170, R3, c[0x0][0x23c] ;  /* 0x00008f0003aa7a20 */ /* 0x000fe20000410000 */
[----:B--2---:R-:W-:Y:S04]  /*5e00*/  FMNMX.FTZ R132, R137, R132, !PT ;  /* 0x0000008489847209 */ /* 0x004fe80007810000 */
[C---:B------:R-:W-:Y:S01]  /*5e10*/  FSETP.NEU.FTZ.AND P1, PT, R132.reuse, -INF , PT ;  /* 0xff8000008400780b */ /* 0x040fe20003f3d000 */
[C---:B------:R-:W-:Y:S02]  /*5e20*/  FMUL.FTZ R171, R132.reuse, c[0x0][0x23c] ;  /* 0x00008f0084ab7a20 */ /* 0x040fe40000410000 */
[----:B------:R-:W-:Y:S03]  /*5e30*/  FADD.FTZ R133, -R132, R133 ;  /* 0x0000008584857221 */ /* 0x000fe60000010100 */
[----:B------:R-:W-:Y:S01]  /*5e40*/  FSEL R171, R171, RZ, P1 ;  /* 0x000000ffabab7208 */ /* 0x000fe20000800000 */
[----:B------:R-:W-:Y:S01]  /*5e50*/  FMUL.FTZ R2, R133, c[0x0][0x23c] ;  /* 0x00008f0085027a20 */ /* 0x000fe20000410000 */
[----:B------:R-:W-:Y:S02]  /*5e60*/  FSETP.NEU.FTZ.AND P1, PT, R3, -INF , PT ;  /* 0xff8000000300780b */ /* 0x000fe40003f3d000 */
[----:B------:R-:W-:Y:S01]  /*5e70*/  MOV R133, R132 ;  /* 0x0000008400857202 */ /* 0x000fe20000000f00 */
[----:B------:R-:W-:Y:S01]  /*5e80*/  FFMA.FTZ R136, R8, c[0x0][0x23c], -R171 ;  /* 0x00008f0008887a23 */ /* 0x000fe200000108ab */
[----:B------:R-:W-:Y:S01]  /*5e90*/  LOP3.LUT R8, R221, UR4, R135, 0x96, !PT ;  /* 0x00000004dd087c12 */ /* 0x000fe2000f8e9687 */
[--C-:B------:R-:W-:Y:S01]  /*5ea0*/  FFMA.FTZ R135, R9, c[0x0][0x23c], -R171.reuse ;  /* 0x00008f0009877a23 */ /* 0x100fe200000108ab */
[----:B------:R-:W-:Y:S01]  /*5eb0*/  FSEL R170, R170, RZ, P1 ;  /* 0x000000ffaaaa7208 */ /* 0x000fe20000800000 */
[----:B------:R1:W-:Y:S01]  /*5ec0*/  MUFU.EX2 R134, R136 ;  /* 0x0000008800867308 */ /* 0x0003e20000000800 */
[--C-:B------:R-:W-:Y:S01]  /*5ed0*/  FFMA.FTZ R167, R5, c[0x0][0x23c], -R171.reuse ;  /* 0x00008f0005a77a23 */ /* 0x100fe200000108ab */
        /* <DEDUP_REMOVED lines=11> */
[--C-:B------:R-:W-:Y:S01]  /*5f90*/  FFMA.FTZ R166, R4, c[0x0][0x23c], -R171.reuse ;  /* 0x00008f0004a67a23 */ /* 0x100fe200000108ab */
        /* <DEDUP_REMOVED lines=18> */
[--C-:B------:R-:W-:Y:S01]  /*60c0*/  FFMA.FTZ R172, R16, c[0x0][0x23c], -R171.reuse ;  /* 0x00008f0010ac7a23 */ /* 0x100fe200000108ab */
[----:B------:R-:W1:Y:S01]  /*60d0*/  MUFU.EX2 R167, R167 ;  /* 0x000000a700a77308 */ /* 0x000e620000000800 */
[----:B------:R-:W-:Y:S01]  /*60e0*/  LOP3.LUT R8, R137, UR19, R152, 0x96, !PT ;  /* 0x0000001389087c12 */ /* 0x000fe2000f8e9698 */
[----:B------:R-:W-:Y:S01]  /*60f0*/  IMAD.WIDE.U32 R150, R150, -0x2daee0ad, RZ ;  /* 0xd2511f5396967825 */ /* 0x000fe200078e00ff */
[----:B------:R-:W-:Y:S01]  /*6100*/  SHF.R.U32.HI R139, RZ, 0x10, R136 ;  /* 0x00000010ff8b7819 */ /* 0x000fe20000011688 */
[----:B------:R-:W-:Y:S01]  /*6110*/  LDSM.16.MT88.4 R152, [R192+0xe800] ;  /* 0x00e80000c098783b */ /* 0x000fe20000004200 */
[C---:B------:R-:W-:Y:S01]  /*6120*/  LOP3.LUT R10, R136.reuse, 0xffff, RZ, 0xc0, !PT ;  /* 0x0000ffff880a7812 */ /* 0x040fe200078ec0ff */
[--C-:B------:R-:W-:Y:S01]  /*6130*/  FFMA.FTZ R173, R17, c[0x0][0x23c], -R171.reuse ;  /* 0x00008f0011ad7a23 */ /* 0x100fe200000108ab */
        /* <DEDUP_REMOVED lines=9> */
[--C-:B------:R-:W-:Y:S01]  /*61d0*/  FFMA.FTZ R223, R13, c[0x0][0x23c], -R171.reuse ;  /* 0x00008f000ddf7a23 */ /* 0x100fe200000108ab */
[----:B------:R-:W-:Y:S01]  /*61e0*/  SHF.R.U32.HI R10, RZ, 0x8, R10 ;  /* 0x00000008ff0a7819 */ /* 0x000fe2000001160a */
[----:B------:R-:W-:Y:S01]  /*61f0*/  FFMA.FTZ R222, R14, c[0x0][0x23c], -R170 ;  /* 0x00008f000ede7a23 */ /* 0x000fe200000108aa */
[----:B------:R-:W-:Y:S01]  /*6200*/  SHF.R.U32.HI R136, RZ, 0x8, R136 ;  /* 0x00000008ff887819 */ /* 0x000fe20000011688 */
[----:B------:R-:W3:Y:S01]  /*6210*/  MUFU.EX2 R169, R169 ;  /* 0x000000a900a97308 */ /* 0x000ee20000000800 */
[----:B------:R-:W-:Y:S01]  /*6220*/  LOP3.LUT R5, R8, 0xff, RZ, 0xc0, !PT ;  /* 0x000000ff08057812 */ /* 0x000fe200078ec0ff */
[----:B------:R-:W-:Y:S01]  /*6230*/  FFMA.FTZ R225, R15, c[0x0][0x23c], -R170 ;  /* 0x00008f000fe17a23 */ /* 0x000fe200000108aa */
[----:B------:R-:W-:Y:S01]  /*6240*/  SHF.R.U32.HI R8, RZ, 0x18, R8 ;  /* 0x00000018ff087819 */ /* 0x000fe20000011608 */
[--C-:B------:R-:W-:Y:S01]  /*6250*/  FFMA.FTZ R224, R20, c[0x0][0x23c], -R171.reuse ;  /* 0x00008f0014e07a23 */ /* 0x100fe200000108ab */
        /* <DEDUP_REMOVED lines=203> */
[----:B------:R-:W-:Y:S01]  /*6f10*/  FADD.FTZ R134, R134, R167 ;  /* 0x000000a786867221 */ /* 0x000fe20000010000 */
[----:B------:R-:W-:Y:S01]  /*6f20*/  MOV R0, R3 ;  /* 0x0000000300007202 */ /* 0x000fe20000000f00 */
[C---:B---3--:R-:W-:Y:S05]  /*6f30*/  HMMA.16816.F32 R8, R120.reuse, R140, R8 ;  /* 0x0000008c7808723c */ /* 0x048fea0000001808 */
[----:B------:R-:W-:Y:S03]  /*6f40*/  IMAD.WIDE.U32 R6, R5, -0x326172a9, RZ ;  /* 0xcd9e8d5705067825 */ /* 0x000fe600078e00ff */
[C---:B------:R-:W-:Y:S01]  /*6f50*/  HMMA.16816.F32 R36, R120.reuse, R142, R36 ;  /* 0x0000008e7824723c */ /* 0x040fe20000001824 */
[----:B------:R-:W-:Y:S03]  /*6f60*/  LDSM.16.MT88.4 R140, [R189+0xd000] ;  /* 0x00d00000bd8c783b */ /* 0x000fe60000004200 */
[----:B------:R-:W-:Y:S01]  /*6f70*/  LOP3.LUT R5, R7, UR17, R218, 0x96, !PT ;  /* 0x0000001107057c12 */ /* 0x000fe2000f8e96da */
[----:B------:R-:W-:Y:S01]  /*6f80*/  FADD.FTZ R164, R164, R169 ;  /* 0x000000a9a4a47221 */ /* 0x000fe20000010000 */
[----:B------:R-:W-:Y:S01]  /*6f90*/  LOP3.LUT R6, R227, UR15, R6, 0x96, !PT ;  /* 0x0000000fe3067c12 */ /* 0x000fe2000f8e9606 */
[----:B------:R-:W-:Y:S01]  /*6fa0*/  FADD.FTZ R135, R135, R134 ;  /* 0x0000008687877221 */ /* 0x000fe20000010000 */
[C---:B-1----:R-:W-:Y:S04]  /*6fb0*/  HMMA.16816.F32 R40, R120.reuse, R128, R40 ;  /* 0x000000807828723c */ /* 0x042fe80000001828 */
[----:B------:R-:W-:Y:S04]  /*6fc0*/  IMAD.WIDE.U32 R6, R6, -0x2daee0ad, RZ ;  /* 0xd2511f5306067825 */ /* 0x000fe800078e00ff */
        /* <DEDUP_REMOVED lines=16> */
[----:B------:R-:W-:Y:S03]  /*70d0*/  IMAD.WIDE.U32 R226, R226, -0x2daee0ad, RZ ;  /* 0xd2511f53e2e27825 */ /* 0x000fe600078e00ff */
[C---:B------:R-:W-:Y:S04]  /*70e0*/  HMMA.16816.F32 R64, R120.reuse, R152, R64 ;  /* 0x000000987840723c */ /* 0x040fe80000001840 */
[----:B------:R-:W-:Y:S01]  /*70f0*/  IMAD.WIDE.U32 R230, R230, -0x2daee0ad, RZ ;  /* 0xd2511f53e6e67825 */ /* 0x000fe200078e00ff */
[----:B------:R-:W-:Y:S03]  /*7100*/  LOP3.LUT R6, R227, UR10, R6, 0x96, !PT ;  /* 0x0000000ae3067c12 */ /* 0x000fe6000f8e9606 */
[C---:B------:R-:W-:Y:S01]  /*7110*/  HMMA.16816.F32 R68, R120.reuse, R154, R68 ;  /* 0x0000009a7844723c */ /* 0x040fe20000001844 */
[----:B------:R-:W-:Y:S03]  /*7120*/  LDSM.16.MT88.4 R152, [R189+0xf000] ;  /* 0x00f00000bd98783b */ /* 0x000fe60000004200 */
[----:B------:R-:W-:Y:S01]  /*7130*/  LOP3.LUT R5, R231, UR8, R226, 0x96, !PT ;  /* 0x00000008e7057c12 */ /* 0x000fe2000f8e96e2 */
[----:B------:R-:W-:Y:S03]  /*7140*/  IMAD.WIDE.U32 R6, R6, -0x326172a9, RZ ;  /* 0xcd9e8d5706067825 */ /* 0x000fe600078e00ff */
[C---:B------:R-:W-:Y:S04]  /*7150*/  HMMA.16816.F32 R72, R120.reuse, R156, R72 ;  /* 0x0000009c7848723c */ /* 0x040fe80000001848 */
[----:B------:R-:W-:Y:S02]  /*7160*/  FFMA.FTZ R227, R21, c[0x0][0x23c], -R171 ;  /* 0x00008f0015e37a23 */ /* 0x000fe400000108ab */
[----:B------:R-:W-:Y:S02]  /*7170*/  FFMA.FTZ R226, R22, c[0x0][0x23c], -R170 ;  /* 0x00008f0016e27a23 */ /* 0x000fe400000108aa */
[C---:B------:R-:W-:Y:S02]  /*7180*/  HMMA.16816.F32 R76, R120.reuse, R158, R76 ;  /* 0x0000009e784c723c */ /* 0x040fe4000000184c */
[----:B------:R-:W-:Y:S02]  /*7190*/  MUFU.EX2 R227, R227 ;  /* 0x000000e300e37308 */ /* 0x000fe40000000800 */
[----:B------:R-:W-:Y:S02]  /*71a0*/  FADD.FTZ R222, R222, R165 ;  /* 0x000000a5dede7221 */ /* 0x000fe40000010000 */
[----:B------:R-:W-:Y:S02]  /*71b0*/  FADD.FTZ R223, R223, R214 ;  /* 0x000000d6dfdf7221 */ /* 0x000fe40000010000 */
[C---:B------:R-:W-:Y:S04]  /*71c0*/  HMMA.16816.F32 R80, R120.reuse, R160, R80 ;  /* 0x000000a07850723c */ /* 0x040fe80000001850 */
[----:B------:R-:W-:Y:S01]  /*71d0*/  MUFU.EX2 R226, R226 ;  /* 0x000000e200e27308 */ /* 0x000fe20000000800 */
[----:B------:R-:W-:Y:S02]  /*71e0*/  FADD.FTZ R225, R225, R222 ;  /* 0x000000dee1e17221 */ /* 0x000fe40000010000 */
[--C-:B------:R-:W-:Y:S01]  /*71f0*/  FFMA.FTZ R160, R24, c[0x0][0x23c], -R171.reuse ;  /* 0x00008f0018a07a23 */ /* 0x100fe200000108ab */
[C---:B------:R-:W-:Y:S04]  /*7200*/  HMMA.16816.F32 R84, R120.reuse, R162, R84 ;  /* 0x000000a27854723c */ /* 0x040fe80000001854 */
[----:B------:R-:W-:Y:S02]  /*7210*/  FFMA.FTZ R161, R25, c[0x0][0x23c], -R171 ;  /* 0x00008f0019a17a23 */ /* 0x000fe400000108ab */
[----:B------:R-:W-:Y:S01]  /*7220*/  MUFU.EX2 R160, R160 ;  /* 0x000000a000a07308 */ /* 0x000fe20000000800 */
[--C-:B------:R-:W-:Y:S01]  /*7230*/  FFMA.FTZ R162, R26, c[0x0][0x23c], -R170.reuse ;  /* 0x00008f001aa27a23 */ /* 0x100fe200000108aa */
[C---:B--2---:R-:W-:Y:S04]  /*7240*/  HMMA.16816.F32 R88, R120.reuse, R124, R88 ;  /* 0x0000007c7858723c */ /* 0x044fe80000001858 */
[----:B------:R-:W-:Y:S02]  /*7250*/  FFMA.FTZ R163, R27, c[0x0][0x23c], -R170 ;  /* 0x00008f001ba37a23 */ /* 0x000fe400000108aa */
[----:B------:R-:W-:Y:S01]  /*7260*/  LDSM.16.MT88.4 R24, [R188+0x10800] ;  /* 0x01080000bc18783b */ /* 0x000fe20000004200 */
[----:B------:R-:W-:Y:S01]  /*7270*/  FADD.FTZ R172, R172, R223 ;  /* 0x000000dfacac7221 */ /* 0x000fe20000010000 */
[C---:B------:R-:W-:Y:S01]  /*7280*/  HMMA.16816.F32 R92, R120.reuse, R126, R92 ;  /* 0x0000007e785c723c */ /* 0x040fe2000000185c */
[----:B------:R-:W2:Y:S03]  /*7290*/  MUFU.EX2 R161, R161 ;  /* 0x000000a100a17308 */ /* 0x000ea60000000800 */
[----:B------:R-:W-:Y:S02]  /*72a0*/  FADD.FTZ R174, R174, R225 ;  /* 0x000000e1aeae7221 */ /* 0x000fe40000010000 */
[----:B------:R-:W3:Y:S01]  /*72b0*/  LDSM.16.MT88.4 R124, [R189+0x10800] ;  /* 0x01080000bd7c783b */ /* 0x000ee20000004200 */
[----:B------:R-:W-:Y:S01]  /*72c0*/  FADD.FTZ R173, R173, R172 ;  /* 0x000000acadad7221 */ /* 0x000fe20000010000 */
[C---:B-1----:R-:W-:Y:S03]  /*72d0*/  HMMA.16816.F32 R96, R120.reuse, R128, R96 ;  /* 0x000000807860723c */ /* 0x042fe60000001860 */
[----:B------:R-:W-:Y:S01]  /*72e0*/  MUFU.EX2 R162, R162 ;  /* 0x000000a200a27308 */ /* 0x000fe20000000800 */
[----:B------:R-:W-:Y:S03]  /*72f0*/  FADD.FTZ R175, R175, R174 ;  /* 0x000000aeafaf7221 */ /* 0x000fe60000010000 */
[----:B------:R-:W-:Y:S01]  /*7300*/  IMAD.WIDE.U32 R128, R5, -0x326172a9, RZ ;  /* 0xcd9e8d5705807825 */ /* 0x000fe200078e00ff */
[C---:B------:R-:W-:Y:S04]  /*7310*/  HMMA.16816.F32 R100, R120.reuse, R130, R100 ;  /* 0x000000827864723c */ /* 0x040fe80000001864 */
[----:B------:R-:W-:Y:S01]  /*7320*/  LOP3.LUT R5, R129, UR19, R6, 0x96, !PT ;  /* 0x0000001381057c12 */ /* 0x000fe2000f8e9606 */
[----:B------:R-:W1:Y:S01]  /*7330*/  MUFU.EX2 R163, R163 ;  /* 0x000000a300a37308 */ /* 0x000e620000000800 */
[C---:B------:R-:W-:Y:S02]  /*7340*/  LOP3.LUT R20, R128.reuse, 0xffff, RZ, 0xc0, !PT ;  /* 0x0000ffff80147812 */ /* 0x040fe400078ec0ff */
[C---:B------:R-:W-:Y:S04]  /*7350*/  HMMA.16816.F32 R104, R120.reuse, R136, R104 ;  /* 0x000000887868723c */ /* 0x040fe80000001868 */
[--C-:B------:R-:W-:Y:S02]  /*7360*/  SHF.R.U32.HI R21, RZ, 0x10, R128.reuse ;  /* 0x00000010ff157819 */ /* 0x100fe40000011680 */
[----:B------:R-:W-:Y:S02]  /*7370*/  LOP3.LUT R149, R128, 0xff, RZ, 0xc0, !PT ;  /* 0x000000ff80957812 */ /* 0x000fe400078ec0ff */
[C---:B------:R-:W-:Y:S01]  /*7380*/  HMMA.16816.F32 R16, R120.reuse, R138, R16 ;  /* 0x0000008a7810723c */ /* 0x040fe20000001810 */
[----:B------:R-:W-:Y:S03]  /*7390*/  LDSM.16.MT88.4 R136, [R190+0xd000] ;  /* 0x00d00000be88783b */ /* 0x000fe60000004200 */
[----:B------:R-:W-:Y:S02]  /*73a0*/  SHF.R.U32.HI R6, RZ, 0x18, R128 ;  /* 0x00000018ff067819 */ /* 0x000fe40000011680 */
[----:B------:R-:W-:Y:S02]  /*73b0*/  SHF.R.U32.HI R22, RZ, 0x8, R20 ;  /* 0x00000008ff167819 */ /* 0x000fe40000011614 */
[--C-:B------:R-:W-:Y:S01]  /*73c0*/  SHF.R.U32.HI R157, RZ, 0x10, R5.reuse ;  /* 0x00000010ff9d7819 */ /* 0x100fe20000011605 */
[----:B------:R-:W4:Y:S03]  /*73d0*/  LDSM.16.MT88.4 R128, [R192+0xd000] ;  /* 0x00d00000c080783b */ /* 0x000f260000004200 */
[----:B------:R-:W-:Y:S01]  /*73e0*/  PRMT R149, R149, 0x5410, R22 ;  /* 0x0000541095957816 */ /* 0x000fe20000000016 */
[C---:B---3--:R-:W-:Y:S03]  /*73f0*/  HMMA.16816.F32 R108, R120.reuse, R124, R108 ;  /* 0x0000007c786c723c */ /* 0x048fe6000000186c */
[----:B------:R-:W-:Y:S01]  /*7400*/  LOP3.LUT R23, R21, 0xff, RZ, 0xc0, !PT ;  /* 0x000000ff15177812 */ /* 0x000fe200078ec0ff */
[--C-:B------:R-:W-:Y:S01]  /*7410*/  HSET2.LE.AND R22, R149, R212.reuse, PT ;  /* 0x000000d495167233 */ /* 0x100fe20003803000 */
[----:B------:R-:W-:Y:S01]  /*7420*/  LOP3.LUT R157, R157, 0xff, RZ, 0xc0, !PT ;  /* 0x000000ff9d9d7812 */ /* 0x000fe200078ec0ff */
[----:B------:R-:W-:Y:S01]  /*7430*/  LDSM.16.MT88.4 R148, [R190+0xf000] ;  /* 0x00f00000be94783b */ /* 0x000fe20000004200 */
[C---:B------:R-:W-:Y:S01]  /*7440*/  LOP3.LUT R124, R5.reuse, 0xffff, RZ, 0xc0, !PT ;  /* 0x0000ffff057c7812 */ /* 0x040fe200078ec0ff */
[C---:B------:R-:W-:Y:S04]  /*7450*/  HMMA.16816.F32 R112, R120.reuse, R126, R112 ;  /* 0x0000007e7870723c */ /* 0x040fe80000001870 */
[----:B------:R-:W-:Y:S02]  /*7460*/  SHF.R.U32.HI R20, RZ, 0x8, R124 ;  /* 0x00000008ff147819 */ /* 0x000fe4000001167c */
[----:B------:R-:W-:Y:S01]  /*7470*/  LOP3.LUT R21, R5, 0xff, RZ, 0xc0, !PT ;  /* 0x000000ff05157812 */ /* 0x000fe200078ec0ff */
[----:B------:R-:W3:Y:S01]  /*7480*/  LDSM.16.MT88.4 R124, [R188+0xd000] ;  /* 0x00d00000bc7c783b */ /* 0x000ee20000004200 */
[C---:B------:R-:W-:Y:S04]  /*7490*/  HMMA.16816.F32 R12, R120.reuse, R24, R12 ;  /* 0x00000018780c723c */ /* 0x040fe8000000180c */
[----:B------:R-:W-:Y:S02]  /*74a0*/  PRMT R23, R23, 0x5410, R6 ;  /* 0x0000541017177816 */ /* 0x000fe40000000006 */
[----:B------:R-:W-:Y:S02]  /*74b0*/  SHF.R.U32.HI R6, RZ, 0x18, R5 ;  /* 0x00000018ff067819 */ /* 0x000fe40000011605 */
[----:B------:R-:W-:Y:S01]  /*74c0*/  HMMA.16816.F32 R116, R120, R26, R116 ;  /* 0x0000001a7874723c */ /* 0x000fe20000001874 */
[----:B------:R-:W-:Y:S03]  /*74d0*/  LDSM.16.MT88.4 R24, [R192+0x11000] ;  /* 0x01100000c018783b */ /* 0x000fe60000004200 */
[----:B------:R-:W-:Y:S01]  /*74e0*/  PRMT R157, R157, 0x5410, R6 ;  /* 0x000054109d9d7816 */ /* 0x000fe20000000006 */
[--C-:B------:R-:W-:Y:S01]  /*74f0*/  HSET2.LE.AND R23, R23, R212.reuse, PT ;  /* 0x000000d417177233 */ /* 0x100fe20003803000 */
[----:B------:R-:W-:Y:S02]  /*7500*/  PRMT R21, R21, 0x5410, R20 ;  /* 0x0000541015157816 */ /* 0x000fe40000000014 */
[----:B--2---:R-:W-:Y:S01]  /*7510*/  F2FP.PACK_AB R5, R161, R160 ;  /* 0x000000a0a105723e */ /* 0x004fe200000000ff */
[----:B------:R-:W-:Y:S03]  /*7520*/  LDSM.16.MT88.4 R120, [R190+0x11000] ;  /* 0x01100000be78783b */ /* 0x000fe60000004200 */
[----:B-1----:R-:W-:Y:S01]  /*7530*/  F2FP.PACK_AB R6, R163, R162 ;  /* 0x000000a2a306723e */ /* 0x002fe200000000ff */
[--C-:B------:R-:W-:Y:S01]  /*7540*/  HSET2.LE.AND R20, R21, R212.reuse, PT ;  /* 0x000000d415147233 */ /* 0x100fe20003803000 */
[----:B------:R-:W-:Y:S01]  /*7550*/  LOP3.LUT R22, R22, R5, RZ, 0xc0, !PT ;  /* 0x0000000516167212 */ /* 0x000fe200078ec0ff */
[--C-:B------:R-:W-:Y:S01]  /*7560*/  HSET2.LE.AND R21, R157, R212.reuse, PT ;  /* 0x000000d49d157233 */ /* 0x100fe20003803000 */
[----:B------:R-:W-:Y:S01]  /*7570*/  LOP3.LUT R23, R23, R6, RZ, 0xc0, !PT ;  /* 0x0000000617177212 */ /* 0x000fe200078ec0ff */
[----:B------:R-:W1:Y:S01]  /*7580*/  LDSM.16.MT88.4 R156, [R188+0xf000] ;  /* 0x00f00000bc9c783b */ /* 0x000e620000004200 */
[----:B------:R-:W-:Y:S01]  /*7590*/  F2FP.PACK_AB R5, R227, R224 ;  /* 0x000000e0e305723e */ /* 0x000fe200000000ff */
[----:B------:R-:W-:Y:S01]  /*75a0*/  FADD.FTZ R224, R224, R173 ;  /* 0x000000ade0e07221 */ /* 0x000fe20000010000 */
[----:B------:R-:W-:Y:S01]  /*75b0*/  F2FP.PACK_AB R6, R229, R226 ;  /* 0x000000e2e506723e */ /* 0x000fe200000000ff */
[----:B------:R-:W-:Y:S01]  /*75c0*/  FADD.FTZ R226, R226, R175 ;  /* 0x000000afe2e27221 */ /* 0x000fe20000010000 */
[----:B------:R-:W-:Y:S01]  /*75d0*/  LOP3.LUT R20, R20, R5, RZ, 0xc0, !PT ;  /* 0x0000000514147212 */ /* 0x000fe200078ec0ff */
[----:B------:R-:W-:Y:S01]  /*75e0*/  FADD.FTZ R227, R227, R224 ;  /* 0x000000e0e3e37221 */ /* 0x000fe20000010000 */
[----:B------:R-:W-:Y:S01]  /*75f0*/  LOP3.LUT R21, R21, R6, RZ, 0xc0, !PT ;  /* 0x0000000615157212 */ /* 0x000fe200078ec0ff */
[----:B------:R-:W-:Y:S01]  /*7600*/  FADD.FTZ R229, R229, R226 ;  /* 0x000000e2e5e57221 */ /* 0x000fe20000010000 */
[----:B------:R-:W-:Y:S01]  /*7610*/  LOP3.LUT R6, R7, UR9, R232, 0x96, !PT ;  /* 0x0000000907067c12 */ /* 0x000fe2000f8e96e8 */
[----:B------:R-:W-:Y:S02]  /*7620*/  FADD.FTZ R160, R160, R227 ;  /* 0x000000e3a0a07221 */ /* 0x000fe40000010000 */
[----:B------:R-:W-:Y:S02]  /*7630*/  FADD.FTZ R162, R162, R229 ;  /* 0x000000e5a2a27221 */ /* 0x000fe40000010000 */
[C---:B----4-:R-:W-:Y:S05]  /*7640*/  HMMA.16816.F32 R8, R20.reuse, R128, R8 ;  /* 0x000000801408723c */ /* 0x050fea0000001808 */
[----:B------:R-:W-:Y:S02]  /*7650*/  FADD.FTZ R161, R161, R160 ;  /* 0x000000a0a1a17221 */ /* 0x000fe40000010000 */
[----:B------:R-:W-:Y:S01]  /*7660*/  FADD.FTZ R163, R163, R162 ;  /* 0x000000a2a3a37221 */ /* 0x000fe20000010000 */
[C---:B------:R-:W-:Y:S08]  /*7670*/  HMMA.16816.F32 R36, R20.reuse, R130, R36 ;  /* 0x000000821424723c */ /* 0x040ff00000001824 */
        /* <DEDUP_REMOVED lines=18> */
[C---:B-1----:R-:W-:Y:S07]  /*77a0*/  HMMA.16816.F32 R88, R20.reuse, R156, R88 ;  /* 0x0000009c1458723c */ /* 0x042fee0000001858 */
[--C-:B------:R-:W-:Y:S01]  /*77b0*/  FFMA.FTZ R157, R29, c[0x0][0x23c], -R171.reuse ;  /* 0x00008f001d9d7a23 */ /* 0x100fe200000108ab */
[C---:B------:R-:W-:Y:S04]  /*77c0*/  HMMA.16816.F32 R92, R20.reuse, R158, R92 ;  /* 0x0000009e145c723c */ /* 0x040fe8000000185c */
[----:B------:R-:W-:Y:S01]  /*77d0*/  FFMA.FTZ R156, R30, c[0x0][0x23c], -R170 ;  /* 0x00008f001e9c7a23 */ /* 0x000fe200000108aa */
[----:B------:R-:W-:Y:S01]  /*77e0*/  MUFU.EX2 R157, R157 ;  /* 0x0000009d009d7308 */ /* 0x000fe20000000800 */
[----:B------:R-:W-:Y:S02]  /*77f0*/  IMAD.WIDE.U32 R28, R6, -0x2daee0ad, RZ ;  /* 0xd2511f53061c7825 */ /* 0x000fe400078e00ff */
[C---:B------:R-:W-:Y:S04]  /*7800*/  HMMA.16816.F32 R96, R20.reuse, R24, R96 ;  /* 0x000000181460723c */ /* 0x040fe80000001860 */
[--C-:B------:R-:W-:Y:S01]  /*7810*/  FFMA.FTZ R158, R32, c[0x0][0x23c], -R171.reuse ;  /* 0x00008f00209e7a23 */ /* 0x100fe200000108ab */
[----:B------:R-:W-:Y:S01]  /*7820*/  LOP3.LUT R231, R29, UR18, R230, 0x96, !PT ;  /* 0x000000121de77c12 */ /* 0x000fe2000f8e96e6 */
[----:B------:R-:W-:Y:S01]  /*7830*/  FFMA.FTZ R171, R33, c[0x0][0x23c], -R171 ;  /* 0x00008f0021ab7a23 */ /* 0x000fe200000108ab */
[----:B------:R-:W-:Y:S01]  /*7840*/  LOP3.LUT R5, R28, 0xffff, RZ, 0xc0, !PT ;  /* 0x0000ffff1c057812 */ /* 0x000fe200078ec0ff */
[C---:B------:R-:W-:Y:S01]  /*7850*/  HMMA.16816.F32 R100, R20.reuse, R26, R100 ;  /* 0x0000001a1464723c */ /* 0x040fe20000001864 */
[----:B------:R-:W1:Y:S01]  /*7860*/  LDSM.16.MT88.4 R24, [R188+0x11000] ;  /* 0x01100000bc18783b */ /* 0x000e620000004200 */
[----:B------:R-:W-:Y:S02]  /*7870*/  MUFU.EX2 R156, R156 ;  /* 0x0000009c009c7308 */ /* 0x000fe40000000800 */
[--C-:B------:R-:W-:Y:S01]  /*7880*/  FFMA.FTZ R230, R34, c[0x0][0x23c], -R170.reuse ;  /* 0x00008f0022e67a23 */ /* 0x100fe200000108aa */
[----:B------:R-:W-:Y:S01]  /*7890*/  SHF.R.U32.HI R30, RZ, 0x8, R5 ;  /* 0x00000008ff1e7819 */ /* 0x000fe20000011605 */
[--C-:B------:R-:W-:Y:S01]  /*78a0*/  FFMA.FTZ R159, R31, c[0x0][0x23c], -R170.reuse ;  /* 0x00008f001f9f7a23 */ /* 0x100fe200000108aa */
[----:B------:R-:W-:Y:S01]  /*78b0*/  LOP3.LUT R5, R231, 0xff, RZ, 0xc0, !PT ;  /* 0x000000ffe7057812 */ /* 0x000fe200078ec0ff */
[C---:B------:R-:W-:Y:S04]  /*78c0*/  HMMA.16816.F32 R104, R20.reuse, R120, R104 ;  /* 0x000000781468723c */ /* 0x040fe80000001868 */
        /* <DEDUP_REMOVED lines=8> */
[C---:B--2---:R-:W-:Y:S03]  /*7950*/  HMMA.16816.F32 R108, R20.reuse, R124, R108 ;  /* 0x0000007c146c723c */ /* 0x044fe6000000186c */
[----:B------:R-:W-:Y:S01]  /*7960*/  MUFU.EX2 R158, R158 ;  /* 0x0000009e009e7308 */ /* 0x000fe20000000800 */
[----:B------:R-:W-:Y:S02]  /*7970*/  LOP3.LUT R28, R6, 0xff, RZ, 0xc0, !PT ;  /* 0x000000ff061c7812 */ /* 0x000fe400078ec0ff */
[--C-:B------:R-:W-:Y:S02]  /*7980*/  SHF.R.U32.HI R6, RZ, 0x10, R231.reuse ;  /* 0x00000010ff067819 */ /* 0x100fe400000116e7 */
[C---:B------:R-:W-:Y:S01]  /*7990*/  HMMA.16816.F32 R112, R20.reuse, R126, R112 ;  /* 0x0000007e1470723c */ /* 0x040fe20000001870 */
[----:B------:R-:W-:Y:S03]  /*79a0*/  LDSM.16.MT88.4 R124, [R188+0xd800] ;  /* 0x00d80000bc7c783b */ /* 0x000fe60000004200 */
[----:B------:R-:W-:Y:S01]  /*79b0*/  SHF.R.U32.HI R29, RZ, 0x18, R231 ;  /* 0x00000018ff1d7819 */ /* 0x000fe200000116e7 */
[----:B------:R-:W2:Y:S01]  /*79c0*/  MUFU.EX2 R171, R171 ;  /* 0x000000ab00ab7308 */ /* 0x000ea20000000800 */
[----:B------:R-:W-:Y:S02]  /*79d0*/  SHF.R.U32.HI R120, RZ, 0x8, R120 ;  /* 0x00000008ff787819 */ /* 0x000fe40000011678 */
[----:B------:R-:W-:Y:S01]  /*79e0*/  LOP3.LUT R6, R6, 0xff, RZ, 0xc0, !PT ;  /* 0x000000ff06067812 */ /* 0x000fe200078ec0ff */
[C---:B-1----:R-:W-:Y:S03]  /*79f0*/  HMMA.16816.F32 R12, R20.reuse, R24, R12 ;  /* 0x00000018140c723c */ /* 0x042fe6000000180c */
[----:B------:R-:W-:Y:S02]  /*7a00*/  PRMT R5, R5, 0x5410, R120 ;  /* 0x0000541005057816 */ /* 0x000fe40000000078 */
[----:B------:R-:W1:Y:S01]  /*7a10*/  LDSM.16.MT88.4 R120, [R190+0xd800] ;  /* 0x00d80000be78783b */ /* 0x000e620000004200 */
        /* <DEDUP_REMOVED lines=15> */
[----:B--2---:R-:W-:Y:S01]  /*7b10*/  F2FP.PACK_AB R5, R171, R158 ;  /* 0x0000009eab05723e */ /* 0x004fe200000000ff */
[----:B------:R-:W-:Y:S01]  /*7b20*/  LDSM.16.MT88.4 R24, [R189+0x11800] ;  /* 0x01180000bd18783b */ /* 0x000fe20000004200 */
[----:B------:R-:W-:Y:S01]  /*7b30*/  LOP3.LUT R28, R28, R7, RZ, 0xc0, !PT ;  /* 0x000000071c1c7212 */ /* 0x000fe200078ec0ff */
[----:B------:R-:W-:Y:S01]  /*7b40*/  FADD.FTZ R156, R156, R163 ;  /* 0x000000a39c9c7221 */ /* 0x000fe20000010000 */
[----:B------:R-:W-:Y:S01]  /*7b50*/  LOP3.LUT R30, R30, R5, RZ, 0xc0, !PT ;  /* 0x000000051e1e7212 */ /* 0x000fe200078ec0ff */
[----:B------:R-:W-:Y:S02]  /*7b60*/  FADD.FTZ R157, R157, R228 ;  /* 0x000000e49d9d7221 */ /* 0x000fe40000010000 */
[----:B------:R-:W-:Y:S02]  /*7b70*/  FADD.FTZ R159, R159, R156 ;  /* 0x0000009c9f9f7221 */ /* 0x000fe40000010000 */
[----:B------:R-:W-:Y:S04]  /*7b80*/  FADD.FTZ R158, R158, R157 ;  /* 0x0000009d9e9e7221 */ /* 0x000fe80000010000 */
[----:B------:R-:W-:Y:S01]  /*7b90*/  FADD.FTZ R215, R171, R158 ;  /* 0x0000009eabd77221 */ /* 0x000fe20000010000 */
[----:B-----5:R-:W-:Y:S01]  /*7ba0*/  F2FP.PACK_AB R6, R231, R230 ;  /* 0x000000e6e706723e */ /* 0x020fe200000000ff */
[----:B------:R-:W-:Y:S03]  /*7bb0*/  FADD.FTZ R230, R230, R159 ;  /* 0x0000009fe6e67221 */ /* 0x000fe60000010000 */
[----:B------:R-:W-:Y:S01]  /*7bc0*/  LOP3.LUT R31, R31, R6, RZ, 0xc0, !PT ;  /* 0x000000061f1f7212 */ /* 0x000fe200078ec0ff */
[----:B------:R-:W-:Y:S06]  /*7bd0*/  FADD.FTZ R213, R231, R230 ;  /* 0x000000e6e7d57221 */ /* 0x000fec0000010000 */
[C---:B---3--:R-:W-:Y:S01]  /*7be0*/  HMMA.16816.F32 R128, R28.reuse, R32, R8 ;  /* 0x000000201c80723c */ /* 0x048fe20000001808 */
[----:B------:R-:W2:Y:S07]  /*7bf0*/  LDSM.16.MT88.4 R8, [R190+0x11800] ;  /* 0x01180000be08783b */ /* 0x000eae0000004200 */
        /* <DEDUP_REMOVED lines=17> */
[----:B------:R-:W1:Y:S07]  /*7d10*/  LDSM.16.MT88.4 R20, [R188+0x11800] ;  /* 0x01180000bc14783b */ /* 0x000e6e0000004200 */
[C---:B--2---:R-:W-:Y:S08]  /*7d20*/  HMMA.16816.F32 R104, R28.reuse, R8, R104 ;  /* 0x000000081c68723c */ /* 0x044ff00000001868 */
[C---:B------:R-:W-:Y:S08]  /*7d30*/  HMMA.16816.F32 R124, R28.reuse, R10, R16 ;  /* 0x0000000a1c7c723c */ /* 0x040ff00000001810 */
[C---:B------:R-:W-:Y:S08]  /*7d40*/  HMMA.16816.F32 R108, R28.reuse, R24, R108 ;  /* 0x000000181c6c723c */ /* 0x040ff0000000186c */
[C---:B------:R-:W-:Y:S08]  /*7d50*/  HMMA.16816.F32 R112, R28.reuse, R26, R112 ;  /* 0x0000001a1c70723c */ /* 0x040ff00000001870 */
[C---:B-1----:R-:W-:Y:S08]  /*7d60*/  HMMA.16816.F32 R120, R28.reuse, R20, R12 ;  /* 0x000000141c78723c */ /* 0x042ff0000000180c */
[----:B------:R-:W-:Y:S01]  /*7d70*/  HMMA.16816.F32 R116, R28, R22, R116 ;  /* 0x000000161c74723c */ /* 0x000fe20000001874 */
[----:B------:R-:W-:-:S07]  /*7d80*/  @P0 BRA `(.L_x_619) ;  /* 0xffffd12000000947 */ /* 0x000fce000383ffff */
.L_x_618:
        /* <DEDUP_REMOVED lines=25> */
[CC--:B------:R-:W-:Y:S01]  /*7f20*/  LEA.HI R8, R0.reuse, R5.reuse, RZ, 0x2 ;  /* 0x0000000500087211 */ /* 0x0c0fe200078f10ff */
[----:B------:R-:W-:Y:S01]  /*7f30*/  UISETP.NE.AND UP2, UPT, UR4, URZ, UPT ;  /* 0x0000003f0400728c */ /* 0x000fe2000bf45270 */
[----:B------:R-:W-:Y:S01]  /*7f40*/  LEA.HI R0, R0, R5, RZ, 0x5 ;  /* 0x0000000500007211 */ /* 0x000fe200078f28ff */
[----:B------:R-:W-:Y:S01]  /*7f50*/  UISETP.EQ.AND UP3, UPT, UR4, URZ, UP3 ;  /* 0x0000003f0400728c */ /* 0x000fe20009f62270 */
[----:B------:R-:W-:Y:S01]  /*7f60*/  SHF.R.S32.HI R6, RZ, 0x1f, R8 ;  /* 0x0000001fff067819 */ /* 0x000fe20000011408 */
[----:B------:R-:W-:-:S02]  /*7f70*/  @!UP0 UIMAD UR11, UR6, UR5, UR11 ;  /* 0x00000005060b82a4 */ /* 0x000fc4000f8e020b */
[----:B------:R-:W-:Y:S02]  /*7f80*/  ULDC UR4, c[0x0][0x1c0] ;  /* 0x0000700000047ab9 */ /* 0x000fe40000000800 */
[----:B------:R-:W-:Y:S02]  /*7f90*/  ULDC UR5, c[0x0][0x234] ;  /* 0x00008d0000057ab9 */ /* 0x000fe40000000800 */
[----:B------:R-:W-:Y:S02]  /*7fa0*/  @!UP0 UIADD3 UR7, UR19, UR11, URZ ;  /* 0x0000000b13078290 */ /* 0x000fe4000fffe03f */
[----:B------:R-:W-:Y:S01]  /*7fb0*/  @!UP2 UISETP.NE.AND UP1, UPT, UR9, URZ, UPT ;  /* 0x0000003f0900a28c */ /* 0x000fe2000bf25270 */
[----:B------:R-:W3:Y:S01]  /*7fc0*/  S2UR UR9, SR_CTAID.X ;  /* 0x00000000000979c3 */ /* 0x000ee20000002500 */
[----:B------:R-:W-:Y:S02]  /*7fd0*/  @UP2 ULDC UR14, c[0x0][0x210] ;  /* 0x00008400000e2ab9 */ /* 0x000fe40000000800 */
        /* <DEDUP_REMOVED lines=14> */
[----:B------:R-:W-:Y:S01]  /*80c0*/  IADD3 R8, -R8, R5, RZ ;  /* 0x0000000508087210 */ /* 0x000fe20007ffe1ff */
[----:B------:R-:W-:Y:S01]  /*80d0*/  UIMAD UR4, UR6, UR13, URZ ;  /* 0x0000000d060472a4 */ /* 0x000fe2000f8e023f */
[----:B------:R-:W-:Y:S01]  /*80e0*/  IADD3 R6, R7, -R6, RZ ;  /* 0x8000000607067210 */ /* 0x000fe20007ffe0ff */
[----:B------:R-:W-:Y:S01]  /*80f0*/  @!UP2 UMOV UR15, 0x1 ;  /* 0x00000001000fa882 */ /* 0x000fe20000000000 */
[----:B------:R-:W-:Y:S01]  /*8100*/  SHF.R.S32.HI R7, RZ, 0x5, R0 ;  /* 0x00000005ff077819 */ /* 0x000fe20000011400 */
[----:B------:R-:W1:Y:S01]  /*8110*/  @P3 MUFU.RCP R10, R2 ;  /* 0x00000002000a3308 */ /* 0x000e620000001000 */
[----:B------:R-:W-:Y:S01]  /*8120*/  R2P PR, R6, 0x6 ;  /* 0x0000000606007804 */ /* 0x000fe20000000000 */
[----:B------:R-:W-:Y:S01]  /*8130*/  @UP3 USEL UR16, UR16, UR21, !UP0 ;  /* 0x0000001510103287 */ /* 0x000fe2000c000000 */
[----:B------:R-:W-:Y:S01]  /*8140*/  LEA R8, R7, R8, 0x9 ;  /* 0x0000000807087211 */ /* 0x000fe200078e48ff */
[----:B---3--:R-:W-:Y:S01]  /*8150*/  UIMAD UR5, UR9, UR15, URZ ;  /* 0x0000000f090572a4 */ /* 0x008fe2000f8e023f */
[----:B------:R-:W-:Y:S01]  /*8160*/  LOP3.LUT R0, R0, 0xffffffe0, RZ, 0xc0, !PT ;  /* 0xffffffe000007812 */ /* 0x000fe200078ec0ff */
[----:B------:R-:W-:-:S02]  /*8170*/  USEL UR4, UR4, URZ, !UP3 ;  /* 0x0000003f04047287 */ /* 0x000fc4000d800000 */
[----:B------:R-:W2:Y:S01]  /*8180*/  @P4 MUFU.RCP R9, R4 ;  /* 0x0000000400094308 */ /* 0x000ea20000001000 */
[----:B------:R-:W-:Y:S01]  /*8190*/  IADD3 R0, -R0, R5, RZ ;  /* 0x0000000500007210 */ /* 0x000fe20007ffe1ff */
[----:B------:R-:W-:Y:S02]  /*81a0*/  USHF.L.U32 UR5, UR5, 0x6, URZ ;  /* 0x0000000605057899 */ /* 0x000fe4000800063f */
[----:B-----5:R-:W-:Y:S01]  /*81b0*/  UIMAD UR14, UR10, UR14, UR4 ;  /* 0x0000000e0a0e72a4 */ /* 0x020fe2000f8e0204 */
[----:B------:R-:W-:Y:S01]  /*81c0*/  SHF.R.S32.HI R5, RZ, 0x1f, R0 ;  /* 0x0000001fff057819 */ /* 0x000fe20000011400 */
[----:B------:R-:W-:Y:S01]  /*81d0*/  @!UP3 UMOV UR26, URZ ;  /* 0x0000003f001abc82 */ /* 0x000fe20008000000 */
[----:B-1----:R-:W-:Y:S01]  /*81e0*/  FMUL.FTZ R10, R10, c[0x0][0x2dc] ;  /* 0x0000b7000a0a7a20 */ /* 0x002fe20000410000 */
[----:B------:R-:W-:Y:S01]  /*81f0*/  @P4 MUFU.LG2 R4, R4 ;  /* 0x0000000400044308 */ /* 0x000fe20000000c00 */
[----:B------:R-:W-:Y:S02]  /*8200*/  @UP3 UMOV UR26, UR16 ;  /* 0x00000010001a3c82 */ /* 0x000fe40008000000 */
[C---:B------:R-:W-:Y:S01]  /*8210*/  FMUL.FTZ R130, R10.reuse, R130 ;  /* 0x000000820a827220 */ /* 0x040fe20000410000 */
[----:B------:R-:W-:Y:S01]  /*8220*/  @!UP3 UMOV UR27, URZ ;  /* 0x0000003f001bbc82 */ /* 0x000fe20008000000 */
[C---:B------:R-:W-:Y:S01]  /*8230*/  FMUL.FTZ R131, R10.reuse, R131 ;  /* 0x000000830a837220 */ /* 0x040fe20000410000 */
[----:B------:R-:W-:Y:S01]  /*8240*/  USHF.R.S32.HI UR4, URZ, 0x1f, UR5 ;  /* 0x0000001f3f047899 */ /* 0x000fe20008011405 */
[C---:B------:R-:W-:Y:S01]  /*8250*/  FMUL.FTZ R38, R10.reuse, R38 ;  /* 0x000000260a267220 */ /* 0x040fe20000410000 */
[----:B------:R-:W1:Y:S01]  /*8260*/  @P3 MUFU.LG2 R2, R2 ;  /* 0x0000000200023308 */ /* 0x000e620000000c00 */
[C---:B------:R-:W-:Y:S01]  /*8270*/  FMUL.FTZ R39, R10.reuse, R39 ;  /* 0x000000270a277220 */ /* 0x040fe20000410000 */
[----:B------:R-:W-:Y:S01]  /*8280*/  F2FP.PACK_AB R130, R131, R130 ;  /* 0x000000828382723e */ /* 0x000fe200000000ff */
[C---:B------:R-:W-:Y:S01]  /*8290*/  FMUL.FTZ R42, R10.reuse, R42 ;  /* 0x0000002a0a2a7220 */ /* 0x040fe20000410000 */
[----:B------:R-:W-:Y:S01]  /*82a0*/  @UP3 USHF.R.S32.HI UR27, URZ, 0x1f, UR16 ;  /* 0x0000001f3f1b3899 */ /* 0x000fe20008011410 */
        /* <DEDUP_REMOVED lines=68> */
[C---:B------:R-:W-:Y:S01]  /*86f0*/  SHF.L.U32 R10, R6.reuse, 0x6, RZ ;  /* 0x00000006060a7819 */ /* 0x040fe200000006ff */
[----:B--2---:R-:W-:Y:S01]  /*8700*/  FMUL.FTZ R9, R9, c[0x0][0x2dc] ;  /* 0x0000b70009097a20 */ /* 0x004fe20000410000 */
[----:B------:R-:W-:Y:S01]  /*8710*/  LOP3.LUT R6, R6, 0x1, RZ, 0xc0, !PT ;  /* 0x0000000106067812 */ /* 0x000fe200078ec0ff */
[----:B-1----:R-:W-:Y:S01]  /*8720*/  @P3 FMUL.FTZ R2, R2, 0.69314718246459960938 ;  /* 0x3f31721802023820 */ /* 0x002fe20000410000 */
[----:B------:R-:W-:Y:S01]  /*8730*/  LOP3.LUT R10, R10, 0x1c0, RZ, 0xc0, !PT ;  /* 0x000001c00a0a7812 */ /* 0x000fe200078ec0ff */
[C---:B------:R-:W-:Y:S01]  /*8740*/  FMUL.FTZ R128, R9.reuse, R128 ;  /* 0x0000008009807220 */ /* 0x040fe20000410000 */
[----:B------:R-:W-:Y:S01]  /*8750*/  ISETP.NE.U32.AND P0, PT, R6, 0x1, PT ;  /* 0x000000010600780c */ /* 0x000fe20003f05070 */
[C---:B------:R-:W-:Y:S01]  /*8760*/  FMUL.FTZ R129, R9.reuse, R129 ;  /* 0x0000008109817220 */ /* 0x040fe20000410000 */
[----:B------:R-:W-:Y:S01]  /*8770*/  LEA.HI R11, R10, R10, RZ, 0x1d ;  /* 0x0000000a0a0b7211 */ /* 0x000fe200078fe8ff */
[C---:B------:R-:W-:Y:S01]  /*8780*/  FMUL.FTZ R36, R9.reuse, R36 ;  /* 0x0000002409247220 */ /* 0x040fe20000410000 */
[----:B------:R-:W-:Y:S01]  /*8790*/  MOV R6, 0x20 ;  /* 0x0000002000067802 */ /* 0x000fe20000000f00 */
[C---:B------:R-:W-:Y:S01]  /*87a0*/  FMUL.FTZ R37, R9.reuse, R37 ;  /* 0x0000002509257220 */ /* 0x040fe20000410000 */
[----:B------:R-:W-:Y:S01]  /*87b0*/  LEA R8, R8, R11, 0x1 ;  /* 0x0000000b08087211 */ /* 0x000fe200078e08ff */
[C---:B------:R-:W-:Y:S01]  /*87c0*/  FMUL.FTZ R40, R9.reuse, R40 ;  /* 0x0000002809287220 */ /* 0x040fe20000410000 */
[----:B------:R-:W-:Y:S01]  /*87d0*/  SEL R6, R6, 0xffffffe0, !P1 ;  /* 0xffffffe006067807 */ /* 0x000fe20004800000 */
        /* <DEDUP_REMOVED lines=23> */
[----:B------:R1:W-:Y:S01]  /*8950*/  STS [R11], R128 ;  /* 0x000000800b007388 */ /* 0x0003e20000000800 */
[----:B------:R-:W-:Y:S01]  /*8960*/  FMUL.FTZ R65, R9, R65 ;  /* 0x0000004109417220 */ /* 0x000fe20000410000 */
[----:B------:R-:W-:Y:S01]  /*8970*/  F2FP.PACK_AB R56, R57, R56 ;  /* 0x000000383938723e */ /* 0x000fe200000000ff */
[C---:B------:R-:W-:Y:S01]  /*8980*/  FMUL.FTZ R68, R9.reuse, R68 ;  /* 0x0000004409447220 */ /* 0x040fe20000410000 */
[----:B------:R1:W-:Y:S01]  /*8990*/  STS [R11+0x400], R130 ;  /* 0x000400820b007388 */ /* 0x0003e20000000800 */
[----:B------:R-:W-:Y:S01]  /*89a0*/  FMUL.FTZ R69, R9, R69 ;  /* 0x0000004509457220 */ /* 0x000fe20000410000 */
[----:B------:R-:W-:Y:S01]  /*89b0*/  IADD3 R21, R13, R8, RZ ;  /* 0x000000080d157210 */ /* 0x000fe20007ffe0ff */
        /* <DEDUP_REMOVED lines=46> */
[----:B------:R-:W-:-:S03]  /*8ca0*/  @P4 FMUL.FTZ R57, R4, 0.69314718246459960938 ;  /* 0x3f31721804394820 */ /* 0x000fc60000410000 */
[----:B------:R-:W-:Y:S02]  /*8cb0*/  F2FP.PACK_AB R116, R9, R116 ;  /* 0x000000740974723e */ /* 0x000fe400000000ff */
[C---:B------:R-:W-:Y:S02]  /*8cc0*/  IADD3 R9, R11.reuse, -0x10, RZ ;  /* 0xfffffff00b097810 */ /* 0x040fe40007ffe0ff */
[----:B------:R-:W-:Y:S02]  /*8cd0*/  @P0 IADD3 R9, R11, 0x10, RZ ;  /* 0x000000100b090810 */ /* 0x000fe40007ffe0ff */
[----:B------:R-:W-:Y:S02]  /*8ce0*/  LOP3.LUT P0, RZ, R0, 0x3, RZ, 0xc0, !PT ;  /* 0x0000000300ff7812 */ /* 0x000fe4000780c0ff */
[-C--:B------:R-:W-:Y:S01]  /*8cf0*/  IADD3 R15, R6, R9.reuse, RZ ;  /* 0x00000009060f7210 */ /* 0x080fe20007ffe0ff */
[----:B------:R1:W-:Y:S01]  /*8d00*/  STS [R9], R36 ;  /* 0x0000002409007388 */ /* 0x0003e20000000800 */
[----:B------:R-:W-:-:S02]  /*8d10*/  IADD3 R19, R8, R9, RZ ;  /* 0x0000000908137210 */ /* 0x000fc40007ffe0ff */
[----:B------:R-:W-:Y:S01]  /*8d20*/  IADD3 R23, R15, R8, RZ ;  /* 0x000000080f177210 */ /* 0x000fe20007ffe0ff */
[----:B------:R1:W-:Y:S01]  /*8d30*/  STS [R9+0x400], R38 ;  /* 0x0004002609007388 */ /* 0x0003e20000000800 */
[----:B------:R-:W-:Y:S02]  /*8d40*/  SHF.R.S32.HI R6, RZ, 0x1f, R7 ;  /* 0x0000001fff067819 */ /* 0x000fe40000011407 */
[----:B------:R-:W-:Y:S01]  /*8d50*/  LEA.HI R0, R5, R0, RZ, 0x2 ;  /* 0x0000000005007211 */ /* 0x000fe200078f10ff */
[----:B------:R1:W-:Y:S01]  /*8d60*/  STS [R13], R40 ;  /* 0x000000280d007388 */ /* 0x0003e20000000800 */
[----:B------:R-:W-:Y:S02]  /*8d70*/  LEA.HI R6, R6, R7, RZ, 0x2 ;  /* 0x0000000706067211 */ /* 0x000fe400078f10ff */
[----:B------:R-:W-:Y:S01]  /*8d80*/  SHF.R.S32.HI R0, RZ, 0x2, R0 ;  /* 0x00000002ff007819 */ /* 0x000fe20000011400 */
[----:B------:R1:W-:Y:S01]  /*8d90*/  STS [R13+0x400], R42 ;  /* 0x0004002a0d007388 */ /* 0x0003e20000000800 */
[----:B------:R-:W-:-:S02]  /*8da0*/  LOP3.LUT R6, R6, 0xffffffc, RZ, 0xc0, !PT ;  /* 0x0ffffffc06067812 */ /* 0x000fc400078ec0ff */
[----:B------:R-:W-:Y:S01]  /*8db0*/  MOV R5, 0x7f800000 ;  /* 0x7f80000000057802 */ /* 0x000fe20000000f00 */
[----:B------:R1:W-:Y:S01]  /*8dc0*/  STS [R15], R44 ;  /* 0x0000002c0f007388 */ /* 0x0003e20000000800 */
[----:B------:R-:W-:Y:S01]  /*8dd0*/  IADD3 R7, R7, -R6, RZ ;  /* 0x8000000607077210 */ /* 0x000fe20007ffe0ff */
[----:B------:R-:W-:Y:S01]  /*8de0*/  @P4 FFMA.FTZ R5, R132, c[0x0][0x238], R57 ;  /* 0x00008e0084054a23 */ /* 0x000fe20000010039 */
[----:B------:R-:W-:Y:S01]  /*8df0*/  MOV R6, 0x7f800000 ;  /* 0x7f80000000067802 */ /* 0x000fe20000000f00 */
[----:B------:R1:W-:Y:S01]  /*8e00*/  STS [R15+0x400], R46 ;  /* 0x0004002e0f007388 */ /* 0x0003e20000000800 */
[----:B------:R-:W-:Y:S01]  /*8e10*/  @P3 FFMA.FTZ R6, R3, c[0x0][0x238], R2 ;  /* 0x00008e0003063a23 */ /* 0x000fe20000010002 */
[----:B------:R-:W-:Y:S02]  /*8e20*/  LEA R0, R7, R0, 0x4 ;  /* 0x0000000007007211 */ /* 0x000fe400078e20ff */
[----:B------:R1:W-:Y:S04]  /*8e30*/  STS [R17], R48 ;  /* 0x0000003011007388 */ /* 0x0003e80000000800 */
[----:B------:R1:W-:Y:S04]  /*8e40*/  STS [R17+0x400], R50 ;  /* 0x0004003211007388 */ /* 0x0003e80000000800 */
[----:B------:R1:W-:Y:S04]  /*8e50*/  STS [R19], R52 ;  /* 0x0000003413007388 */ /* 0x0003e80000000800 */
[----:B------:R1:W-:Y:S04]  /*8e60*/  STS [R19+0x400], R54 ;  /* 0x0004003613007388 */ /* 0x0003e80000000800 */
[----:B------:R1:W-:Y:S04]  /*8e70*/  STS [R21], R56 ;  /* 0x0000003815007388 */ /* 0x0003e80000000800 */
[----:B------:R1:W-:Y:S04]  /*8e80*/  STS [R21+0x400], R58 ;  /* 0x0004003a15007388 */ /* 0x0003e80000000800 */
[----:B------:R1:W-:Y:S04]  /*8e90*/  STS [R23], R60 ;  /* 0x0000003c17007388 */ /* 0x0003e80000000800 */
        /* <DEDUP_REMOVED lines=34> */
[----:B------:R1:W2:Y:S04]  /*90c0*/  LDS.128 R48, [R201] ;  /* 0x00000000c9307984 */ /* 0x0002a80000000c00 */
        /* <DEDUP_REMOVED lines=12> */
[----:B--23--:R-:W-:Y:S01]  /*9190*/  UIMAD UR6, UR9, -0x40, UR22 ;  /* 0xffffffc0090678a4 */ /* 0x00cfe2000f8e0216 */
        /* <DEDUP_REMOVED lines=9> */
[----:B-1----:R-:W-:Y:S02]  /*9230*/  @!P3 LEA R58, P1, R3, c[0x0][0x200], 0x2 ;  /* 0x00008000033aba11 */ /* 0x002fe400078210ff */
[----:B------:R-:W-:-:S02]  /*9240*/  @!P2 LEA R56, P0, R7, c[0x0][0x200], 0x2 ;  /* 0x000080000738aa11 */ /* 0x000fc400078010ff */
[----:B------:R-:W-:Y:S02]  /*9250*/  @!P3 LEA.HI.X R59, R3, c[0x0][0x204], R0, 0x2, P1 ;  /* 0x00008100033bba11 */ /* 0x000fe400008f1400 */
[----:B------:R-:W-:-:S03]  /*9260*/  @!P2 LEA.HI.X R57, R7, c[0x0][0x204], R2, 0x2, P0 ;  /* 0x000081000739aa11 */ /* 0x000fc600000f1402 */
[----:B------:R1:W-:Y:S04]  /*9270*/  @!P3 STG.E [R58.64], R5 ;  /* 0x000000053a00b986 */ /* 0x0003e8000c101918 */
[----:B------:R1:W-:Y:S02]  /*9280*/  @!P2 STG.E [R56.64], R6 ;  /* 0x000000063800a986 */ /* 0x0003e4000c101918 */
.L_x_623:
[----:B--23--:R-:W-:Y:S05]  /*9290*/  BSYNC B0 ;  /* 0x0000000000007941 */ /* 0x00cfea0003800000 */
.L_x_622:
[----:B------:R-:W2:Y:S01]  /*92a0*/  S2R R3, SR_TID.X ;  /* 0x0000000000037919 */ /* 0x000ea20000002100 */
[----:B------:R-:W-:Y:S01]  /*92b0*/  IADD3 R4, P0, R208, UR12, RZ ;  /* 0x0000000cd0047c10 */ /* 0x000fe2000ff1e0ff */
[----:B------:R-:W-:Y:S01]  /*92c0*/  USHF.R.S32.HI UR6, URZ, 0x1f, UR10 ;  /* 0x0000001f3f067899 */ /* 0x000fe2000801140a */
[----:B------:R-:W-:Y:S01]  /*92d0*/  BSSY B0, `(.L_x_624) ;  /* 0x0000017000007945 */ /* 0x000fe20003800000 */
[----:B------:R-:W3:Y:S01]  /*92e0*/  S2R R0, SR_CTAID.Z ;  /* 0x0000000000007919 */ /* 0x000ee20000002700 */
[----:B-1----:R-:W-:Y:S01]  /*92f0*/  IADD3.X R5, R209, UR7, RZ, P0, !PT ;  /* 0x00000007d1057c10 */ /* 0x002fe200087fe4ff */
[----:B------:R-:W-:-:S02]  /*9300*/  ULDC.64 UR4, c[0x0][0x1f0] ;  /* 0x00007c0000047ab9 */ /* 0x000fc40000000a00 */
[----:B------:R-:W-:-:S04]  /*9310*/  UIMAD UR4, UR6, UR4, URZ ;  /* 0x00000004060472a4 */ /* 0x000fc8000f8e023f */
[----:B------:R-:W-:Y:S01]  /*9320*/  UIMAD UR4, UR10, UR5, UR4 ;  /* 0x000000050a0472a4 */ /* 0x000fe2000f8e0204 */
[----:B--2---:R-:W-:-:S04]  /*9330*/  SHF.R.S32.HI R2, RZ, 0x1f, R3 ;  /* 0x0000001fff027819 */ /* 0x004fc80000011403 */
[----:B------:R-:W-:Y:S01]  /*9340*/  LEA.HI R2, R2, R3, RZ, 0x3 ;  /* 0x0000000302027211 */ /* 0x000fe200078f18ff */
[----:B---3--:R-:W-:-:S03]  /*9350*/  IMAD.WIDE.U32 R4, R0, c[0x0][0x1f0], R4 ;  /* 0x00007c0000047a25 */ /* 0x008fc600078e0004 */
        /* <DEDUP_REMOVED lines=12> */
[----:B------:R1:W-:Y:S04]  /*9420*/  STG.E.128 [R58.64+0x80], R32 ;  /* 0x000080203a007986 */ /* 0x0003e8000c101d18 */
[----:B------:R1:W-:Y:S02]  /*9430*/  STG.E.128 [R58.64+0x100], R16 ;  /* 0x000100103a007986 */ /* 0x0003e4000c101d18 */
.L_x_625:
[----:B------:R-:W-:Y:S05]  /*9440*/  BSYNC B0 ;  /* 0x0000000000007941 */ /* 0x000fea0003800000 */
.L_x_624:
[----:B------:R-:W-:Y:S01]  /*9450*/  IADD3 R0, R2, 0x10, RZ ;  /* 0x0000001002007810 */ /* 0x000fe20007ffe0ff */
[----:B------:R-:W-:Y:S03]  /*9460*/  BSSY B0, `(.L_x_626) ;  /* 0x0000010000007945 */ /* 0x000fe60003800000 */
[----:B------:R-:W-:-:S13]  /*9470*/  ISETP.GE.AND P0, PT, R0, UR20, PT ;  /* 0x0000001400007c0c */ /* 0x000fda000bf06270 */
        /* <DEDUP_REMOVED lines=14> */
.L_x_627:
[----:B------:R-:W-:Y:S05]  /*9560*/  BSYNC B0 ;  /* 0x0000000000007941 */ /* 0x000fea0003800000 */
.L_x_626:
        /* <DEDUP_REMOVED lines=14> */
[----:B----4-:R1:W-:Y:S04]  /*9650*/  STG.E.128 [R2.64], R40 ;  /* 0x0000002802007986 */ /* 0x0103e8000c101d18 */
[----:B------:R1:W-:Y:S04]  /*9660*/  STG.E.128 [R2.64+0x80], R24 ;  /* 0x0000801802007986 */ /* 0x0003e8000c101d18 */
[----:B------:R1:W-:Y:S02]  /*9670*/  STG.E.128 [R2.64+0x100], R8 ;  /* 0x0001000802007986 */ /* 0x0003e4000c101d18 */
.L_x_629:
[----:B------:R-:W-:Y:S05]  /*9680*/  BSYNC B0 ;  /* 0x0000000000007941 */ /* 0x000fea0003800000 */
.L_x_628:
[----:B------:R-:W-:-:S13]  /*9690*/  ISETP.GE.AND P0, PT, R200, UR20, PT ;  /* 0x00000014c8007c0c */ /* 0x000fda000bf06270 */
[----:B------:R-:W-:Y:S05]  /*96a0*/  @P0 EXIT ;  /* 0x000000000000094d */ /* 0x000fea0003800000 */
[----:B------:R-:W-:Y:S02]  /*96b0*/  IADD3 R0, P0, R210, 0x30, RZ ;  /* 0x00000030d2007810 */ /* 0x000fe40007f1e0ff */
[----:B------:R-:W-:Y:S02]  /*96c0*/  MOV R5, R7 ;  /* 0x0000000700057202 */ /* 0x000fe40000000f00 */
[----:B------:R-:W-:-:S03]  /*96d0*/  IADD3.X R210, RZ, R211, RZ, P0, !PT ;  /* 0x000000d3ffd27210 */ /* 0x000fc600007fe4ff */
[----:B------:R-:W-:-:S04]  /*96e0*/  IMAD.WIDE.U32 R4, R0, c[0x0][0x1e8], R4 ;  /* 0x00007a0000047a25 */ /* 0x000fc800078e0004 */
[----:B-1----:R-:W-:Y:S01]  /*96f0*/  IMAD R3, R210, c[0x0][0x1e8], RZ ;  /* 0x00007a00d2037a24 */ /* 0x002fe200078e02ff */
        /* <DEDUP_REMOVED lines=8> */
.L_x_614:
[----:B------:R-:W-:Y:S01]  /*9780*/  UISETP.NE.AND UP4, UPT, UR21, -0x1, UPT ;  /* 0xffffffff1500788c */ /* 0x000fe2000bf85270 */
[----:B------:R-:W-:Y:S01]  /*9790*/  LEA.HI R6, R11, R82, RZ, 0x3 ;  /* 0x000000520b067211 */ /* 0x000fe200078f18ff */
[----:B------:R-:W-:Y:S01]  /*97a0*/  ULDC.U8 UR14, c[0x0][0x329] ;  /* 0x0000ca40000e7ab9 */ /* 0x000fe20000000000 */
[----:B------:R-:W1:Y:S01]  /*97b0*/  S2R R8, SR_CTAID.Z ;  /* 0x0000000000087919 */ /* 0x000e620000002700 */
[----:B------:R-:W-:Y:S01]  /*97c0*/  UISETP.NE.AND UP3, UPT, UR14, URZ, UPT ;  /* 0x0000003f0e00728c */ /* 0x000fe2000bf65270 */
[----:B------:R-:W-:Y:S01]  /*97d0*/  LOP3.LUT R3, R6, 0x1ffffff8, RZ, 0xc0, !PT ;  /* 0x1ffffff806037812 */ /* 0x000fe200078ec0ff */
[----:B------:R-:W-:Y:S01]  /*97e0*/  ULDC.64 UR6, c[0x0][0x1e8] ;  /* 0x00007a0000067ab9 */ /* 0x000fe20000000a00 */
[----:B------:R-:W2:Y:S01]  /*97f0*/  S2R R13, SR_CTAID.X ;  /* 0x00000000000d7919 */ /* 0x000ea20000002500 */
[----:B------:R-:W-:Y:S01]  /*9800*/  ULDC.U8 UR15, c[0x0][0x328] ;  /* 0x0000ca00000f7ab9 */ /* 0x000fe20000000000 */
[----:B------:R-:W-:Y:S01]  /*9810*/  SHF.R.S32.HI R6, RZ, 0x3, R6 ;  /* 0x00000003ff067819 */ /* 0x000fe20000011406 */
[----:B------:R-:W-:Y:S01]  /*9820*/  ULDC.64 UR4, c[0x0][0x1e0] ;  /* 0x0000780000047ab9 */ /* 0x000fe20000000a00 */
[----:B------:R-:W-:Y:S01]  /*9830*/  IMAD.IADD R0, R82, 0x1, -R3 ;  /* 0x0000000152007824 */ /* 0x000fe200078e0a03 */
[----:B------:R-:W-:Y:S01]  /*9840*/  @UP4 UIMAD.WIDE.U32 UR12, UR21, UR6, URZ ;  /* 0x00000006150c42a5 */ /* 0x000fe2000f8e003f */
[----:B------:R-:W-:Y:S01]  /*9850*/  SHF.R.S32.HI R7, RZ, 0x1f, R6 ;  /* 0x0000001fff077819 */ /* 0x000fe20000011406 */
[----:B------:R-:W-:Y:S01]  /*9860*/  @!UP4 USHF.R.S32.HI UR16, URZ, 0x1f, UR10 ;  /* 0x0000001f3f10c899 */ /* 0x000fe2000801140a */
[----:B------:R-:W-:Y:S01]  /*9870*/  IMAD.SHL.U32 R0, R0, 0x8, RZ ;  /* 0x0000000800007824 */ /* 0x000fe200078e00ff */
[----:B------:R-:W-:Y:S01]  /*9880*/  UISETP.NE.AND UP2, UPT, UR15, URZ, UPT ;  /* 0x0000003f0f00728c */ /* 0x000fe2000bf45270 */
[----:B------:R-:W-:Y:S01]  /*9890*/  BSSY B0, `(.L_x_630) ;  /* 0x0000038000007945 */ /* 0x000fe20003800000 */
[----:B------:R-:W-:-:S02]  /*98a0*/  @!UP4 UIMAD UR16, UR16, UR4, URZ ;  /* 0x000000041010c2a4 */ /* 0x000fc4000f8e023f */
[----:B------:R-:W-:Y:S02]  /*98b0*/  @UP4 UIMAD UR7, UR21, UR7, UR13 ;  /* 0x00000007150742a4 */ /* 0x000fe4000f8e020d */
[----:B------:R-:W-:Y:S02]  /*98c0*/  USHF.R.S32.HI UR13, URZ, 0x1f, UR9 ;  /* 0x0000001f3f0d7899 */ /* 0x000fe40008011409 */
[----:B------:R-:W-:Y:S02]  /*98d0*/  @UP4 UMOV UR17, UR12 ;  /* 0x0000000c00114c82 */ /* 0x000fe40008000000 */
[----:B------:R-:W-:Y:S02]  /*98e0*/  @!UP3 UISETP.NE.AND UP1, UPT, UR15, URZ, UPT ;  /* 0x0000003f0f00b28c */ /* 0x000fe4000bf25270 */
[----:B------:R-:W-:Y:S02]  /*98f0*/  ULDC UR11, c[0x0][0x214] ;  /* 0x00008500000b7ab9 */ /* 0x000fe40000000800 */
[----:B------:R-:W-:Y:S01]  /*9900*/  @UP3 ULDC UR12, c[0x0][0x210] ;  /* 0x00008400000c3ab9 */ /* 0x000fe20000000800 */
[----:B--2---:R-:W-:Y:S01]  /*9910*/  IMAD.WIDE R12, R13, 0x40, R6 ;  /* 0x000000400d0c7825 */ /* 0x004fe200078e0206 */
[----:B------:R-:W-:-:S02]  /*9920*/  UISETP.EQ.AND UP2, UPT, UR14, URZ, UP2 ;  /* 0x0000003f0e00728c */ /* 0x000fc40009742270 */
[----:B------:R-:W-:Y:S02]  /*9930*/  ULDC UR8, c[0x0][0x234] ;  /* 0x00008d0000087ab9 */ /* 0x000fe40000000800 */
[----:B------:R-:W-:Y:S02]  /*9940*/  @!UP4 UIMAD.WIDE.U32 UR18, UR10, UR4, URZ ;  /* 0x000000040a12c2a5 */ /* 0x000fe4000f8e003f */
[----:B------:R-:W-:Y:S02]  /*9950*/  @!UP4 UIMAD UR16, UR10, UR5, UR16 ;  /* 0x000000050a10c2a4 */ /* 0x000fe4000f8e0210 */
[----:B------:R-:W-:Y:S02]  /*9960*/  @UP3 UIMAD UR12, UR12, UR11, URZ ;  /* 0x0000000b0c0c32a4 */ /* 0x000fe4000f8e023f */
[----:B------:R-:W-:Y:S02]  /*9970*/  ULDC.64 UR4, c[0x0][0x1f0] ;  /* 0x00007c0000047ab9 */ /* 0x000fe40000000a00 */
[----:B------:R-:W-:-:S02]  /*9980*/  @!UP3 USEL UR12, UR11, UR8, !UP1 ;  /* 0x000000080b0cb287 */ /* 0x000fc4000c800000 */
[----:B------:R-:W-:Y:S02]  /*9990*/  UISETP.NE.OR UP0, UPT, UR21, -0x1, !UP2 ;  /* 0xffffffff1500788c */ /* 0x000fe4000d705670 */
[----:B------:R-:W-:Y:S02]  /*99a0*/  ULDC UR6, c[0x0][0x1c0] ;  /* 0x0000700000067ab9 */ /* 0x000fe40000000800 */
[----:B------:R-:W-:Y:S02]  /*99b0*/  UIMAD UR4, UR13, UR4, URZ ;  /* 0x000000040d0472a4 */ /* 0x000fe4000f8e023f */
[----:B------:R-:W-:Y:S02]  /*99c0*/  @!UP4 UMOV UR17, UR18 ;  /* 0x000000120011cc82 */ /* 0x000fe40008000000 */
[----:B------:R-:W-:Y:S01]  /*99d0*/  @UP3 UMOV UR13, 0x1 ;  /* 0x00000001000d3882 */ /* 0x000fe20000000000 */
[----:B------:R-:W-:Y:S01]  /*99e0*/  IADD3 R2, P0, R0, UR17, RZ ;  /* 0x0000001100027c10 */ /* 0x000fe2000ff1e0ff */
[----:B------:R-:W-:-:S02]  /*99f0*/  @!UP3 UIMAD UR13, UR12, UR6, URZ ;  /* 0x000000060c0db2a4 */ /* 0x000fc4000f8e023f */
[----:B------:R-:W-:Y:S02]  /*9a00*/  @!UP4 UIADD3 UR7, UR19, UR16, URZ ;  /* 0x000000101307c290 */ /* 0x000fe4000fffe03f */
[----:B------:R-:W-:Y:S02]  /*9a10*/  UIADD3 UR22, -UR20, UR22, URZ ;  /* 0x0000001614167290 */ /* 0x000fe4000fffe13f */
[----:B------:R-:W-:Y:S02]  /*9a20*/  UIMAD UR13, UR10, UR13, URZ ;  /* 0x0000000d0a0d72a4 */ /* 0x000fe4000f8e023f */
[----:B------:R-:W-:Y:S01]  /*9a30*/  @!UP0 UIMAD UR21, UR10, UR11, URZ ;  /* 0x0000000b0a1582a4 */ /* 0x000fe2000f8e023f */
[----:B------:R-:W-:Y:S01]  /*9a40*/  LEA.HI.X.SX32 R3, R0, UR7, 0x1, P0 ;  /* 0x0000000700037c11 */ /* 0x000fe200080f0eff */
[----:B------:R-:W-:Y:S01]  /*9a50*/  USEL UR13, UR13, URZ, !UP2 ;  /* 0x0000003f0d0d7287 */ /* 0x000fe2000d000000 */
[----:B------:R-:W-:Y:S01]  /*9a60*/  ISETP.GE.AND P0, PT, R6, UR22, PT ;  /* 0x0000001606007c0c */ /* 0x000fe2000bf06270 */
[----:B------:R-:W-:-:S02]  /*9a70*/  @UP3 ULDC UR14, c[0x0][0x210] ;  /* 0x00008400000e3ab9 */ /* 0x000fc40000000800 */
[----:B------:R-:W-:Y:S01]  /*9a80*/  @!UP3 UMOV UR14, 0x1 ;  /* 0x00000001000eb882 */ /* 0x000fe20000000000 */
[----:B-1----:R-:W-:Y:S01]  /*9a90*/  IMAD.WIDE.U32 R8, R8, c[0x0][0x1f0], R2 ;  /* 0x00007c0008087a25 */ /* 0x002fe200078e0002 */
[----:B------:R-:W-:Y:S02]  /*9aa0*/  UIMAD UR13, UR9, UR12, UR13 ;  /* 0x0000000c090d72a4 */ /* 0x000fe4000f8e020d */
[----:B------:R-:W-:Y:S02]  /*9ab0*/  UIMAD UR20, UR20, UR14, URZ ;  /* 0x0000000e141472a4 */ /* 0x000fe4000f8e023f */
[----:B------:R-:W-:Y:S02]  /*9ac0*/  @!UP2 UMOV UR26, URZ ;  /* 0x0000003f001aac82 */ /* 0x000fe40008000000 */
[----:B------:R-:W-:Y:S02]  /*9ad0*/  @UP2 UMOV UR26, UR21 ;  /* 0x00000015001a2c82 */ /* 0x000fe40008000000 */
[----:B------:R-:W-:-:S02]  /*9ae0*/  UIMAD UR4, UR9, UR5, UR4 ;  /* 0x00000005090472a4 */ /* 0x000fc4000f8e0204 */
        /* <DEDUP_REMOVED lines=18> */
.L_x_631:
[----:B------:R-:W-:Y:S05]  /*9c10*/  BSYNC B0 ;  /* 0x0000000000007941 */ /* 0x000fea0003800000 */
.L_x_630:
        /* <DEDUP_REMOVED lines=17> */
.L_x_633:
[----:B------:R-:W-:Y:S05]  /*9d30*/  BSYNC B0 ;  /* 0x0000000000007941 */ /* 0x000fea0003800000 */
.L_x_632:
        /* <DEDUP_REMOVED lines=17> */
.L_x_635:
[----:B------:R-:W-:Y:S05]  /*9e50*/  BSYNC B0 ;  /* 0x0000000000007941 */ /* 0x000fea0003800000 */
.L_x_634:
        /* <DEDUP_REMOVED lines=16> */
.L_x_637:
[----:B------:R-:W-:Y:S05]  /*9f60*/  BSYNC B0 ;  /* 0x0000000000007941 */ /* 0x000fea0003800000 */
.L_x_636:
        /* <DEDUP_REMOVED lines=35> */
.L_x_638:
        /* <DEDUP_REMOVED lines=14> */
.L_x_1288:


//--------------------- .text._ZN5flash16flash_fwd_kernelI23Flash_fwd_kernel_traitsILi192ELi64ELi64ELi4ELb0ELb0EN7cutlass6half_tE19Flash_kernel_traitsILi192ELi64ELi64ELi4ES3_EELb0ELb0ELb0ELb0ELb0ELb1ELb1ELb0EEEvNS_16Flash_fwd_paramsE --------------------------
	.section	.text._ZN5flash16flash_fwd_kernelI23Flash_fwd_kernel_traitsILi192ELi64ELi64ELi4ELb0ELb0EN7cutlass6half_tE19Flash_kernel_traitsILi192ELi64ELi64ELi4ES3_EELb0ELb0ELb0ELb0ELb0ELb1ELb1ELb0EEEvNS_16Flash_fwd_paramsE,"ax",@progbits
	.sectioninfo	@"SHI_REGISTERS=255"
	.align	128
        .global         _ZN5flash16flash_fwd_kernelI23Flash_fwd_kernel_traitsILi192ELi64ELi64ELi4ELb0ELb0EN7cutlass6half_tE19Flash_kernel_traitsILi192ELi64ELi64ELi4ES3_EELb0ELb0ELb0ELb0ELb0ELb1ELb1ELb0EEEvNS_16Flash_fwd_paramsE
        .type           _ZN5flash16flash_fwd_kernelI23Flash_fwd_kernel_traitsILi192ELi64ELi64ELi4ELb0ELb0EN7cutlass6half_tE19Flash_kernel_traitsILi192ELi64ELi64ELi4ES3_EELb0ELb0ELb0ELb0ELb0ELb1ELb1ELb0EEEvNS_16Flash_fwd_paramsE,@function
        .size           _ZN5flash16flash_fwd_kernelI23Flash_fwd_kernel_traitsILi192ELi64ELi64ELi4ELb0ELb0EN7cutlass6half_tE19Flash_kernel_traitsILi192ELi64ELi64ELi4ES3_EELb0ELb0ELb0ELb0ELb0ELb1ELb1ELb0EEEvNS_16Flash_fwd_paramsE,(.L_x_1289 - _ZN5flash16flash_fwd_kernelI23Flash_fwd_kernel_traitsILi192ELi64ELi64ELi4ELb0ELb0EN7cutlass6half_tE19Flash_kernel_traitsILi192ELi64ELi64ELi4ES3_EELb0ELb0ELb0ELb0ELb0ELb1ELb1ELb0EEEvNS_16Flash_fwd_paramsE)
        .other          _ZN5flash16flash_fwd_kernelI23Flash_fwd_kernel_traitsILi192ELi64ELi64ELi4ELb0ELb0EN7cutlass6half_tE19Flash_kernel_traitsILi192ELi64ELi64ELi4ES3_EELb0ELb0ELb0ELb0ELb0ELb1ELb1ELb0EEEvNS_16Flash_fwd_paramsE,@"STO_CUDA_ENTRY STV_DEFAULT"
_ZN5flash16flash_fwd_kernelI23Flash_fwd_kernel_traitsILi192ELi64ELi64ELi4ELb0ELb0EN7cutlass6half_tE19Flash_kernel_traitsILi192ELi64ELi64ELi4ES3_EELb0ELb0ELb0ELb0ELb0ELb1ELb1ELb0EEEvNS_16Flash_fwd_paramsE:
.text._ZN5flash16flash_fwd_kernelI23Flash_fwd_kernel_traitsILi192ELi64ELi64ELi4ELb0ELb0EN7cutlass6half_tE19Flash_kernel_traitsILi192ELi64ELi64ELi4ES3_EELb0ELb0ELb0ELb0ELb0ELb1ELb1ELb0EEEvNS_16Flash_fwd_paramsE:
        /* <DEDUP_REMOVED lines=34> */
.L_x_639:
[----:B-1-34-:R-:W-:Y:S02]  /*0220*/  MOV R4, c[0x0][0x218] ;  /* 0x0000860000047a02 */ /* 0x01afe40000000f00 */
.L_x_640:
        /* <DEDUP_REMOVED lines=41> */
.L_x_642:
        /* <DEDUP_REMOVED lines=15> */
[----:B------:R-:W-:Y:S01]  /*05b0*/  ISETP.GE.AND P1, PT, R4, RZ, PT ;  /* 0x000000ff0400720c */ /* 0x000fe20003f26270 */
[----:B------:R-:W-:-:S04]  /*05c0*/  @P0 IMAD.IADD R4, R2, 0x1, R7 ;  /* 0x0000000102040824 */ /* 0x000fc800078e0207 */
[----:B------:R-:W-:-:S04]  /*05d0*/  @P0 IMAD.WIDE.U32 R24, R4, c[0x0][0x1a0], RZ ;  /* 0x0000680004180a25 */ /* 0x000fc800078e00ff */
[----:B------:R-:W-:Y:S02]  /*05e0*/  @P0 IMAD R4, R4, c[0x0][0x1a4], R25 ;  /* 0x0000690004040a24 */ /* 0x000fe400078e0219 */
[----:B------:R-:W-:Y:S01]  /*05f0*/  @!P2 IMAD.IADD R5, R5, 0x1, -R6 ;  /* 0x000000010505a824 */ /* 0x000fe200078e0a06 */
[----:B------:R-:W-:Y:S02]  /*0600*/  @!P2 IADD3 R214, R214, 0x1, RZ ;  /* 0x00000001d6d6a810 */ /* 0x000fe40007ffe0ff */
[----:B------:R-:W-:Y:S02]  /*0610*/  ISETP.NE.AND P2, PT, RZ, c[0x0][0x1c8], PT ;  /* 0x00007200ff007a0c */ /* 0x000fe40003f45270 */
[----:B------:R-:W-:Y:S02]  /*0620*/  ISETP.GE.U32.AND P3, PT, R5, R6, PT ;  /* 0x000000060500720c */ /* 0x000fe40003f66070 */
[----:B------:R-:W-:-:S11]  /*0630*/  SHF.R.S32.HI R5, RZ, 0x1f, R26 ;  /* 0x0000001fff057819 */ /* 0x000fd6000001141a */
        /* <DEDUP_REMOVED lines=14> */
.L_x_643:
[----:B------:R-:W-:Y:S01]  /*0720*/  SHF.R.S32.HI R9, RZ, 0x1f, R96 ;  /* 0x0000001fff097819 */ /* 0x000fe20000011460 */
[----:B------:R-:W-:Y:S01]  /*0730*/  IMAD R5, R5, c[0x0][0x1a8], RZ ;  /* 0x00006a0005057a24 */ /* 0x000fe200078e02ff */
[----:B------:R-:W-:Y:S01]  /*0740*/  LEA.HI.SX32 R99, R134, 0xffffffff, 0x1a ;  /* 0xffffffff86637811 */ /* 0x000fe200078fd2ff */
[----:B------:R-:W-:Y:S01]  /*0750*/  IMAD.IADD R208, R212, 0x1, -R13 ;  /* 0x00000001d4d07824 */ /* 0x000fe200078e0a0d */
[CC--:B------:R-:W-:Y:S01]  /*0760*/  LEA.HI R7, R9.reuse, R96.reuse, RZ, 0x3 ;  /* 0x0000006009077211 */ /* 0x0c0fe200078f18ff */
[----:B------:R-:W-:Y:S01]  /*0770*/  IMAD R22, R26, c[0x0][0x1ac], R5 ;  /* 0x00006b001a167a24 */ /* 0x000fe200078e0205 */
[----:B------:R-:W-:Y:S01]  /*0780*/  LEA.HI R2, R9, R96, RZ, 0x6 ;  /* 0x0000006009027211 */ /* 0x000fe200078f30ff */
[----:B------:R-:W-:Y:S01]  /*0790*/  IMAD.MOV.U32 R133, RZ, RZ, c[0x0][0x1a4] ;  /* 0x00006900ff857624 */ /* 0x000fe200078e00ff */
[----:B------:R-:W-:Y:S02]  /*07a0*/  SHF.R.S32.HI R14, RZ, 0x3, R7 ;  /* 0x00000003ff0e7819 */ /* 0x000fe40000011407 */
[----:B------:R-:W-:-:S02]  /*07b0*/  LOP3.LUT R7, R7, 0xfffffff8, RZ, 0xc0, !PT ;  /* 0xfffffff807077812 */ /* 0x000fc400078ec0ff */
[--C-:B------:R-:W-:Y:S01]  /*07c0*/  SHF.R.S32.HI R15, RZ, 0x1f, R14.reuse ;  /* 0x0000001fff0f7819 */ /* 0x100fe2000001140e */
[C---:B------:R-:W-:Y:S01]  /*07d0*/  IMAD.SHL.U32 R17, R14.reuse, 0x40, RZ ;  /* 0x000000400e117824 */ /* 0x040fe200078e00ff */
[----:B------:R-:W-:Y:S01]  /*07e0*/  IADD3 R5, R14, 0x20, RZ ;  /* 0x000000200e057810 */ /* 0x000fe20007ffe0ff */
[----:B------:R-:W-:Y:S01]  /*07f0*/  IMAD.IADD R0, R96, 0x1, -R7 ;  /* 0x0000000160007824 */ /* 0x000fe200078e0a07 */
[----:B------:R-:W-:Y:S01]  /*0800*/  IADD3 R211, R14, 0x30, RZ ;  /* 0x000000300ed37810 */ /* 0x000fe20007ffe0ff */
[----:B------:R-:W-:Y:S01]  /*0810*/  IMAD R13, R15, c[0x0][0x198], RZ ;  /* 0x000066000f0d7a24 */ /* 0x000fe200078e02ff */
[----:B------:R-:W-:Y:S01]  /*0820*/  LOP3.LUT R17, R17, 0x1c0, RZ, 0xc0, !PT ;  /* 0x000001c011117812 */ /* 0x000fe200078ec0ff */
[----:B------:R-:W-:Y:S01]  /*0830*/  IMAD.SHL.U32 R220, R0, 0x8, RZ ;  /* 0x0000000800dc7824 */ /* 0x000fe200078e00ff */
[----:B------:R-:W-:Y:S01]  /*0840*/  ISETP.GE.AND P0, PT, R5, R208, PT ;  /* 0x000000d00500720c */ /* 0x000fe20003f06270 */
[----:B------:R-:W-:Y:S01]  /*0850*/  IMAD.WIDE R222, R223, 0x40, R14 ;  /* 0x00000040dfde7825 */ /* 0x000fe200078e020e */
[----:B------:R-:W-:-:S02]  /*0860*/  SHF.R.U32.HI R210, RZ, 0x3, R17 ;  /* 0x00000003ffd27819 */ /* 0x000fc40000011611 */
[--C-:B------:R-:W-:Y:S01]  /*0870*/  LOP3.LUT R7, R17, 0x38, R220.reuse, 0xf8, !PT ;  /* 0x0000003811077812 */ /* 0x100fe200078ef8dc */
[----:B------:R-:W-:Y:S01]  /*0880*/  IMAD.SHL.U32 R205, R0, 0x40, RZ ;  /* 0x0000004000cd7824 */ /* 0x000fe200078e00ff */
[--C-:B------:R-:W-:Y:S02]  /*0890*/  SHF.R.S32.HI R221, RZ, 0x1f, R220.reuse ;  /* 0x0000001fffdd7819 */ /* 0x100fe400000114dc */
[----:B------:R-:W-:Y:S02]  /*08a0*/  LOP3.LUT R210, R7, R210, RZ, 0x3c, !PT ;  /* 0x000000d207d27212 */ /* 0x000fe400078e3cff */
[C---:B------:R-:W-:Y:S01]  /*08b0*/  IADD3 R7, R14.reuse, 0x10, RZ ;  /* 0x000000100e077810 */ /* 0x040fe20007ffe0ff */
[----:B------:R-:W-:Y:S01]  /*08c0*/  IMAD.WIDE.U32 R16, R14, c[0x0][0x198], R220 ;  /* 0x000066000e107a25 */ /* 0x000fe200078e00dc */
[----:B------:R-:W-:Y:S02]  /*08d0*/  IADD3 R18, P1, R220, R18, RZ ;  /* 0x00000012dc127210 */ /* 0x000fe40007f3e0ff */
[----:B------:R-:W-:-:S02]  /*08e0*/  ISETP.GE.AND P2, PT, R7, R208, PT ;  /* 0x000000d00700720c */ /* 0x000fc40003f46270 */
[----:B------:R-:W-:Y:S01]  /*08f0*/  IADD3 R216, P3, R216, R16, RZ ;  /* 0x00000010d8d87210 */ /* 0x000fe20007f7e0ff */
[----:B------:R-:W-:Y:S01]  /*0900*/  IMAD.X R19, R221, 0x1, R11, P1 ;  /* 0x00000001dd137824 */ /* 0x000fe200008e060b */
[-C--:B------:R-:W-:Y:S01]  /*0910*/  ISETP.GE.AND P4, PT, R14, R208.reuse, PT ;  /* 0x000000d00e00720c */ /* 0x080fe20003f86270 */
[----:B------:R-:W-:Y:S01]  /*0920*/  IMAD.SHL.U32 R11, R2, 0x8, RZ ;  /* 0x00000008020b7824 */ /* 0x000fe200078e00ff */
[----:B------:R-:W-:Y:S01]  /*0930*/  ISETP.GE.AND P1, PT, R211, R208, PT ;  /* 0x000000d0d300720c */ /* 0x000fe20003f26270 */
[----:B------:R-:W-:Y:S01]  /*0940*/  IMAD R2, R14, c[0x0][0x19c], R13 ;  /* 0x000067000e027a24 */ /* 0x000fe200078e020d */
[----:B------:R-:W-:Y:S01]  /*0950*/  @!P0 IADD3 R10, P5, R222, 0x20, RZ ;  /* 0x00000020de0a8810 */ /* 0x000fe20007fbe0ff */
[----:B------:R-:W-:Y:S01]  /*0960*/  IMAD.WIDE.U32 R26, R26, c[0x0][0x1a8], R18 ;  /* 0x00006a001a1a7a25 */ /* 0x000fe200078e0012 */
[----:B------:R-:W-:Y:S02]  /*0970*/  LOP3.LUT R210, R210, 0xfffffe00, R11, 0xf8, !PT ;  /* 0xfffffe00d2d27812 */ /* 0x000fe400078ef80b */
[----:B------:R-:W-:Y:S01]  /*0980*/  IADD3.X R217, R3, R17, R2, P3, !PT ;  /* 0x0000001103d97210 */ /* 0x000fe20001ffe402 */
[----:B------:R-:W-:Y:S01]  /*0990*/  IMAD.IADD R23, R27, 0x1, R22 ;  /* 0x000000011b177824 */ /* 0x000fe200078e0216 */
[----:B------:R-:W-:Y:S01]  /*09a0*/  @!P2 IADD3 R18, P3, R222, 0x10, RZ ;  /* 0x00000010de12a810 */ /* 0x000fe20007f7e0ff */
[----:B------:R-:W-:Y:S01]  /*09b0*/  @!P0 IMAD.X R11, RZ, RZ, R223, P5 ;  /* 0x000000ffff0b8224 */ /* 0x000fe200028e06df */
[----:B------:R-:W-:Y:S01]  /*09c0*/  LOP3.LUT R205, R205, 0x1c0, RZ, 0xc0, !PT ;  /* 0x000001c0cdcd7812 */ /* 0x000fe200078ec0ff */
[----:B------:R-:W-:-:S02]  /*09d0*/  @!P4 IMAD R13, R223, c[0x0][0x190], RZ ;  /* 0x00006400df0dca24 */ /* 0x000fc400078e02ff */
[----:B------:R-:W-:Y:S01]  /*09e0*/  @!P2 IMAD.X R3, RZ, RZ, R223, P3 ;  /* 0x000000ffff03a224 */ /* 0x000fe200018e06df */
[----:B------:R-:W-:Y:S01]  /*09f0*/  @!P1 IADD3 R12, P3, R222, 0x30, RZ ;  /* 0x00000030de0c9810 */ /* 0x000fe20007f7e0ff */
[--C-:B------:R-:W-:Y:S02]  /*0a00*/  @!P4 IMAD.MOV.U32 R22, RZ, RZ, R26.reuse ;  /* 0x000000ffff16c224 */ /* 0x100fe400078e001a */
[----:B------:R-:W-:Y:S02]  /*0a10*/  @!P2 IMAD R3, R3, c[0x0][0x190], RZ ;  /* 0x000064000303aa24 */ /* 0x000fe400078e02ff */
[----:B------:R-:W-:Y:S02]  /*0a20*/  @!P2 IMAD.MOV.U32 R20, RZ, RZ, R26 ;  /* 0x000000ffff14a224 */ /* 0x000fe400078e001a */
[--C-:B------:R-:W-:Y:S02]  /*0a30*/  @!P2 IMAD.MOV.U32 R21, RZ, RZ, R23.reuse ;  /* 0x000000ffff15a224 */ /* 0x100fe400078e0017 */
[----:B------:R-:W-:-:S02]  /*0a40*/  @!P0 IMAD.MOV.U32 R17, RZ, RZ, R23 ;  /* 0x000000ffff118224 */ /* 0x000fc400078e0017 */
[----:B------:R-:W-:Y:S02]  /*0a50*/  @!P1 IMAD.MOV.U32 R27, RZ, RZ, R23 ;  /* 0x000000ffff1b9224 */ /* 0x000fe400078e0017 */
[----:B------:R-:W-:Y:S02]  /*0a60*/  @!P0 IMAD R11, R11, c[0x0][0x190], RZ ;  /* 0x000064000b0b8a24 */ /* 0x000fe400078e02ff */
[----:B------:R-:W-:Y:S02]  /*0a70*/  @!P2 IMAD R3, R18, c[0x0][0x194], R3 ;  /* 0x000065001203aa24 */ /* 0x000fe400078e0203 */
[----:B------:R-:W-:Y:S02]  /*0a80*/  @!P0 IMAD.MOV.U32 R16, RZ, RZ, R26 ;  /* 0x000000ffff108224 */ /* 0x000fe400078e001a */
[C---:B------:R-:W-:Y:S02]  /*0a90*/  @!P4 IMAD R2, R222.reuse, c[0x0][0x194], R13 ;  /* 0x00006500de02ca24 */ /* 0x040fe400078e020d */
[----:B------:R-:W-:-:S04]  /*0aa0*/  @!P4 IMAD.WIDE.U32 R22, R222, c[0x0][0x190], R22 ;  /* 0x00006400de16ca25 */ /* 0x000fc800078e0016 */
[----:B------:R-:W-:Y:S01]  /*0ab0*/  @!P2 IMAD.WIDE.U32 R18, R18, c[0x0][0x190], R20 ;  /* 0x000064001212aa25 */ /* 0x000fe200078e0014 */
[----:B------:R-:W-:-:S03]  /*0ac0*/  @!P4 LEA R20, P5, R22, c[0x0][0x160], 0x1 ;  /* 0x000058001614ca11 */ /* 0x000fc600078a08ff */
[----:B------:R-:W-:Y:S02]  /*0ad0*/  @!P1 IMAD.X R13, RZ, RZ, R223, P3 ;  /* 0x000000ffff0d9224 */ /* 0x000fe400018e06df */
[C---:B------:R-:W-:Y:S02]  /*0ae0*/  @!P0 IMAD R6, R10.reuse, c[0x0][0x194], R11 ;  /* 0x000065000a068a24 */ /* 0x040fe400078e020b */
[----:B------:R-:W-:Y:S01]  /*0af0*/  @!P0 IMAD.WIDE.U32 R10, R10, c[0x0][0x190], R16 ;  /* 0x000064000a0a8a25 */ /* 0x000fe200078e0010 */
[----:B------:R-:W-:-:S03]  /*0b00*/  @!P2 LEA R16, P3, R18, c[0x0][0x160], 0x1 ;  /* 0x000058001210aa11 */ /* 0x000fc600078608ff */
[----:B------:R-:W-:Y:S02]  /*0b10*/  @!P4 IMAD.IADD R2, R23, 0x1, R2 ;  /* 0x000000011702c824 */ /* 0x000fe400078e0202 */
[----:B------:R-:W-:Y:S02]  /*0b20*/  @!P2 IMAD.IADD R3, R19, 0x1, R3 ;  /* 0x000000011303a824 */ /* 0x000fe400078e0203 */
[----:B------:R-:W-:Y:S01]  /*0b30*/  @!P1 IMAD R13, R13, c[0x0][0x190], RZ ;  /* 0x000064000d0d9a24 */ /* 0x000fe200078e02ff */
[----:B------:R-:W-:Y:S01]  /*0b40*/  @!P4 LEA.HI.X R21, R22, c[0x0][0x164], R2, 0x1, P5 ;  /* 0x000059001615ca11 */ /* 0x000fe200028f0c02 */
[----:B------:R-:W-:Y:S01]  /*0b50*/  IMAD.WIDE.U32 R22, R14, c[0x0][0x1a0], R220 ;  /* 0x000068000e167a25 */ /* 0x000fe200078e00dc */
[----:B------:R-:W-:Y:S02]  /*0b60*/  @!P2 LEA.HI.X R17, R18, c[0x0][0x164], R3, 0x1, P3 ;  /* 0x000059001211aa11 */ /* 0x000fe400018f0c03 */
[----:B------:R-:W-:Y:S01]  /*0b70*/  @!P0 LEA R18, P5, R10, c[0x0][0x160], 0x1 ;  /* 0x000058000a128a11 */ /* 0x000fe200078a08ff */
[----:B------:R-:W-:Y:S01]  /*0b80*/  IMAD R3, R15, c[0x0][0x1a0], RZ ;  /* 0x000068000f037a24 */ /* 0x000fe200078e02ff */
[----:B------:R-:W-:Y:S01]  /*0b90*/  IADD3 R24, P6, R24, R22, RZ ;  /* 0x0000001618187210 */ /* 0x000fe20007fde0ff */
[----:B------:R-:W-:-:S02]  /*0ba0*/  @!P1 IMAD R8, R12, c[0x0][0x194], R13 ;  /* 0x000065000c089a24 */ /* 0x000fc400078e020d */
[----:B------:R-:W-:-:S04]  /*0bb0*/  @!P1 IMAD.WIDE.U32 R12, R12, c[0x0][0x190], R26 ;  /* 0x000064000c0c9a25 */ /* 0x000fc800078e001a */
[----:B------:R-:W-:Y:S01]  /*0bc0*/  IMAD R3, R14, c[0x0][0x1a4], R3 ;  /* 0x000069000e037a24 */ /* 0x000fe200078e0203 */
[----:B------:R-:W-:Y:S01]  /*0bd0*/  @!P1 LEA R28, P3, R12, c[0x0][0x160], 0x1 ;  /* 0x000058000c1c9a11 */ /* 0x000fe200078608ff */
[----:B------:R-:W-:Y:S01]  /*0be0*/  @!P1 IMAD.IADD R8, R13, 0x1, R8 ;  /* 0x000000010d089824 */ /* 0x000fe200078e0208 */
[----:B------:R-:W-:Y:S01]  /*0bf0*/  SHF.R.S32.HI R13, RZ, 0x1f, R214 ;  /* 0x0000001fff0d7819 */ /* 0x000fe200000114d6 */
[----:B------:R-:W-:Y:S01]  /*0c00*/  @!P0 IMAD.IADD R6, R11, 0x1, R6 ;  /* 0x000000010b068824 */ /* 0x000fe200078e0206 */
[----:B------:R-:W-:Y:S01]  /*0c10*/  IADD3.X R25, R4, R23, R3, P6, !PT ;  /* 0x0000001704197210 */ /* 0x000fe200037fe403 */
[----:B------:R-:W-:Y:S01]  /*0c20*/  IMAD.MOV.U32 R4, RZ, RZ, c[0x0][0x198] ;  /* 0x00006600ff047624 */ /* 0x000fe200078e00ff */
[----:B------:R-:W-:Y:S01]  /*0c30*/  @!P1 LEA.HI.X R29, R12, c[0x0][0x164], R8, 0x1, P3 ;  /* 0x000059000c1d9a11 */ /* 0x000fe200018f0c08 */
[----:B------:R-:W-:Y:S01]  /*0c40*/  IMAD.MOV.U32 R3, RZ, RZ, 0x6 ;  /* 0x00000006ff037424 */ /* 0x000fe200078e00ff */
[----:B------:R-:W-:Y:S01]  /*0c50*/  @!P0 LEA.HI.X R19, R10, c[0x0][0x164], R6, 0x1, P5 ;  /* 0x000059000a138a11 */ /* 0x000fe200028f0c06 */
[----:B------:R-:W-:Y:S01]  /*0c60*/  IMAD R2, R99, -0x40, R100 ;  /* 0xffffffc063027824 */ /* 0x000fe200078e0264 */
[----:B------:R-:W-:Y:S01]  /*0c70*/  SHF.R.S32.HI R10, RZ, 0x1f, R99 ;  /* 0x0000001fff0a7819 */ /* 0x000fe20000011463 */
[----:B------:R-:W-:Y:S01]  /*0c80*/  IMAD R219, R13, c[0x0][0x1b0], RZ ;  /* 0x00006c000ddb7a24 */ /* 0x000fe200078e02ff */
[----:B------:R-:W-:Y:S01]  /*0c90*/  SHF.L.U64.HI R6, R4, R3, c[0x0][0x19c] ;  /* 0x0000670004067619 */ /* 0x000fe20000010203 */
[----:B------:R-:W-:Y:S01]  /*0ca0*/  IMAD.SHL.U32 R210, R210, 0x2, RZ ;  /* 0x00000002d2d27824 */ /* 0x000fe200078e00ff */
[-C--:B------:R-:W-:Y:S01]  /*0cb0*/  ISETP.GE.AND P6, PT, R14, R2.reuse, PT ;  /* 0x000000020e00720c */ /* 0x080fe20003fc6270 */
[C---:B------:R-:W-:Y:S01]  /*0cc0*/  IMAD R219, R214.reuse, c[0x0][0x1b4], R219 ;  /* 0x00006d00d6db7a24 */ /* 0x040fe200078e02db */
[CC--:B------:R-:W-:Y:S01]  /*0cd0*/  ISETP.GE.AND P3, PT, R7.reuse, R2.reuse, PT ;  /* 0x000000020700720c */ /* 0x0c0fe20003f66270 */
[----:B------:R-:W-:Y:S01]  /*0ce0*/  IMAD.WIDE.U32 R216, R214, c[0x0][0x1b0], R216 ;  /* 0x00006c00d6d87a25 */ /* 0x000fe200078e00d8 */
[----:B------:R-:W-:Y:S01]  /*0cf0*/  ISETP.GE.AND P5, PT, R7, R2, PT ;  /* 0x000000020700720c */ /* 0x000fe20003fa6270 */
[----:B------:R-:W-:Y:S01]  /*0d00*/  @!PT LDS RZ, [RZ] ;  /* 0x00000000fffff984 */ /* 0x000fe20000000800 */
[----:B------:R-:W-:Y:S01]  /*0d10*/  @!PT LDS RZ, [RZ] ;  /* 0x00000000fffff984 */ /* 0x000fe20000000800 */
[----:B------:R-:W-:Y:S01]  /*0d20*/  @!PT LDS RZ, [RZ] ;  /* 0x00000000fffff984 */ /* 0x000fe20000000800 */
[----:B------:R1:W-:Y:S01]  /*0d30*/  @!P4 LDGSTS.E.BYPASS.LTC128B.128 [R210], [R20.64] ;  /* 0x0000000014d2cfae */ /* 0x0003e2000b901d48 */
[CC--:B------:R-:W-:Y:S01]  /*0d40*/  LEA.HI R12, R9.reuse, R96.reuse, RZ, 0x4 ;  /* 0x00000060090c7211 */ /* 0x0c0fe200078f20ff */
[----:B------:R-:W-:Y:S01]  /*0d50*/  IMAD.SHL.U32 R97, R4, 0x40, RZ ;  /* 0x0000004004617824 */ /* 0x000fe200078e00ff */
[----:B------:R-:W-:Y:S01]  /*0d60*/  LEA.HI R9, R9, R96, RZ, 0x5 ;  /* 0x0000006009097211 */ /* 0x000fe200078f28ff */
[----:B------:R-:W-:Y:S01]  /*0d70*/  IMAD R7, R6, R99, RZ ;  /* 0x0000006306077224 */ /* 0x000fe200078e02ff */
[----:B------:R1:W-:Y:S01]  /*0d80*/  @!P4 LDGSTS.E.BYPASS.LTC128B.128 [R210+0x2000], [R20.64+0x80] ;  /* 0x0200008014d2cfae */ /* 0x0003e2000b901d48 */
[----:B------:R-:W-:Y:S01]  /*0d90*/  IMAD.IADD R219, R217, 0x1, R219 ;  /* 0x00000001d9db7824 */ /* 0x000fe200078e02db */
[----:B------:R-:W-:Y:S01]  /*0da0*/  SHF.R.S32.HI R11, RZ, 0x4, R12 ;  /* 0x00000004ff0b7819 */ /* 0x000fe2000001140c */
[----:B------:R-:W-:Y:S01]  /*0db0*/  IMAD.MOV.U32 R218, RZ, RZ, R216 ;  /* 0x000000ffffda7224 */ /* 0x000fe200078e00d8 */
[----:B------:R1:W-:Y:S01]  /*0dc0*/  @!P4 LDGSTS.E.BYPASS.LTC128B.128 [R210+0x4000], [R20.64+0x100] ;  /* 0x0400010014d2cfae */ /* 0x0003e2000b901d48 */
[----:B------:R-:W-:Y:S01]  /*0dd0*/  IMAD R7, R10, R97, R7 ;  /* 0x000000610a077224 */ /* 0x000fe200078e0207 */
[----:B------:R-:W-:Y:S01]  /*0de0*/  LEA.HI R8, R12, R11, RZ, 0x1 ;  /* 0x0000000b0c087211 */ /* 0x000fe200078f08ff */
[----:B------:R-:W-:Y:S01]  /*0df0*/  IMAD.MOV.U32 R3, RZ, RZ, c[0x0][0x19c] ;  /* 0x00006700ff037624 */ /* 0x000fe200078e00ff */
[----:B------:R2:W-:Y:S01]  /*0e00*/  @!P2 LDGSTS.E.BYPASS.LTC128B.128 [R210+0x800], [R16.64] ;  /* 0x0080000010d2afae */ /* 0x0005e2000b901d48 */
[----:B------:R-:W-:Y:S01]  /*0e10*/  IMAD R13, R13, c[0x0][0x1b8], RZ ;  /* 0x00006e000d0d7a24 */ /* 0x000fe200078e02ff */
[----:B------:R-:W-:Y:S01]  /*0e20*/  LOP3.LUT R8, R8, 0xfffffffe, RZ, 0xc0, !PT ;  /* 0xfffffffe08087812 */ /* 0x000fe200078ec0ff */
[----:B------:R-:W-:Y:S01]  /*0e30*/  IMAD R10, R10, c[0x0][0x1a0], RZ ;  /* 0x000068000a0a7a24 */ /* 0x000fe200078e02ff */
[----:B------:R2:W-:Y:S01]  /*0e40*/  @!P2 LDGSTS.E.BYPASS.LTC128B.128 [R210+0x2800], [R16.64+0x80] ;  /* 0x0280008010d2afae */ /* 0x0005e2000b901d48 */
[----:B------:R-:W-:-:S02]  /*0e50*/  IMAD R13, R214, c[0x0][0x1bc], R13 ;  /* 0x00006f00d60d7a24 */ /* 0x000fc400078e020d */
[----:B------:R-:W-:Y:S01]  /*0e60*/  IMAD.IADD R8, R11, 0x1, -R8 ;  /* 0x000000010b087824 */ /* 0x000fe200078e0a08 */
[----:B------:R2:W-:Y:S01]  /*0e70*/  @!P2 LDGSTS.E.BYPASS.LTC128B.128 [R210+0x4800], [R16.64+0x100] ;  /* 0x0480010010d2afae */ /* 0x0005e2000b901d48 */
[----:B------:R-:W-:Y:S01]  /*0e80*/  ISETP.GE.AND P2, PT, R5, R2, PT ;  /* 0x000000020500720c */ /* 0x000fe20003f46270 */
[----:B------:R-:W-:Y:S02]  /*0e90*/  IMAD.WIDE.U32 R214, R214, c[0x0][0x1b8], R24 ;  /* 0x00006e00d6d67a25 */ /* 0x000fe400078e0018 */
[----:B------:R3:W-:Y:S02]  /*0ea0*/  @!P0 LDGSTS.E.BYPASS.LTC128B.128 [R210+0x1000], [R18.64] ;  /* 0x0100000012d28fae */ /* 0x0007e4000b901d48 */
[----:B------:R-:W-:Y:S02]  /*0eb0*/  IMAD R10, R99, c[0x0][0x1a4], R10 ;  /* 0x00006900630a7a24 */ /* 0x000fe400078e020a */
[----:B------:R3:W-:Y:S01]  /*0ec0*/  @!P0 LDGSTS.E.BYPASS.LTC128B.128 [R210+0x3000], [R18.64+0x80] ;  /* 0x0300008012d28fae */ /* 0x0007e2000b901d48 */
[----:B------:R-:W-:-:S03]  /*0ed0*/  IMAD.IADD R207, R215, 0x1, R13 ;  /* 0x00000001d7cf7824 */ /* 0x000fc600078e020d */
[----:B------:R3:W-:Y:S01]  /*0ee0*/  @!P0 LDGSTS.E.BYPASS.LTC128B.128 [R210+0x5000], [R18.64+0x100] ;  /* 0x0500010012d28fae */ /* 0x0007e2000b901d48 */
[----:B-1----:R-:W-:-:S03]  /*0ef0*/  IMAD.WIDE.U32 R20, R99, R97, R218 ;  /* 0x0000006163147225 */ /* 0x002fc600078e00da */
[----:B------:R1:W-:Y:S01]  /*0f00*/  @!P1 LDGSTS.E.BYPASS.LTC128B.128 [R210+0x1800], [R28.64] ;  /* 0x018000001cd29fae */ /* 0x0003e2000b901d48 */
[----:B------:R-:W-:Y:S01]  /*0f10*/  IMAD.IADD R21, R21, 0x1, R7 ;  /* 0x0000000115157824 */ /* 0x000fe200078e0207 */
[C---:B------:R-:W-:Y:S02]  /*0f20*/  @!P6 LEA R26, P4, R20.reuse, c[0x0][0x168], 0x1 ;  /* 0x00005a00141aea11 */ /* 0x040fe400078808ff */
[----:B------:R1:W-:Y:S02]  /*0f30*/  @!P1 LDGSTS.E.BYPASS.LTC128B.128 [R210+0x3800], [R28.64+0x80] ;  /* 0x038000801cd29fae */ /* 0x0003e4000b901d48 */
[----:B------:R-:W-:Y:S02]  /*0f40*/  @!P6 LEA.HI.X R27, R20, c[0x0][0x16c], R21, 0x1, P4 ;  /* 0x00005b00141bea11 */ /* 0x000fe400020f0c15 */
[----:B------:R1:W-:Y:S01]  /*0f50*/  @!P1 LDGSTS.E.BYPASS.LTC128B.128 [R210+0x5800], [R28.64+0x100] ;  /* 0x058001001cd29fae */ /* 0x0003e2000b901d48 */
[----:B------:R-:W-:Y:S02]  /*0f60*/  ISETP.GE.AND P1, PT, R211, R2, PT ;  /* 0x00000002d300720c */ /* 0x000fe40003f26270 */
[----:B--2---:R-:W-:Y:S01]  /*0f70*/  @!P3 LEA R16, P0, R4, R20, 0x4 ;  /* 0x000000140410b211 */ /* 0x004fe200078020ff */
[----:B------:R2:W-:Y:S01]  /*0f80*/  @!P6 LDGSTS.E.BYPASS.LTC128B.128 [R210+0x6000], [R26.64] ;  /* 0x060000001ad2efae */ /* 0x0005e2000b901d48 */
[----:B------:R-:W-:-:S02]  /*0f90*/  ISETP.GE.AND P4, PT, R5, R2, PT ;  /* 0x000000020500720c */ /* 0x000fc40003f86270 */
[----:B------:R-:W-:Y:S01]  /*0fa0*/  @!P3 LEA.HI.X R7, R4, R21, R3, 0x4, P0 ;  /* 0x000000150407b211 */ /* 0x000fe200000f2403 */
[----:B------:R2:W-:Y:S01]  /*0fb0*/  @!P6 LDGSTS.E.BYPASS.LTC128B.128 [R210+0x8000], [R26.64+0x80] ;  /* 0x080000801ad2efae */ /* 0x0005e2000b901d48 */
[----:B------:R-:W-:Y:S02]  /*0fc0*/  @!P3 LEA R22, P0, R16, c[0x0][0x168], 0x1 ;  /* 0x00005a001016ba11 */ /* 0x000fe400078008ff */
[----:B------:R-:W-:Y:S01]  /*0fd0*/  LOP3.LUT R5, R12, 0xfffffff0, RZ, 0xc0, !PT ;  /* 0xfffffff00c057812 */ /* 0x000fe200078ec0ff */
[----:B------:R2:W-:Y:S01]  /*0fe0*/  @!P6 LDGSTS.E.BYPASS.LTC128B.128 [R210+0xa000], [R26.64+0x100] ;  /* 0x0a0001001ad2efae */ /* 0x0005e2000b901d48 */
[----:B------:R-:W-:Y:S01]  /*0ff0*/  @!P3 LEA.HI.X R23, R16, c[0x0][0x16c], R7, 0x1, P0 ;  /* 0x00005b001017ba11 */ /* 0x000fe200000f0c07 */
[----:B---3--:R-:W-:Y:S01]  /*1000*/  IMAD.WIDE.U32 R18, R4, 0x20, RZ ;  /* 0x0000002004127825 */ /* 0x008fe200078e00ff */
[----:B------:R-:W-:-:S03]  /*1010*/  ISETP.GE.AND P6, PT, R14, R2, PT ;  /* 0x000000020e00720c */ /* 0x000fc60003fc6270 */
[C---:B------:R-:W-:Y:S01]  /*1020*/  IMAD.SHL.U32 R7, R3.reuse, 0x20, RZ ;  /* 0x0000002003077824 */ /* 0x040fe200078e00ff */
[----:B------:R-:W-:Y:S01]  /*1030*/  @!P2 IADD3 R15, P0, R20, R18, RZ ;  /* 0x00000012140fa210 */ /* 0x000fe20007f1e0ff */
[----:B------:R-:W-:Y:S01]  /*1040*/  IMAD.SHL.U32 R14, R14, 0x8, RZ ;  /* 0x000000080e0e7824 */ /* 0x000fe200078e00ff */
[----:B------:R3:W-:Y:S01]  /*1050*/  @!P3 LDGSTS.E.BYPASS.LTC128B.128 [R210+0x6800], [R22.64] ;  /* 0x0680000016d2bfae */ /* 0x0007e2000b901d48 */
[----:B------:R-:W-:Y:S01]  /*1060*/  @!P1 IMAD R11, R3, 0x30, RZ ;  /* 0x00000030030b9824 */ /* 0x000fe200078e02ff */
[----:B------:R-:W-:Y:S01]  /*1070*/  @!P2 IADD3.X R12, R21, R19, R7, P0, !PT ;  /* 0x00000013150ca210 */ /* 0x000fe200007fe407 */
[----:B------:R-:W-:Y:S01]  /*1080*/  @!P1 IMAD.WIDE.U32 R20, R4, 0x30, R20 ;  /* 0x0000003004149825 */ /* 0x000fe200078e0014 */
[----:B------:R-:W-:Y:S01]  /*1090*/  LOP3.LUT R14, R205, 0x8, R14, 0xf8, !PT ;  /* 0x00000008cd0e7812 */ /* 0x000fe200078ef80e */
[----:B------:R3:W-:Y:S01]  /*10a0*/  @!P3 LDGSTS.E.BYPASS.LTC128B.128 [R210+0x8800], [R22.64+0x80] ;  /* 0x0880008016d2bfae */ /* 0x0007e2000b901d48 */
[----:B------:R-:W-:Y:S01]  /*10b0*/  SHF.R.U32.HI R205, RZ, 0x3, R205 ;  /* 0x00000003ffcd7819 */ /* 0x000fe200000116cd */
[----:B------:R-:W-:Y:S01]  /*10c0*/  @!P1 IMAD.IADD R11, R21, 0x1, R11 ;  /* 0x00000001150b9824 */ /* 0x000fe200078e020b */
[C---:B------:R-:W-:Y:S01]  /*10d0*/  @!P2 LEA R16, P0, R15.reuse, c[0x0][0x168], 0x1 ;  /* 0x00005a000f10aa11 */ /* 0x040fe200078008ff */
[----:B------:R3:W-:Y:S01]  /*10e0*/  @!P3 LDGSTS.E.BYPASS.LTC128B.128 [R210+0xa800], [R22.64+0x100] ;  /* 0x0a80010016d2bfae */ /* 0x0007e2000b901d48 */
[----:B------:R-:W-:Y:S01]  /*10f0*/  LOP3.LUT R205, R14, R205, RZ, 0x3c, !PT ;  /* 0x000000cd0ecd7212 */ /* 0x000fe200078e3cff */
[----:B------:R-:W-:Y:S01]  /*1100*/  IMAD.IADD R18, R96, 0x1, -R5 ;  /* 0x0000000160127824 */ /* 0x000fe200078e0a05 */
[----:B------:R-:W-:-:S02]  /*1110*/  @!P2 LEA.HI.X R17, R15, c[0x0][0x16c], R12, 0x1, P0 ;  /* 0x00005b000f11aa11 */ /* 0x000fc400000f0c0c */
[----:B------:R-:W-:Y:S01]  /*1120*/  @!P1 LEA R14, P0, R20, c[0x0][0x168], 0x1 ;  /* 0x00005a00140e9a11 */ /* 0x000fe200078008ff */
[----:B------:R-:W-:Y:S01]  /*1130*/  IMAD R205, R8, 0x200, R205 ;  /* 0x0000020008cd7824 */ /* 0x000fe200078e02cd */
[----:B------:R-:W-:Y:S01]  /*1140*/  SHF.R.S32.HI R7, RZ, 0x1f, R18 ;  /* 0x0000001fff077819 */ /* 0x000fe20000011412 */
[----:B------:R4:W-:Y:S01]  /*1150*/  @!P2 LDGSTS.E.BYPASS.LTC128B.128 [R210+0x7000], [R16.64] ;  /* 0x0700000010d2afae */ /* 0x0009e2000b901d48 */
[----:B------:R-:W-:Y:S01]  /*1160*/  @!P1 LEA.HI.X R15, R20, c[0x0][0x16c], R11, 0x1, P0 ;  /* 0x00005b00140f9a11 */ /* 0x000fe200000f0c0b */
[----:B------:R-:W-:Y:S01]  /*1170*/  IMAD.SHL.U32 R11, R8, 0x8, RZ ;  /* 0x00000008080b7824 */ /* 0x000fe200078e00ff */
[----:B------:R-:W-:Y:S01]  /*1180*/  LEA.HI R7, R7, R18, RZ, 0x3 ;  /* 0x0000001207077211 */ /* 0x000fe200078f18ff */
[----:B------:R4:W-:Y:S01]  /*1190*/  @!P2 LDGSTS.E.BYPASS.LTC128B.128 [R210+0x9000], [R16.64+0x80] ;  /* 0x0900008010d2afae */ /* 0x0009e2000b901d48 */
[----:B------:R-:W-:Y:S01]  /*11a0*/  ISETP.GE.AND P3, PT, R211, R2, PT ;  /* 0x00000002d300720c */ /* 0x000fe20003f66270 */
[----:B------:R-:W-:Y:S01]  /*11b0*/  IMAD.MOV.U32 R2, RZ, RZ, c[0x0][0x1a0] ;  /* 0x00006800ff027624 */ /* 0x000fe200078e00ff */
[C---:B------:R-:W-:Y:S01]  /*11c0*/  LOP3.LUT R5, R7.reuse, 0xfffffff8, RZ, 0xc0, !PT ;  /* 0xfffffff807057812 */ /* 0x040fe200078ec0ff */
[----:B------:R4:W-:Y:S01]  /*11d0*/  @!P2 LDGSTS.E.BYPASS.LTC128B.128 [R210+0xb000], [R16.64+0x100] ;  /* 0x0b00010010d2afae */ /* 0x0009e2000b901d48 */
[----:B------:R-:W-:-:S02]  /*11e0*/  IMAD.SHL.U32 R101, R7, 0x40, RZ ;  /* 0x0000004007657824 */ /* 0x000fc400078e00ff */
[----:B------:R-:W-:Y:S01]  /*11f0*/  IMAD.WIDE.U32 R24, R2, 0x20, RZ ;  /* 0x0000002002187825 */ /* 0x000fe200078e00ff */
[----:B------:R5:W-:Y:S02]  /*1200*/  @!P1 LDGSTS.E.BYPASS.LTC128B.128 [R210+0x7800], [R14.64] ;  /* 0x078000000ed29fae */ /* 0x000be4000b901d48 */
[----:B------:R-:W-:Y:S01]  /*1210*/  LOP3.LUT R101, R101, 0xfffffe00, RZ, 0xc0, !PT ;  /* 0xfffffe0065657812 */ /* 0x000fe200078ec0ff */
[----:B------:R-:W-:Y:S01]  /*1220*/  IMAD.IADD R5, R18, 0x1, -R5 ;  /* 0x0000000112057824 */ /* 0x000fe200078e0a05 */
[----:B------:R5:W-:Y:S01]  /*1230*/  @!P1 LDGSTS.E.BYPASS.LTC128B.128 [R210+0x9800], [R14.64+0x80] ;  /* 0x098000800ed29fae */ /* 0x000be2000b901d48 */
[----:B------:R-:W-:-:S03]  /*1240*/  IMAD.WIDE.U32 R18, R99, c[0x0][0x1a0], RZ ;  /* 0x0000680063127a25 */ /* 0x000fc600078e00ff */
[----:B------:R5:W-:Y:S01]  /*1250*/  @!P1 LDGSTS.E.BYPASS.LTC128B.128 [R210+0xb800], [R14.64+0x100] ;  /* 0x0b8001000ed29fae */ /* 0x000be2000b901d48 */
[----:B------:R-:W-:Y:S02]  /*1260*/  IMAD.SHL.U32 R12, R5, 0x40, RZ ;  /* 0x00000040050c7824 */ /* 0x000fe400078e00ff */
[----:B------:R-:W-:Y:S01]  /*1270*/  IMAD.IADD R10, R19, 0x1, R10 ;  /* 0x00000001130a7824 */ /* 0x000fe200078e020a */
[----:B------:R-:W0:Y:S01]  /*1280*/  LDGDEPBAR ;  /* 0x00000000000079af */ /* 0x000e220000000000 */
[----:B------:R-:W-:Y:S01]  /*1290*/  @!P3 IMAD R8, R133, 0x30, RZ ;  /* 0x000000308508b824 */ /* 0x000fe200078e02ff */
[----:B------:R-:W-:Y:S01]  /*12a0*/  LOP3.LUT R12, R12, 0x1c0, RZ, 0xc0, !PT ;  /* 0x000001c00c0c7812 */ /* 0x000fe200078ec0ff */
[----:B------:R-:W-:-:S03]  /*12b0*/  IMAD.SHL.U32 R205, R205, 0x2, RZ ;  /* 0x00000002cdcd7824 */ /* 0x000fc600078e00ff */
[----:B------:R-:W-:Y:S02]  /*12c0*/  LOP3.LUT R11, R12, 0x8, R11, 0xf8, !PT ;  /* 0x000000080c0b7812 */ /* 0x000fe400078ef80b */
[----:B------:R-:W-:Y:S02]  /*12d0*/  SHF.R.U32.HI R98, RZ, 0x3, R12 ;  /* 0x00000003ff627819 */ /* 0x000fe4000001160c */
[C---:B------:R-:W-:Y:S02]  /*12e0*/  LEA R12, P0, R18.reuse, R214, 0x6 ;  /* 0x000000d6120c7211 */ /* 0x040fe400078030ff */
[----:B------:R-:W-:Y:S01]  /*12f0*/  LOP3.LUT R98, R11, R98, RZ, 0x3c, !PT ;  /* 0x000000620b627212 */ /* 0x000fe200078e3cff */
[----:B------:R-:W-:Y:S01]  /*1300*/  IMAD.SHL.U32 R11, R133, 0x20, RZ ;  /* 0x00000020850b7824 */ /* 0x000fe200078e00ff */
[----:B------:R-:W-:Y:S02]  /*1310*/  LEA.HI.X R13, R18, R207, R10, 0x6, P0 ;  /* 0x000000cf120d7211 */ /* 0x000fe400000f340a */
[----:B------:R-:W-:Y:S01]  /*1320*/  @!P5 LEA R19, P1, R2, R12, 0x4 ;  /* 0x0000000c0213d211 */ /* 0x000fe200078220ff */
[----:B------:R-:W-:Y:S01]  /*1330*/  IMAD.IADD R200, R101, 0x1, R98 ;  /* 0x0000000165c87824 */ /* 0x000fe200078e0262 */
[----:B----4-:R-:W-:Y:S01]  /*1340*/  @!P4 IADD3 R16, P0, R12, R24, RZ ;  /* 0x000000180c10c210 */ /* 0x010fe20007f1e0ff */
[C---:B---3--:R-:W-:Y:S01]  /*1350*/  @!P3 IMAD.WIDE.U32 R22, R2.reuse, 0x30, R12 ;  /* 0x000000300216b825 */ /* 0x048fe200078e000c */
[----:B------:R-:W-:-:S02]  /*1360*/  @!P5 LEA.HI.X R10, R2, R13, R133, 0x4, P1 ;  /* 0x0000000d020ad211 */ /* 0x000fc400008f2485 */
[----:B------:R-:W-:Y:S01]  /*1370*/  @!P5 LEA R18, P1, R19, c[0x0][0x170], 0x1 ;  /* 0x00005c001312da11 */ /* 0x000fe200078208ff */
[----:B------:R-:W-:Y:S01]  /*1380*/  @!P3 IMAD.IADD R8, R23, 0x1, R8 ;  /* 0x000000011708b824 */ /* 0x000fe200078e0208 */
[----:B------:R-:W-:-:S04]  /*1390*/  DEPBAR.LE SB0, 0x0 ;  /* 0x000080000000791a */ /* 0x000fc80000000000 */
[----:B------:R-:W-:Y:S01]  /*13a0*/  BAR.SYNC.DEFER_BLOCKING 0x0 ;  /* 0x0000000000007b1d */ /* 0x000fe20000010000 */
[----:B------:R-:W-:Y:S02]  /*13b0*/  @!P5 LEA.HI.X R19, R19, c[0x0][0x174], R10, 0x1, P1 ;  /* 0x00005d001313da11 */ /* 0x000fe400008f0c0a */
[----:B------:R-:W-:Y:S02]  /*13c0*/  @!P6 LEA R20, P2, R12, c[0x0][0x170], 0x1 ;  /* 0x00005c000c14ea11 */ /* 0x000fe400078408ff */
[----:B------:R-:W-:Y:S02]  /*13d0*/  @!P4 IADD3.X R11, R13, R25, R11, P0, !PT ;  /* 0x000000190d0bc210 */ /* 0x000fe400007fe40b */
[----:B------:R-:W-:Y:S02]  /*13e0*/  @!P4 LEA R24, P1, R16, c[0x0][0x170], 0x1 ;  /* 0x00005c001018ca11 */ /* 0x000fe400078208ff */
[----:B------:R-:W-:Y:S02]  /*13f0*/  @!P3 LEA R10, P0, R22, c[0x0][0x170], 0x1 ;  /* 0x00005c00160aba11 */ /* 0x000fe400078008ff */
[----:B------:R-:W-:-:S02]  /*1400*/  @!P6 LEA.HI.X R21, R12, c[0x0][0x174], R13, 0x1, P2 ;  /* 0x00005d000c15ea11 */ /* 0x000fc400010f0c0d */
[----:B------:R-:W-:Y:S02]  /*1410*/  @!P4 LEA.HI.X R25, R16, c[0x0][0x174], R11, 0x1, P1 ;  /* 0x00005d001019ca11 */ /* 0x000fe400008f0c0b */
[----:B------:R-:W-:Y:S02]  /*1420*/  @!P3 LEA.HI.X R11, R22, c[0x0][0x174], R8, 0x1, P0 ;  /* 0x00005d00160bba11 */ /* 0x000fe400000f0c08 */
[----:B------:R-:W-:Y:S02]  /*1430*/  SHF.R.S32.HI R8, RZ, 0x5, R9 ;  /* 0x00000005ff087819 */ /* 0x000fe40000011409 */
[----:B------:R-:W-:-:S03]  /*1440*/  IADD3 R203, R205, 0x6020, RZ ;  /* 0x00006020cdcb7810 */ /* 0x000fc60007ffe0ff */
[----:B------:R-:W-:Y:S01]  /*1450*/  IMAD R7, R8, 0x400, R101 ;  /* 0x0000040008077824 */ /* 0x000fe200078e0265 */
[----:B------:R-:W-:Y:S01]  /*1460*/  R2P PR, R5, 0x6 ;  /* 0x0000000605007804 */ /* 0x000fe20000000000 */
[----:B------:R-:W-:Y:S01]  /*1470*/  @P6 STS.128 [R210+0xc000], RZ ;  /* 0x00c000ffd2006388 */ /* 0x000fe20000000c00 */
[----:B------:R-:W-:Y:S02]  /*1480*/  IMAD.MOV.U32 R5, RZ, RZ, 0x20 ;  /* 0x00000020ff057424 */ /* 0x000fe400078e00ff */
[----:B------:R-:W-:Y:S01]  /*1490*/  IMAD.IADD R206, R98, 0x1, R7 ;  /* 0x0000000162ce7824 */ /* 0x000fe200078e0207 */
[----:B------:R-:W-:Y:S01]  /*14a0*/  @P6 STS.128 [R210+0xe000], RZ ;  /* 0x00e000ffd2006388 */ /* 0x000fe20000000c00 */
[----:B------:R-:W-:Y:S01]  /*14b0*/  IMAD.MOV.U32 R7, RZ, RZ, 0x10 ;  /* 0x00000010ff077424 */ /* 0x000fe200078e00ff */
[----:B------:R-:W-:Y:S01]  /*14c0*/  SEL R5, R5, 0xffffffe0, !P2 ;  /* 0xffffffe005057807 */ /* 0x000fe20005000000 */
[----:B------:R-:W-:Y:S01]  /*14d0*/  IMAD.SHL.U32 R206, R206, 0x2, RZ ;  /* 0x00000002cece7824 */ /* 0x000fe200078e00ff */
[----:B------:R-:W-:Y:S02]  /*14e0*/  @P6 STS.128 [R210+0x10000], RZ ;  /* 0x010000ffd2006388 */ /* 0x000fe40000000c00 */
[----:B------:R-:W-:Y:S01]  /*14f0*/  SEL R7, R7, 0xfffffff0, !P1 ;  /* 0xfffffff007077807 */ /* 0x000fe20004800000 */
[----:B------:R-:W-:Y:S01]  /*1500*/  IMAD R202, R5, 0x2, R206 ;  /* 0x0000000205ca7824 */ /* 0x000fe200078e02ce */
[----:B------:R-:W-:Y:S01]  /*1510*/  @!PT LDS RZ, [RZ] ;  /* 0x00000000fffff984 */ /* 0x000fe20000000800 */
[----:B------:R-:W-:Y:S01]  /*1520*/  @!PT LDS RZ, [RZ] ;  /* 0x00000000fffff984 */ /* 0x000fe20000000800 */
[----:B------:R-:W-:Y:S01]  /*1530*/  @!PT LDS RZ, [RZ] ;  /* 0x00000000fffff984 */ /* 0x000fe20000000800 */
[----:B------:R3:W-:Y:S01]  /*1540*/  @!P6 LDGSTS.E.BYPASS.LTC128B.128 [R210+0xc000], [R20.64] ;  /* 0x0c00000014d2efae */ /* 0x0007e2000b901d48 */
[----:B------:R-:W-:-:S02]  /*1550*/  R2P PR, R0, 0x6 ;  /* 0x0000000600007804 */ /* 0x000fc40000000000 */
[----:B------:R-:W-:Y:S01]  /*1560*/  IADD3 R0, R205, 0x6000, RZ ;  /* 0x00006000cd007810 */ /* 0x000fe20007ffe0ff */
[----:B------:R3:W-:Y:S01]  /*1570*/  @!P6 LDGSTS.E.BYPASS.LTC128B.128 [R210+0xe000], [R20.64+0x80] ;  /* 0x0e00008014d2efae */ /* 0x0007e2000b901d48 */
[----:B------:R-:W-:-:S03]  /*1580*/  IMAD R204, R7, 0x2, R206 ;  /* 0x0000000207cc7824 */ /* 0x000fc600078e02ce */
[----:B------:R3:W-:Y:S01]  /*1590*/  @!P6 LDGSTS.E.BYPASS.LTC128B.128 [R210+0x10000], [R20.64+0x100] ;  /* 0x1000010014d2efae */ /* 0x0007e2000b901d48 */
[----:B------:R-:W-:-:S03]  /*15a0*/  IMAD R201, R5, 0x2, R204 ;  /* 0x0000000205c97824 */ /* 0x000fc600078e02cc */
[----:B------:R-:W-:Y:S02]  /*15b0*/  @P5 STS.128 [R210+0xc800], RZ ;  /* 0x00c800ffd2005388 */ /* 0x000fe40000000c00 */
[----:B------:R-:W-:Y:S01]  /*15c0*/  @P1 IADD3 R203, R0, -0x20, RZ ;  /* 0xffffffe000cb1810 */ /* 0x000fe20007ffe0ff */
[----:B------:R-:W-:Y:S01]  /*15d0*/  IMAD.MOV.U32 R0, RZ, RZ, 0x40 ;  /* 0x00000040ff007424 */ /* 0x000fe200078e00ff */
[----:B------:R-:W-:Y:S02]  /*15e0*/  @P5 STS.128 [R210+0xe800], RZ ;  /* 0x00e800ffd2005388 */ /* 0x000fe40000000c00 */
[C---:B------:R-:W-:Y:S02]  /*15f0*/  IADD3 R195, R203.reuse, 0x800, RZ ;  /* 0x00000800cbc37810 */ /* 0x040fe40007ffe0ff */
[----:B------:R-:W-:Y:S01]  /*1600*/  @P5 STS.128 [R210+0x10800], RZ ;  /* 0x010800ffd2005388 */ /* 0x000fe20000000c00 */
[----:B------:R-:W-:Y:S02]  /*1610*/  SEL R0, R0, 0xffffffc0, !P2 ;  /* 0xffffffc000007807 */ /* 0x000fe40005000000 */
        /* <DEDUP_REMOVED lines=10> */
[----:B------:R-:W-:-:S02]  /*16c0*/  IADD3 R190, R203, 0x2800, RZ ;  /* 0x00002800cbbe7810 */ /* 0x000fc40007ffe0ff */
[----:B------:R4:W-:Y:S01]  /*16d0*/  @!P5 LDGSTS.E.BYPASS.LTC128B.128 [R210+0x10800], [R18.64+0x100] ;  /* 0x1080010012d2dfae */ /* 0x0009e2000b901d48 */
[C---:B------:R-:W-:Y:S02]  /*16e0*/  IADD3 R189, R203.reuse, 0x3000, RZ ;  /* 0x00003000cbbd7810 */ /* 0x040fe40007ffe0ff */
[C---:B------:R-:W-:Y:S01]  /*16f0*/  IADD3 R188, R203.reuse, 0x3800, RZ ;  /* 0x00003800cbbc7810 */ /* 0x040fe20007ffe0ff */
[----:B------:R-:W-:Y:S01]  /*1700*/  @P4 STS.128 [R210+0xd000], RZ ;  /* 0x00d000ffd2004388 */ /* 0x000fe20000000c00 */
[C---:B------:R-:W-:Y:S02]  /*1710*/  IADD3 R187, R203.reuse, 0x4000, RZ ;  /* 0x00004000cbbb7810 */ /* 0x040fe40007ffe0ff */
[C---:B------:R-:W-:Y:S01]  /*1720*/  IADD3 R186, R203.reuse, 0x4800, RZ ;  /* 0x00004800cbba7810 */ /* 0x040fe20007ffe0ff */
[----:B------:R-:W-:Y:S01]  /*1730*/  @P4 STS.128 [R210+0xf000], RZ ;  /* 0x00f000ffd2004388 */ /* 0x000fe20000000c00 */
[C---:B------:R-:W-:Y:S02]  /*1740*/  IADD3 R185, R203.reuse, 0x5000, RZ ;  /* 0x00005000cbb97810 */ /* 0x040fe40007ffe0ff */
[----:B------:R-:W-:Y:S01]  /*1750*/  IADD3 R184, R203, 0x5800, RZ ;  /* 0x00005800cbb87810 */ /* 0x000fe20007ffe0ff */
        /* <DEDUP_REMOVED lines=16> */
[----:B-----5:R-:W-:Y:S04]  /*1860*/  LDSM.16.M88.4 R12, [R206] ;  /* 0x00000000ce0c783b */ /* 0x020fe80000000200 */
[----:B---3--:R-:W3:Y:S04]  /*1870*/  LDSM.16.M88.4 R20, [R205+0x6000] ;  /* 0x00600000cd14783b */ /* 0x008ee80000000200 */
[----:B------:R-:W-:Y:S04]  /*1880*/  LDSM.16.M88.4 R36, [R204] ;  /* 0x00000000cc24783b */ /* 0x000fe80000000200 */
[----:B----4-:R-:W-:Y:S04]  /*1890*/  LDSM.16.M88.4 R16, [R203] ;  /* 0x00000000cb10783b */ /* 0x010fe80000000200 */
[----:B------:R-:W4:Y:S04]  /*18a0*/  LDSM.16.M88.4 R44, [R205+0x6800] ;  /* 0x00680000cd2c783b */ /* 0x000f280000000200 */
[----:B------:R-:W5:Y:S04]  /*18b0*/  LDSM.16.M88.4 R56, [R205+0x7000] ;  /* 0x00700000cd38783b */ /* 0x000f680000000200 */
[----:B-1----:R-:W1:Y:S04]  /*18c0*/  LDSM.16.M88.4 R28, [R205+0x7800] ;  /* 0x00780000cd1c783b */ /* 0x002e680000000200 */
[----:B------:R-:W-:Y:S04]  /*18d0*/  LDSM.16.M88.4 R72, [R202] ;  /* 0x00000000ca48783b */ /* 0x000fe80000000200 */
[----:B--2---:R-:W2:Y:S04]  /*18e0*/  LDSM.16.M88.4 R24, [R199+0x6000] ;  /* 0x00600000c718783b */ /* 0x004ea80000000200 */
[----:B------:R-:W1:Y:S04]  /*18f0*/  LDSM.16.M88.4 R52, [R203+0x800] ;  /* 0x00080000cb34783b */ /* 0x000e680000000200 */
[----:B------:R-:W1:Y:S01]  /*1900*/  LDSM.16.M88.4 R48, [R203+0x1000] ;  /* 0x00100000cb30783b */ /* 0x000e620000000200 */
[C---:B---3--:R-:W-:Y:S03]  /*1910*/  HMMA.16816.F32 R8, R12.reuse, R20, RZ ;  /* 0x000000140c08723c */ /* 0x048fe600000018ff */
[----:B------:R-:W3:Y:S04]  /*1920*/  LDSM.16.M88.4 R40, [R203+0x1800] ;  /* 0x00180000cb28783b */ /* 0x000ee80000000200 */
[----:B------:R-:W-:Y:S01]  /*1930*/  LDSM.16.M88.4 R80, [R199+0x6800] ;  /* 0x00680000c750783b */ /* 0x000fe20000000200 */
[C---:B------:R-:W-:Y:S03]  /*1940*/  HMMA.16816.F32 R20, R12.reuse, R22, RZ ;  /* 0x000000160c14723c */ /* 0x040fe600000018ff */
[----:B------:R-:W-:Y:S04]  /*1950*/  LDSM.16.M88.4 R68, [R199+0x7000] ;  /* 0x00700000c744783b */ /* 0x000fe80000000200 */
[----:B------:R-:W-:Y:S01]  /*1960*/  LDSM.16.M88.4 R64, [R199+0x7800] ;  /* 0x00780000c740783b */ /* 0x000fe20000000200 */
[----:B----4-:R-:W-:Y:S03]  /*1970*/  HMMA.16816.F32 R32, R12, R44, RZ ;  /* 0x0000002c0c20723c */ /* 0x010fe600000018ff */
[----:B------:R-:W-:Y:S04]  /*1980*/  LDSM.16.M88.4 R84, [R202+0x2000] ;  /* 0x00200000ca54783b */ /* 0x000fe80000000200 */
[----:B------:R-:W-:Y:S01]  /*1990*/  LDSM.16.M88.4 R92, [R205+0xa800] ;  /* 0x00a80000cd5c783b */ /* 0x000fe20000000200 */
[----:B------:R-:W-:Y:S03]  /*19a0*/  HMMA.16816.F32 R8, R36, R16, R8 ;  /* 0x000000102408723c */ /* 0x000fe60000001808 */
[----:B------:R-:W-:Y:S04]  /*19b0*/  LDSM.16.M88.4 R88, [R199+0xa000] ;  /* 0x00a00000c758783b */ /* 0x000fe80000000200 */
[----:B------:R-:W0:Y:S01]  /*19c0*/  LDGDEPBAR ;  /* 0x00000000000079af */ /* 0x000e220000000000 */
[C---:B-----5:R-:W-:Y:S08]  /*19d0*/  HMMA.16816.F32 R60, R12.reuse, R56, RZ ;  /* 0x000000380c3c723c */ /* 0x060ff000000018ff */
[C---:B------:R-:W-:Y:S08]  /*19e0*/  HMMA.16816.F32 R44, R12.reuse, R46, RZ ;  /* 0x0000002e0c2c723c */ /* 0x040ff000000018ff */
[C---:B------:R-:W-:Y:S08]  /*19f0*/  HMMA.16816.F32 R56, R12.reuse, R58, RZ ;  /* 0x0000003a0c38723c */ /* 0x040ff000000018ff */
[----:B-1----:R-:W-:Y:S08]  /*1a00*/  HMMA.16816.F32 R76, R12, R28, RZ ;  /* 0x0000001c0c4c723c */ /* 0x002ff000000018ff */
[----:B------:R-:W-:Y:S01]  /*1a10*/  HMMA.16816.F32 R20, R36, R18, R20 ;  /* 0x000000122414723c */ /* 0x000fe20000001814 */
[----:B------:R-:W-:Y:S07]  /*1a20*/  LDSM.16.M88.4 R16, [R192] ;  /* 0x00000000c010783b */ /* 0x000fee0000000200 */
[----:B------:R-:W-:Y:S01]  /*1a30*/  HMMA.16816.F32 R12, R12, R30, RZ ;  /* 0x0000001e0c0c723c */ /* 0x000fe200000018ff */
[----:B------:R-:W1:Y:S07]  /*1a40*/  LDSM.16.M88.4 R28, [R201] ;  /* 0x00000000c91c783b */ /* 0x000e6e0000000200 */
[----:B--2---:R-:W-:Y:S08]  /*1a50*/  HMMA.16816.F32 R8, R72, R24, R8 ;  /* 0x000000184808723c */ /* 0x004ff00000001808 */
[C---:B------:R-:W-:Y:S08]  /*1a60*/  HMMA.16816.F32 R32, R36.reuse, R52, R32 ;  /* 0x000000342420723c */ /* 0x040ff00000001820 */
[C---:B------:R-:W-:Y:S01]  /*1a70*/  HMMA.16816.F32 R44, R36.reuse, R54, R44 ;  /* 0x00000036242c723c */ /* 0x040fe2000000182c */
[----:B------:R-:W-:Y:S07]  /*1a80*/  LDSM.16.M88.4 R52, [R192+0x800] ;  /* 0x00080000c034783b */ /* 0x000fee0000000200 */
[C---:B------:R-:W-:Y:S08]  /*1a90*/  HMMA.16816.F32 R60, R36.reuse, R48, R60 ;  /* 0x00000030243c723c */ /* 0x040ff0000000183c */
[C---:B------:R-:W-:Y:S01]  /*1aa0*/  HMMA.16816.F32 R56, R36.reuse, R50, R56 ;  /* 0x000000322438723c */ /* 0x040fe20000001838 */
[----:B------:R-:W-:Y:S07]  /*1ab0*/  LDSM.16.M88.4 R48, [R192+0x1000] ;  /* 0x00100000c030783b */ /* 0x000fee0000000200 */
[----:B---3--:R-:W-:Y:S08]  /*1ac0*/  HMMA.16816.F32 R76, R36, R40, R76 ;  /* 0x00000028244c723c */ /* 0x008ff0000000184c */
        /* <DEDUP_REMOVED lines=115> */
[----:B------:R-:W4:Y:S03]  /*2200*/  MUFU.TANH R12, R12 ;  /* 0x0000000c000c7308 */ /* 0x000f260000002400 */
        /* <DEDUP_REMOVED lines=9> */
[----:B------:R-:W5:Y:S01]  /*22a0*/  LDSM.16.M88.4 R32, [R199+0xb800] ;  /* 0x00b80000c720783b */ /* 0x000f620000000200 */
[----:B------:R-:W-:Y:S03]  /*22b0*/  HMMA.16816.F32 R80, R52, R10, R80 ;  /* 0x0000000a3450723c */ /* 0x000fe60000001850 */
[----:B------:R-:W1:Y:S01]  /*22c0*/  LDSM.16.M88.4 R8, [R192+0x5800] ;  /* 0x00580000c008783b */ /* 0x000e620000000200 */
[----:B------:R-:W-:-:S04]  /*22d0*/  DEPBAR.LE SB0, 0x0 ;  /* 0x000080000000791a */ /* 0x000fc80000000000 */
[C---:B---3--:R-:W-:Y:S01]  /*22e0*/  HMMA.16816.F32 R76, R40.reuse, R20, R76 ;  /* 0x00000014284c723c */ /* 0x048fe2000000184c */
[----:B------:R-:W3:Y:S07]  /*22f0*/  MUFU.TANH R51, R51 ;  /* 0x0000003300337308 */ /* 0x000eee0000002400 */
[C---:B------:R-:W-:Y:S01]  /*2300*/  HMMA.16816.F32 R56, R40.reuse, R90, R56 ;  /* 0x0000005a2838723c */ /* 0x040fe20000001838 */
[----:B------:R-:W-:Y:S07]  /*2310*/  MUFU.TANH R37, R37 ;  /* 0x0000002500257308 */ /* 0x000fee0000002400 */
[----:B------:R-:W-:Y:S01]  /*2320*/  HMMA.16816.F32 R80, R40, R22, R80 ;  /* 0x000000162850723c */ /* 0x000fe20000001850 */
[----:B------:R-:W-:Y:S06]  /*2330*/  MUFU.TANH R38, R38 ;  /* 0x0000002600267308 */ /* 0x000fec0000002400 */
[----:B------:R-:W-:Y:S01]  /*2340*/  IMAD.SHL.U32 R22, R96, 0x2, RZ ;  /* 0x0000000260167824 */ /* 0x000fe200078e00ff */
[----:B------:R-:W-:Y:S04]  /*2350*/  HMMA.16816.F32 R44, R16, R74, R44 ;  /* 0x0000004a102c723c */ /* 0x000fe8000000182c */
[----:B------:R-:W-:-:S04]  /*2360*/  LOP3.LUT R22, R22, 0x6, RZ, 0xc0, !PT ;  /* 0x0000000616167812 */ /* 0x000fc800078ec0ff */
[C---:B-----5:R-:W-:Y:S01]  /*2370*/  HMMA.16816.F32 R76, R28.reuse, R32, R76 ;  /* 0x000000201c4c723c */ /* 0x060fe2000000184c */
[----:B------:R-:W-:Y:S01]  /*2380*/  IMAD R99, R99, 0x40, R22 ;  /* 0x0000004063637824 */ /* 0x000fe200078e0216 */
[----:B------:R-:W-:Y:S04]  /*2390*/  BAR.SYNC.DEFER_BLOCKING 0x0 ;  /* 0x0000000000007b1d */ /* 0x000fe80000010000 */
[----:B------:R-:W-:Y:S02]  /*23a0*/  ISETP.GE.AND P2, PT, R99, R100, PT ;  /* 0x000000646300720c */ /* 0x000fe40003f46270 */
[----:B------:R-:W-:Y:S02]  /*23b0*/  HMMA.16816.F32 R56, R28, R14, R56 ;  /* 0x0000000e1c38723c */ /* 0x000fe40000001838 */
[----:B------:R-:W-:-:S02]  /*23c0*/  FSEL R49, R49, -INF , !P2 ;  /* 0xff80000031317808 */ /* 0x000fc40005000000 */
[----:B------:R-:W-:-:S03]  /*23d0*/  FSEL R23, R0, -INF , !P2 ;  /* 0xff80000000177808 */ /* 0x000fc60005000000 */
[----:B------:R-:W-:Y:S01]  /*23e0*/  IADD3 R15, R99, 0x9, RZ ;  /* 0x00000009630f7810 */ /* 0x000fe20007ffe0ff */
[----:B------:R-:W-:Y:S01]  /*23f0*/  HMMA.16816.F32 R80, R28, R34, R80 ;  /* 0x000000221c50723c */ /* 0x000fe20000001850 */
[----:B------:R-:W-:Y:S02]  /*2400*/  FMUL.FTZ R20, R46, c[0x0][0x2ec] ;  /* 0x0000bb002e147a20 */ /* 0x000fe40000410000 */
[----:B------:R-:W-:Y:S01]  /*2410*/  FMUL.FTZ R14, R45, c[0x0][0x2ec] ;  /* 0x0000bb002d0e7a20 */ /* 0x000fe20000410000 */
[-C--:B------:R-:W-:Y:S01]  /*2420*/  ISETP.GE.AND P6, PT, R15, R100.reuse, PT ;  /* 0x000000640f00720c */ /* 0x080fe20003fc6270 */
[----:B------:R-:W-:Y:S01]  /*2430*/  FMUL.FTZ R21, R47, c[0x0][0x2ec] ;  /* 0x0000bb002f157a20 */ /* 0x000fe20000410000 */
[----:B------:R-:W-:Y:S01]  /*2440*/  IADD3 R15, R99, 0x11, RZ ;  /* 0x00000011630f7810 */ /* 0x000fe20007ffe0ff */
[----:B------:R-:W-:Y:S01]  /*2450*/  MUFU.TANH R20, R20 ;  /* 0x0000001400147308 */ /* 0x000fe20000002400 */
[----:B-1----:R-:W-:Y:S02]  /*2460*/  HMMA.16816.F32 R76, R16, R8, R76 ;  /* 0x00000008104c723c */ /* 0x002fe4000000184c */
[----:B------:R-:W-:-:S05]  /*2470*/  ISETP.GE.AND P4, PT, R15, R100, PT ;  /* 0x000000640f00720c */ /* 0x000fca0003f86270 */
[----:B------:R-:W-:Y:S01]  /*2480*/  IADD3 R9, R99, 0x1, RZ ;  /* 0x0000000163097810 */ /* 0x000fe20007ffe0ff */
[C---:B------:R-:W-:Y:S01]  /*2490*/  HMMA.16816.F32 R60, R16.reuse, R24, R60 ;  /* 0x00000018103c723c */ /* 0x040fe2000000183c */
[----:B------:R-:W-:Y:S02]  /*24a0*/  MUFU.TANH R14, R14 ;  /* 0x0000000e000e7308 */ /* 0x000fe40000002400 */
[-C--:B------:R-:W-:Y:S02]  /*24b0*/  ISETP.GE.AND P0, PT, R9, R100.reuse, PT ;  /* 0x000000640900720c */ /* 0x080fe40003f06270 */
[----:B------:R-:W-:Y:S02]  /*24c0*/  IADD3 R9, R99, 0x8, RZ ;  /* 0x0000000863097810 */ /* 0x000fe40007ffe0ff */
[----:B--2---:R-:W-:Y:S01]  /*24d0*/  FSEL R64, R64, -INF , !P0 ;  /* 0xff80000040407808 */ /* 0x004fe20004000000 */
        /* <DEDUP_REMOVED lines=22> */
[----:B----4-:R-:W-:Y:S01]  /*2640*/  FSEL R16, R12, -INF , !P6 ;  /* 0xff8000000c107808 */ /* 0x010fe20007000000 */
[----:B------:R-:W-:Y:S01]  /*2650*/  FMUL.FTZ R63, R63, c[0x0][0x2ec] ;  /* 0x0000bb003f3f7a20 */ /* 0x000fe20000410000 */
[-C--:B------:R-:W-:Y:S01]  /*2660*/  ISETP.GE.AND P0, PT, R9, R100.reuse, PT ;  /* 0x000000640900720c */ /* 0x080fe20003f06270 */
[----:B------:R-:W-:Y:S01]  /*2670*/  FMUL.FTZ R56, R56, c[0x0][0x2ec] ;  /* 0x0000bb0038387a20 */ /* 0x000fe20000410000 */
[----:B------:R-:W-:Y:S01]  /*2680*/  IADD3 R9, R99, 0x21, RZ ;  /* 0x0000002163097810 */ /* 0x000fe20007ffe0ff */
[----:B------:R-:W1:Y:S01]  /*2690*/  MUFU.TANH R164, R62 ;  /* 0x0000003e00a47308 */ /* 0x000e620000002400 */
[----:B------:R-:W-:Y:S01]  /*26a0*/  FSEL R17, R50, -INF , !P6 ;  /* 0xff80000032117808 */ /* 0x000fe20007000000 */
[----:B------:R-:W-:Y:S01]  /*26b0*/  FMUL.FTZ R57, R57, c[0x0][0x2ec] ;  /* 0x0000bb0039397a20 */ /* 0x000fe20000410000 */
[-C--:B------:R-:W-:Y:S01]  /*26c0*/  ISETP.GE.AND P1, PT, R9, R100.reuse, PT ;  /* 0x000000640900720c */ /* 0x080fe20003f26270 */
[----:B------:R-:W-:Y:S01]  /*26d0*/  FMUL.FTZ R58, R58, c[0x0][0x2ec] ;  /* 0x0000bb003a3a7a20 */ /* 0x000fe20000410000 */
[----:B------:R-:W-:Y:S01]  /*26e0*/  IADD3 R9, R99, 0x28, RZ ;  /* 0x0000002863097810 */ /* 0x000fe20007ffe0ff */
[----:B------:R-:W-:Y:S01]  /*26f0*/  FMUL.FTZ R59, R59, c[0x0][0x2ec] ;  /* 0x0000bb003b3b7a20 */ /* 0x000fe20000410000 */
[----:B---3--:R-:W-:Y:S01]  /*2700*/  FSEL R12, R51, -INF , !P5 ;  /* 0xff800000330c7808 */ /* 0x008fe20006800000 */
[----:B------:R-:W-:Y:S01]  /*2710*/  MUFU.TANH R161, R61 ;  /* 0x0000003d00a17308 */ /* 0x000fe20000002400 */
[-C--:B------:R-:W-:Y:S01]  /*2720*/  ISETP.GE.AND P6, PT, R9, R100.reuse, PT ;  /* 0x000000640900720c */ /* 0x080fe20003fc6270 */
[----:B------:R-:W-:Y:S01]  /*2730*/  FMUL.FTZ R77, R77, c[0x0][0x2ec] ;  /* 0x0000bb004d4d7a20 */ /* 0x000fe20000410000 */
[----:B------:R-:W-:Y:S01]  /*2740*/  IADD3 R9, R99, 0x29, RZ ;  /* 0x0000002963097810 */ /* 0x000fe20007ffe0ff */
[----:B------:R-:W-:Y:S01]  /*2750*/  FMUL.FTZ R79, R79, c[0x0][0x2ec] ;  /* 0x0000bb004f4f7a20 */ /* 0x000fe20000410000 */
[----:B------:R-:W-:Y:S01]  /*2760*/  FSEL R15, R13, -INF , !P5 ;  /* 0xff8000000d0f7808 */ /* 0x000fe20006800000 */
[----:B------:R-:W-:Y:S01]  /*2770*/  FMUL.FTZ R80, R80, c[0x0][0x2ec] ;  /* 0x0000bb0050507a20 */ /* 0x000fe20000410000 */
[----:B------:R-:W-:Y:S01]  /*2780*/  ISETP.GE.AND P5, PT, R9, R100, PT ;  /* 0x000000640900720c */ /* 0x000fe20003fa6270 */
[----:B------:R-:W2:Y:S01]  /*2790*/  MUFU.TANH R174, R63 ;  /* 0x0000003f00ae7308 */ /* 0x000ea20000002400 */
[----:B------:R-:W-:Y:S01]  /*27a0*/  FMUL.FTZ R82, R82, c[0x0][0x2ec] ;  /* 0x0000bb0052527a20 */ /* 0x000fe20000410000 */
[----:B-1----:R-:W-:Y:S01]  /*27b0*/  FSEL R164, R164, -INF , !P0 ;  /* 0xff800000a4a47808 */ /* 0x002fe20004000000 */
[----:B------:R-:W-:Y:S01]  /*27c0*/  FMUL.FTZ R81, R81, c[0x0][0x2ec] ;  /* 0x0000bb0051517a20 */ /* 0x000fe20000410000 */
[----:B------:R-:W-:Y:S01]  /*27d0*/  FSEL R167, R167, -INF , !P0 ;  /* 0xff800000a7a77808 */ /* 0x000fe20004000000 */
[----:B------:R-:W-:Y:S01]  /*27e0*/  FMUL.FTZ R83, R83, c[0x0][0x2ec] ;  /* 0x0000bb0053537a20 */ /* 0x000fe20000410000 */
[----:B------:R-:W-:-:S02]  /*27f0*/  IADD3 R9, R99, 0x30, RZ ;  /* 0x0000003063097810 */ /* 0x000fc40007ffe0ff */
[----:B------:R-:W-:Y:S01]  /*2800*/  MUFU.TANH R159, R56 ;  /* 0x00000038009f7308 */ /* 0x000fe20000002400 */
[----:B------:R-:W-:Y:S02]  /*2810*/  ISETP.GE.AND P0, PT, R100, 0x41, PT ;  /* 0x000000416400780c */ /* 0x000fe40003f06270 */
[----:B------:R-:W-:Y:S02]  /*2820*/  FSEL R10, R38, -INF , !P4 ;  /* 0xff800000260a7808 */ /* 0x000fe40006000000 */
[----:B------:R-:W-:Y:S02]  /*2830*/  FSEL R13, R37, -INF , !P4 ;  /* 0xff800000250d7808 */ /* 0x000fe40006000000 */
[----:B------:R-:W-:Y:S01]  /*2840*/  ISETP.GE.AND P4, PT, R9, R100, PT ;  /* 0x000000640900720c */ /* 0x000fe20003f86270 */
[----:B------:R-:W-:Y:S01]  /*2850*/  MUFU.TANH R165, R57 ;  /* 0x0000003900a57308 */ /* 0x000fe20000002400 */
[C---:B------:R-:W-:Y:S02]  /*2860*/  IADD3 R9, R99.reuse, 0x31, RZ ;  /* 0x0000003163097810 */ /* 0x040fe40007ffe0ff */
[----:B------:R-:W-:-:S02]  /*2870*/  IADD3 R19, R99, 0x38, RZ ;  /* 0x0000003863137810 */ /* 0x000fc40007ffe0ff */
[----:B------:R-:W-:Y:S02]  /*2880*/  IADD3 R99, R99, 0x39, RZ ;  /* 0x0000003963637810 */ /* 0x000fe40007ffe0ff */
[----:B------:R-:W-:Y:S01]  /*2890*/  FSEL R8, R20, -INF , !P3 ;  /* 0xff80000014087808 */ /* 0x000fe20005800000 */
[----:B------:R-:W1:Y:S01]  /*28a0*/  MUFU.TANH R166, R58 ;  /* 0x0000003a00a67308 */ /* 0x000e620000002400 */
[----:B------:R-:W-:Y:S02]  /*28b0*/  FSEL R11, R24, -INF , !P3 ;  /* 0xff800000180b7808 */ /* 0x000fe40005800000 */
[----:B------:R-:W-:Y:S02]  /*28c0*/  ISETP.GE.AND P3, PT, R9, R100, PT ;  /* 0x000000640900720c */ /* 0x000fe40003f66270 */
[----:B------:R-:W-:Y:S02]  /*28d0*/  FSEL R0, R21, -INF , !P2 ;  /* 0xff80000015007808 */ /* 0x000fe40005000000 */
[----:B------:R-:W-:Y:S01]  /*28e0*/  FSEL R9, R14, -INF , !P2 ;  /* 0xff8000000e097808 */ /* 0x000fe20005000000 */
[----:B------:R-:W3:Y:S01]  /*28f0*/  MUFU.TANH R172, R59 ;  /* 0x0000003b00ac7308 */ /* 0x000ee20000002400 */
[----:B--2---:R-:W-:-:S02]  /*2900*/  FSEL R174, R174, -INF , !P1 ;  /* 0xff800000aeae7808 */ /* 0x004fc40004800000 */
[----:B------:R-:W-:Y:S02]  /*2910*/  FSEL R161, R161, -INF , !P1 ;  /* 0xff800000a1a17808 */ /* 0x000fe40004800000 */
[-C--:B------:R-:W-:Y:S02]  /*2920*/  ISETP.GE.AND P2, PT, R19, R100.reuse, PT ;  /* 0x000000641300720c */ /* 0x080fe40003f46270 */
[----:B------:R-:W-:Y:S01]  /*2930*/  ISETP.GE.AND P1, PT, R99, R100, PT ;  /* 0x000000646300720c */ /* 0x000fe20003f26270 */
[----:B------:R-:W2:Y:S01]  /*2940*/  MUFU.TANH R171, R76 ;  /* 0x0000004c00ab7308 */ /* 0x000ea20000002400 */
[----:B-1----:R-:W-:Y:S02]  /*2950*/  FSEL R166, R166, -INF , !P6 ;  /* 0xff800000a6a67808 */ /* 0x002fe40007000000 */
[----:B------:R-:W-:Y:S02]  /*2960*/  FSEL R159, R159, -INF , !P6 ;  /* 0xff8000009f9f7808 */ /* 0x000fe40007000000 */
[----:B------:R-:W-:-:S03]  /*2970*/  FSEL R165, R165, -INF , !P5 ;  /* 0xff800000a5a57808 */ /* 0x000fc60006800000 */
[----:B------:R-:W1:Y:S01]  /*2980*/  MUFU.TANH R168, R78 ;  /* 0x0000004e00a87308 */ /* 0x000e620000002400 */
[----:B---3--:R-:W-:-:S07]  /*2990*/  FSEL R172, R172, -INF , !P5 ;  /* 0xff800000acac7808 */ /* 0x008fce0006800000 */
[----:B------:R-:W3:Y:S01]  /*29a0*/  MUFU.TANH R169, R77 ;  /* 0x0000004d00a97308 */ /* 0x000ee20000002400 */
[----:B--2---:R-:W-:-:S07]  /*29b0*/  FSEL R171, R171, -INF , !P4 ;  /* 0xff800000abab7808 */ /* 0x004fce0006000000 */
[----:B------:R-:W2:Y:S01]  /*29c0*/  MUFU.TANH R142, R79 ;  /* 0x0000004f008e7308 */ /* 0x000ea20000002400 */
[----:B-1----:R-:W-:-:S07]  /*29d0*/  FSEL R168, R168, -INF , !P4 ;  /* 0xff800000a8a87808 */ /* 0x002fce0006000000 */
[----:B------:R-:W1:Y:S01]  /*29e0*/  MUFU.TANH R143, R80 ;  /* 0x00000050008f7308 */ /* 0x000e620000002400 */
[----:B---3--:R-:W-:-:S07]  /*29f0*/  FSEL R169, R169, -INF , !P3 ;  /* 0xff800000a9a97808 */ /* 0x008fce0005800000 */
[----:B------:R-:W3:Y:S01]  /*2a00*/  MUFU.TANH R140, R82 ;  /* 0x00000052008c7308 */ /* 0x000ee20000002400 */
[----:B--2---:R-:W-:-:S07]  /*2a10*/  FSEL R142, R142, -INF , !P3 ;  /* 0xff8000008e8e7808 */ /* 0x004fce0005800000 */
[----:B------:R-:W2:Y:S01]  /*2a20*/  MUFU.TANH R162, R83 ;  /* 0x0000005300a27308 */ /* 0x000ea20000002400 */
[----:B-1----:R-:W-:-:S07]  /*2a30*/  FSEL R143, R143, -INF , !P2 ;  /* 0xff8000008f8f7808 */ /* 0x002fce0005000000 */
[----:B------:R-:W1:Y:S01]  /*2a40*/  MUFU.TANH R141, R81 ;  /* 0x00000051008d7308 */ /* 0x000e620000002400 */
[----:B---3--:R-:W-:Y:S02]  /*2a50*/  FSEL R140, R140, -INF , !P2 ;  /* 0xff8000008c8c7808 */ /* 0x008fe40005000000 */
[----:B--2---:R-:W-:Y:S02]  /*2a60*/  FSEL R162, R162, -INF , !P1 ;  /* 0xff800000a2a27808 */ /* 0x004fe40004800000 */
[----:B-1----:R-:W-:Y:S01]  /*2a70*/  FSEL R141, R141, -INF , !P1 ;  /* 0xff8000008d8d7808 */ /* 0x002fe20004800000 */
[----:B------:R-:W-:Y:S05]  /*2a80*/  @!P0 BRA `(.L_x_644) ;  /* 0x0000020000008947 */ /* 0x000fea0003800000 */
[----:B------:R-:W-:Y:S02]  /*2a90*/  LEA.HI.SX32 R19, R134, 0xfffffffe, 0x1a ;  /* 0xfffffffe86137811 */ /* 0x000fe400078fd2ff */
[----:B------:R-:W-:Y:S02]  /*2aa0*/  SHF.L.U64.HI R3, R4, 0x5, R3 ;  /* 0x0000000504037819 */ /* 0x000fe40000010203 */
[----:B------:R-:W-:Y:S01]  /*2ab0*/  SHF.R.S32.HI R14, RZ, 0x1f, R19 ;  /* 0x0000001fff0e7819 */ /* 0x000fe20000011413 */
[----:B------:R-:W-:-:S02]  /*2ac0*/  IMAD R6, R6, R19, RZ ;  /* 0x0000001306067224 */ /* 0x000fc400078e02ff */
[----:B------:R-:W-:-:S04]  /*2ad0*/  IMAD.WIDE.U32 R18, R19, R97, R218 ;  /* 0x0000006113127225 */ /* 0x000fc800078e00da */
[----:B------:R-:W-:Y:S01]  /*2ae0*/  IMAD R6, R14, R97, R6 ;  /* 0x000000610e067224 */ /* 0x000fe200078e0206 */
[----:B------:R-:W-:Y:S01]  /*2af0*/  LEA R20, P2, R18, c[0x0][0x168], 0x1 ;  /* 0x00005a0012147a11 */ /* 0x000fe200078408ff */
[----:B------:R-:W-:Y:S02]  /*2b00*/  IMAD.SHL.U32 R14, R4, 0x20, RZ ;  /* 0x00000020040e7824 */ /* 0x000fe400078e00ff */
[----:B------:R-:W-:-:S03]  /*2b10*/  IMAD.IADD R6, R19, 0x1, R6 ;  /* 0x0000000113067824 */ /* 0x000fc600078e0206 */
[----:B------:R-:W-:Y:S02]  /*2b20*/  IADD3 R24, P1, R14, R20, RZ ;  /* 0x000000140e187210 */ /* 0x000fe40007f3e0ff */
[----:B------:R-:W-:Y:S02]  /*2b30*/  LEA.HI.X R21, R18, c[0x0][0x16c], R6, 0x1, P2 ;  /* 0x00005b0012157a11 */ /* 0x000fe400010f0c06 */
[----:B------:R-:W-:-:S03]  /*2b40*/  IADD3 R18, P2, R14, R24, RZ ;  /* 0x000000180e127210 */ /* 0x000fc60007f5e0ff */
[C---:B------:R-:W-:Y:S01]  /*2b50*/  IMAD.X R25, R3.reuse, 0x1, R21, P1 ;  /* 0x0000000103197824 */ /* 0x040fe200008e0615 */
[----:B------:R-:W-:Y:S01]  /*2b60*/  IADD3 R26, P1, R14, R18, RZ ;  /* 0x000000120e1a7210 */ /* 0x000fe20007f3e0ff */
[----:B------:R-:W-:Y:S01]  /*2b70*/  @!PT LDS RZ, [RZ] ;  /* 0x00000000fffff984 */ /* 0x000fe20000000800 */
[----:B------:R-:W-:Y:S01]  /*2b80*/  @!PT LDS RZ, [RZ] ;  /* 0x00000000fffff984 */ /* 0x000fe20000000800 */
[----:B------:R-:W-:Y:S01]  /*2b90*/  @!PT LDS RZ, [RZ] ;  /* 0x00000000fffff984 */ /* 0x000fe20000000800 */
[----:B------:R1:W-:Y:S02]  /*2ba0*/  LDGSTS.E.BYPASS.LTC128B.128 [R210+0x6000], [R20.64] ;  /* 0x0600000014d27fae */ /* 0x0003e4000b901d48 */
[C---:B------:R-:W-:Y:S02]  /*2bb0*/  IMAD.X R19, R3.reuse, 0x1, R25, P2 ;  /* 0x0000000103137824 */ /* 0x040fe400010e0619 */
[----:B------:R1:W-:Y:S02]  /*2bc0*/  LDGSTS.E.BYPASS.LTC128B.128 [R210+0x8000], [R20.64+0x80] ;  /* 0x0800008014d27fae */ /* 0x0003e4000b901d48 */
[----:B------:R-:W-:Y:S02]  /*2bd0*/  IMAD.X R27, R3, 0x1, R19, P1 ;  /* 0x00000001031b7824 */ /* 0x000fe400008e0613 */
        /* <DEDUP_REMOVED lines=11> */
.L_x_644:
[----:B------:R-:W-:Y:S02]  /*2c90*/  FMNMX.FTZ R6, R23, R48, !PT ;  /* 0x0000003017067209 */ /* 0x000fe40007810000 */
[----:B-1----:R-:W-:-:S02]  /*2ca0*/  FMNMX.FTZ R21, R49, R64, !PT ;  /* 0x0000004031157209 */ /* 0x002fc40007810000 */
        /* <DEDUP_REMOVED lines=75> */
[----:B------:R-:W-:Y:S01]  /*3160*/  LDSM.16.MT88.4 R16, [R197+0xe800] ;  /* 0x00e80000c510783b */ /* 0x000fe20000004200 */
[----:B------:R-:W-:Y:S01]  /*3170*/  FFMA.FTZ R145, R8, c[0x0][0x23c], -R163 ;  /* 0x00008f0008917a23 */ /* 0x000fe200000108a3 */
[----:B------:R-:W-:Y:S01]  /*3180*/  MUFU.EX2 R151, R151 ;  /* 0x0000009700977308 */ /* 0x000fe20000000800 */
[--C-:B------:R-:W-:Y:S01]  /*3190*/  FFMA.FTZ R152, R15, c[0x0][0x23c], -R170.reuse ;  /* 0x00008f000f987a23 */ /* 0x100fe200000108aa */
[----:B------:R-:W5:Y:S01]  /*31a0*/  LDSM.16.MT88.4 R8, [R200+0xe800] ;  /* 0x00e80000c808783b */ /* 0x000f620000004200 */
        /* <DEDUP_REMOVED lines=15> */
[----:B------:R-:W1:Y:S01]  /*32a0*/  MUFU.EX2 R156, R156 ;  /* 0x0000009c009c7308 */ /* 0x000e620000000800 */
        /* <DEDUP_REMOVED lines=10> */
[----:B-1----:R-:W-:Y:S01]  /*3350*/  F2FP.PACK_AB R97, R156, R155 ;  /* 0x0000009b9c61723e */ /* 0x002fe200000000ff */
        /* <DEDUP_REMOVED lines=9> */
[----:B------:R-:W1:Y:S01]  /*33f0*/  MUFU.EX2 R147, R147 ;  /* 0x0000009300937308 */ /* 0x000e620000000800 */
        /* <DEDUP_REMOVED lines=46> */
[C---:B------:R-:W-:Y:S07]  /*36e0*/  HMMA.16816.F32 R92, R96.reuse, R4, RZ ;  /* 0x00000004605c723c */ /* 0x040fee00000018ff */
[----:B-1----:R-:W-:Y:S01]  /*36f0*/  F2FP.PACK_AB R4, R147, R152 ;  /* 0x000000989304723e */ /* 0x002fe200000000ff */
[----:B------:R-:W-:Y:S01]  /*3700*/  HMMA.16816.F32 R96, R96, R6, RZ ;  /* 0x000000066060723c */ /* 0x000fe200000018ff */
[----:B---3--:R-:W-:Y:S01]  /*3710*/  F2FP.PACK_AB R5, R144, R149 ;  /* 0x000000959005723e */ /* 0x008fe200000000ff */
        /* <DEDUP_REMOVED lines=18> */
[----:B------:R-:W5:Y:S07]  /*3840*/  LDSM.16.MT88.4 R20, [R200+0x10800] ;  /* 0x01080000c814783b */ /* 0x000f6e0000004200 */
        /* <DEDUP_REMOVED lines=114> */
[----:B------:R-:W-:Y:S01]  /*3f70*/  @!UPT UIADD3 URZ, URZ, URZ, URZ ;  /* 0x0000003f3f3ff290 */ /* 0x000fe2000fffe03f */
[----:B------:R-:W-:Y:S11]  /*3f80*/  @!P0 BRA `(.L_x_645) ;  /* 0x00002c3000008947 */ /* 0x000ff60003800000 */
[----:B------:R-:W-:Y:S01]  /*3f90*/  LEA.HI.SX32 R225, R134, 0xfffffffe, 0x1a ;  /* 0xfffffffe86e17811 */ /* 0x000fe200078fd2ff */
[C---:B------:R-:W-:Y:S01]  /*3fa0*/  IMAD.SHL.U32 R224, R2.reuse, 0x20, RZ ;  /* 0x0000002002e07824 */ /* 0x040fe200078e00ff */
[----:B------:R-:W-:Y:S01]  /*3fb0*/  SHF.L.U64.HI R213, R2, 0x5, R133 ;  /* 0x0000000502d57819 */ /* 0x000fe20000010285 */
[----:B------:R-:W-:Y:S01]  /*3fc0*/  IMAD.MOV.U32 R135, RZ, RZ, R132 ;  /* 0x000000ffff877224 */ /* 0x000fe200078e0084 */
[----:B------:R-:W-:Y:S01]  /*3fd0*/  MOV R0, R3 ;  /* 0x0000000300007202 */ /* 0x000fe20000000f00 */
[----:B------:R-:W-:Y:S06]  /*3fe0*/  BRA `(.L_x_646) ;  /* 0x0000024000007947 */ /* 0x000fec0003800000 */
.L_x_648:
[----:B------:R-:W-:Y:S01]  /*3ff0*/  IADD3 R3, R225, -0x1, RZ ;  /* 0xffffffffe1037810 */ /* 0x000fe20007ffe0ff */
[----:B------:R-:W-:Y:S02]  /*4000*/  ULDC.64 UR4, c[0x0][0x198] ;  /* 0x0000660000047ab9 */ /* 0x000fe40000000a00 */
[----:B------:R-:W-:Y:S01]  /*4010*/  USHF.L.U32 UR6, UR4, 0x5, URZ ;  /* 0x0000000504067899 */ /* 0x000fe2000800063f */
[----:B------:R-:W-:Y:S01]  /*4020*/  SHF.R.S32.HI R2, RZ, 0x1f, R3 ;  /* 0x0000001fff027819 */ /* 0x000fe20000011403 */
[C---:B------:R-:W-:Y:S01]  /*4030*/  IMAD.WIDE.U32 R4, R3.reuse, c[0x0][0x198], RZ ;  /* 0x0000660003047a25 */ /* 0x040fe200078e00ff */
[----:B------:R-:W-:Y:S03]  /*4040*/  USHF.L.U64.HI UR5, UR4, 0x5, UR5 ;  /* 0x0000000504057899 */ /* 0x000fe60008010205 */
[----:B------:R-:W-:Y:S04]  /*4050*/  IMAD R2, R2, c[0x0][0x198], RZ ;  /* 0x0000660002027a24 */ /* 0x000fe800078e02ff */
[----:B------:R-:W-:Y:S01]  /*4060*/  IMAD R2, R3, c[0x0][0x19c], R2 ;  /* 0x0000670003027a24 */ /* 0x000fe200078e0202 */
[C---:B------:R-:W-:Y:S03]  /*4070*/  LEA R3, P1, R4.reuse, R216, 0x6 ;  /* 0x000000d804037211 */ /* 0x040fe600078230ff */
[----:B------:R-:W-:Y:S01]  /*4080*/  IMAD.IADD R5, R5, 0x1, R2 ;  /* 0x0000000105057824 */ /* 0x000fe200078e0202 */
[C---:B------:R-:W-:Y:S04]  /*4090*/  LEA R6, P2, R3.reuse, c[0x0][0x168], 0x1 ;  /* 0x00005a0003067a11 */ /* 0x040fe800078408ff */
        /* <DEDUP_REMOVED lines=25> */
.L_x_646:
        /* <DEDUP_REMOVED lines=10> */
[C---:B------:R-:W-:Y:S02]  /*42d0*/  IADD3 R132, P0, R224.reuse, R230, RZ ;  /* 0x000000e6e0847210 */ /* 0x040fe40007f1e0ff */
[----:B------:R-:W-:Y:S02]  /*42e0*/  LEA.HI.X R231, R3, c[0x0][0x174], R2, 0x1, P1 ;  /* 0x00005d0003e77a11 */ /* 0x000fe400008f0c02 */
[C---:B------:R-:W-:Y:S02]  /*42f0*/  IADD3 R232, P1, R224.reuse, R132, RZ ;  /* 0x00000084e0e87210 */ /* 0x040fe40007f3e0ff */
[C---:B------:R-:W-:Y:S01]  /*4300*/  IADD3.X R133, R213.reuse, R231, RZ, P0, !PT ;  /* 0x000000e7d5857210 */ /* 0x040fe200007fe4ff */
[----:B------:R-:W-:Y:S01]  /*4310*/  @!PT LDS RZ, [RZ] ;  /* 0x00000000fffff984 */ /* 0x000fe20000000800 */
[----:B------:R-:W-:Y:S01]  /*4320*/  @!PT LDS RZ, [RZ] ;  /* 0x00000000fffff984 */ /* 0x000fe20000000800 */
[----:B------:R-:W-:Y:S01]  /*4330*/  @!PT LDS RZ, [RZ] ;  /* 0x00000000fffff984 */ /* 0x000fe20000000800 */
[----:B------:R1:W-:Y:S01]  /*4340*/  LDGSTS.E.BYPASS.LTC128B.128 [R210+0xc000], [R230.64] ;  /* 0x0c000000e6d27fae */ /* 0x0003e2000b901d48 */
[----:B------:R-:W-:Y:S02]  /*4350*/  IADD3 R2, P0, R224, R232, RZ ;  /* 0x000000e8e0027210 */ /* 0x000fe40007f1e0ff */
[C---:B------:R-:W-:Y:S03]  /*4360*/  IADD3.X R233, R213.reuse, R133, RZ, P1, !PT ;  /* 0x00000085d5e97210 */ /* 0x040fe60000ffe4ff */
[----:B------:R1:W-:Y:S01]  /*4370*/  LDGSTS.E.BYPASS.LTC128B.128 [R210+0xe000], [R230.64+0x80] ;  /* 0x0e000080e6d27fae */ /* 0x0003e2000b901d48 */
[----:B------:R-:W-:Y:S02]  /*4380*/  IADD3.X R3, R213, R233, RZ, P0, !PT ;  /* 0x000000e9d5037210 */ /* 0x000fe400007fe4ff */
[----:B------:R-:W-:Y:S03]  /*4390*/  ISETP.GT.AND P0, PT, R225, RZ, PT ;  /* 0x000000ffe100720c */ /* 0x000fe60003f04270 */
[----:B------:R1:W-:Y:S06]  /*43a0*/  LDGSTS.E.BYPASS.LTC128B.128 [R210+0x10000], [R230.64+0x100] ;  /* 0x10000100e6d27fae */ /* 0x0003ec000b901d48 */
[----:B------:R2:W-:Y:S06]  /*43b0*/  LDGSTS.E.BYPASS.LTC128B.128 [R210+0xc800], [R132.64] ;  /* 0x0c80000084d27fae */ /* 0x0005ec000b901d48 */
[----:B------:R2:W-:Y:S06]  /*43c0*/  LDGSTS.E.BYPASS.LTC128B.128 [R210+0xe800], [R132.64+0x80] ;  /* 0x0e80008084d27fae */ /* 0x0005ec000b901d48 */
[----:B------:R2:W-:Y:S06]  /*43d0*/  LDGSTS.E.BYPASS.LTC128B.128 [R210+0x10800], [R132.64+0x100] ;  /* 0x1080010084d27fae */ /* 0x0005ec000b901d48 */
[----:B------:R3:W-:Y:S06]  /*43e0*/  LDGSTS.E.BYPASS.LTC128B.128 [R210+0xd000], [R232.64] ;  /* 0x0d000000e8d27fae */ /* 0x0007ec000b901d48 */
[----:B------:R3:W-:Y:S06]  /*43f0*/  LDGSTS.E.BYPASS.LTC128B.128 [R210+0xf000], [R232.64+0x80] ;  /* 0x0f000080e8d27fae */ /* 0x0007ec000b901d48 */
[----:B------:R3:W-:Y:S06]  /*4400*/  LDGSTS.E.BYPASS.LTC128B.128 [R210+0x11000], [R232.64+0x100] ;  /* 0x11000100e8d27fae */ /* 0x0007ec000b901d48 */
[----:B------:R4:W-:Y:S06]  /*4410*/  LDGSTS.E.BYPASS.LTC128B.128 [R210+0xd800], [R2.64] ;  /* 0x0d80000002d27fae */ /* 0x0009ec000b901d48 */
[----:B------:R4:W-:Y:S06]  /*4420*/  LDGSTS.E.BYPASS.LTC128B.128 [R210+0xf800], [R2.64+0x80] ;  /* 0x0f80008002d27fae */ /* 0x0009ec000b901d48 */
[----:B------:R4:W-:Y:S06]  /*4430*/  LDGSTS.E.BYPASS.LTC128B.128 [R210+0x11800], [R2.64+0x100] ;  /* 0x1180010002d27fae */ /* 0x0009ec000b901d48 */
[----:B------:R-:W-:Y:S06]  /*4440*/  LDSM.16.M88.4 R136, [R206] ;  /* 0x00000000ce88783b */ /* 0x000fec0000000200 */
[----:B------:R-:W5:Y:S06]  /*4450*/  LDSM.16.M88.4 R140, [R205+0x6000] ;  /* 0x00600000cd8c783b */ /* 0x000f6c0000000200 */
[----:B------:R-:W1:Y:S06]  /*4460*/  LDSM.16.M88.4 R144, [R205+0x6800] ;  /* 0x00680000cd90783b */ /* 0x000e6c0000000200 */
[----:B------:R-:W1:Y:S06]  /*4470*/  LDSM.16.M88.4 R148, [R205+0x7000] ;  /* 0x00700000cd94783b */ /* 0x000e6c0000000200 */
[----:B------:R-:W0:Y:S06]  /*4480*/  LDGDEPBAR ;  /* 0x00000000000079af */ /* 0x000e2c0000000000 */
[----:B------:R-:W2:Y:S06]  /*4490*/  LDSM.16.M88.4 R152, [R205+0x7800] ;  /* 0x00780000cd98783b */ /* 0x000eac0000000200 */
[----:B------:R-:W-:Y:S06]  /*44a0*/  LDSM.16.M88.4 R156, [R204] ;  /* 0x00000000cc9c783b */ /* 0x000fec0000000200 */
[----:B------:R-:W2:Y:S01]  /*44b0*/  LDSM.16.M88.4 R160, [R203] ;  /* 0x00000000cba0783b */ /* 0x000ea20000000200 */
[C---:B-----5:R-:W-:Y:S05]  /*44c0*/  HMMA.16816.F32 R4, R136.reuse, R140, RZ ;  /* 0x0000008c8804723c */ /* 0x060fea00000018ff */
[----:B------:R-:W5:Y:S03]  /*44d0*/  LDSM.16.M88.4 R164, [R195] ;  /* 0x00000000c3a4783b */ /* 0x000f660000000200 */
[C---:B------:R-:W-:Y:S03]  /*44e0*/  HMMA.16816.F32 R8, R136.reuse, R142, RZ ;  /* 0x0000008e8808723c */ /* 0x040fe600000018ff */
[----:B------:R-:W3:Y:S06]  /*44f0*/  LDSM.16.M88.4 R168, [R194] ;  /* 0x00000000c2a8783b */ /* 0x000eec0000000200 */
[----:B------:R-:W3:Y:S01]  /*4500*/  LDSM.16.M88.4 R172, [R193] ;  /* 0x00000000c1ac783b */ /* 0x000ee20000000200 */
[C---:B-1----:R-:W-:Y:S05]  /*4510*/  HMMA.16816.F32 R12, R136.reuse, R144, RZ ;  /* 0x00000090880c723c */ /* 0x042fea00000018ff */
[----:B------:R-:W-:Y:S03]  /*4520*/  LDSM.16.M88.4 R176, [R202] ;  /* 0x00000000cab0783b */ /* 0x000fe60000000200 */
[C---:B------:R-:W-:Y:S03]  /*4530*/  HMMA.16816.F32 R16, R136.reuse, R146, RZ ;  /* 0x000000928810723c */ /* 0x040fe600000018ff */
[----:B------:R-:W1:Y:S05]  /*4540*/  LDSM.16.M88.4 R180, [R199+0x6000] ;  /* 0x00600000c7b4783b */ /* 0x000e6a0000000200 */
[C---:B------:R-:W-:Y:S01]  /*4550*/  HMMA.16816.F32 R20, R136.reuse, R148, RZ ;  /* 0x000000948814723c */ /* 0x040fe200000018ff */
[----:B------:R-:W-:Y:S06]  /*4560*/  LDSM.16.M88.4 R140, [R199+0x7000] ;  /* 0x00700000c78c783b */ /* 0x000fec0000000200 */
[----:B------:R-:W-:Y:S01]  /*4570*/  LDSM.16.M88.4 R144, [R199+0x7800] ;  /* 0x00780000c790783b */ /* 0x000fe20000000200 */
[C---:B------:R-:W-:Y:S05]  /*4580*/  HMMA.16816.F32 R24, R136.reuse, R150, RZ ;  /* 0x000000968818723c */ /* 0x040fea00000018ff */
[----:B------:R-:W-:Y:S03]  /*4590*/  LDSM.16.M88.4 R148, [R201] ;  /* 0x00000000c994783b */ /* 0x000fe60000000200 */
[C---:B--2---:R-:W-:Y:S08]  /*45a0*/  HMMA.16816.F32 R28, R136.reuse, R152, RZ ;  /* 0x00000098881c723c */ /* 0x044ff000000018ff */
[----:B------:R-:W-:Y:S01]  /*45b0*/  HMMA.16816.F32 R32, R136, R154, RZ ;  /* 0x0000009a8820723c */ /* 0x000fe200000018ff */
[----:B------:R-:W2:Y:S06]  /*45c0*/  LDSM.16.M88.4 R136, [R199+0x6800] ;  /* 0x00680000c788783b */ /* 0x000eac0000000200 */
[----:B------:R-:W1:Y:S01]  /*45d0*/  LDSM.16.M88.4 R152, [R192] ;  /* 0x00000000c098783b */ /* 0x000e620000000200 */
[C---:B------:R-:W-:Y:S08]  /*45e0*/  HMMA.16816.F32 R4, R156.reuse, R160, R4 ;  /* 0x000000a09c04723c */ /* 0x040ff00000001804 */
[C---:B------:R-:W-:Y:S01]  /*45f0*/  HMMA.16816.F32 R8, R156.reuse, R162, R8 ;  /* 0x000000a29c08723c */ /* 0x040fe20000001808 */
[----:B------:R-:W-:Y:S07]  /*4600*/  LDSM.16.M88.4 R160, [R192+0x1000] ;  /* 0x00100000c0a0783b */ /* 0x000fee0000000200 */
[C---:B-----5:R-:W-:Y:S08]  /*4610*/  HMMA.16816.F32 R12, R156.reuse, R164, R12 ;  /* 0x000000a49c0c723c */ /* 0x060ff0000000180c */
[C---:B------:R-:W-:Y:S01]  /*4620*/  HMMA.16816.F32 R16, R156.reuse, R166, R16 ;  /* 0x000000a69c10723c */ /* 0x040fe20000001810 */
[----:B------:R-:W-:Y:S07]  /*4630*/  LDSM.16.M88.4 R164, [R192+0x1800] ;  /* 0x00180000c0a4783b */ /* 0x000fee0000000200 */
[C---:B---3--:R-:W-:Y:S08]  /*4640*/  HMMA.16816.F32 R20, R156.reuse, R168, R20 ;  /* 0x000000a89c14723c */ /* 0x048ff00000001814 */
[C---:B------:R-:W-:Y:S01]  /*4650*/  HMMA.16816.F32 R24, R156.reuse, R170, R24 ;  /* 0x000000aa9c18723c */ /* 0x040fe20000001818 */
[----:B------:R-:W-:Y:S07]  /*4660*/  LDSM.16.M88.4 R168, [R206+0x2000] ;  /* 0x00200000cea8783b */ /* 0x000fee0000000200 */
[C---:B------:R-:W-:Y:S08]  /*4670*/  HMMA.16816.F32 R28, R156.reuse, R172, R28 ;  /* 0x000000ac9c1c723c */ /* 0x040ff0000000181c */
[----:B------:R-:W-:Y:S01]  /*4680*/  HMMA.16816.F32 R32, R156, R174, R32 ;  /* 0x000000ae9c20723c */ /* 0x000fe20000001820 */
[----:B------:R-:W3:Y:S06]  /*4690*/  LDSM.16.M88.4 R156, [R192+0x800] ;  /* 0x00080000c09c783b */ /* 0x000eec0000000200 */
[----:B------:R-:W5:Y:S01]  /*46a0*/  LDSM.16.M88.4 R172, [R205+0x8000] ;  /* 0x00800000cdac783b */ /* 0x000f620000000200 */
[C---:B-1----:R-:W-:Y:S08]  /*46b0*/  HMMA.16816.F32 R4, R176.reuse, R180, R4 ;  /* 0x000000b4b004723c */ /* 0x042ff00000001804 */
[C---:B------:R-:W-:Y:S01]  /*46c0*/  HMMA.16816.F32 R8, R176.reuse, R182, R8 ;  /* 0x000000b6b008723c */ /* 0x040fe20000001808 */
[----:B------:R-:W-:Y:S07]  /*46d0*/  LDSM.16.M88.4 R180, [R191] ;  /* 0x00000000bfb4783b */ /* 0x000fee0000000200 */
[C---:B--2---:R-:W-:Y:S08]  /*46e0*/  HMMA.16816.F32 R12, R176.reuse, R136, R12 ;  /* 0x00000088b00c723c */ /* 0x044ff0000000180c */
[C---:B------:R-:W-:Y:S01]  /*46f0*/  HMMA.16816.F32 R16, R176.reuse, R138, R16 ;  /* 0x0000008ab010723c */ /* 0x040fe20000001810 */
[----:B------:R-:W1:Y:S07]  /*4700*/  LDSM.16.M88.4 R136, [R205+0x8800] ;  /* 0x00880000cd88783b */ /* 0x000e6e0000000200 */
[C---:B------:R-:W-:Y:S08]  /*4710*/  HMMA.16816.F32 R20, R176.reuse, R140, R20 ;  /* 0x0000008cb014723c */ /* 0x040ff00000001814 */
[C---:B------:R-:W-:Y:S01]  /*4720*/  HMMA.16816.F32 R24, R176.reuse, R142, R24 ;  /* 0x0000008eb018723c */ /* 0x040fe20000001818 */
[----:B------:R-:W2:Y:S07]  /*4730*/  LDSM.16.M88.4 R140, [R205+0x9000] ;  /* 0x00900000cd8c783b */ /* 0x000eae0000000200 */
[C---:B------:R-:W-:Y:S08]  /*4740*/  HMMA.16816.F32 R28, R176.reuse, R144, R28 ;  /* 0x00000090b01c723c */ /* 0x040ff0000000181c */
[----:B------:R-:W-:Y:S01]  /*4750*/  HMMA.16816.F32 R32, R176, R146, R32 ;  /* 0x00000092b020723c */ /* 0x000fe20000001820 */
[----:B------:R-:W1:Y:S06]  /*4760*/  LDSM.16.M88.4 R144, [R205+0x9800] ;  /* 0x00980000cd90783b */ /* 0x000e6c0000000200 */
[----:B------:R-:W1:Y:S01]  /*4770*/  LDSM.16.M88.4 R176, [R204+0x2000] ;  /* 0x00200000ccb0783b */ /* 0x000e620000000200 */
[C---:B------:R-:W-:Y:S08]  /*4780*/  HMMA.16816.F32 R4, R148.reuse, R152, R4 ;  /* 0x000000989404723c */ /* 0x040ff00000001804 */
[C---:B------:R-:W-:Y:S01]  /*4790*/  HMMA.16816.F32 R8, R148.reuse, R154, R8 ;  /* 0x0000009a9408723c */ /* 0x040fe20000001808 */
[----:B------:R-:W-:Y:S07]  /*47a0*/  LDSM.16.M88.4 R152, [R189] ;  /* 0x00000000bd98783b */ /* 0x000fee0000000200 */
[C---:B---3--:R-:W-:Y:S08]  /*47b0*/  HMMA.16816.F32 R12, R148.reuse, R156, R12 ;  /* 0x0000009c940c723c */ /* 0x048ff0000000180c */
[C---:B------:R-:W-:Y:S01]  /*47c0*/  HMMA.16816.F32 R16, R148.reuse, R158, R16 ;  /* 0x0000009e9410723c */ /* 0x040fe20000001810 */
[----:B------:R-:W-:Y:S07]  /*47d0*/  LDSM.16.M88.4 R156, [R188] ;  /* 0x00000000bc9c783b */ /* 0x000fee0000000200 */
[C---:B------:R-:W-:Y:S08]  /*47e0*/  HMMA.16816.F32 R20, R148.reuse, R160, R20 ;  /* 0x000000a09414723c */ /* 0x040ff00000001814 */
[C---:B------:R-:W-:Y:S01]  /*47f0*/  HMMA.16816.F32 R24, R148.reuse, R162, R24 ;  /* 0x000000a29418723c */ /* 0x040fe20000001818 */
[----:B------:R-:W-:Y:S07]  /*4800*/  LDSM.16.M88.4 R160, [R202+0x2000] ;  /* 0x00200000caa0783b */ /* 0x000fee0000000200 */
[C---:B------:R-:W-:Y:S08]  /*4810*/  HMMA.16816.F32 R28, R148.reuse, R164, R28 ;  /* 0x000000a4941c723c */ /* 0x040ff0000000181c */
[----:B------:R-:W-:Y:S01]  /*4820*/  HMMA.16816.F32 R32, R148, R166, R32 ;  /* 0x000000a69420723c */ /* 0x000fe20000001820 */
[----:B------:R-:W3:Y:S06]  /*4830*/  LDSM.16.M88.4 R148, [R190] ;  /* 0x00000000be94783b */ /* 0x000eec0000000200 */
[----:B------:R-:W3:Y:S01]  /*4840*/  LDSM.16.M88.4 R164, [R199+0x8000] ;  /* 0x00800000c7a4783b */ /* 0x000ee20000000200 */
[C---:B-----5:R-:W-:Y:S08]  /*4850*/  HMMA.16816.F32 R4, R168.reuse, R172, R4 ;  /* 0x000000aca804723c */ /* 0x060ff00000001804 */
[C---:B------:R-:W-:Y:S01]  /*4860*/  HMMA.16816.F32 R8, R168.reuse, R174, R8 ;  /* 0x000000aea808723c */ /* 0x040fe20000001808 */
[----:B------:R-:W-:Y:S07]  /*4870*/  LDSM.16.M88.4 R172, [R192+0x2000] ;  /* 0x00200000c0ac783b */ /* 0x000fee0000000200 */
[C---:B-1----:R-:W-:Y:S08]  /*4880*/  HMMA.16816.F32 R12, R168.reuse, R136, R12 ;  /* 0x00000088a80c723c */ /* 0x042ff0000000180c */
[C---:B------:R-:W-:Y:S01]  /*4890*/  HMMA.16816.F32 R16, R168.reuse, R138, R16 ;  /* 0x0000008aa810723c */ /* 0x040fe20000001810 */
[----:B------:R-:W1:Y:S07]  /*48a0*/  LDSM.16.M88.4 R136, [R199+0x8800] ;  /* 0x00880000c788783b */ /* 0x000e6e0000000200 */
[C---:B--2---:R-:W-:Y:S08]  /*48b0*/  HMMA.16816.F32 R20, R168.reuse, R140, R20 ;  /* 0x0000008ca814723c */ /* 0x044ff00000001814 */
[C---:B------:R-:W-:Y:S01]  /*48c0*/  HMMA.16816.F32 R24, R168.reuse, R142, R24 ;  /* 0x0000008ea818723c */ /* 0x040fe20000001818 */
[----:B------:R-:W2:Y:S07]  /*48d0*/  LDSM.16.M88.4 R140, [R199+0x9000] ;  /* 0x00900000c78c783b */ /* 0x000eae0000000200 */
[C---:B------:R-:W-:Y:S08]  /*48e0*/  HMMA.16816.F32 R28, R168.reuse, R144, R28 ;  /* 0x00000090a81c723c */ /* 0x040ff0000000181c */
[----:B------:R-:W-:Y:S01]  /*48f0*/  HMMA.16816.F32 R32, R168, R146, R32 ;  /* 0x00000092a820723c */ /* 0x000fe20000001820 */
[----:B------:R-:W5:Y:S06]  /*4900*/  LDSM.16.M88.4 R144, [R199+0x9800] ;  /* 0x00980000c790783b */ /* 0x000f6c0000000200 */
[----:B------:R-:W1:Y:S01]  /*4910*/  LDSM.16.M88.4 R168, [R201+0x2000] ;  /* 0x00200000c9a8783b */ /* 0x000e620000000200 */
[C---:B------:R-:W-:Y:S08]  /*4920*/  HMMA.16816.F32 R4, R176.reuse, R180, R4 ;  /* 0x000000b4b004723c */ /* 0x040ff00000001804 */
[C---:B------:R-:W-:Y:S01]  /*4930*/  HMMA.16816.F32 R8, R176.reuse, R182, R8 ;  /* 0x000000b6b008723c */ /* 0x040fe20000001808 */
[----:B------:R-:W-:Y:S07]  /*4940*/  LDSM.16.M88.4 R180, [R205+0xa000] ;  /* 0x00a00000cdb4783b */ /* 0x000fee0000000200 */
[C---:B---3--:R-:W-:Y:S08]  /*4950*/  HMMA.16816.F32 R12, R176.reuse, R148, R12 ;  /* 0x00000094b00c723c */ /* 0x048ff0000000180c */
[C---:B------:R-:W-:Y:S01]  /*4960*/  HMMA.16816.F32 R16, R176.reuse, R150, R16 ;  /* 0x00000096b010723c */ /* 0x040fe20000001810 */
[----:B------:R-:W3:Y:S07]  /*4970*/  LDSM.16.M88.4 R148, [R192+0x2800] ;  /* 0x00280000c094783b */ /* 0x000eee0000000200 */
[C---:B------:R-:W-:Y:S08]  /*4980*/  HMMA.16816.F32 R20, R176.reuse, R152, R20 ;  /* 0x00000098b014723c */ /* 0x040ff00000001814 */
[C---:B------:R-:W-:Y:S01]  /*4990*/  HMMA.16816.F32 R24, R176.reuse, R154, R24 ;  /* 0x0000009ab018723c */ /* 0x040fe20000001818 */
[----:B------:R-:W2:Y:S07]  /*49a0*/  LDSM.16.M88.4 R152, [R192+0x3000] ;  /* 0x00300000c098783b */ /* 0x000eae0000000200 */
[C---:B------:R-:W-:Y:S08]  /*49b0*/  HMMA.16816.F32 R28, R176.reuse, R156, R28 ;  /* 0x0000009cb01c723c */ /* 0x040ff0000000181c */
[----:B------:R-:W-:Y:S01]  /*49c0*/  HMMA.16816.F32 R32, R176, R158, R32 ;  /* 0x0000009eb020723c */ /* 0x000fe20000001820 */
[----:B------:R-:W3:Y:S06]  /*49d0*/  LDSM.16.M88.4 R156, [R192+0x3800] ;  /* 0x00380000c09c783b */ /* 0x000eec0000000200 */
[----:B------:R-:W3:Y:S01]  /*49e0*/  LDSM.16.M88.4 R176, [R206+0x4000] ;  /* 0x00400000ceb0783b */ /* 0x000ee20000000200 */
[C---:B------:R-:W-:Y:S08]  /*49f0*/  HMMA.16816.F32 R4, R160.reuse, R164, R4 ;  /* 0x000000a4a004723c */ /* 0x040ff00000001804 */
[C---:B------:R-:W-:Y:S01]  /*4a00*/  HMMA.16816.F32 R8, R160.reuse, R166, R8 ;  /* 0x000000a6a008723c */ /* 0x040fe20000001808 */
[----:B------:R-:W-:Y:S07]  /*4a10*/  LDSM.16.M88.4 R164, [R187] ;  /* 0x00000000bba4783b */ /* 0x000fee0000000200 */
[C---:B-1----:R-:W-:Y:S08]  /*4a20*/  HMMA.16816.F32 R12, R160.reuse, R136, R12 ;  /* 0x00000088a00c723c */ /* 0x042ff0000000180c */
[C---:B------:R-:W-:Y:S01]  /*4a30*/  HMMA.16816.F32 R16, R160.reuse, R138, R16 ;  /* 0x0000008aa010723c */ /* 0x040fe20000001810 */
[----:B------:R-:W1:Y:S07]  /*4a40*/  LDSM.16.M88.4 R136, [R205+0xa800] ;  /* 0x00a80000cd88783b */ /* 0x000e6e0000000200 */
[C---:B--2---:R-:W-:Y:S08]  /*4a50*/  HMMA.16816.F32 R20, R160.reuse, R140, R20 ;  /* 0x0000008ca014723c */ /* 0x044ff00000001814 */
[C---:B------:R-:W-:Y:S01]  /*4a60*/  HMMA.16816.F32 R24, R160.reuse, R142, R24 ;  /* 0x0000008ea018723c */ /* 0x040fe20000001818 */
[----:B------:R-:W2:Y:S07]  /*4a70*/  LDSM.16.M88.4 R140, [R205+0xb000] ;  /* 0x00b00000cd8c783b */ /* 0x000eae0000000200 */
[C---:B-----5:R-:W-:Y:S08]  /*4a80*/  HMMA.16816.F32 R28, R160.reuse, R144, R28 ;  /* 0x00000090a01c723c */ /* 0x060ff0000000181c */
        /* <DEDUP_REMOVED lines=8> */
[----:B------:R-:W3:Y:S07]  /*4b10*/  LDSM.16.M88.4 R148, [R186] ;  /* 0x00000000ba94783b */ /* 0x000eee0000000200 */
[C---:B------:R-:W-:Y:S08]  /*4b20*/  HMMA.16816.F32 R20, R168.reuse, R152, R20 ;  /* 0x00000098a814723c */ /* 0x040ff00000001814 */
[C---:B------:R-:W-:Y:S01]  /*4b30*/  HMMA.16816.F32 R24, R168.reuse, R154, R24 ;  /* 0x0000009aa818723c */ /* 0x040fe20000001818 */
[----:B------:R-:W2:Y:S07]  /*4b40*/  LDSM.16.M88.4 R152, [R185] ;  /* 0x00000000b998783b */ /* 0x000eae0000000200 */
[C---:B------:R-:W-:Y:S08]  /*4b50*/  HMMA.16816.F32 R28, R168.reuse, R156, R28 ;  /* 0x0000009ca81c723c */ /* 0x040ff0000000181c */
[----:B------:R-:W-:Y:S01]  /*4b60*/  HMMA.16816.F32 R32, R168, R158, R32 ;  /* 0x0000009ea820723c */ /* 0x000fe20000001820 */
[----:B------:R-:W3:Y:S06]  /*4b70*/  LDSM.16.M88.4 R156, [R184] ;  /* 0x00000000b89c783b */ /* 0x000eec0000000200 */
[----:B------:R-:W3:Y:S01]  /*4b80*/  LDSM.16.M88.4 R168, [R202+0x4000] ;  /* 0x00400000caa8783b */ /* 0x000ee20000000200 */
[C---:B------:R-:W-:Y:S08]  /*4b90*/  HMMA.16816.F32 R4, R176.reuse, R180, R4 ;  /* 0x000000b4b004723c */ /* 0x040ff00000001804 */
        /* <DEDUP_REMOVED lines=13> */
[C---:B------:R-:W-:Y:S08]  /*4c70*/  HMMA.16816.F32 R8, R160.reuse, R166, R8 ;  /* 0x000000a6a008723c */ /* 0x040ff00000001808 */
[C---:B---3--:R-:W-:Y:S08]  /*4c80*/  HMMA.16816.F32 R12, R160.reuse, R148, R12 ;  /* 0x00000094a00c723c */ /* 0x048ff0000000180c */
        /* <DEDUP_REMOVED lines=10> */
[C---:B--2---:R-:W-:Y:S08]  /*4d30*/  HMMA.16816.F32 R20, R168.reuse, R140, R20 ;  /* 0x0000008ca814723c */ /* 0x044ff00000001814 */
[C---:B------:R-:W-:Y:S01]  /*4d40*/  HMMA.16816.F32 R24, R168.reuse, R142, R24 ;  /* 0x0000008ea818723c */ /* 0x040fe20000001818 */
[----:B------:R-:W2:Y:S07]  /*4d50*/  LDSM.16.M88.4 R140, [R192+0x5000] ;  /* 0x00500000c08c783b */ /* 0x000eae0000000200 */
[C---:B-----5:R-:W-:Y:S08]  /*4d60*/  HMMA.16816.F32 R28, R168.reuse, R144, R28 ;  /* 0x00000090a81c723c */ /* 0x060ff0000000181c */
[----:B------:R-:W-:Y:S08]  /*4d70*/  HMMA.16816.F32 R32, R168, R146, R32 ;  /* 0x00000092a820723c */ /* 0x000ff00000001820 */
[C---:B------:R-:W-:Y:S08]  /*4d80*/  HMMA.16816.F32 R4, R176.reuse, R180, R4 ;  /* 0x000000b4b004723c */ /* 0x040ff00000001804 */
[C---:B------:R-:W-:Y:S08]  /*4d90*/  HMMA.16816.F32 R8, R176.reuse, R182, R8 ;  /* 0x000000b6b008723c */ /* 0x040ff00000001808 */
[C---:B-1----:R-:W-:Y:S08]  /*4da0*/  HMMA.16816.F32 R12, R176.reuse, R136, R12 ;  /* 0x00000088b00c723c */ /* 0x042ff0000000180c */
[C---:B------:R-:W-:Y:S01]  /*4db0*/  HMMA.16816.F32 R16, R176.reuse, R138, R16 ;  /* 0x0000008ab010723c */ /* 0x040fe20000001810 */
[----:B------:R-:W1:Y:S01]  /*4dc0*/  LDSM.16.M88.4 R136, [R192+0x5800] ;  /* 0x00580000c088783b */ /* 0x000e620000000200 */
[----:B------:R-:W-:Y:S04]  /*4dd0*/  DEPBAR.LE SB0, 0x0 ;  /* 0x000080000000791a */ /* 0x000fe80000000000 */
[----:B----4-:R-:W-:Y:S02]  /*4de0*/  FMUL.FTZ R3, R4, c[0x0][0x2ec] ;  /* 0x0000bb0004037a20 */ /* 0x010fe40000410000 */
        /* <DEDUP_REMOVED lines=69> */
.L_x_647:
[----:B------:R-:W-:Y:S01]  /*5240*/  FMNMX.FTZ R11, R170, R135, !PT ;  /* 0x00000087aa0b7209 */ /* 0x000fe20007810000 */
[----:B------:R-:W-:Y:S01]  /*5250*/  LDSM.16.MT88.4 R12, [R200+0xc000] ;  /* 0x00c00000c80c783b */ /* 0x000fe20000004200 */
[----:B-1----:R-:W-:Y:S02]  /*5260*/  FMNMX.FTZ R2, R169, R0, !PT ;  /* 0x00000000a9027209 */ /* 0x002fe40007810000 */
        /* <DEDUP_REMOVED lines=405> */
.L_x_645:
        /* <DEDUP_REMOVED lines=329> */
.L_x_650:
[----:B--2-4-:R-:W-:Y:S05]  /*8050*/  BSYNC B0 ;  /* 0x0000000000007941 */ /* 0x014fea0003800000 */
.L_x_649:
        /* <DEDUP_REMOVED lines=24> */
.L_x_652:
[----:B------:R-:W-:Y:S05]  /*81e0*/  BSYNC B0 ;  /* 0x0000000000007941 */ /* 0x000fea0003800000 */
.L_x_651:
        /* <DEDUP_REMOVED lines=17> */
.L_x_654:
[----:B------:R-:W-:Y:S05]  /*8300*/  BSYNC B0 ;  /* 0x0000000000007941 */ /* 0x000fea0003800000 */
.L_x_653:
        /* <DEDUP_REMOVED lines=17> */
.L_x_656:
[----:B------:R-:W-:Y:S05]  /*8420*/  BSYNC B0 ;  /* 0x0000000000007941 */ /* 0x000fea0003800000 */
.L_x_655:
        /* <DEDUP_REMOVED lines=16> */
.L_x_641:
[----:B------:R-:W1:Y:S01]  /*8530*/  LDC.U8 R3, c[0x0][0x329] ;  /* 0x0000ca40ff037b82 */ /* 0x000e620000000000 */
[----:B------:R-:W-:Y:S01]  /*8540*/  ISETP.NE.AND P4, PT, R209, -0x1, PT ;  /* 0xffffffffd100780c */ /* 0x000fe20003f85270 */
[----:B------:R-:W-:Y:S01]  /*8550*/  BSSY B0, `(.L_x_657) ;  /* 0x000003f000007945 */ /* 0x000fe20003800000 */
[----:B------:R-:W-:-:S02]  /*8560*/  SHF.R.S32.HI R7, RZ, 0x1f, R96 ;  /* 0x0000001fff077819 */ /* 0x000fc40000011460 */
[----:B------:R-:W-:-:S03]  /*8570*/  IADD3 R212, -R13, R212, RZ ;  /* 0x000000d40dd47210 */ /* 0x000fc60007ffe1ff */
[----:B------:R-:W2:Y:S06]  /*8580*/  LDC.U8 R2, c[0x0][0x328] ;  /* 0x0000ca00ff027b82 */ /* 0x000eac0000000000 */
[----:B------:R-:W-:Y:S01]  /*8590*/  @!P4 SHF.R.S32.HI R9, RZ, 0x1f, R0 ;  /* 0x0000001fff09c819 */ /* 0x000fe20000011400 */
[----:B------:R-:W-:-:S04]  /*85a0*/  @P4 IMAD.WIDE.U32 R4, R209, c[0x0][0x1e8], RZ ;  /* 0x00007a00d1044a25 */ /* 0x000fc800078e00ff */
[----:B------:R-:W-:Y:S02]  /*85b0*/  @!P4 IMAD R9, R9, c[0x0][0x1e0], RZ ;  /* 0x000078000909ca24 */ /* 0x000fe400078e02ff */
[----:B------:R-:W-:Y:S01]  /*85c0*/  @!P4 IMAD.WIDE.U32 R10, R0, c[0x0][0x1e0], RZ ;  /* 0x00007800000aca25 */ /* 0x000fe200078e00ff */
[----:B-1----:R-:W-:-:S03]  /*85d0*/  ISETP.NE.AND P1, PT, R3, RZ, PT ;  /* 0x000000ff0300720c */ /* 0x002fc60003f25270 */
[----:B------:R-:W-:Y:S01]  /*85e0*/  @P4 IMAD R5, R209, c[0x0][0x1ec], R5 ;  /* 0x00007b00d1054a24 */ /* 0x000fe200078e0205 */
[----:B--2---:R-:W-:Y:S02]  /*85f0*/  ISETP.NE.AND P3, PT, R2, RZ, PT ;  /* 0x000000ff0200720c */ /* 0x004fe40003f65270 */
[----:B------:R-:W-:Y:S01]  /*8600*/  LEA.HI R2, R7, R96, RZ, 0x3 ;  /* 0x0000006007027211 */ /* 0x000fe200078f18ff */
[----:B------:R-:W-:Y:S01]  /*8610*/  @P4 IMAD.MOV.U32 R7, RZ, RZ, R4 ;  /* 0x000000ffff074224 */ /* 0x000fe200078e0004 */
[----:B------:R-:W-:-:S05]  /*8620*/  ISETP.NE.OR P2, PT, R3, RZ, !P3 ;  /* 0x000000ff0300720c */ /* 0x000fca0005f45670 */
[----:B------:R-:W-:Y:S01]  /*8630*/  @P1 IMAD.MOV.U32 R3, RZ, RZ, c[0x0][0x210] ;  /* 0x00008400ff031624 */ /* 0x000fe200078e00ff */
[----:B------:R-:W-:Y:S01]  /*8640*/  LOP3.LUT R15, R2, 0x1ffffff8, RZ, 0xc0, !PT ;  /* 0x1ffffff8020f7812 */ /* 0x000fe200078ec0ff */
[----:B------:R-:W-:Y:S01]  /*8650*/  @!P1 IMAD.MOV.U32 R8, RZ, RZ, c[0x0][0x214] ;  /* 0x00008500ff089624 */ /* 0x000fe200078e00ff */
[----:B------:R-:W-:Y:S01]  /*8660*/  ISETP.NE.OR P0, PT, R209, -0x1, P2 ;  /* 0xffffffffd100780c */ /* 0x000fe20001705670 */
[----:B------:R-:W-:Y:S01]  /*8670*/  @P1 IMAD R3, R3, c[0x0][0x214], RZ ;  /* 0x0000850003031a24 */ /* 0x000fe200078e02ff */
[----:B------:R-:W-:Y:S01]  /*8680*/  IADD3 R6, -R15, R96, RZ ;  /* 0x000000600f067210 */ /* 0x000fe20007ffe1ff */
[----:B------:R-:W-:Y:S01]  /*8690*/  @!P4 IMAD R4, R0, c[0x0][0x1e4], R9 ;  /* 0x000079000004ca24 */ /* 0x000fe200078e0209 */
[----:B------:R-:W-:Y:S01]  /*86a0*/  @!P1 SEL R3, R8, c[0x0][0x234], !P3 ;  /* 0x00008d0008039a07 */ /* 0x000fe20005800000 */
[----:B------:R-:W-:Y:S01]  /*86b0*/  @!P4 IMAD.MOV.U32 R7, RZ, RZ, R10 ;  /* 0x000000ffff07c224 */ /* 0x000fe200078e000a */
[----:B------:R-:W-:Y:S01]  /*86c0*/  @P1 MOV R9, 0x1 ;  /* 0x0000000100091802 */ /* 0x000fe20000000f00 */
[----:B------:R-:W-:Y:S01]  /*86d0*/  IMAD.SHL.U32 R6, R6, 0x8, RZ ;  /* 0x0000000806067824 */ /* 0x000fe200078e00ff */
[----:B------:R-:W-:Y:S01]  /*86e0*/  SHF.R.S32.HI R2, RZ, 0x3, R2 ;  /* 0x00000003ff027819 */ /* 0x000fe20000011402 */
[----:B------:R-:W-:-:S02]  /*86f0*/  @!P1 IMAD R9, R3, c[0x0][0x1c0], RZ ;  /* 0x0000700003099a24 */ /* 0x000fc400078e02ff */
[----:B------:R-:W-:Y:S01]  /*8700*/  @!P4 IMAD.IADD R5, R11, 0x1, R4 ;  /* 0x000000010b05c824 */ /* 0x000fe200078e0204 */
[----:B------:R-:W-:Y:S01]  /*8710*/  IADD3 R4, P3, R6, R7, RZ ;  /* 0x0000000706047210 */ /* 0x000fe20007f7e0ff */
[C---:B------:R-:W-:Y:S01]  /*8720*/  @!P0 IMAD R209, R0.reuse, c[0x0][0x214], RZ ;  /* 0x0000850000d18a24 */ /* 0x040fe200078e02ff */
[----:B------:R-:W-:Y:S01]  /*8730*/  SHF.R.S32.HI R7, RZ, 0x1f, R26 ;  /* 0x0000001fff077819 */ /* 0x000fe2000001141a */
[----:B------:R-:W-:Y:S01]  /*8740*/  IMAD R0, R0, R9, RZ ;  /* 0x0000000900007224 */ /* 0x000fe200078e02ff */
[----:B------:R-:W-:Y:S01]  /*8750*/  LEA.HI.X.SX32 R5, R6, R5, 0x1, P3 ;  /* 0x0000000506057211 */ /* 0x000fe200018f0eff */
[----:B------:R-:W-:Y:S01]  /*8760*/  CS2R R8, SRZ ;  /* 0x0000000000087805 */ /* 0x000fe2000001ff00 */
[----:B------:R-:W-:Y:S01]  /*8770*/  @P1 IMAD.MOV.U32 R6, RZ, RZ, c[0x0][0x210] ;  /* 0x00008400ff061624 */ /* 0x000fe200078e00ff */
[--C-:B------:R-:W-:Y:S01]  /*8780*/  @!P2 SHF.R.S32.HI R9, RZ, 0x1f, R209.reuse ;  /* 0x0000001fff09a819 */ /* 0x100fe200000114d1 */
[----:B------:R-:W-:Y:S01]  /*8790*/  @!P2 IMAD.MOV.U32 R8, RZ, RZ, R209 ;  /* 0x000000ffff08a224 */ /* 0x000fe200078e00d1 */
[----:B------:R-:W-:Y:S01]  /*87a0*/  SEL R0, R0, RZ, P2 ;  /* 0x000000ff00007207 */ /* 0x000fe20001000000 */
[----:B------:R-:W-:Y:S01]  /*87b0*/  @!P1 IMAD.MOV.U32 R6, RZ, RZ, 0x1 ;  /* 0x00000001ff069424 */ /* 0x000fe200078e00ff */
[----:B------:R-:W-:Y:S01]  /*87c0*/  ISETP.GE.AND P2, PT, R2, R212, PT ;  /* 0x000000d40200720c */ /* 0x000fe20003f46270 */
[----:B------:R-:W-:-:S02]  /*87d0*/  IMAD R7, R7, c[0x0][0x1f0], RZ ;  /* 0x00007c0007077a24 */ /* 0x000fc400078e02ff */
[----:B------:R-:W-:Y:S02]  /*87e0*/  IMAD R13, R13, R6, RZ ;  /* 0x000000060d0d7224 */ /* 0x000fe400078e02ff */
[C---:B------:R-:W-:Y:S01]  /*87f0*/  IMAD R0, R26.reuse, R3, R0 ;  /* 0x000000031a007224 */ /* 0x040fe200078e0200 */
[----:B------:R-:W-:Y:S01]  /*8800*/  SHF.R.S32.HI R3, RZ, 0x1f, R2 ;  /* 0x0000001fff037819 */ /* 0x000fe20000011402 */
[C---:B------:R-:W-:Y:S01]  /*8810*/  IMAD R7, R26.reuse, c[0x0][0x1f4], R7 ;  /* 0x00007d001a077a24 */ /* 0x040fe200078e0207 */
[----:B------:R-:W-:Y:S01]  /*8820*/  SHF.R.S32.HI R11, RZ, 0x1f, R13 ;  /* 0x0000001fff0b7819 */ /* 0x000fe2000001140d */
[----:B------:R-:W-:Y:S01]  /*8830*/  IMAD.WIDE.U32 R4, R26, c[0x0][0x1f0], R4 ;  /* 0x00007c001a047a25 */ /* 0x000fe200078e0004 */
[--C-:B------:R-:W-:Y:S02]  /*8840*/  IADD3 R13, P1, P0, R13, R8, R0.reuse ;  /* 0x000000080d0d7210 */ /* 0x100fe4000783e000 */
[----:B------:R-:W-:Y:S01]  /*8850*/  SHF.R.S32.HI R8, RZ, 0x1f, R0 ;  /* 0x0000001fff087819 */ /* 0x000fe20000011400 */
[----:B------:R-:W-:Y:S01]  /*8860*/  IMAD.WIDE R14, R223, 0x40, R2 ;  /* 0x00000040df0e7825 */ /* 0x000fe200078e0202 */
[----:B------:R-:W-:-:S02]  /*8870*/  IADD3 R17, R7, R5, RZ ;  /* 0x0000000507117210 */ /* 0x000fc40007ffe0ff */
[----:B------:R-:W-:Y:S01]  /*8880*/  IADD3.X R8, R11, R9, R8, P1, P0 ;  /* 0x000000090b087210 */ /* 0x000fe20000fe0408 */
        /* <DEDUP_REMOVED lines=11> */
.L_x_658:
[----:B------:R-:W-:Y:S05]  /*8940*/  BSYNC B0 ;  /* 0x0000000000007941 */ /* 0x000fea0003800000 */
.L_x_657:
        /* <DEDUP_REMOVED lines=17> */
.L_x_660:
[----:B------:R-:W-:Y:S05]  /*8a60*/  BSYNC B0 ;  /* 0x0000000000007941 */ /* 0x000fea0003800000 */
.L_x_659:
        /* <DEDUP_REMOVED lines=17> */
.L_x_662:
[----:B------:R-:W-:Y:S05]  /*8b80*/  BSYNC B0 ;  /* 0x0000000000007941 */ /* 0x000fea0003800000 */
.L_x_661:
        /* <DEDUP_REMOVED lines=17> */
.L_x_664:
[----:B------:R-:W-:Y:S05]  /*8ca0*/  BSYNC B0 ;  /* 0x0000000000007941 */ /* 0x000fea0003800000 */
.L_x_663:
        /* <DEDUP_REMOVED lines=8> */
[CC--:B------:R-:W-:Y:S02]  /*8d30*/  @!P5 IADD3 R4, P0, R5.reuse, R13.reuse, RZ ;  /* 0x0000000d0504d210 */ /* 0x0c0fe40007f1e0ff */
[----:B------:R-:W-:Y:S02]  /*8d40*/  @!P4 IADD3 R3, P1, R0, R13, RZ ;  /* 0x0000000d0003c210 */ /* 0x000fe40007f3e0ff */
[----:B------:R-:W-:Y:S02]  /*8d50*/  @!P5 LEA.HI.X.SX32 R9, R5, R8, 0x1, P0 ;  /* 0x000000080509d211 */ /* 0x000fe400000f0eff */
[----:B------:R-:W-:-:S02]  /*8d60*/  @!P5 LEA R14, P2, R4, c[0x0][0x200], 0x2 ;  /* 0x00008000040eda11 */ /* 0x000fc400078410ff */
[----:B------:R-:W-:Y:S02]  /*8d70*/  @!P3 IADD3 R5, P0, R2, R13, RZ ;  /* 0x0000000d0205b210 */ /* 0x000fe40007f1e0ff */
[-C--:B------:R-:W-:Y:S02]  /*8d80*/  @!P4 LEA.HI.X.SX32 R0, R0, R8.reuse, 0x1, P1 ;  /* 0x000000080000c211 */ /* 0x080fe400008f0eff */
[----:B------:R-:W-:Y:S02]  /*8d90*/  @!P4 LEA R10, P1, R3, c[0x0][0x200], 0x2 ;  /* 0x00008000030aca11 */ /* 0x000fe400078210ff */
[----:B------:R-:W-:Y:S01]  /*8da0*/  @!P5 LEA.HI.X R15, R4, c[0x0][0x204], R9, 0x2, P2 ;  /* 0x00008100040fda11 */ /* 0x000fe200010f1409 */
[----:B------:R-:W-:Y:S01]  /*8db0*/  @!P4 IMAD.MOV.U32 R9, RZ, RZ, 0x7f800000 ;  /* 0x7f800000ff09c424 */ /* 0x000fe200078e00ff */
        /* <DEDUP_REMOVED lines=18> */
.L_x_665:
        /* <DEDUP_REMOVED lines=10> */
.L_x_1289:


//--------------------- .text._ZN5flash16flash_fwd_kernelI23Flash_fwd_kernel_traitsILi192ELi64ELi64ELi4ELb0ELb0EN7cutlass6half_tE19Flash_kernel_traitsILi192ELi64ELi64ELi4ES3_EELb1ELb0ELb0ELb1ELb0ELb0ELb0ELb0EEEvNS_16Flash_fwd_paramsE --------------------------
	.section	.text._ZN5flash16flash_fwd_kernelI23Flash_fwd_kernel_traitsILi192ELi64ELi64ELi4ELb0ELb0EN7cutlass6half_tE19Flash_kernel_traitsILi192ELi64ELi64ELi4ES3_EELb1ELb0ELb0ELb1ELb0ELb0ELb0ELb0EEEvNS_16Flash_fwd_paramsE,"ax",@progbits
	.sectioninfo	@"SHI_REGISTERS=244"
	.align	128
        .global         _ZN5flash16flash_fwd_kernelI23Flash_fwd_kernel_traitsILi192ELi64ELi64ELi4ELb0ELb0EN7cutlass6half_tE19Flash_kernel_traitsILi192ELi64ELi64ELi4ES3_EELb1ELb0ELb0ELb1ELb0ELb0ELb0ELb0EEEvNS_16Flash_fwd_paramsE
        .type           _ZN5flash16flash_fwd_kernelI23Flash_fwd_kernel_traitsILi192ELi64ELi64ELi4ELb0ELb0EN7cutlass6half_tE19Flash_kernel_traitsILi192ELi64ELi64ELi4ES3_EELb1ELb0ELb0ELb1ELb0ELb0ELb0ELb0EEEvNS_16Flash_fwd_paramsE,@function
        .size           _ZN5flash16flash_fwd_kernelI23Flash_fwd_kernel_traitsILi192ELi64ELi64ELi4ELb0ELb0EN7cutlass6half_tE19Flash_kernel_traitsILi192ELi64ELi64ELi4ES3_EELb1ELb0ELb0ELb1ELb0ELb0ELb0ELb0EEEvNS_16Flash_fwd_paramsE,(.L_x_1290 - _ZN5flash16flash_fwd_kernelI23Flash_fwd_kernel_traitsILi192ELi64ELi64ELi4ELb0ELb0EN7cutlass6half_tE19Flash_kernel_traitsILi192ELi64ELi64ELi4ES3_EELb1ELb0ELb0ELb1ELb0ELb0ELb0ELb0EEEvNS_16Flash_fwd_paramsE)
        .other          _ZN5flash16flash_fwd_kernelI23Flash_fwd_kernel_traitsILi192ELi64ELi64ELi4ELb0ELb0EN7cutlass6half_tE19Flash_kernel_traitsILi192ELi64ELi64ELi4ES3_EELb1ELb0ELb0ELb1ELb0ELb0ELb0ELb0EEEvNS_16Flash_fwd_paramsE,@"STO_CUDA_ENTRY STV_DEFAULT"
_ZN5flash16flash_fwd_kernelI23Flash_fwd_kernel_traitsILi192ELi64ELi64ELi4ELb0ELb0EN7cutlass6half_tE19Flash_kernel_traitsILi192ELi64ELi64ELi4ES3_EELb1ELb0ELb0ELb1ELb0ELb0ELb0ELb0EEEvNS_16Flash_fwd_paramsE:
.text._ZN5flash16flash_fwd_kernelI23Flash_fwd_kernel_traitsILi192ELi64ELi64ELi4ELb0ELb0EN7cutlass6half_tE19Flash_kernel_traitsILi192ELi64ELi64ELi4ES3_EELb1ELb0ELb0ELb1ELb0ELb0ELb0ELb0EEEvNS_16Flash_fwd_paramsE:
        /* <DEDUP_REMOVED lines=54> */
[----:B------:R-:W4:Y:S01]  /*0360*/  @P1 LDG.E R0, [R12.64] ;  /* 0x000000100c001981 */ /* 0x000f22000c1e1900 */
        /* <DEDUP_REMOVED lines=9> */
[----:B------:R-:W-:Y:S01]  /*0400*/  LOP3.LUT R11, R83, 0xffffffe0, RZ, 0xc0, !PT ;  /* 0xffffffe0530b7812 */ /* 0x000fe200078ec0ff */
[----:B------:R-:W-:Y:S02]  /*0410*/  UMOV UR23, URZ ;  /* 0x0000003f00177c82 */ /* 0x000fe40008000000 */
[----:B------:R-:W-:Y:S02]  /*0420*/  USHF.L.U32 UR5, UR4, 0x5, URZ ;  /* 0x0000000504057899 */ /* 0x000fe4000800063f */
[----:B------:R-:W-:Y:S02]  /*0430*/  IMAD.IADD R80, R6, 0x1, -R11 ;  /* 0x0000000106507824 */ /* 0x000fe400078e0a0b */
[----:B------:R-:W-:Y:S01]  /*0440*/  USHF.R.S32.HI UR4, URZ, 0x1f, UR5 ;  /* 0x0000001f3f047899 */ /* 0x000fe20008011405 */
[----:B--2---:R-:W1:Y:S08]  /*0450*/  @P0 R2UR UR9, R10 ;  /* 0x000000000a0903c2 */ /* 0x004e7000000e0000 */
[----:B---3--:R-:W1:Y:S08]  /*0460*/  @P0 R2UR UR13, R9 ;  /* 0x00000000090d03c2 */ /* 0x008e7000000e0000 */
[----:B----4-:R2:W3:Y:S08]  /*0470*/  @P1 R2UR UR23, R0 ;  /* 0x00000000001713c2 */ /* 0x0104f000000e0000 */
[----:B-----5:R4:W3:Y:S01]  /*0480*/  @!P2 R2UR UR24, R8 ;  /* 0x000000000818a3c2 */ /* 0x0208e200000e0000 */
[----:B------:R-:W-:-:S04]  /*0490*/  ISETP.NE.U32.AND P2, PT, RZ, c[0x0][0x248], PT ;  /* 0x00009200ff007a0c */ /* 0x000fc80003f45070 */
[----:B------:R-:W-:Y:S01]  /*04a0*/  ISETP.NE.AND.EX P2, PT, RZ, c[0x0][0x24c], PT, P2 ;  /* 0x00009300ff007a0c */ /* 0x000fe20003f45320 */
[----:B-1----:R-:W-:Y:S01]  /*04b0*/  @UP2 UIADD3 UR13, UR13, -UR9, URZ ;  /* 0x800000090d0d2290 */ /* 0x002fe2000fffe03f */
[--C-:B------:R-:W-:Y:S02]  /*04c0*/  IADD3 R134, P1, P0, R2, UR5, R80.reuse ;  /* 0x0000000502867c10 */ /* 0x100fe4000f83e050 */
[----:B--2---:R-:W-:-:S04]  /*04d0*/  SHF.R.S32.HI R0, RZ, 0x1f, R80 ;  /* 0x0000001fff007819 */ /* 0x004fc80000011450 */
[----:B------:R-:W-:Y:S01]  /*04e0*/  @!UP2 ULDC UR13, c[0x0][0x214] ;  /* 0x00008500000daab9 */ /* 0x000fe20000000800 */
[----:B------:R-:W-:-:S04]  /*04f0*/  IADD3.X R3, R3, UR4, R0, P1, P0 ;  /* 0x0000000403037c10 */ /* 0x000fc80008fe0400 */
[----:B---34-:R-:W-:Y:S05]  /*0500*/  @!P2 BRA `(.L_x_666) ;  /* 0x000000700000a947 */ /* 0x018fea0003800000 */
[----:B------:R-:W-:-:S13]  /*0510*/  PLOP3.LUT P0, PT, PT, PT, UP3, 0x80, 0x0 ;  /* 0x000000000000781c */ /* 0x000fda0003f0f038 */
[----:B------:R-:W2:Y:S04]  /*0520*/  @P0 LDG.E R0, [R4.64+0x4] ;  /* 0x0000041004000981 */ /* 0x000ea8000c1e1900 */
[----:B------:R-:W3:Y:S01]  /*0530*/  @!P0 LDG.E R2, [R4.64] ;  /* 0x0000001004028981 */ /* 0x000ee2000c1e1900 */
[----:B--2---:R-:W1:Y:S02]  /*0540*/  @P0 R2UR UR6, R0 ;  /* 0x00000000000603c2 */ /* 0x004e6400000e0000 */
[----:B-1----:R-:W-:-:S11]  /*0550*/  @UP3 UIADD3 UR6, UR6, -UR24, URZ ;  /* 0x8000001806063290 */ /* 0x002fd6000fffe03f */
[----:B---3--:R1:W2:Y:S02]  /*0560*/  @!P0 R2UR UR6, R2 ;  /* 0x00000000020683c2 */ /* 0x0082a400000e0000 */
[----:B-12---:R-:W-:Y:S05]  /*0570*/  BRA `(.L_x_667) ;  /* 0x0000001000007947 */ /* 0x006fea0003800000 */
.L_x_666:
[----:B------:R-:W-:Y:S02]  /*0580*/  ULDC UR6, c[0x0][0x218] ;  /* 0x0000860000067ab9 */ /* 0x000fe40000000800 */
.L_x_667:
        /* <DEDUP_REMOVED lines=39> */
[----:B------:R-:W-:Y:S02]  /*0800*/  @UP0 UIMAD.WIDE.U32 UR28, UR25, UR4, URZ ;  /* 0x00000004191c02a5 */ /* 0x000fe4000f8e003f */
[----:B------:R-:W-:Y:S02]  /*0810*/  @!UP1 UIMAD.WIDE.U32 UR30, UR15, UR6, URZ ;  /* 0x000000060f1e92a5 */ /* 0x000fe4000f8e003f */
[----:B------:R-:W-:Y:S02]  /*0820*/  @!UP1 UIMAD UR4, UR15, UR7, UR21 ;  /* 0x000000070f0492a4 */ /* 0x000fe4000f8e0215 */
[----:B------:R-:W-:Y:S02]  /*0830*/  @UP1 UMOV UR6, UR26 ;  /* 0x0000001a00061c82 */ /* 0x000fe40008000000 */
[----:B------:R-:W-:Y:S02]  /*0840*/  @UP0 UIMAD UR7, UR25, UR5, UR29 ;  /* 0x00000005190702a4 */ /* 0x000fe4000f8e021d */
[----:B------:R-:W-:-:S02]  /*0850*/  USHF.R.S32.HI UR21, URZ, 0x1f, UR14 ;  /* 0x0000001f3f157899 */ /* 0x000fc4000801140e */
[----:B------:R-:W-:Y:S02]  /*0860*/  @!UP1 UIADD3 UR22, UR31, UR4, URZ ;  /* 0x000000041f169290 */ /* 0x000fe4000fffe03f */
[----:B------:R-:W-:Y:S02]  /*0870*/  @!UP1 UMOV UR6, UR30 ;  /* 0x0000001e00069c82 */ /* 0x000fe40008000000 */
[----:B------:R-:W-:Y:S01]  /*0880*/  @UP0 UMOV UR26, UR28 ;  /* 0x0000001c001a0c82 */ /* 0x000fe20008000000 */
[----:B------:R-:W-:Y:S05]  /*0890*/  @P0 BRA `(.L_x_669) ;  /* 0x000000c000000947 */ /* 0x000fea0003800000 */
[----:B-1----:R-:W-:Y:S02]  /*08a0*/  USHF.R.S32.HI UR25, URZ, 0x1f, UR23 ;  /* 0x0000001f3f197899 */ /* 0x002fe40008011417 */
[----:B------:R-:W-:Y:S02]  /*08b0*/  ULDC.64 UR4, c[0x0][0x198] ;  /* 0x0000660000047ab9 */ /* 0x000fe40000000a00 */
[----:B------:R-:W-:Y:S02]  /*08c0*/  UIMAD UR25, UR25, UR4, URZ ;  /* 0x00000004191972a4 */ /* 0x000fe4000f8e023f */
[----:B------:R-:W-:-:S02]  /*08d0*/  UIMAD.WIDE.U32 UR26, UR23, UR4, URZ ;  /* 0x00000004171a72a5 */ /* 0x000fc4000f8e003f */
[----:B------:R-:W-:Y:S02]  /*08e0*/  UIMAD UR25, UR23, UR5, UR25 ;  /* 0x00000005171972a4 */ /* 0x000fe4000f8e0219 */
[----:B------:R-:W-:Y:S02]  /*08f0*/  USHF.R.S32.HI UR7, URZ, 0x1f, UR15 ;  /* 0x0000001f3f077899 */ /* 0x000fe4000801140f */
[----:B------:R-:W-:Y:S02]  /*0900*/  ULDC.64 UR4, c[0x0][0x180] ;  /* 0x0000600000047ab9 */ /* 0x000fe40000000a00 */
[----:B------:R-:W-:Y:S02]  /*0910*/  UIADD3 UR27, UR27, UR25, URZ ;  /* 0x000000191b1b7290 */ /* 0x000fe4000fffe03f */
[----:B------:R-:W-:Y:S02]  /*0920*/  UIMAD UR7, UR7, UR4, URZ ;  /* 0x00000004070772a4 */ /* 0x000fe4000f8e023f */
[----:B------:R-:W-:-:S02]  /*0930*/  UIMAD.WIDE.U32 UR26, UR15, UR4, UR26 ;  /* 0x000000040f1a72a5 */ /* 0x000fc4000f8e001a */
[----:B------:R-:W-:-:S04]  /*0940*/  UIMAD UR7, UR15, UR5, UR7 ;  /* 0x000000050f0772a4 */ /* 0x000fc8000f8e0207 */
[----:B------:R-:W-:Y:S02]  /*0950*/  UIADD3 UR7, UR27, UR7, URZ ;  /* 0x000000071b077290 */ /* 0x000fe4000fffe03f */
.L_x_669:
        /* <DEDUP_REMOVED lines=44> */
.L_x_670:
[CC--:B------:R-:W-:Y:S01]  /*0c20*/  LEA.HI R5, R7.reuse, R6.reuse, RZ, 0x3 ;  /* 0x0000000607057211 */ /* 0x0c0fe200078f18ff */
[----:B------:R-:W1:Y:S01]  /*0c30*/  S2R R16, SR_CTAID.Z ;  /* 0x0000000000107919 */ /* 0x000e620000002700 */
[-C--:B------:R-:W-:Y:S01]  /*0c40*/  LEA.HI R9, R7, R6.reuse, RZ, 0x4 ;  /* 0x0000000607097211 */ /* 0x080fe200078f20ff */
[----:B------:R-:W-:Y:S01]  /*0c50*/  IMAD.U32 R21, RZ, RZ, UR10 ;  /* 0x0000000aff157e24 */ /* 0x000fe2000f8e00ff */
[----:B------:R-:W-:Y:S01]  /*0c60*/  SHF.R.S32.HI R14, RZ, 0x3, R5 ;  /* 0x00000003ff0e7819 */ /* 0x000fe20000011405 */
[----:B------:R-:W-:Y:S01]  /*0c70*/  BSSY B0, `(.L_x_671) ;  /* 0x0000066000007945 */ /* 0x000fe20003800000 */
[----:B------:R-:W-:Y:S02]  /*0c80*/  LOP3.LUT R5, R5, 0xfffffff8, RZ, 0xc0, !PT ;  /* 0xfffffff805057812 */ /* 0x000fe400078ec0ff */
[----:B------:R-:W-:Y:S01]  /*0c90*/  SHF.R.S32.HI R0, RZ, 0x4, R9 ;  /* 0x00000004ff007819 */ /* 0x000fe20000011409 */
[----:B------:R-:W-:Y:S01]  /*0ca0*/  IMAD.SHL.U32 R11, R14, 0x40, RZ ;  /* 0x000000400e0b7824 */ /* 0x000fe200078e00ff */
[----:B------:R-:W-:Y:S01]  /*0cb0*/  LEA.HI R7, R7, R6, RZ, 0x6 ;  /* 0x0000000607077211 */ /* 0x000fe200078f30ff */
[----:B------:R-:W-:Y:S01]  /*0cc0*/  IMAD.IADD R2, R6, 0x1, -R5 ;  /* 0x0000000106027824 */ /* 0x000fe200078e0a05 */
[----:B------:R-:W-:-:S02]  /*0cd0*/  LEA.HI R197, R9, R0, RZ, 0x1 ;  /* 0x0000000009c57211 */ /* 0x000fc400078f08ff */
[----:B------:R-:W-:Y:S01]  /*0ce0*/  LOP3.LUT R9, R9, 0xfffffff0, RZ, 0xc0, !PT ;  /* 0xfffffff009097812 */ /* 0x000fe200078ec0ff */
[----:B------:R-:W-:Y:S01]  /*0cf0*/  IMAD.SHL.U32 R210, R2, 0x8, RZ ;  /* 0x0000000802d27824 */ /* 0x000fe200078e00ff */
[----:B------:R-:W-:Y:S01]  /*0d00*/  LOP3.LUT R197, R197, 0xfffffffe, RZ, 0xc0, !PT ;  /* 0xfffffffec5c57812 */ /* 0x000fe200078ec0ff */
[----:B------:R-:W-:Y:S01]  /*0d10*/  IMAD.SHL.U32 R7, R7, 0x8, RZ ;  /* 0x0000000807077824 */ /* 0x000fe200078e00ff */
[----:B------:R-:W-:Y:S01]  /*0d20*/  LOP3.LUT R11, R11, 0x1c0, RZ, 0xc0, !PT ;  /* 0x000001c00b0b7812 */ /* 0x000fe200078ec0ff */
[----:B------:R-:W-:Y:S01]  /*0d30*/  IMAD.IADD R9, R6, 0x1, -R9 ;  /* 0x0000000106097824 */ /* 0x000fe200078e0a09 */
[----:B------:R-:W-:Y:S01]  /*0d40*/  SHF.R.S32.HI R15, RZ, 0x1f, R14 ;  /* 0x0000001fff0f7819 */ /* 0x000fe2000001140e */
[----:B------:R-:W-:Y:S01]  /*0d50*/  IMAD.IADD R197, R0, 0x1, -R197 ;  /* 0x0000000100c57824 */ /* 0x000fe200078e0ac5 */
[----:B------:R-:W-:Y:S02]  /*0d60*/  LOP3.LUT R5, R11, 0x38, R210, 0xf8, !PT ;  /* 0x000000380b057812 */ /* 0x000fe400078ef8d2 */
[----:B------:R-:W-:Y:S01]  /*0d70*/  SHF.R.U32.HI R200, RZ, 0x3, R11 ;  /* 0x00000003ffc87819 */ /* 0x000fe2000001160b */
[----:B------:R-:W-:Y:S01]  /*0d80*/  IMAD.WIDE R20, R21, 0x40, R14 ;  /* 0x0000004015147825 */ /* 0x000fe200078e020e */
[----:B------:R-:W-:-:S02]  /*0d90*/  SHF.R.S32.HI R0, RZ, 0x1f, R9 ;  /* 0x0000001fff007819 */ /* 0x000fc40000011409 */
[----:B------:R-:W-:Y:S02]  /*0da0*/  LOP3.LUT R200, R5, R200, RZ, 0x3c, !PT ;  /* 0x000000c805c87212 */ /* 0x000fe400078e3cff */
[----:B------:R-:W-:Y:S02]  /*0db0*/  LEA.HI R5, R0, R9, RZ, 0x3 ;  /* 0x0000000900057211 */ /* 0x000fe400078f18ff */
[--C-:B------:R-:W-:Y:S02]  /*0dc0*/  SHF.R.S32.HI R211, RZ, 0x1f, R210.reuse ;  /* 0x0000001fffd37819 */ /* 0x100fe400000114d2 */
[C---:B------:R-:W-:Y:S01]  /*0dd0*/  LOP3.LUT R0, R5.reuse, 0xfffffff8, RZ, 0xc0, !PT ;  /* 0xfffffff805007812 */ /* 0x040fe200078ec0ff */
[----:B------:R-:W-:Y:S01]  /*0de0*/  IMAD.SHL.U32 R5, R5, 0x40, RZ ;  /* 0x0000004005057824 */ /* 0x000fe200078e00ff */
[----:B------:R-:W-:Y:S01]  /*0df0*/  IADD3 R10, P0, R210, UR6, RZ ;  /* 0x00000006d20a7c10 */ /* 0x000fe2000ff1e0ff */
[----:B------:R-:W-:Y:S01]  /*0e00*/  IMAD.WIDE.U32 R18, R14, c[0x0][0x198], R210 ;  /* 0x000066000e127a25 */ /* 0x000fe200078e00d2 */
[----:B------:R-:W-:-:S02]  /*0e10*/  LOP3.LUT R200, R200, 0xfffffe00, R7, 0xf8, !PT ;  /* 0xfffffe00c8c87812 */ /* 0x000fc400078ef807 */
[----:B------:R-:W-:Y:S01]  /*0e20*/  IADD3.X R11, R211, UR22, RZ, P0, !PT ;  /* 0x00000016d30b7c10 */ /* 0x000fe200087fe4ff */
[----:B------:R-:W-:Y:S01]  /*0e30*/  IMAD.IADD R0, R9, 0x1, -R0 ;  /* 0x0000000109007824 */ /* 0x000fe200078e0a00 */
[----:B------:R-:W-:Y:S01]  /*0e40*/  IADD3 R206, P1, R18, UR26, RZ ;  /* 0x0000001a12ce7c10 */ /* 0x000fe2000ff3e0ff */
[C---:B------:R-:W-:Y:S01]  /*0e50*/  IMAD R9, R15.reuse, c[0x0][0x198], RZ ;  /* 0x000066000f097a24 */ /* 0x040fe200078e02ff */
[----:B------:R-:W-:Y:S01]  /*0e60*/  UIADD3 UR22, -UR11, UR13, URZ ;  /* 0x0000000d0b167290 */ /* 0x000fe2000fffe13f */
[----:B------:R-:W-:Y:S01]  /*0e70*/  IMAD R7, R15, c[0x0][0x1a0], RZ ;  /* 0x000068000f077a24 */ /* 0x000fe200078e02ff */
[----:B------:R-:W-:Y:S01]  /*0e80*/  LOP3.LUT P3, RZ, R0, 0x4, RZ, 0xc0, !PT ;  /* 0x0000000400ff7812 */ /* 0x000fe2000786c0ff */
[----:B------:R-:W-:Y:S01]  /*0e90*/  IMAD.WIDE.U32 R12, R14, c[0x0][0x1a0], R210 ;  /* 0x000068000e0c7a25 */ /* 0x000fe200078e00d2 */
[C---:B------:R-:W-:Y:S02]  /*0ea0*/  LOP3.LUT P2, RZ, R0.reuse, 0x2, RZ, 0xc0, !PT ;  /* 0x0000000200ff7812 */ /* 0x040fe4000784c0ff */
[----:B------:R-:W-:Y:S01]  /*0eb0*/  SHF.R.S32.HI R199, RZ, 0x1f, R204 ;  /* 0x0000001fffc77819 */ /* 0x000fe200000114cc */
[----:B------:R-:W-:Y:S01]  /*0ec0*/  IMAD.SHL.U32 R0, R0, 0x40, RZ ;  /* 0x0000004000007824 */ /* 0x000fe200078e00ff */
[----:B------:R-:W-:Y:S01]  /*0ed0*/  IADD3 R8, P0, R12, UR28, RZ ;  /* 0x0000001c0c087c10 */ /* 0x000fe2000ff1e0ff */
[----:B------:R-:W-:Y:S01]  /*0ee0*/  IMAD R9, R14, c[0x0][0x19c], R9 ;  /* 0x000067000e097a24 */ /* 0x000fe200078e0209 */
[----:B------:R-:W-:Y:S01]  /*0ef0*/  SHF.R.S32.HI R83, RZ, 0x5, R83 ;  /* 0x00000005ff537819 */ /* 0x000fe20000011453 */
[----:B-1----:R-:W-:Y:S01]  /*0f00*/  IMAD.WIDE.U32 R16, R16, c[0x0][0x1a8], R10 ;  /* 0x00006a0010107a25 */ /* 0x002fe200078e000a */
[----:B------:R-:W-:-:S02]  /*0f10*/  LOP3.LUT R0, R0, 0x1c0, RZ, 0xc0, !PT ;  /* 0x000001c000007812 */ /* 0x000fc400078ec0ff */
[----:B------:R-:W-:Y:S01]  /*0f20*/  IADD3.X R207, R19, UR7, R9, P1, !PT ;  /* 0x0000000713cf7c10 */ /* 0x000fe20008ffe409 */
[----:B------:R-:W-:Y:S01]  /*0f30*/  IMAD R7, R14, c[0x0][0x1a4], R7 ;  /* 0x000069000e077a24 */ /* 0x000fe200078e0207 */
[C---:B------:R-:W-:Y:S01]  /*0f40*/  IADD3 R202, R210.reuse, 0x40, RZ ;  /* 0x00000040d2ca7810 */ /* 0x040fe20007ffe0ff */
[----:B------:R-:W-:Y:S01]  /*0f50*/  IMAD.SHL.U32 R11, R197, 0x8, RZ ;  /* 0x00000008c50b7824 */ /* 0x000fe200078e00ff */
[----:B------:R-:W-:Y:S01]  /*0f60*/  IADD3 R201, R210, 0x80, RZ ;  /* 0x00000080d2c97810 */ /* 0x000fe20007ffe0ff */
[----:B------:R-:W-:Y:S01]  /*0f70*/  IMAD R209, R199, c[0x0][0x1b0], RZ ;  /* 0x00006c00c7d17a24 */ /* 0x000fe200078e02ff */
[----:B------:R-:W-:Y:S01]  /*0f80*/  IADD3.X R9, R13, UR5, R7, P0, !PT ;  /* 0x000000050d097c10 */ /* 0x000fe200087fe407 */
[----:B------:R-:W-:Y:S01]  /*0f90*/  ULDC.64 UR4, c[0x0][0x1a8] ;  /* 0x00006a0000047ab9 */ /* 0x000fe20000000a00 */
[----:B------:R-:W-:Y:S01]  /*0fa0*/  LOP3.LUT R7, R0, 0x8, R11, 0xf8, !PT ;  /* 0x0000000800077812 */ /* 0x000fe200078ef80b */
[----:B------:R-:W-:Y:S01]  /*0fb0*/  UIMAD UR4, UR21, UR4, URZ ;  /* 0x00000004150472a4 */ /* 0x000fe2000f8e023f */
[----:B------:R-:W-:Y:S01]  /*0fc0*/  ISETP.GE.AND P0, PT, R14, UR22, PT ;  /* 0x000000160e007c0c */ /* 0x000fe2000bf06270 */
[----:B------:R-:W-:Y:S01]  /*0fd0*/  IMAD R199, R199, c[0x0][0x1b8], RZ ;  /* 0x00006e00c7c77a24 */ /* 0x000fe200078e02ff */
[----:B------:R-:W-:Y:S01]  /*0fe0*/  SHF.R.U32.HI R0, RZ, 0x3, R0 ;  /* 0x00000003ff007819 */ /* 0x000fe20000011600 */
[----:B------:R-:W-:Y:S01]  /*0ff0*/  UIMAD UR4, UR14, UR5, UR4 ;  /* 0x000000050e0472a4 */ /* 0x000fe2000f8e0204 */
[----:B------:R-:W-:-:S02]  /*1000*/  IMAD R209, R204, c[0x0][0x1b4], R209 ;  /* 0x00006d00ccd17a24 */ /* 0x000fc400078e02d1 */
[----:B------:R-:W-:Y:S01]  /*1010*/  LOP3.LUT R0, R7, R0, RZ, 0x3c, !PT ;  /* 0x0000000007007212 */ /* 0x000fe200078e3cff */
[C---:B------:R-:W-:Y:S02]  /*1020*/  IMAD R199, R204.reuse, c[0x0][0x1bc], R199 ;  /* 0x00006f00ccc77a24 */ /* 0x040fe400078e02c7 */
[----:B------:R-:W-:Y:S01]  /*1030*/  IMAD.WIDE.U32 R206, R204, c[0x0][0x1b0], R206 ;  /* 0x00006c00ccce7a25 */ /* 0x000fe200078e00ce */
[----:B------:R-:W-:Y:S02]  /*1040*/  LOP3.LUT R0, R0, 0xfffffe00, R5, 0xf8, !PT ;  /* 0xfffffe0000007812 */ /* 0x000fe400078ef805 */
[----:B------:R-:W-:Y:S01]  /*1050*/  IADD3 R19, R17, UR4, RZ ;  /* 0x0000000411137c10 */ /* 0x000fe2000fffe0ff */
[----:B------:R-:W-:-:S04]  /*1060*/  IMAD.WIDE.U32 R204, R204, c[0x0][0x1b8], R8 ;  /* 0x00006e00cccc7a25 */ /* 0x000fc800078e0008 */
[----:B------:R-:W-:Y:S02]  /*1070*/  IMAD.MOV.U32 R5, RZ, RZ, 0x20 ;  /* 0x00000020ff057424 */ /* 0x000fe400078e00ff */
[----:B------:R-:W-:Y:S02]  /*1080*/  IMAD.MOV.U32 R8, RZ, RZ, 0x10 ;  /* 0x00000010ff087424 */ /* 0x000fe400078e00ff */
[----:B------:R-:W-:Y:S01]  /*1090*/  IMAD.SHL.U32 R200, R200, 0x2, RZ ;  /* 0x00000002c8c87824 */ /* 0x000fe200078e00ff */
[----:B------:R-:W-:Y:S01]  /*10a0*/  SEL R5, R5, 0xffffffe0, !P3 ;  /* 0xffffffe005057807 */ /* 0x000fe20005800000 */
[----:B------:R-:W-:Y:S01]  /*10b0*/  IMAD.IADD R209, R207, 0x1, R209 ;  /* 0x00000001cfd17824 */ /* 0x000fe200078e02d1 */
[----:B------:R-:W-:Y:S01]  /*10c0*/  SEL R7, R8, 0xfffffff0, !P2 ;  /* 0xfffffff008077807 */ /* 0x000fe20005000000 */
        /* <DEDUP_REMOVED lines=32> */
.L_x_672:
[----:B------:R-:W-:Y:S05]  /*12d0*/  BSYNC B0 ;  /* 0x0000000000007941 */ /* 0x000fea0003800000 */
.L_x_671:
        /* <DEDUP_REMOVED lines=37> */
.L_x_674:
[----:B------:R-:W-:Y:S05]  /*1530*/  BSYNC B0 ;  /* 0x0000000000007941 */ /* 0x000fea0003800000 */
.L_x_673:
        /* <DEDUP_REMOVED lines=37> */
.L_x_676:
[----:B------:R-:W-:Y:S05]  /*1790*/  BSYNC B0 ;  /* 0x0000000000007941 */ /* 0x000fea0003800000 */
.L_x_675:
        /* <DEDUP_REMOVED lines=40> */
.L_x_678:
[----:B------:R-:W-:Y:S05]  /*1a20*/  BSYNC B0 ;  /* 0x0000000000007941 */ /* 0x000fea0003800000 */
.L_x_677:
        /* <DEDUP_REMOVED lines=37> */
.L_x_680:
[----:B------:R-:W-:Y:S05]  /*1c80*/  BSYNC B0 ;  /* 0x0000000000007941 */ /* 0x000fea0003800000 */
.L_x_679:
        /* <DEDUP_REMOVED lines=33> */
.L_x_682:
[----:B------:R-:W-:Y:S05]  /*1ea0*/  BSYNC B0 ;  /* 0x0000000000007941 */ /* 0x000fea0003800000 */
.L_x_681:
        /* <DEDUP_REMOVED lines=32> */
.L_x_684:
[----:B------:R-:W-:Y:S05]  /*20b0*/  BSYNC B0 ;  /* 0x0000000000007941 */ /* 0x000fea0003800000 */
.L_x_683:
        /* <DEDUP_REMOVED lines=34> */
.L_x_686:
[----:B------:R-:W-:Y:S05]  /*22e0*/  BSYNC B0 ;  /* 0x0000000000007941 */ /* 0x000fea0003800000 */
.L_x_685:
[----:B------:R-:W-:Y:S01]  /*22f0*/  ULDC.64 UR6, c[0x0][0x318] ;  /* 0x0000c60000067ab9 */ /* 0x000fe20000000a00 */
[----:B------:R-:W0:Y:S01]  /*2300*/  LDGDEPBAR ;  /* 0x00000000000079af */ /* 0x000e220000000000 */
[----:B------:R-:W-:Y:S02]  /*2310*/  UISETP.NE.U32.AND UP1, UPT, URZ, UR6, UPT ;  /* 0x000000063f00728c */ /* 0x000fe4000bf25070 */
[----:B------:R-:W-:Y:S02]  /*2320*/  ULDC.64 UR4, c[0x0][0x320] ;  /* 0x0000c80000047ab9 */ /* 0x000fe40000000a00 */
[----:B------:R-:W-:-:S06]  /*2330*/  UISETP.NE.AND.EX UP1, UPT, URZ, UR7, UPT, UP1 ;  /* 0x000000073f00728c */ /* 0x000fcc000bf25310 */
[----:B------:R-:W-:-:S05]  /*2340*/  PLOP3.LUT P0, PT, PT, PT, UP1, 0x80, 0x0 ;  /* 0x000000000000781c */ /* 0x000fca0003f0f018 */
[----:B------:R-:W-:Y:S02]  /*2350*/  @UP1 USHF.R.S32.HI UR29, URZ, 0x1f, UR15 ;  /* 0x0000001f3f1d1899 */ /* 0x000fe4000801140f */
[----:B------:R-:W-:Y:S02]  /*2360*/  @UP1 UMOV UR30, UR14 ;  /* 0x0000000e001e1c82 */ /* 0x000fe40008000000 */
[----:B------:R-:W-:Y:S02]  /*2370*/  @UP1 UIMAD UR29, UR29, UR4, URZ ;  /* 0x000000041d1d12a4 */ /* 0x000fe4000f8e023f */
[----:B------:R-:W-:Y:S02]  /*2380*/  @UP1 UMOV UR31, UR21 ;  /* 0x00000015001f1c82 */ /* 0x000fe40008000000 */
[----:B------:R-:W-:Y:S01]  /*2390*/  @UP1 UIMAD.WIDE.U32 UR30, UR15, UR4, UR30 ;  /* 0x000000040f1e12a5 */ /* 0x000fe2000f8e001e */
[----:B------:R-:W-:-:S04]  /*23a0*/  DEPBAR.LE SB0, 0x0 ;  /* 0x000080000000791a */ /* 0x000fc80000000000 */
[----:B------:R-:W-:Y:S02]  /*23b0*/  @UP1 UIMAD UR5, UR15, UR5, UR29 ;  /* 0x000000050f0512a4 */ /* 0x000fe4000f8e021d */
[----:B------:R-:W-:Y:S02]  /*23c0*/  @UP1 ULEA UR6, UP0, UR30, UR6, 0x2 ;  /* 0x000000061e061291 */ /* 0x000fe4000f80103f */
[----:B------:R-:W-:-:S04]  /*23d0*/  @UP1 UIADD3 UR5, UR31, UR5, URZ ;  /* 0x000000051f051290 */ /* 0x000fc8000fffe03f */
[----:B------:R-:W-:Y:S01]  /*23e0*/  @UP1 ULEA.HI.X UR7, UR30, UR7, UR5, 0x2, UP0 ;  /* 0x000000071e071291 */ /* 0x000fe200080f1405 */
[----:B-1----:R-:W-:Y:S01]  /*23f0*/  IMAD.U32 R16, RZ, RZ, UR6 ;  /* 0x00000006ff107e24 */ /* 0x002fe2000f8e00ff */
[----:B------:R-:W1:Y:S01]  /*2400*/  @P0 MUFU.RCP R12, c[0x0][0x238] ;  /* 0x00008e00000c0b08 */ /* 0x000e620000001000 */
[----:B------:R-:W-:Y:S01]  /*2410*/  ISETP.GE.AND P1, PT, R14, UR24, PT ;  /* 0x000000180e007c0c */ /* 0x000fe2000bf26270 */
[----:B------:R-:W-:Y:S02]  /*2420*/  ULDC.64 UR4, c[0x0][0x1a0] ;  /* 0x0000680000047ab9 */ /* 0x000fe40000000a00 */
[----:B------:R-:W-:-:S05]  /*2430*/  IMAD.U32 R17, RZ, RZ, UR7 ;  /* 0x00000007ff117e24 */ /* 0x000fca000f8e00ff */
[----:B------:R-:W1:Y:S01]  /*2440*/  @P0 LDG.E R13, [R16.64] ;  /* 0x00000010100d0981 */ /* 0x000e62000c1e1900 */
[----:B------:R-:W-:Y:S01]  /*2450*/  UIMAD.WIDE.U32 UR14, UR25, UR4, URZ ;  /* 0x00000004190e72a5 */ /* 0x000fe2000f8e003f */
[----:B------:R-:W-:Y:S01]  /*2460*/  BSSY B0, `(.L_x_687) ;  /* 0x000002b000007945 */ /* 0x000fe20003800000 */
[----:B------:R-:W-:Y:S01]  /*2470*/  UIMAD UR4, UR28, UR4, URZ ;  /* 0x000000041c0472a4 */ /* 0x000fe2000f8e023f */
[----:B------:R-:W-:Y:S03]  /*2480*/  BAR.SYNC.DEFER_BLOCKING 0x0 ;  /* 0x0000000000007b1d */ /* 0x000fe60000010000 */
[----:B------:R-:W-:Y:S01]  /*2490*/  UIMAD UR4, UR25, UR5, UR4 ;  /* 0x00000005190472a4 */ /* 0x000fe2000f8e0204 */
[----:B------:R-:W-:Y:S01]  /*24a0*/  MOV R18, UR14 ;  /* 0x0000000e00127c02 */ /* 0x000fe20008000f00 */
[----:B------:R-:W-:Y:S02]  /*24b0*/  IMAD.U32 R19, RZ, RZ, UR15 ;  /* 0x0000000fff137e24 */ /* 0x000fe4000f8e00ff */
[----:B------:R-:W-:Y:S01]  /*24c0*/  UIADD3 UR4, UR15, UR4, URZ ;  /* 0x000000040f047290 */ /* 0x000fe2000fffe03f */
[----:B------:R2:W-:Y:S04]  /*24d0*/  @P1 STS.128 [R200+0xc000], RZ ;  /* 0x00c000ffc8001388 */ /* 0x0005e80000000c00 */
[----:B------:R2:W-:Y:S04]  /*24e0*/  @P1 STS.128 [R200+0xe000], RZ ;  /* 0x00e000ffc8001388 */ /* 0x0005e80000000c00 */
[----:B------:R2:W-:Y:S01]  /*24f0*/  @P1 STS.128 [R200+0x10000], RZ ;  /* 0x010000ffc8001388 */ /* 0x0005e20000000c00 */
[----:B-1----:R-:W-:-:S04]  /*2500*/  @P0 FMUL.FTZ R12, R13, R12 ;  /* 0x0000000c0d0c0220 */ /* 0x002fc80000410000 */
[----:B------:R1:W3:Y:S01]  /*2510*/  @P0 R2UR UR6, R12 ;  /* 0x000000000c0603c2 */ /* 0x0002e200000e0000 */
[C---:B------:R-:W-:Y:S02]  /*2520*/  LEA R16, P0, R18.reuse, R204, 0x6 ;  /* 0x000000cc12107211 */ /* 0x040fe400078030ff */
[----:B-1----:R-:W-:Y:S01]  /*2530*/  MOV R12, UR4 ;  /* 0x00000004000c7c02 */ /* 0x002fe20008000f00 */
[----:B------:R-:W-:Y:S02]  /*2540*/  UMOV UR4, URZ ;  /* 0x0000003f00047c82 */ /* 0x000fe40008000000 */
[----:B---3--:R-:W-:Y:S01]  /*2550*/  @UP1 UMOV UR4, UR6 ;  /* 0x0000000600041c82 */ /* 0x008fe20008000000 */
[----:B------:R-:W-:Y:S01]  /*2560*/  LEA.HI.X R17, R18, R199, R12, 0x6, P0 ;  /* 0x000000c712117211 */ /* 0x000fe200000f340c */
[----:B------:R-:W-:Y:S05]  /*2570*/  @P1 BRA `(.L_x_688) ;  /* 0x0000019000001947 */ /* 0x000fea0003800000 */
[----:B--2---:R-:W-:Y:S02]  /*2580*/  ISETP.GE.AND P3, PT, R210, c[0x0][0x220], PT ;  /* 0x00008800d2007a0c */ /* 0x004fe40003f66270 */
        /* <DEDUP_REMOVED lines=24> */
.L_x_688:
[----:B--2---:R-:W-:Y:S05]  /*2710*/  BSYNC B0 ;  /* 0x0000000000007941 */ /* 0x004fea0003800000 */
.L_x_687:
[----:B------:R-:W-:Y:S01]  /*2720*/  ISETP.GE.AND P0, PT, R11, UR24, PT ;  /* 0x000000180b007c0c */ /* 0x000fe2000bf06270 */
[----:B------:R-:W-:-:S12]  /*2730*/  BSSY B0, `(.L_x_689) ;  /* 0x0000022000007945 */ /* 0x000fd80003800000 */
[----:B------:R2:W-:Y:S04]  /*2740*/  @P0 STS.128 [R200+0xc800], RZ ;  /* 0x00c800ffc8000388 */ /* 0x0005e80000000c00 */
[----:B------:R2:W-:Y:S04]  /*2750*/  @P0 STS.128 [R200+0xe800], RZ ;  /* 0x00e800ffc8000388 */ /* 0x0005e80000000c00 */
[----:B------:R2:W-:Y:S01]  /*2760*/  @P0 STS.128 [R200+0x10800], RZ ;  /* 0x010800ffc8000388 */ /* 0x0005e20000000c00 */
[----:B------:R-:W-:Y:S05]  /*2770*/  @P0 BRA `(.L_x_690) ;  /* 0x000001d000000947 */ /* 0x000fea0003800000 */
[----:B------:R-:W-:Y:S01]  /*2780*/  ISETP.GE.AND P3, PT, R210, c[0x0][0x220], PT ;  /* 0x00008800d2007a0c */ /* 0x000fe20003f66270 */
[----:B-1----:R-:W-:Y:S01]  /*2790*/  IMAD.WIDE.U32 R18, R8, c[0x0][0x1a0], RZ ;  /* 0x0000680008127a25 */ /* 0x002fe200078e00ff */
        /* <DEDUP_REMOVED lines=27> */
.L_x_690:
[----:B------:R-:W-:Y:S05]  /*2950*/  BSYNC B0 ;  /* 0x0000000000007941 */ /* 0x000fea0003800000 */
.L_x_689:
        /* <DEDUP_REMOVED lines=14> */
[C---:B-1----:R-:W-:Y:S02]  /*2a40*/  @!P3 LEA R18, P4, R8.reuse, c[0x0][0x170], 0x1 ;  /* 0x00005c000812ba11 */ /* 0x042fe400078808ff */
        /* <DEDUP_REMOVED lines=20> */
.L_x_692:
[----:B------:R-:W-:Y:S05]  /*2b90*/  BSYNC B0 ;  /* 0x0000000000007941 */ /* 0x000fea0003800000 */
.L_x_691:
        /* <DEDUP_REMOVED lines=14> */
[C---:B-1--4-:R-:W-:Y:S01]  /*2c80*/  @!P3 LEA R12, P4, R16.reuse, c[0x0][0x170], 0x1 ;  /* 0x00005c00100cba11 */ /* 0x052fe200078808ff */
        /* <DEDUP_REMOVED lines=21> */
.L_x_694:
[----:B------:R-:W-:Y:S05]  /*2de0*/  BSYNC B0 ;  /* 0x0000000000007941 */ /* 0x000fea0003800000 */
.L_x_693:
[C---:B------:R-:W-:Y:S01]  /*2df0*/  IMAD.SHL.U32 R8, R2.reuse, 0x40, RZ ;  /* 0x0000004002087824 */ /* 0x040fe200078e00ff */
[----:B------:R-:W-:Y:S01]  /*2e00*/  R2P PR, R2, 0x6 ;  /* 0x0000000602007804 */ /* 0x000fe20000000000 */
[----:B------:R-:W-:Y:S01]  /*2e10*/  IMAD.SHL.U32 R14, R14, 0x8, RZ ;  /* 0x000000080e0e7824 */ /* 0x000fe200078e00ff */
[----:B------:R-:W0:Y:S01]  /*2e20*/  LDGDEPBAR ;  /* 0x00000000000079af */ /* 0x000e220000000000 */
[----:B------:R-:W-:Y:S01]  /*2e30*/  IMAD R198, R83, 0x400, R0 ;  /* 0x0000040053c67824 */ /* 0x000fe200078e0200 */
[----:B------:R-:W-:Y:S01]  /*2e40*/  LOP3.LUT R9, R8, 0x1c0, RZ, 0xc0, !PT ;  /* 0x000001c008097812 */ /* 0x000fe200078ec0ff */
[----:B------:R-:W-:Y:S02]  /*2e50*/  UISETP.GE.AND UP0, UPT, UR12, 0x41, UPT ;  /* 0x000000410c00788c */ /* 0x000fe4000bf06270 */
        /* <DEDUP_REMOVED lines=8> */
[----:B-1--4-:R-:W-:Y:S03]  /*2ee0*/  LDSM.16.M88.4 R12, [R196] ;  /* 0x00000000c40c783b */ /* 0x012fe60000000200 */
[----:B------:R-:W-:Y:S01]  /*2ef0*/  IMAD R197, R197, 0x200, R8 ;  /* 0x00000200c5c57824 */ /* 0x000fe200078e0208 */
[----:B------:R-:W-:Y:S03]  /*2f00*/  LDSM.16.M88.4 R76, [R193] ;  /* 0x00000000c14c783b */ /* 0x000fe60000000200 */
[----:B------:R-:W-:-:S05]  /*2f10*/  IMAD.SHL.U32 R197, R197, 0x2, RZ ;  /* 0x00000002c5c57824 */ /* 0x000fca00078e00ff */
[----:B------:R-:W1:Y:S01]  /*2f20*/  LDSM.16.M88.4 R24, [R197+0x6000] ;  /* 0x00600000c518783b */ /* 0x000e620000000200 */
[C---:B------:R-:W-:Y:S02]  /*2f30*/  IADD3 R2, R197.reuse, 0x6000, RZ ;  /* 0x00006000c5027810 */ /* 0x040fe40007ffe0ff */
[----:B------:R-:W-:Y:S01]  /*2f40*/  IADD3 R195, R197, 0x6020, RZ ;  /* 0x00006020c5c37810 */ /* 0x000fe20007ffe0ff */
[----:B------:R-:W4:Y:S01]  /*2f50*/  LDSM.16.M88.4 R16, [R197+0x6800] ;  /* 0x00680000c510783b */ /* 0x000f220000000200 */
[----:B------:R-:W-:Y:S01]  /*2f60*/  @P1 IADD3 R195, R2, -0x20, RZ ;  /* 0xffffffe002c31810 */ /* 0x000fe20007ffe0ff */
[----:B------:R-:W-:Y:S02]  /*2f70*/  IMAD.MOV.U32 R2, RZ, RZ, 0x40 ;  /* 0x00000040ff027424 */ /* 0x000fe400078e00ff */
[----:B------:R-:W5:Y:S01]  /*2f80*/  LDSM.16.M88.4 R60, [R197+0x7000] ;  /* 0x00700000c53c783b */ /* 0x000f620000000200 */
[C---:B------:R-:W-:Y:S02]  /*2f90*/  IADD3 R187, R195.reuse, 0x800, RZ ;  /* 0x00000800c3bb7810 */ /* 0x040fe40007ffe0ff */
[----:B------:R-:W-:Y:S01]  /*2fa0*/  SEL R2, R2, 0xffffffc0, !P2 ;  /* 0xffffffc002027807 */ /* 0x000fe20005000000 */
[----:B------:R-:W2:Y:S01]  /*2fb0*/  LDSM.16.M88.4 R32, [R197+0x7800] ;  /* 0x00780000c520783b */ /* 0x000ea20000000200 */
[----:B------:R-:W-:-:S02]  /*2fc0*/  IADD3 R186, R195, 0x1000, RZ ;  /* 0x00001000c3ba7810 */ /* 0x000fc40007ffe0ff */
[----:B------:R-:W-:Y:S01]  /*2fd0*/  IADD3 R185, R195, 0x1800, RZ ;  /* 0x00001800c3b97810 */ /* 0x000fe20007ffe0ff */
[----:B------:R-:W3:Y:S01]  /*2fe0*/  LDSM.16.M88.4 R8, [R195] ;  /* 0x00000000c308783b */ /* 0x000ee20000000200 */
[----:B------:R-:W-:Y:S01]  /*2ff0*/  IMAD.IADD R191, R197, 0x1, R2 ;  /* 0x00000001c5bf7824 */ /* 0x000fe200078e0202 */
[C---:B------:R-:W-:Y:S01]  /*3000*/  IADD3 R183, R195.reuse, 0x2000, RZ ;  /* 0x00002000c3b77810 */ /* 0x040fe20007ffe0ff */
[----:B------:R-:W-:Y:S01]  /*3010*/  IMAD.IADD R184, R2, 0x1, R195 ;  /* 0x0000000102b87824 */ /* 0x000fe200078e02c3 */
[----:B------:R-:W2:Y:S01]  /*3020*/  LDSM.16.M88.4 R40, [R195+0x800] ;  /* 0x00080000c328783b */ /* 0x000ea20000000200 */
        /* <DEDUP_REMOVED lines=8> */
[----:B------:R-:W-:Y:S01]  /*30b0*/  LDSM.16.M88.4 R44, [R191+0x6000] ;  /* 0x00600000bf2c783b */ /* 0x000fe20000000200 */
[----:B------:R-:W-:-:S03]  /*30c0*/  IADD3 R176, R195, 0x5800, RZ ;  /* 0x00005800c3b07810 */ /* 0x000fc60007ffe0ff */
[----:B------:R-:W-:Y:S01]  /*30d0*/  LDSM.16.M88.4 R68, [R184+0x1800] ;  /* 0x00180000b844783b */ /* 0x000fe20000000200 */
[C---:B-1----:R-:W-:Y:S03]  /*30e0*/  HMMA.16816.F32 R28, R52.reuse, R24, RZ ;  /* 0x00000018341c723c */ /* 0x042fe600000018ff */
[----:B------:R-:W-:Y:S05]  /*30f0*/  LDSM.16.M88.4 R72, [R184+0x1000] ;  /* 0x00100000b848783b */ /* 0x000fea0000000200 */
[C---:B------:R-:W-:Y:S08]  /*3100*/  HMMA.16816.F32 R24, R52.reuse, R26, RZ ;  /* 0x0000001a3418723c */ /* 0x040ff000000018ff */
[C---:B----4-:R-:W-:Y:S08]  /*3110*/  HMMA.16816.F32 R20, R52.reuse, R16, RZ ;  /* 0x000000103414723c */ /* 0x050ff000000018ff */
[C---:B------:R-:W-:Y:S08]  /*3120*/  HMMA.16816.F32 R16, R52.reuse, R18, RZ ;  /* 0x000000123410723c */ /* 0x040ff000000018ff */
[C---:B-----5:R-:W-:Y:S08]  /*3130*/  HMMA.16816.F32 R64, R52.reuse, R60, RZ ;  /* 0x0000003c3440723c */ /* 0x060ff000000018ff */
[C---:B------:R-:W-:Y:S08]  /*3140*/  HMMA.16816.F32 R60, R52.reuse, R62, RZ ;  /* 0x0000003e343c723c */ /* 0x040ff000000018ff */
[C---:B--2---:R-:W-:Y:S08]  /*3150*/  HMMA.16816.F32 R56, R52.reuse, R32, RZ ;  /* 0x000000203438723c */ /* 0x044ff000000018ff */
[----:B------:R-:W-:Y:S01]  /*3160*/  HMMA.16816.F32 R52, R52, R34, RZ ;  /* 0x000000223434723c */ /* 0x000fe200000018ff */
[----:B------:R-:W-:Y:S07]  /*3170*/  LDSM.16.M88.4 R32, [R194] ;  /* 0x00000000c220783b */ /* 0x000fee0000000200 */
[C---:B---3--:R-:W-:Y:S08]  /*3180*/  HMMA.16816.F32 R28, R12.reuse, R8, R28 ;  /* 0x000000080c1c723c */ /* 0x048ff0000000181c */
[C---:B------:R-:W-:Y:S01]  /*3190*/  HMMA.16816.F32 R24, R12.reuse, R10, R24 ;  /* 0x0000000a0c18723c */ /* 0x040fe20000001818 */
[----:B------:R-:W1:Y:S07]  /*31a0*/  LDSM.16.M88.4 R8, [R191+0x6800] ;  /* 0x00680000bf08783b */ /* 0x000e6e0000000200 */
[C---:B------:R-:W-:Y:S08]  /*31b0*/  HMMA.16816.F32 R20, R12.reuse, R40, R20 ;  /* 0x000000280c14723c */ /* 0x040ff00000001814 */
[C---:B------:R-:W-:Y:S01]  /*31c0*/  HMMA.16816.F32 R16, R12.reuse, R42, R16 ;  /* 0x0000002a0c10723c */ /* 0x040fe20000001810 */
[----:B------:R-:W2:Y:S07]  /*31d0*/  LDSM.16.M88.4 R40, [R191+0x7000] ;  /* 0x00700000bf28783b */ /* 0x000eae0000000200 */
[C---:B------:R-:W-:Y:S08]  /*31e0*/  HMMA.16816.F32 R64, R12.reuse, R36, R64 ;  /* 0x000000240c40723c */ /* 0x040ff00000001840 */
[C---:B------:R-:W-:Y:S01]  /*31f0*/  HMMA.16816.F32 R60, R12.reuse, R38, R60 ;  /* 0x000000260c3c723c */ /* 0x040fe2000000183c */
[----:B------:R-:W3:Y:S07]  /*3200*/  LDSM.16.M88.4 R36, [R191+0x7800] ;  /* 0x00780000bf24783b */ /* 0x000eee0000000200 */
[C---:B------:R-:W-:Y:S08]  /*3210*/  HMMA.16816.F32 R56, R12.reuse, R48, R56 ;  /* 0x000000300c38723c */ /* 0x040ff00000001838 */
[----:B------:R-:W-:Y:S01]  /*3220*/  HMMA.16816.F32 R52, R12, R50, R52 ;  /* 0x000000320c34723c */ /* 0x000fe20000001834 */
[----:B------:R-:W4:Y:S04]  /*3230*/  LDSM.16.M88.4 R12, [R184] ;  /* 0x00000000b80c783b */ /* 0x000f280000000200 */
[----:B------:R-:W-:Y:S03]  /*3240*/  LDSM.16.M88.4 R48, [R198+0x2000] ;  /* 0x00200000c630783b */ /* 0x000fe60000000200 */
[C---:B-1----:R-:W-:Y:S08]  /*3250*/  HMMA.16816.F32 R20, R32.reuse, R8, R20 ;  /* 0x000000082014723c */ /* 0x042ff00000001814 */
[C---:B------:R-:W-:Y:S01]  /*3260*/  HMMA.16816.F32 R16, R32.reuse, R10, R16 ;  /* 0x0000000a2010723c */ /* 0x040fe20000001810 */
[----:B------:R-:W1:Y:S07]  /*3270*/  LDSM.16.M88.4 R8, [R184+0x800] ;  /* 0x00080000b808783b */ /* 0x000e6e0000000200 */
[C---:B------:R-:W-:Y:S08]  /*3280*/  HMMA.16816.F32 R28, R32.reuse, R44, R28 ;  /* 0x0000002c201c723c */ /* 0x040ff0000000181c */
[C---:B------:R-:W-:Y:S01]  /*3290*/  HMMA.16816.F32 R24, R32.reuse, R46, R24 ;  /* 0x0000002e2018723c */ /* 0x040fe20000001818 */
[----:B------:R-:W5:Y:S07]  /*32a0*/  LDSM.16.M88.4 R44, [R197+0x8000] ;  /* 0x00800000c52c783b */ /* 0x000f6e0000000200 */
[C---:B--2---:R-:W-:Y:S08]  /*32b0*/  HMMA.16816.F32 R64, R32.reuse, R40, R64 ;  /* 0x000000282040723c */ /* 0x044ff00000001840 */
[C---:B------:R-:W-:Y:S01]  /*32c0*/  HMMA.16816.F32 R60, R32.reuse, R42, R60 ;  /* 0x0000002a203c723c */ /* 0x040fe2000000183c */
[----:B------:R-:W2:Y:S07]  /*32d0*/  LDSM.16.M88.4 R40, [R197+0x8800] ;  /* 0x00880000c528783b */ /* 0x000eae0000000200 */
[C---:B---3--:R-:W-:Y:S08]  /*32e0*/  HMMA.16816.F32 R56, R32.reuse, R36, R56 ;  /* 0x000000242038723c */ /* 0x048ff00000001838 */
[----:B------:R-:W-:Y:S01]  /*32f0*/  HMMA.16816.F32 R52, R32, R38, R52 ;  /* 0x000000262034723c */ /* 0x000fe20000001834 */
[----:B------:R-:W3:Y:S04]  /*3300*/  LDSM.16.M88.4 R36, [R197+0x9000] ;  /* 0x00900000c524783b */ /* 0x000ee80000000200 */
[----:B------:R-:W2:Y:S03]  /*3310*/  LDSM.16.M88.4 R32, [R197+0x9800] ;  /* 0x00980000c520783b */ /* 0x000ea60000000200 */
[C---:B----4-:R-:W-:Y:S08]  /*3320*/  HMMA.16816.F32 R28, R76.reuse, R12, R28 ;  /* 0x0000000c4c1c723c */ /* 0x050ff0000000181c */
[C---:B------:R-:W-:Y:S01]  /*3330*/  HMMA.16816.F32 R24, R76.reuse, R14, R24 ;  /* 0x0000000e4c18723c */ /* 0x040fe20000001818 */
[----:B------:R-:W-:Y:S07]  /*3340*/  LDSM.16.M88.4 R12, [R196+0x2000] ;  /* 0x00200000c40c783b */ /* 0x000fee0000000200 */
[C---:B-1----:R-:W-:Y:S08]  /*3350*/  HMMA.16816.F32 R20, R76.reuse, R8, R20 ;  /* 0x000000084c14723c */ /* 0x042ff00000001814 */
[C---:B------:R-:W-:Y:S01]  /*3360*/  HMMA.16816.F32 R16, R76.reuse, R10, R16 ;  /* 0x0000000a4c10723c */ /* 0x040fe20000001810 */
[----:B------:R-:W1:Y:S07]  /*3370*/  LDSM.16.M88.4 R8, [R195+0x2000] ;  /* 0x00200000c308783b */ /* 0x000e6e0000000200 */
[C---:B------:R-:W-:Y:S08]  /*3380*/  HMMA.16816.F32 R56, R76.reuse, R68, R56 ;  /* 0x000000444c38723c */ /* 0x040ff00000001838 */
[C---:B------:R-:W-:Y:S08]  /*3390*/  HMMA.16816.F32 R64, R76.reuse, R72, R64 ;  /* 0x000000484c40723c */ /* 0x040ff00000001840 */
[C---:B------:R-:W-:Y:S01]  /*33a0*/  HMMA.16816.F32 R60, R76.reuse, R74, R60 ;  /* 0x0000004a4c3c723c */ /* 0x040fe2000000183c */
[----:B------:R-:W-:Y:S07]  /*33b0*/  LDSM.16.M88.4 R72, [R191+0x9800] ;  /* 0x00980000bf48783b */ /* 0x000fee0000000200 */
[----:B------:R-:W-:Y:S01]  /*33c0*/  HMMA.16816.F32 R68, R76, R70, R52 ;  /* 0x000000464c44723c */ /* 0x000fe20000001834 */
[----:B------:R-:W4:Y:S07]  /*33d0*/  LDSM.16.M88.4 R52, [R195+0x2800] ;  /* 0x00280000c334783b */ /* 0x000f2e0000000200 */
[C---:B-----5:R-:W-:Y:S08]  /*33e0*/  HMMA.16816.F32 R28, R48.reuse, R44, R28 ;  /* 0x0000002c301c723c */ /* 0x060ff0000000181c */
[C---:B------:R-:W-:Y:S01]  /*33f0*/  HMMA.16816.F32 R24, R48.reuse, R46, R24 ;  /* 0x0000002e3018723c */ /* 0x040fe20000001818 */
[----:B------:R-:W-:Y:S07]  /*3400*/  LDSM.16.M88.4 R44, [R195+0x3800] ;  /* 0x00380000c32c783b */ /* 0x000fee0000000200 */
[C---:B--2---:R-:W-:Y:S08]  /*3410*/  HMMA.16816.F32 R20, R48.reuse, R40, R20 ;  /* 0x000000283014723c */ /* 0x044ff00000001814 */
[C---:B------:R-:W-:Y:S01]  /*3420*/  HMMA.16816.F32 R16, R48.reuse, R42, R16 ;  /* 0x0000002a3010723c */ /* 0x040fe20000001810 */
[----:B------:R-:W2:Y:S07]  /*3430*/  LDSM.16.M88.4 R40, [R195+0x3000] ;  /* 0x00300000c328783b */ /* 0x000eae0000000200 */
[C---:B---3--:R-:W-:Y:S08]  /*3440*/  HMMA.16816.F32 R64, R48.reuse, R36, R64 ;  /* 0x000000243040723c */ /* 0x048ff00000001840 */
[C---:B------:R-:W-:Y:S01]  /*3450*/  HMMA.16816.F32 R60, R48.reuse, R38, R60 ;  /* 0x00000026303c723c */ /* 0x040fe2000000183c */
[----:B------:R-:W-:Y:S07]  /*3460*/  LDSM.16.M88.4 R36, [R194+0x2000] ;  /* 0x00200000c224783b */ /* 0x000fee0000000200 */
[C---:B------:R-:W-:Y:S08]  /*3470*/  HMMA.16816.F32 R56, R48.reuse, R32, R56 ;  /* 0x000000203038723c */ /* 0x040ff00000001838 */
[----:B------:R-:W-:Y:S01]  /*3480*/  HMMA.16816.F32 R68, R48, R34, R68 ;  /* 0x000000223044723c */ /* 0x000fe20000001844 */
[----:B------:R-:W3:Y:S04]  /*3490*/  LDSM.16.M88.4 R32, [R191+0x8000] ;  /* 0x00800000bf20783b */ /* 0x000ee80000000200 */
[----:B------:R-:W-:Y:S03]  /*34a0*/  LDSM.16.M88.4 R48, [R191+0x9000] ;  /* 0x00900000bf30783b */ /* 0x000fe60000000200 */
[C---:B-1----:R-:W-:Y:S08]  /*34b0*/  HMMA.16816.F32 R28, R12.reuse, R8, R28 ;  /* 0x000000080c1c723c */ /* 0x042ff0000000181c */
[C---:B------:R-:W-:Y:S01]  /*34c0*/  HMMA.16816.F32 R24, R12.reuse, R10, R24 ;  /* 0x0000000a0c18723c */ /* 0x040fe20000001818 */
[----:B------:R-:W1:Y:S07]  /*34d0*/  LDSM.16.M88.4 R8, [R191+0x8800] ;  /* 0x00880000bf08783b */ /* 0x000e6e0000000200 */
[C---:B----4-:R-:W-:Y:S08]  /*34e0*/  HMMA.16816.F32 R20, R12.reuse, R52, R20 ;  /* 0x000000340c14723c */ /* 0x050ff00000001814 */
[C---:B------:R-:W-:Y:S01]  /*34f0*/  HMMA.16816.F32 R16, R12.reuse, R54, R16 ;  /* 0x000000360c10723c */ /* 0x040fe20000001810 */
[----:B------:R-:W-:Y:S07]  /*3500*/  LDSM.16.M88.4 R52, [R193+0x2000] ;  /* 0x00200000c134783b */ /* 0x000fee0000000200 */
[C---:B--2---:R-:W-:Y:S08]  /*3510*/  HMMA.16816.F32 R64, R12.reuse, R40, R64 ;  /* 0x000000280c40723c */ /* 0x044ff00000001840 */
[C---:B------:R-:W-:Y:S01]  /*3520*/  HMMA.16816.F32 R60, R12.reuse, R42, R60 ;  /* 0x0000002a0c3c723c */ /* 0x040fe2000000183c */
[----:B------:R-:W2:Y:S07]  /*3530*/  LDSM.16.M88.4 R40, [R184+0x2000] ;  /* 0x00200000b828783b */ /* 0x000eae0000000200 */
[C---:B------:R-:W-:Y:S08]  /*3540*/  HMMA.16816.F32 R56, R12.reuse, R44, R56 ;  /* 0x0000002c0c38723c */ /* 0x040ff00000001838 */
[----:B------:R-:W-:Y:S01]  /*3550*/  HMMA.16816.F32 R68, R12, R46, R68 ;  /* 0x0000002e0c44723c */ /* 0x000fe20000001844 */
[----:B------:R-:W-:Y:S04]  /*3560*/  LDSM.16.M88.4 R12, [R184+0x2800] ;  /* 0x00280000b80c783b */ /* 0x000fe80000000200 */
        /* <DEDUP_REMOVED lines=13> */
[----:B------:R-:W-:Y:S03]  /*3640*/  LDSM.16.M88.4 R72, [R197+0xb800] ;  /* 0x00b80000c548783b */ /* 0x000fe60000000200 */
[C---:B--2---:R-:W-:Y:S08]  /*3650*/  HMMA.16816.F32 R28, R52.reuse, R40, R28 ;  /* 0x00000028341c723c */ /* 0x044ff0000000181c */
[C---:B------:R-:W-:Y:S01]  /*3660*/  HMMA.16816.F32 R24, R52.reuse, R42, R24 ;  /* 0x0000002a3418723c */ /* 0x040fe20000001818 */
[----:B------:R-:W2:Y:S07]  /*3670*/  LDSM.16.M88.4 R40, [R197+0xb000] ;  /* 0x00b00000c528783b */ /* 0x000eae0000000200 */
[C---:B-1----:R-:W-:Y:S08]  /*3680*/  HMMA.16816.F32 R64, R52.reuse, R8, R64 ;  /* 0x000000083440723c */ /* 0x042ff00000001840 */
[C---:B------:R-:W-:Y:S08]  /*3690*/  HMMA.16816.F32 R20, R52.reuse, R12, R20 ;  /* 0x0000000c3414723c */ /* 0x040ff00000001814 */
[C---:B------:R-:W-:Y:S01]  /*36a0*/  HMMA.16816.F32 R16, R52.reuse, R14, R16 ;  /* 0x0000000e3410723c */ /* 0x040fe20000001810 */
[----:B------:R-:W-:Y:S07]  /*36b0*/  LDSM.16.M88.4 R12, [R196+0x4000] ;  /* 0x00400000c40c783b */ /* 0x000fee0000000200 */
[----:B------:R-:W-:Y:S01]  /*36c0*/  HMMA.16816.F32 R60, R52, R10, R60 ;  /* 0x0000000a343c723c */ /* 0x000fe2000000183c */
[----:B------:R-:W1:Y:S07]  /*36d0*/  LDSM.16.M88.4 R8, [R195+0x4000] ;  /* 0x00400000c308783b */ /* 0x000e6e0000000200 */
[C---:B---3--:R-:W-:Y:S07]  /*36e0*/  HMMA.16816.F32 R28, R44.reuse, R36, R28 ;  /* 0x000000242c1c723c */ /* 0x048fee000000181c */
[----:B------:R-:W-:Y:S01]  /*36f0*/  SHF.R.S32.HI R37, RZ, 0x1f, R80 ;  /* 0x0000001fff257819 */ /* 0x000fe20000011450 */
[----:B--2---:R-:W-:Y:S03]  /*3700*/  HMMA.16816.F32 R64, R44, R40, R64 ;  /* 0x000000282c40723c */ /* 0x004fe60000001840 */
[----:B------:R-:W-:-:S04]  /*3710*/  LEA.HI R2, R37, R80, RZ, 0x2 ;  /* 0x0000005025027211 */ /* 0x000fc800078f10ff */
[----:B------:R-:W-:Y:S01]  /*3720*/  SHF.R.S32.HI R2, RZ, 0x2, R2 ;  /* 0x00000002ff027819 */ /* 0x000fe20000011402 */
[C---:B------:R-:W-:Y:S01]  /*3730*/  HMMA.16816.F32 R56, R52.reuse, R32, R56 ;  /* 0x000000203438723c */ /* 0x040fe20000001838 */
[----:B------:R-:W-:Y:S02]  /*3740*/  IMAD.SHL.U32 R41, R6, 0x2, RZ ;  /* 0x0000000206297824 */ /* 0x000fe400078e00ff */
[----:B------:R-:W-:Y:S02]  /*3750*/  IMAD.U32 R6, RZ, RZ, UR12 ;  /* 0x0000000cff067e24 */ /* 0x000fe4000f8e00ff */
[----:B------:R-:W-:Y:S01]  /*3760*/  IMAD R133, R83, 0x10, R2 ;  /* 0x0000001053857824 */ /* 0x000fe200078e0202 */
[----:B------:R-:W-:Y:S01]  /*3770*/  LOP3.LUT R41, R41, 0x6, RZ, 0xc0, !PT ;  /* 0x0000000629297812 */ /* 0x000fe200078ec0ff */
[----:B------:R-:W-:Y:S01]  /*3780*/  IMAD.U32 R2, RZ, RZ, UR25 ;  /* 0x00000019ff027e24 */ /* 0x000fe2000f8e00ff */
[----:B------:R-:W-:Y:S01]  /*3790*/  HMMA.16816.F32 R68, R52, R34, R68 ;  /* 0x000000223444723c */ /* 0x000fe20000001844 */
[----:B------:R-:W2:Y:S01]  /*37a0*/  LDSM.16.M88.4 R32, [R195+0x4800] ;  /* 0x00480000c320783b */ /* 0x000ea20000000200 */
[----:B------:R-:W-:Y:S01]  /*37b0*/  IADD3 R133, R133, UR11, RZ ;  /* 0x0000000b85857c10 */ /* 0x000fe2000fffe0ff */
[----:B------:R-:W-:-:S04]  /*37c0*/  IMAD R2, R2, 0x40, R41 ;  /* 0x0000004002027824 */ /* 0x000fc800078e0229 */
[----:B------:R-:W-:Y:S01]  /*37d0*/  IADD3 R55, R6, -UR13, R133 ;  /* 0x8000000d06377c10 */ /* 0x000fe2000fffe085 */
[C---:B------:R-:W-:Y:S01]  /*37e0*/  HMMA.16816.F32 R24, R44.reuse, R38, R24 ;  /* 0x000000262c18723c */ /* 0x040fe20000001818 */
[----:B------:R-:W3:Y:S01]  /*37f0*/  LDSM.16.M88.4 R36, [R195+0x5000] ;  /* 0x00500000c324783b */ /* 0x000ee20000000200 */
[C---:B------:R-:W-:Y:S02]  /*3800*/  IADD3 R54, R2.reuse, 0x9, RZ ;  /* 0x0000000902367810 */ /* 0x040fe40007ffe0ff */
[----:B------:R-:W-:Y:S01]  /*3810*/  IMAD.IADD R6, R55, 0x1, -R2 ;  /* 0x0000000137067824 */ /* 0x000fe200078e0a02 */
[C---:B------:R-:W-:Y:S02]  /*3820*/  IADD3 R76, R2.reuse, 0x18, RZ ;  /* 0x00000018024c7810 */ /* 0x040fe40007ffe0ff */
[----:B------:R-:W-:Y:S01]  /*3830*/  IADD3 R84, R2, 0x20, RZ ;  /* 0x0000002002547810 */ /* 0x000fe20007ffe0ff */
[----:B------:R-:W-:Y:S01]  /*3840*/  HMMA.16816.F32 R20, R44, R48, R20 ;  /* 0x000000302c14723c */ /* 0x000fe20000001814 */
[----:B------:R-:W-:-:S02]  /*3850*/  IABS R6, R6 ;  /* 0x0000000600067213 */ /* 0x000fc40000000000 */
[C---:B------:R-:W-:Y:S02]  /*3860*/  IADD3 R80, R2.reuse, 0x19, RZ ;  /* 0x0000001902507810 */ /* 0x040fe40007ffe0ff */
[C---:B------:R-:W-:Y:S02]  /*3870*/  IADD3 R90, R2.reuse, 0x21, RZ ;  /* 0x00000021025a7810 */ /* 0x040fe40007ffe0ff */
[C---:B------:R-:W-:Y:S01]  /*3880*/  IADD3 R48, R2.reuse, 0x1, RZ ;  /* 0x0000000102307810 */ /* 0x040fe20007ffe0ff */
[----:B-1----:R-:W-:Y:S01]  /*3890*/  HMMA.16816.F32 R28, R12, R8, R28 ;  /* 0x000000080c1c723c */ /* 0x002fe2000000181c */
[----:B------:R-:W-:Y:S01]  /*38a0*/  IMAD.MOV.U32 R49, RZ, RZ, R6 ;  /* 0x000000ffff317224 */ /* 0x000fe200078e0006 */
[C---:B------:R-:W-:Y:S02]  /*38b0*/  IADD3 R100, R2.reuse, 0x30, RZ ;  /* 0x0000003002647810 */ /* 0x040fe40007ffe0ff */
[C---:B------:R-:W-:Y:S02]  /*38c0*/  IADD3 R88, R2.reuse, 0x31, RZ ;  /* 0x0000003102587810 */ /* 0x040fe40007ffe0ff */
[C---:B------:R-:W-:Y:S01]  /*38d0*/  IADD3 R94, R2.reuse, 0x28, RZ ;  /* 0x00000028025e7810 */ /* 0x040fe20007ffe0ff */
[C---:B------:R-:W-:Y:S01]  /*38e0*/  IMAD.IADD R8, R55.reuse, 0x1, -R48 ;  /* 0x0000000137087824 */ /* 0x040fe200078e0a30 */
[----:B------:R-:W-:Y:S01]  /*38f0*/  HMMA.16816.F32 R16, R44, R50, R16 ;  /* 0x000000322c10723c */ /* 0x000fe20000001810 */
[----:B------:R-:W-:Y:S01]  /*3900*/  IMAD.IADD R77, R55, 0x1, -R100 ;  /* 0x00000001374d7824 */ /* 0x000fe200078e0a64 */
[----:B------:R-:W1:Y:S01]  /*3910*/  I2F R49, R49 ;  /* 0x0000003100317306 */ /* 0x000e620000201400 */
[----:B------:R-:W-:-:S02]  /*3920*/  IADD3 R92, R2, 0x29, RZ ;  /* 0x00000029025c7810 */ /* 0x000fc40007ffe0ff */
[----:B------:R-:W-:Y:S02]  /*3930*/  IABS R6, R8 ;  /* 0x0000000800067213 */ /* 0x000fe40000000000 */
[C---:B------:R-:W-:Y:S01]  /*3940*/  IADD3 R50, R2.reuse, 0x8, RZ ;  /* 0x0000000802327810 */ /* 0x040fe20007ffe0ff */
[C---:B------:R-:W-:Y:S01]  /*3950*/  HMMA.16816.F32 R60, R44.reuse, R42, R60 ;  /* 0x0000002a2c3c723c */ /* 0x040fe2000000183c */
[----:B------:R-:W4:Y:S01]  /*3960*/  LDSM.16.M88.4 R40, [R195+0x5800] ;  /* 0x00580000c328783b */ /* 0x000f220000000200 */
[C---:B------:R-:W-:Y:S01]  /*3970*/  IMAD.IADD R51, R55.reuse, 0x1, -R54 ;  /* 0x0000000137337824 */ /* 0x040fe200078e0a36 */
[----:B------:R-:W-:Y:S01]  /*3980*/  IABS R77, R77 ;  /* 0x0000004d004d7213 */ /* 0x000fe20000000000 */
[----:B------:R-:W-:Y:S01]  /*3990*/  I2F R6, R6 ;  /* 0x0000000600067306 */ /* 0x000fe20000201400 */
[C---:B------:R-:W-:Y:S01]  /*39a0*/  IADD3 R86, R2.reuse, 0x38, RZ ;  /* 0x0000003802567810 */ /* 0x040fe20007ffe0ff */
[C---:B------:R-:W-:Y:S01]  /*39b0*/  IMAD.IADD R82, R55.reuse, 0x1, -R92 ;  /* 0x0000000137527824 */ /* 0x040fe200078e0a5c */
[----:B------:R-:W-:Y:S01]  /*39c0*/  IABS R51, R51 ;  /* 0x0000003300337213 */ /* 0x000fe20000000000 */
[C---:B------:R-:W-:Y:S01]  /*39d0*/  HMMA.16816.F32 R56, R44.reuse, R72, R56 ;  /* 0x000000482c38723c */ /* 0x040fe20000001838 */
[C---:B------:R-:W-:Y:S01]  /*39e0*/  IADD3 R96, R2.reuse, 0x39, RZ ;  /* 0x0000003902607810 */ /* 0x040fe20007ffe0ff */
[C---:B------:R-:W-:Y:S01]  /*39f0*/  IMAD.IADD R85, R55.reuse, 0x1, -R86 ;  /* 0x0000000137557824 */ /* 0x040fe200078e0a56 */
[----:B------:R-:W-:Y:S01]  /*3a00*/  ISETP.GE.AND P2, PT, R2, UR12, PT ;  /* 0x0000000c02007c0c */ /* 0x000fe2000bf46270 */
[----:B------:R-:W-:Y:S01]  /*3a10*/  IMAD.MOV.U32 R52, RZ, RZ, R51 ;  /* 0x000000ffff347224 */ /* 0x000fe200078e0033 */
[----:B------:R-:W-:Y:S01]  /*3a20*/  ISETP.GE.AND P1, PT, R48, UR12, PT ;  /* 0x0000000c30007c0c */ /* 0x000fe2000bf26270 */
[C---:B------:R-:W-:Y:S01]  /*3a30*/  IMAD.IADD R79, R55.reuse, 0x1, -R96 ;  /* 0x00000001374f7824 */ /* 0x040fe200078e0a60 */
[----:B------:R-:W-:Y:S01]  /*3a40*/  IADD3 R72, R2, 0x10, RZ ;  /* 0x0000001002487810 */ /* 0x000fe20007ffe0ff */
[----:B------:R-:W-:Y:S01]  /*3a50*/  HMMA.16816.F32 R68, R44, R74, R68 ;  /* 0x0000004a2c44723c */ /* 0x000fe20000001844 */
[----:B------:R-:W-:Y:S01]  /*3a60*/  LDSM.16.M88.4 R44, [R194+0x4000] ;  /* 0x00400000c22c783b */ /* 0x000fe20000000200 */
[----:B------:R-:W-:Y:S01]  /*3a70*/  ISETP.GE.AND P0, PT, R50, UR12, PT ;  /* 0x0000000c32007c0c */ /* 0x000fe2000bf06270 */
[C---:B------:R-:W-:Y:S01]  /*3a80*/  IMAD.IADD R73, R55.reuse, 0x1, -R94 ;  /* 0x0000000137497824 */ /* 0x040fe200078e0a5e */
[----:B------:R-:W-:Y:S01]  /*3a90*/  ISETP.GE.AND P3, PT, R76, UR12, PT ;  /* 0x0000000c4c007c0c */ /* 0x000fe2000bf66270 */
[----:B------:R-:W-:Y:S01]  /*3aa0*/  I2F R52, R52 ;  /* 0x0000003400347306 */ /* 0x000fe20000201400 */
[----:B------:R-:W-:Y:S01]  /*3ab0*/  IABS R82, R82 ;  /* 0x0000005200527213 */ /* 0x000fe20000000000 */
[----:B------:R-:W-:Y:S01]  /*3ac0*/  IMAD.IADD R75, R55, 0x1, -R88 ;  /* 0x00000001374b7824 */ /* 0x000fe200078e0a58 */
[----:B------:R-:W-:Y:S01]  /*3ad0*/  HMMA.16816.F32 R24, R12, R10, R24 ;  /* 0x0000000a0c18723c */ /* 0x000fe20000001818 */
[----:B------:R-:W5:Y:S01]  /*3ae0*/  LDSM.16.M88.4 R8, [R191+0xa000] ;  /* 0x00a00000bf08783b */ /* 0x000f620000000200 */
[----:B------:R-:W-:-:S02]  /*3af0*/  IADD3 R74, R2, 0x11, RZ ;  /* 0x00000011024a7810 */ /* 0x000fc40007ffe0ff */
[----:B------:R-:W-:Y:S01]  /*3b00*/  IABS R98, R75 ;  /* 0x0000004b00627213 */ /* 0x000fe20000000000 */
[----:B------:R-:W-:Y:S01]  /*3b10*/  I2F R82, R82 ;  /* 0x0000005200527306 */ /* 0x000fe20000201400 */
[----:B------:R-:W-:Y:S02]  /*3b20*/  ISETP.GE.AND P4, PT, R74, UR12, PT ;  /* 0x0000000c4a007c0c */ /* 0x000fe4000bf86270 */
[C---:B--2---:R-:W-:Y:S01]  /*3b30*/  HMMA.16816.F32 R20, R12.reuse, R32, R20 ;  /* 0x000000200c14723c */ /* 0x044fe20000001814 */
[----:B------:R-:W-:Y:S02]  /*3b40*/  IABS R73, R73 ;  /* 0x0000004900497213 */ /* 0x000fe40000000000 */
[----:B------:R-:W-:Y:S02]  /*3b50*/  ISETP.GE.AND P5, PT, R72, UR12, PT ;  /* 0x0000000c48007c0c */ /* 0x000fe4000bfa6270 */
[----:B------:R2:W-:Y:S01]  /*3b60*/  I2F R75, R77 ;  /* 0x0000004d004b7306 */ /* 0x0005e20000201400 */
[----:B------:R-:W-:Y:S01]  /*3b70*/  IABS R85, R85 ;  /* 0x0000005500557213 */ /* 0x000fe20000000000 */
[----:B------:R-:W-:Y:S01]  /*3b80*/  IMAD.IADD R32, R55, 0x1, -R50 ;  /* 0x0000000137207824 */ /* 0x000fe200078e0a32 */
[----:B------:R-:W-:Y:S01]  /*3b90*/  HMMA.16816.F32 R16, R12, R34, R16 ;  /* 0x000000220c10723c */ /* 0x000fe20000001810 */
[----:B------:R-:W-:-:S02]  /*3ba0*/  IABS R79, R79 ;  /* 0x0000004f004f7213 */ /* 0x000fc40000000000 */
[----:B------:R-:W-:Y:S02]  /*3bb0*/  ISETP.GE.AND P6, PT, R54, UR12, PT ;  /* 0x0000000c36007c0c */ /* 0x000fe4000bfc6270 */
[----:B------:R-:W-:Y:S01]  /*3bc0*/  IABS R32, R32 ;  /* 0x0000002000207213 */ /* 0x000fe20000000000 */
[----:B------:R-:W-:Y:S02]  /*3bd0*/  I2F R73, R73 ;  /* 0x0000004900497306 */ /* 0x000fe40000201400 */
[----:B---3--:R-:W-:Y:S01]  /*3be0*/  HMMA.16816.F32 R64, R12, R36, R64 ;  /* 0x000000240c40723c */ /* 0x008fe20000001840 */
[----:B--2---:R-:W-:-:S05]  /*3bf0*/  IADD3 R77, R55, 0x8, RZ ;  /* 0x00000008374d7810 */ /* 0x004fca0007ffe0ff */
[----:B------:R2:W-:Y:S01]  /*3c00*/  I2F R53, R32 ;  /* 0x0000002000357306 */ /* 0x0005e20000201400 */
[C---:B------:R-:W-:Y:S01]  /*3c10*/  IMAD.IADD R36, R55.reuse, 0x1, -R72 ;  /* 0x0000000137247824 */ /* 0x040fe200078e0a48 */
[----:B----4-:R-:W-:Y:S01]  /*3c20*/  HMMA.16816.F32 R56, R12, R40, R56 ;  /* 0x000000280c38723c */ /* 0x010fe20000001838 */
[----:B------:R-:W-:-:S03]  /*3c30*/  IMAD.IADD R37, R55, 0x1, -R74 ;  /* 0x0000000137257824 */ /* 0x000fc600078e0a4a */
[----:B------:R-:W-:Y:S02]  /*3c40*/  IABS R36, R36 ;  /* 0x0000002400247213 */ /* 0x000fe40000000000 */
[----:B------:R-:W-:Y:S02]  /*3c50*/  I2F R98, R98 ;  /* 0x0000006200627306 */ /* 0x000fe40000201400 */
[----:B------:R-:W-:Y:S01]  /*3c60*/  HMMA.16816.F32 R68, R12, R42, R68 ;  /* 0x0000002a0c44723c */ /* 0x000fe20000001844 */
[----:B------:R-:W-:Y:S01]  /*3c70*/  IMAD.MOV.U32 R51, RZ, RZ, R36 ;  /* 0x000000ffff337224 */ /* 0x000fe200078e0024 */
[----:B------:R-:W-:Y:S01]  /*3c80*/  IABS R36, R37 ;  /* 0x0000002500247213 */ /* 0x000fe20000000000 */
[--C-:B------:R-:W-:Y:S02]  /*3c90*/  IMAD.IADD R37, R55, 0x1, -R76.reuse ;  /* 0x0000000137257824 */ /* 0x100fe400078e0a4c */
[----:B------:R-:W-:Y:S01]  /*3ca0*/  IMAD.IADD R76, R77, 0x1, -R76 ;  /* 0x000000014d4c7824 */ /* 0x000fe200078e0a4c */
[----:B--2---:R-:W2:Y:S01]  /*3cb0*/  LDSM.16.M88.4 R32, [R191+0xa800] ;  /* 0x00a80000bf20783b */ /* 0x004ea20000000200 */
[----:B------:R-:W-:Y:S01]  /*3cc0*/  IMAD.MOV.U32 R40, RZ, RZ, R36 ;  /* 0x000000ffff287224 */ /* 0x000fe200078e0024 */
[----:B-----5:R-:W-:Y:S01]  /*3cd0*/  HMMA.16816.F32 R28, R44, R8, R28 ;  /* 0x000000082c1c723c */ /* 0x020fe2000000181c */
[----:B------:R-:W-:Y:S01]  /*3ce0*/  IABS R36, R37 ;  /* 0x0000002500247213 */ /* 0x000fe20000000000 */
[----:B------:R-:W-:Y:S01]  /*3cf0*/  IMAD.IADD R37, R55, 0x1, -R80 ;  /* 0x0000000137257824 */ /* 0x000fe200078e0a50 */
[----:B------:R-:W-:Y:S01]  /*3d00*/  I2F R51, R51 ;  /* 0x0000003300337306 */ /* 0x000fe20000201400 */
[----:B------:R-:W-:-:S02]  /*3d10*/  IABS R76, R76 ;  /* 0x0000004c004c7213 */ /* 0x000fc40000000000 */
[----:B------:R-:W-:Y:S01]  /*3d20*/  IMAD.MOV.U32 R41, RZ, RZ, R36 ;  /* 0x000000ffff297224 */ /* 0x000fe200078e0024 */
[----:B------:R-:W-:Y:S01]  /*3d30*/  IABS R36, R37 ;  /* 0x0000002500247213 */ /* 0x000fe20000000000 */
[C---:B------:R-:W-:Y:S01]  /*3d40*/  IMAD.IADD R8, R55.reuse, 0x1, -R84 ;  /* 0x0000000137087824 */ /* 0x040fe200078e0a54 */
[----:B------:R-:W-:Y:S02]  /*3d50*/  HMMA.16816.F32 R24, R44, R10, R24 ;  /* 0x0000000a2c18723c */ /* 0x000fe40000001818 */
[----:B------:R-:W-:Y:S01]  /*3d60*/  I2F R40, R40 ;  /* 0x0000002800287306 */ /* 0x000fe20000201400 */
[----:B------:R-:W-:Y:S01]  /*3d70*/  IMAD.MOV.U32 R42, RZ, RZ, R36 ;  /* 0x000000ffff2a7224 */ /* 0x000fe200078e0024 */
[----:B------:R-:W-:Y:S01]  /*3d80*/  IABS R8, R8 ;  /* 0x0000000800087213 */ /* 0x000fe20000000000 */
[----:B------:R-:W-:-:S03]  /*3d90*/  IMAD.IADD R36, R55, 0x1, -R90 ;  /* 0x0000000137247824 */ /* 0x000fc600078e0a5a */
[----:B------:R-:W-:Y:S01]  /*3da0*/  HMMA.16816.F32 R60, R12, R38, R60 ;  /* 0x000000260c3c723c */ /* 0x000fe2000000183c */
[----:B------:R-:W3:Y:S01]  /*3db0*/  LDSM.16.M88.4 R12, [R191+0xb000] ;  /* 0x00b00000bf0c783b */ /* 0x000ee20000000200 */
[----:B------:R4:W-:Y:S01]  /*3dc0*/  I2F R43, R8 ;  /* 0x00000008002b7306 */ /* 0x0009e20000201400 */
[----:B------:R-:W-:-:S07]  /*3dd0*/  IABS R36, R36 ;  /* 0x0000002400247213 */ /* 0x000fce0000000000 */
[----:B------:R5:W-:Y:S01]  /*3de0*/  I2F R78, R36 ;  /* 0x00000024004e7306 */ /* 0x000be20000201400 */
[----:B----4-:R-:W4:Y:S07]  /*3df0*/  LDSM.16.M88.4 R8, [R191+0xb800] ;  /* 0x00b80000bf08783b */ /* 0x010f2e0000000200 */
[----:B------:R-:W-:Y:S01]  /*3e00*/  I2F R41, R41 ;  /* 0x0000002900297306 */ /* 0x000fe20000201400 */
[C---:B--2---:R-:W-:Y:S01]  /*3e10*/  HMMA.16816.F32 R20, R44.reuse, R32, R20 ;  /* 0x000000202c14723c */ /* 0x044fe20000001814 */
[----:B-----5:R-:W-:Y:S06]  /*3e20*/  LDSM.16.M88.4 R36, [R193+0x4000] ;  /* 0x00400000c124783b */ /* 0x020fec0000000200 */
[----:B------:R-:W-:Y:S01]  /*3e30*/  I2F R42, R42 ;  /* 0x0000002a002a7306 */ /* 0x000fe20000201400 */
[C---:B------:R-:W-:Y:S01]  /*3e40*/  HMMA.16816.F32 R16, R44.reuse, R34, R16 ;  /* 0x000000222c10723c */ /* 0x040fe20000001810 */
[----:B------:R-:W2:Y:S06]  /*3e50*/  LDSM.16.M88.4 R32, [R184+0x4000] ;  /* 0x00400000b820783b */ /* 0x000eac0000000200 */
[----:B------:R-:W-:Y:S01]  /*3e60*/  I2F R55, R85 ;  /* 0x0000005500377306 */ /* 0x000fe20000201400 */
[C---:B---3--:R-:W-:Y:S07]  /*3e70*/  HMMA.16816.F32 R64, R44.reuse, R12, R64 ;  /* 0x0000000c2c40723c */ /* 0x048fee0000001840 */
[----:B------:R-:W-:Y:S01]  /*3e80*/  I2F R102, R79 ;  /* 0x0000004f00667306 */ /* 0x000fe20000201400 */
[C---:B------:R-:W-:Y:S01]  /*3e90*/  HMMA.16816.F32 R60, R44.reuse, R14, R60 ;  /* 0x0000000e2c3c723c */ /* 0x040fe2000000183c */
[----:B------:R-:W3:Y:S07]  /*3ea0*/  LDSM.16.M88.4 R12, [R184+0x4800] ;  /* 0x00480000b80c783b */ /* 0x000eee0000000200 */
[C---:B----4-:R-:W-:Y:S07]  /*3eb0*/  HMMA.16816.F32 R56, R44.reuse, R8, R56 ;  /* 0x000000082c38723c */ /* 0x050fee0000001838 */
[C---:B------:R-:W-:Y:S01]  /*3ec0*/  IMAD.IADD R8, R77.reuse, 0x1, -R2 ;  /* 0x000000014d087824 */ /* 0x040fe200078e0a02 */
[----:B------:R-:W-:Y:S01]  /*3ed0*/  HMMA.16816.F32 R68, R44, R10, R68 ;  /* 0x0000000a2c44723c */ /* 0x000fe20000001844 */
[----:B------:R-:W-:-:S02]  /*3ee0*/  IMAD.IADD R9, R77, 0x1, -R48 ;  /* 0x000000014d097824 */ /* 0x000fc400078e0a30 */
[----:B------:R-:W-:Y:S01]  /*3ef0*/  IMAD.IADD R2, R77, 0x1, -R72 ;  /* 0x000000014d027824 */ /* 0x000fe200078e0a48 */
[----:B------:R-:W-:-:S04]  /*3f00*/  IABS R8, R8 ;  /* 0x0000000800087213 */ /* 0x000fc80000000000 */
[C---:B--2---:R-:W-:Y:S01]  /*3f10*/  HMMA.16816.F32 R28, R36.reuse, R32, R28 ;  /* 0x00000020241c723c */ /* 0x044fe2000000181c */
[----:B------:R-:W-:Y:S01]  /*3f20*/  IMAD.MOV.U32 R45, RZ, RZ, R8 ;  /* 0x000000ffff2d7224 */ /* 0x000fe200078e0008 */
[----:B------:R-:W-:Y:S01]  /*3f30*/  IABS R8, R9 ;  /* 0x0000000900087213 */ /* 0x000fe20000000000 */
[C---:B------:R-:W-:Y:S01]  /*3f40*/  IMAD.IADD R9, R77.reuse, 0x1, -R50 ;  /* 0x000000014d097824 */ /* 0x040fe200078e0a32 */
[----:B------:R-:W-:Y:S01]  /*3f50*/  IABS R47, R2 ;  /* 0x00000002002f7213 */ /* 0x000fe20000000000 */
[C---:B------:R-:W-:Y:S02]  /*3f60*/  IMAD.IADD R2, R77.reuse, 0x1, -R74 ;  /* 0x000000014d027824 */ /* 0x040fe400078e0a4a */
[----:B------:R-:W-:Y:S01]  /*3f70*/  IMAD.MOV.U32 R32, RZ, RZ, R8 ;  /* 0x000000ffff207224 */ /* 0x000fe200078e0008 */
[----:B------:R-:W-:Y:S01]  /*3f80*/  IABS R8, R9 ;  /* 0x0000000900087213 */ /* 0x000fe20000000000 */
[----:B------:R-:W-:Y:S01]  /*3f90*/  IMAD.IADD R9, R77, 0x1, -R54 ;  /* 0x000000014d097824 */ /* 0x000fe200078e0a36 */
[----:B------:R-:W-:Y:S01]  /*3fa0*/  HMMA.16816.F32 R24, R36, R34, R24 ;  /* 0x000000222418723c */ /* 0x000fe20000001818 */
[----:B------:R-:W2:Y:S01]  /*3fb0*/  I2F R45, R45 ;  /* 0x0000002d002d7306 */ /* 0x000ea20000201400 */
[----:B------:R-:W-:-:S05]  /*3fc0*/  IABS R2, R2 ;  /* 0x0000000200027213 */ /* 0x000fca0000000000 */
[----:B------:R-:W-:Y:S01]  /*3fd0*/  IABS R34, R9 ;  /* 0x0000000900227213 */ /* 0x000fe20000000000 */
[C---:B---3--:R-:W-:Y:S01]  /*3fe0*/  HMMA.16816.F32 R20, R36.reuse, R12, R20 ;  /* 0x0000000c2414723c */ /* 0x048fe20000001814 */
[----:B------:R3:W-:Y:S05]  /*3ff0*/  I2F R35, R8 ;  /* 0x0000000800237306 */ /* 0x0007ea0000201400 */
[----:B-1----:R-:W-:Y:S02]  /*4000*/  FFMA.FTZ R28, R49, -UR4, R28 ;  /* 0x80000004311c7c23 */ /* 0x002fe4000801001c */
[----:B------:R-:W-:Y:S01]  /*4010*/  HMMA.16816.F32 R16, R36, R14, R16 ;  /* 0x0000000e2410723c */ /* 0x000fe20000001810 */
[----:B------:R-:W1:Y:S01]  /*4020*/  I2F R32, R32 ;  /* 0x0000002000207306 */ /* 0x000e620000201400 */
[----:B------:R-:W4:Y:S01]  /*4030*/  LDSM.16.M88.4 R12, [R184+0x5800] ;  /* 0x00580000b80c783b */ /* 0x000f220000000200 */
[----:B--2---:R-:W-:Y:S01]  /*4040*/  FFMA.FTZ R30, R45, -UR4, R30 ;  /* 0x800000042d1e7c23 */ /* 0x004fe2000801001e */
[----:B------:R-:W-:Y:S01]  /*4050*/  FSEL R33, R28, -INF , !P2 ;  /* 0xff8000001c217808 */ /* 0x000fe20005000000 */
[----:B------:R-:W-:-:S03]  /*4060*/  FFMA.FTZ R29, R6, -UR4, R29 ;  /* 0x80000004061d7c23 */ /* 0x000fc6000801001d */
[----:B------:R-:W-:Y:S01]  /*4070*/  FSEL R28, R30, -INF , !P2 ;  /* 0xff8000001e1c7808 */ /* 0x000fe20005000000 */
[----:B---3--:R-:W2:Y:S01]  /*4080*/  LDSM.16.M88.4 R8, [R184+0x5000] ;  /* 0x00500000b808783b */ /* 0x008ea20000000200 */
[----:B------:R-:W3:Y:S01]  /*4090*/  I2F R34, R34 ;  /* 0x0000002200227306 */ /* 0x000ee20000201400 */
[----:B------:R-:W-:Y:S01]  /*40a0*/  ISETP.GE.AND P2, PT, R80, UR12, PT ;  /* 0x0000000c50007c0c */ /* 0x000fe2000bf46270 */
[----:B------:R-:W-:Y:S01]  /*40b0*/  IMAD.IADD R80, R77, 0x1, -R80 ;  /* 0x000000014d507824 */ /* 0x000fe200078e0a50 */
[----:B------:R-:W-:-:S04]  /*40c0*/  DEPBAR.LE SB0, 0x0 ;  /* 0x000080000000791a */ /* 0x000fc80000000000 */
[----:B-1----:R-:W-:Y:S01]  /*40d0*/  FFMA.FTZ R32, R32, -UR4, R31 ;  /* 0x8000000420207c23 */ /* 0x002fe2000801001f */
[----:B------:R1:W5:Y:S01]  /*40e0*/  I2F R6, R2 ;  /* 0x0000000200067306 */ /* 0x0003620000201400 */
[----:B------:R-:W-:Y:S01]  /*40f0*/  FFMA.FTZ R53, R53, -UR4, R24 ;  /* 0x8000000435357c23 */ /* 0x000fe20008010018 */
[----:B------:R-:W-:Y:S01]  /*4100*/  FSEL R31, R29, -INF , !P1 ;  /* 0xff8000001d1f7808 */ /* 0x000fe20004800000 */
[----:B------:R-:W-:Y:S01]  /*4110*/  FFMA.FTZ R26, R35, -UR4, R26 ;  /* 0x80000004231a7c23 */ /* 0x000fe2000801001a */
[----:B------:R-:W-:Y:S01]  /*4120*/  FSEL R24, R32, -INF , !P1 ;  /* 0xff80000020187808 */ /* 0x000fe20004800000 */
[C---:B------:R-:W-:Y:S01]  /*4130*/  IMAD.IADD R32, R77.reuse, 0x1, -R90 ;  /* 0x000000014d207824 */ /* 0x040fe200078e0a5a */
[----:B------:R-:W-:Y:S01]  /*4140*/  ISETP.GE.AND P1, PT, R84, UR12, PT ;  /* 0x0000000c54007c0c */ /* 0x000fe2000bf26270 */
[----:B------:R-:W-:Y:S01]  /*4150*/  IMAD.IADD R84, R77, 0x1, -R84 ;  /* 0x000000014d547824 */ /* 0x000fe200078e0a54 */
[----:B------:R-:W-:Y:S01]  /*4160*/  FSEL R30, R26, -INF , !P0 ;  /* 0xff8000001a1e7808 */ /* 0x000fe20004000000 */
[----:B---3--:R-:W-:Y:S01]  /*4170*/  FFMA.FTZ R26, R34, -UR4, R27 ;  /* 0x80000004221a7c23 */ /* 0x008fe2000801001b */
[----:B------:R-:W-:Y:S01]  /*4180*/  IABS R32, R32 ;  /* 0x0000002000207213 */ /* 0x000fe20000000000 */
[----:B------:R-:W-:Y:S01]  /*4190*/  FFMA.FTZ R20, R51, -UR4, R20 ;  /* 0x8000000433147c23 */ /* 0x000fe20008010014 */
[----:B------:R-:W-:Y:S01]  /*41a0*/  IABS R35, R84 ;  /* 0x0000005400237213 */ /* 0x000fe20000000000 */
[----:B------:R-:W3:Y:S01]  /*41b0*/  I2F R47, R47 ;  /* 0x0000002f002f7306 */ /* 0x000ee20000201400 */
[----:B------:R-:W-:Y:S01]  /*41c0*/  FSEL R29, R53, -INF , !P0 ;  /* 0xff800000351d7808 */ /* 0x000fe20004000000 */
[----:B------:R-:W-:Y:S01]  /*41d0*/  FFMA.FTZ R25, R52, -UR4, R25 ;  /* 0x8000000434197c23 */ /* 0x000fe20008010019 */
[----:B-1----:R-:W-:Y:S01]  /*41e0*/  IABS R2, R80 ;  /* 0x0000005000027213 */ /* 0x002fe20000000000 */
[----:B-----5:R-:W-:Y:S01]  /*41f0*/  FFMA.FTZ R23, R6, -UR4, R23 ;  /* 0x8000000406177c23 */ /* 0x020fe20008010017 */
[----:B------:R-:W-:-:S02]  /*4200*/  ISETP.GE.AND P0, PT, R90, UR12, PT ;  /* 0x0000000c5a007c0c */ /* 0x000fc4000bf06270 */
[----:B------:R-:W-:Y:S01]  /*4210*/  FSEL R25, R25, -INF , !P6 ;  /* 0xff80000019197808 */ /* 0x000fe20007000000 */
[----:B------:R-:W-:Y:S01]  /*4220*/  I2F R27, R35 ;  /* 0x00000023001b7306 */ /* 0x000fe20000201400 */
[----:B------:R-:W-:Y:S01]  /*4230*/  FSEL R26, R26, -INF , !P6 ;  /* 0xff8000001a1a7808 */ /* 0x000fe20007000000 */
[----:B----4-:R-:W-:Y:S01]  /*4240*/  HMMA.16816.F32 R56, R36, R12, R56 ;  /* 0x0000000c2438723c */ /* 0x010fe20000001838 */
[----:B------:R-:W-:-:S05]  /*4250*/  ISETP.GE.AND P6, PT, R94, UR12, PT ;  /* 0x0000000c5e007c0c */ /* 0x000fca000bfc6270 */
[----:B------:R-:W1:Y:S01]  /*4260*/  I2F R2, R2 ;  /* 0x0000000200027306 */ /* 0x000e620000201400 */
[----:B---3--:R-:W-:Y:S01]  /*4270*/  FFMA.FTZ R22, R47, -UR4, R22 ;  /* 0x800000042f167c23 */ /* 0x008fe20008010016 */
[----:B--2---:R-:W-:Y:S01]  /*4280*/  HMMA.16816.F32 R64, R36, R8, R64 ;  /* 0x000000082440723c */ /* 0x004fe20000001840 */
[----:B------:R-:W-:-:S03]  /*4290*/  FFMA.FTZ R13, R42, -UR4, R17 ;  /* 0x800000042a0d7c23 */ /* 0x000fc60008010011 */
[----:B------:R-:W-:Y:S02]  /*42a0*/  FSEL R6, R22, -INF , !P5 ;  /* 0xff80000016067808 */ /* 0x000fe40006800000 */
[----:B------:R-:W2:Y:S01]  /*42b0*/  I2F R32, R32 ;  /* 0x0000002000207306 */ /* 0x000ea20000201400 */
[----:B------:R-:W-:Y:S01]  /*42c0*/  FSEL R13, R13, -INF , !P2 ;  /* 0xff8000000d0d7808 */ /* 0x000fe20005000000 */
[C---:B------:R-:W-:Y:S01]  /*42d0*/  IMAD.IADD R9, R77.reuse, 0x1, -R92 ;  /* 0x000000014d097824 */ /* 0x040fe200078e0a5c */
[----:B------:R-:W-:Y:S01]  /*42e0*/  HMMA.16816.F32 R60, R36, R10, R60 ;  /* 0x0000000a243c723c */ /* 0x000fe2000000183c */
[----:B------:R-:W-:-:S03]  /*42f0*/  IMAD.IADD R8, R77, 0x1, -R94 ;  /* 0x000000014d087824 */ /* 0x000fc600078e0a5e */
[----:B------:R-:W-:Y:S01]  /*4300*/  IABS R9, R9 ;  /* 0x0000000900097213 */ /* 0x000fe20000000000 */
[----:B-1----:R-:W-:Y:S01]  /*4310*/  FFMA.FTZ R2, R2, -UR4, R19 ;  /* 0x8000000402027c23 */ /* 0x002fe20008010013 */
[----:B------:R-:W-:Y:S01]  /*4320*/  IABS R8, R8 ;  /* 0x0000000800087213 */ /* 0x000fe20000000000 */
[C---:B------:R-:W-:Y:S01]  /*4330*/  IMAD.IADD R10, R77.reuse, 0x1, -R100 ;  /* 0x000000014d0a7824 */ /* 0x040fe200078e0a64 */
[----:B------:R-:W-:Y:S01]  /*4340*/  HMMA.16816.F32 R68, R36, R14, R68 ;  /* 0x0000000e2444723c */ /* 0x000fe20000001844 */
[----:B------:R-:W-:Y:S01]  /*4350*/  IMAD.MOV.U32 R34, RZ, RZ, R9 ;  /* 0x000000ffff227224 */ /* 0x000fe200078e0009 */
[----:B------:R1:W-:Y:S01]  /*4360*/  I2F R35, R8 ;  /* 0x0000000800237306 */ /* 0x0003e20000201400 */
[----:B------:R-:W-:Y:S01]  /*4370*/  FFMA.FTZ R11, R40, -UR4, R21 ;  /* 0x80000004280b7c23 */ /* 0x000fe20008010015 */
[----:B------:R-:W-:Y:S01]  /*4380*/  IABS R9, R10 ;  /* 0x0000000a00097213 */ /* 0x000fe20000000000 */
[----:B------:R-:W-:Y:S01]  /*4390*/  IMAD.IADD R10, R77, 0x1, -R88 ;  /* 0x000000014d0a7824 */ /* 0x000fe200078e0a58 */
[----:B------:R-:W-:Y:S01]  /*43a0*/  FSEL R21, R20, -INF , !P5 ;  /* 0xff80000014157808 */ /* 0x000fe20006800000 */
[----:B------:R-:W-:Y:S01]  /*43b0*/  FFMA.FTZ R56, R75, -UR4, R56 ;  /* 0x800000044b387c23 */ /* 0x000fe20008010038 */
[----:B------:R-:W-:Y:S01]  /*43c0*/  FSEL R11, R11, -INF , !P4 ;  /* 0xff8000000b0b7808 */ /* 0x000fe20006000000 */
[----:B------:R-:W-:Y:S01]  /*43d0*/  FFMA.FTZ R65, R78, -UR4, R65 ;  /* 0x800000044e417c23 */ /* 0x000fe20008010041 */
[----:B------:R-:W3:Y:S01]  /*43e0*/  I2F R45, R76 ;  /* 0x0000004c002d7306 */ /* 0x000ee20000201400 */
[----:B--2---:R-:W-:Y:S01]  /*43f0*/  FFMA.FTZ R32, R32, -UR4, R67 ;  /* 0x8000000420207c23 */ /* 0x004fe20008010043 */
[----:B------:R-:W-:Y:S01]  /*4400*/  ISETP.GE.AND P5, PT, R92, UR12, PT ;  /* 0x0000000c5c007c0c */ /* 0x000fe2000bfa6270 */
[----:B------:R-:W-:Y:S01]  /*4410*/  FFMA.FTZ R43, R43, -UR4, R64 ;  /* 0x800000042b2b7c23 */ /* 0x000fe20008010040 */
[----:B------:R-:W-:Y:S01]  /*4420*/  FSEL R145, R65, -INF , !P0 ;  /* 0xff80000041917808 */ /* 0x000fe20004000000 */
[----:B------:R-:W-:Y:S01]  /*4430*/  FFMA.FTZ R27, R27, -UR4, R66 ;  /* 0x800000041b1b7c23 */ /* 0x000fe20008010042 */
[----:B------:R-:W-:Y:S01]  /*4440*/  FSEL R138, R32, -INF , !P0 ;  /* 0xff800000208a7808 */ /* 0x000fe20004000000 */
[----:B------:R-:W-:Y:S01]  /*4450*/  FFMA.FTZ R60, R73, -UR4, R60 ;  /* 0x80000004493c7c23 */ /* 0x000fe2000801003c */
[----:B-1----:R-:W-:Y:S01]  /*4460*/  FSEL R8, R23, -INF , !P4 ;  /* 0xff80000017087808 */ /* 0x002fe20006000000 */
[----:B------:R-:W-:Y:S01]  /*4470*/  IMAD.MOV.U32 R23, RZ, RZ, R9 ;  /* 0x000000ffff177224 */ /* 0x000fe200078e0009 */
[----:B------:R-:W1:Y:S01]  /*4480*/  I2F R20, R34 ;  /* 0x0000002200147306 */ /* 0x000e620000201400 */
[----:B------:R-:W-:Y:S01]  /*4490*/  FFMA.FTZ R9, R41, -UR4, R16 ;  /* 0x8000000429097c23 */ /* 0x000fe20008010010 */
[----:B------:R-:W-:Y:S01]  /*44a0*/  IABS R16, R10 ;  /* 0x0000000a00107213 */ /* 0x000fe20000000000 */
[C---:B------:R-:W-:Y:S01]  /*44b0*/  IMAD.IADD R10, R77.reuse, 0x1, -R86 ;  /* 0x000000014d0a7824 */ /* 0x040fe200078e0a56 */
[----:B------:R-:W-:Y:S01]  /*44c0*/  PLOP3.LUT P0, PT, PT, PT, UP0, 0x80, 0x0 ;  /* 0x000000000000781c */ /* 0x000fe20003f0f008 */
[----:B------:R-:W-:Y:S01]  /*44d0*/  IMAD.IADD R77, R77, 0x1, -R96 ;  /* 0x000000014d4d7824 */ /* 0x000fe200078e0a60 */
[----:B------:R-:W-:Y:S01]  /*44e0*/  FSEL R9, R9, -INF , !P3 ;  /* 0xff80000009097808 */ /* 0x000fe20005800000 */
[----:B---3--:R-:W-:Y:S01]  /*44f0*/  FFMA.FTZ R12, R45, -UR4, R18 ;  /* 0x800000042d0c7c23 */ /* 0x008fe20008010012 */
[----:B------:R-:W-:Y:S01]  /*4500*/  IABS R10, R10 ;  /* 0x0000000a000a7213 */ /* 0x000fe20000000000 */
[----:B------:R-:W2:Y:S01]  /*4510*/  I2F R23, R23 ;  /* 0x0000001700177306 */ /* 0x000ea20000201400 */
[----:B------:R-:W-:Y:S01]  /*4520*/  IABS R77, R77 ;  /* 0x0000004d004d7213 */ /* 0x000fe20000000000 */
[----:B------:R-:W-:Y:S01]  /*4530*/  FFMA.FTZ R61, R82, -UR4, R61 ;  /* 0x80000004523d7c23 */ /* 0x000fe2000801003d */
[----:B------:R-:W-:Y:S01]  /*4540*/  FSEL R12, R12, -INF , !P3 ;  /* 0xff8000000c0c7808 */ /* 0x000fe20005800000 */
[----:B------:R-:W-:Y:S01]  /*4550*/  FFMA.FTZ R57, R98, -UR4, R57 ;  /* 0x8000000462397c23 */ /* 0x000fe20008010039 */
[----:B------:R-:W-:Y:S01]  /*4560*/  FSEL R147, R43, -INF , !P1 ;  /* 0xff8000002b937808 */ /* 0x000fe20004800000 */
[----:B------:R-:W-:Y:S01]  /*4570*/  FFMA.FTZ R55, R55, -UR4, R68 ;  /* 0x8000000437377c23 */ /* 0x000fe20008010044 */
[----:B------:R-:W-:Y:S01]  /*4580*/  FSEL R172, R27, -INF , !P1 ;  /* 0xff8000001bac7808 */ /* 0x000fe20004800000 */
[----:B------:R3:W4:Y:S01]  /*4590*/  I2F R15, R10 ;  /* 0x0000000a000f7306 */ /* 0x0007220000201400 */
[----:B------:R-:W-:Y:S01]  /*45a0*/  FFMA.FTZ R69, R102, -UR4, R69 ;  /* 0x8000000466457c23 */ /* 0x000fe20008010045 */
[----:B------:R-:W-:Y:S01]  /*45b0*/  ISETP.GE.AND P4, PT, R100, UR12, PT ;  /* 0x0000000c64007c0c */ /* 0x000fe2000bf86270 */
[----:B------:R-:W-:Y:S01]  /*45c0*/  FFMA.FTZ R35, R35, -UR4, R62 ;  /* 0x8000000423237c23 */ /* 0x000fe2000801003e */
[----:B------:R-:W-:Y:S01]  /*45d0*/  ISETP.GE.AND P3, PT, R88, UR12, PT ;  /* 0x0000000c58007c0c */ /* 0x000fe2000bf66270 */
[----:B-1----:R-:W-:Y:S01]  /*45e0*/  FFMA.FTZ R20, R20, -UR4, R63 ;  /* 0x8000000414147c23 */ /* 0x002fe2000801003f */
[----:B------:R-:W-:-:S02]  /*45f0*/  ISETP.GE.AND P1, PT, R96, UR12, PT ;  /* 0x0000000c60007c0c */ /* 0x000fc4000bf26270 */
[----:B------:R-:W1:Y:S01]  /*4600*/  I2F R16, R16 ;  /* 0x0000001000107306 */ /* 0x000e620000201400 */
[----:B--2---:R-:W-:Y:S01]  /*4610*/  FFMA.FTZ R23, R23, -UR4, R58 ;  /* 0x8000000417177c23 */ /* 0x004fe2000801003a */
[----:B------:R-:W-:Y:S02]  /*4620*/  FSEL R139, R60, -INF , !P6 ;  /* 0xff8000003c8b7808 */ /* 0x000fe40007000000 */
[----:B------:R-:W-:Y:S02]  /*4630*/  FSEL R136, R35, -INF , !P6 ;  /* 0xff80000023887808 */ /* 0x000fe40007000000 */
[----:B------:R-:W-:Y:S02]  /*4640*/  FSEL R137, R61, -INF , !P5 ;  /* 0xff8000003d897808 */ /* 0x000fe40006800000 */
[----:B---3--:R-:W-:Y:S01]  /*4650*/  FSEL R10, R2, -INF , !P2 ;  /* 0xff800000020a7808 */ /* 0x008fe20005000000 */
[----:B----4-:R-:W-:Y:S01]  /*4660*/  FFMA.FTZ R15, R15, -UR4, R70 ;  /* 0x800000040f0f7c23 */ /* 0x010fe20008010046 */
[----:B------:R-:W2:Y:S01]  /*4670*/  I2F R2, R77 ;  /* 0x0000004d00027306 */ /* 0x000ea20000201400 */
[----:B------:R-:W-:-:S02]  /*4680*/  ISETP.GE.AND P2, PT, R86, UR12, PT ;  /* 0x0000000c56007c0c */ /* 0x000fc4000bf46270 */
[----:B------:R-:W-:Y:S02]  /*4690*/  FSEL R216, R20, -INF , !P5 ;  /* 0xff80000014d87808 */ /* 0x000fe40006800000 */
[----:B------:R-:W-:Y:S01]  /*46a0*/  FSEL R217, R56, -INF , !P4 ;  /* 0xff80000038d97808 */ /* 0x000fe20006000000 */
[----:B-1----:R-:W-:Y:S01]  /*46b0*/  FFMA.FTZ R16, R16, -UR4, R59 ;  /* 0x8000000410107c23 */ /* 0x002fe2000801003b */
[----:B------:R-:W-:Y:S02]  /*46c0*/  FSEL R174, R23, -INF , !P4 ;  /* 0xff80000017ae7808 */ /* 0x000fe40006000000 */
[----:B------:R-:W-:Y:S02]  /*46d0*/  FSEL R215, R57, -INF , !P3 ;  /* 0xff80000039d77808 */ /* 0x000fe40005800000 */
[----:B------:R-:W-:Y:S02]  /*46e0*/  FSEL R170, R16, -INF , !P3 ;  /* 0xff80000010aa7808 */ /* 0x000fe40005800000 */
[----:B------:R-:W-:-:S02]  /*46f0*/  FSEL R213, R55, -INF , !P2 ;  /* 0xff80000037d57808 */ /* 0x000fc40005000000 */
[----:B------:R-:W-:Y:S01]  /*4700*/  FSEL R169, R15, -INF , !P2 ;  /* 0xff8000000fa97808 */ /* 0x000fe20005000000 */
[----:B--2---:R-:W-:Y:S01]  /*4710*/  FFMA.FTZ R2, R2, -UR4, R71 ;  /* 0x8000000402027c23 */ /* 0x004fe20008010047 */
[----:B------:R-:W-:-:S04]  /*4720*/  FSEL R203, R69, -INF , !P1 ;  /* 0xff80000045cb7808 */ /* 0x000fc80004800000 */
        /* <DEDUP_REMOVED lines=104> */
.L_x_697:
[----:B------:R-:W-:Y:S05]  /*4db0*/  BSYNC B0 ;  /* 0x0000000000007941 */ /* 0x000fea0003800000 */
.L_x_696:
[----:B------:R-:W0:Y:S02]  /*4dc0*/  LDGDEPBAR ;  /* 0x00000000000079af */ /* 0x000e240000000000 */
.L_x_695:
[----:B------:R-:W-:Y:S01]  /*4dd0*/  FMNMX.FTZ R2, R33, R31, !PT ;  /* 0x0000001f21027209 */ /* 0x000fe20007810000 */
[----:B------:R-:W-:Y:S01]  /*4de0*/  ULEA.HI.SX32 UR7, UR8, 0xffffffff, 0x1a ;  /* 0xffffffff08077891 */ /* 0x000fe2000f8fd23f */
[----:B-1----:R-:W-:Y:S01]  /*4df0*/  FMNMX.FTZ R17, R28, R24, !PT ;  /* 0x000000181c117209 */ /* 0x002fe20007810000 */
[----:B------:R-:W-:Y:S01]  /*4e00*/  IMAD.WIDE.U32 R220, R134, -0x2daee0ad, RZ ;  /* 0xd2511f5386dc7825 */ /* 0x000fe200078e00ff */
[----:B------:R-:W-:Y:S01]  /*4e10*/  FMNMX.FTZ R2, R29, R2, !PT ;  /* 0x000000021d027209 */ /* 0x000fe20007810000 */
[----:B------:R-:W-:Y:S01]  /*4e20*/  USHF.L.U32 UR7, UR7, 0x1, URZ ;  /* 0x0000000107077899 */ /* 0x000fe2000800063f */
[----:B------:R-:W-:Y:S01]  /*4e30*/  FMNMX.FTZ R17, R30, R17, !PT ;  /* 0x000000111e117209 */ /* 0x000fe20007810000 */
[----:B------:R-:W-:Y:S01]  /*4e40*/  UIADD3 UR28, UR19, -0x4498517b, URZ ;  /* 0xbb67ae85131c7890 */ /* 0x000fe2000fffe03f */
        /* <DEDUP_REMOVED lines=40> */
[----:B--2---:R-:W-:Y:S01]  /*50d0*/  FMNMX.FTZ R14, R170, R17, !PT ;  /* 0x00000011aa0e7209 */ /* 0x004fe20007810000 */
[----:B------:R-:W-:Y:S01]  /*50e0*/  LDSM.16.MT88.4 R88, [R188+0xe000] ;  /* 0x00e00000bc58783b */ /* 0x000fe20000004200 */
[----:B------:R-:W-:Y:S02]  /*50f0*/  FMNMX.FTZ R2, R213, R2, !PT ;  /* 0x00000002d5027209 */ /* 0x000fe40007810000 */
[----:B------:R-:W-:Y:S01]  /*5100*/  FMNMX.FTZ R17, R169, R14, !PT ;  /* 0x0000000ea9117209 */ /* 0x000fe20007810000 */
[----:B------:R-:W-:Y:S01]  /*5110*/  LDSM.16.MT88.4 R104, [R190+0x10000] ;  /* 0x01000000be68783b */ /* 0x000fe20000004200 */
[----:B------:R-:W-:Y:S01]  /*5120*/  FMNMX.FTZ R15, R203, R2, !PT ;  /* 0x00000002cb0f7209 */ /* 0x000fe20007810000 */
[----:B------:R-:W-:Y:S01]  /*5130*/  IMAD.U32 R2, RZ, RZ, UR10 ;  /* 0x0000000aff027e24 */ /* 0x000fe2000f8e00ff */
[----:B------:R-:W-:Y:S01]  /*5140*/  FMNMX.FTZ R16, R168, R17, !PT ;  /* 0x00000011a8107209 */ /* 0x000fe20007810000 */
[----:B------:R-:W-:Y:S01]  /*5150*/  LDSM.16.MT88.4 R96, [R192+0x10000] ;  /* 0x01000000c060783b */ /* 0x000fe20000004200 */
[----:B------:R-:W-:Y:S01]  /*5160*/  LOP3.LUT R135, R3, UR18, RZ, 0x3c, !PT ;  /* 0x0000001203877c12 */ /* 0x000fe2000f8e3cff */
[----:B------:R-:W-:-:S02]  /*5170*/  IMAD R2, R2, 0x4, R83 ;  /* 0x0000000402027824 */ /* 0x000fc400078e0253 */
[----:B------:R-:W1:Y:S01]  /*5180*/  SHFL.BFLY PT, R132, R15, 0x2, 0x1f ;  /* 0x0c401f000f847f89 */ /* 0x000e6200000e0000 */
[----:B------:R-:W-:Y:S01]  /*5190*/  IMAD.U32 R3, RZ, RZ, UR7 ;  /* 0x00000007ff037e24 */ /* 0x000fe2000f8e00ff */
[----:B------:R-:W-:Y:S01]  /*51a0*/  UIADD3 UR7, UR7, 0x1, URZ ;  /* 0x0000000107077890 */ /* 0x000fe2000fffe03f */
[----:B------:R-:W-:Y:S01]  /*51b0*/  IMAD.WIDE.U32 R218, R2, -0x326172a9, RZ ;  /* 0xcd9e8d5702da7825 */ /* 0x000fe200078e00ff */
[----:B------:R-:W2:Y:S02]  /*51c0*/  SHFL.BFLY PT, R17, R16, 0x2, 0x1f ;  /* 0x0c401f0010117f89 */ /* 0x000ea400000e0000 */
[----:B------:R-:W-:Y:S02]  /*51d0*/  LOP3.LUT R3, R221, UR19, R3, 0x96, !PT ;  /* 0x00000013dd037c12 */ /* 0x000fe4000f8e9603 */
[----:B------:R-:W-:Y:S01]  /*51e0*/  LOP3.LUT R164, R219, R135, RZ, 0x3c, !PT ;  /* 0x00000087dba47212 */ /* 0x000fe200078e3cff */
[----:B------:R-:W-:Y:S02]  /*51f0*/  LDSM.16.MT88.4 R80, [R189+0xe000] ;  /* 0x00e00000bd50783b */ /* 0x000fe40000004200 */
[----:B------:R-:W-:-:S02]  /*5200*/  IMAD.WIDE.U32 R22, R3, -0x326172a9, RZ ;  /* 0xcd9e8d5703167825 */ /* 0x000fc400078e00ff */
[----:B------:R-:W-:Y:S02]  /*5210*/  LDSM.16.MT88.4 R108, [R189+0x10000] ;  /* 0x01000000bd6c783b */ /* 0x000fe40000004200 */
[----:B------:R-:W-:Y:S01]  /*5220*/  IMAD.WIDE.U32 R164, R164, -0x2daee0ad, RZ ;  /* 0xd2511f53a4a47825 */ /* 0x000fe200078e00ff */
[----:B------:R-:W-:Y:S01]  /*5230*/  LOP3.LUT R3, R23, UR29, R218, 0x96, !PT ;  /* 0x0000001d17037c12 */ /* 0x000fe2000f8e96da */
[----:B------:R-:W-:Y:S03]  /*5240*/  LDSM.16.MT88.4 R56, [R188+0xc000] ;  /* 0x00c00000bc38783b */ /* 0x000fe60000004200 */
[----:B------:R-:W-:Y:S01]  /*5250*/  LOP3.LUT R166, R165, UR28, R220, 0x96, !PT ;  /* 0x0000001ca5a67c12 */ /* 0x000fe2000f8e96dc */
[----:B------:R-:W-:Y:S01]  /*5260*/  IMAD.WIDE.U32 R18, R3, -0x2daee0ad, RZ ;  /* 0xd2511f5303127825 */ /* 0x000fe200078e00ff */
[----:B------:R-:W-:Y:S01]  /*5270*/  LDSM.16.MT88.4 R40, [R190+0xc000] ;  /* 0x00c00000be28783b */ /* 0x000fe20000004200 */
[----:B-1----:R-:W-:-:S02]  /*5280*/  FMNMX.FTZ R132, R15, R132, !PT ;  /* 0x000000840f847209 */ /* 0x002fc40007810000 */
[----:B------:R-:W-:Y:S01]  /*5290*/  IMAD.WIDE.U32 R166, R166, -0x326172a9, RZ ;  /* 0xcd9e8d57a6a67825 */ /* 0x000fe200078e00ff */
[----:B------:R-:W-:Y:S01]  /*52a0*/  LOP3.LUT R14, R19, UR26, R164, 0x96, !PT ;  /* 0x0000001a130e7c12 */ /* 0x000fe2000f8e96a4 */
[----:B------:R-:W-:Y:S01]  /*52b0*/  LDSM.16.MT88.4 R48, [R189+0xc000] ;  /* 0x00c00000bd30783b */ /* 0x000fe20000004200 */
[----:B--2---:R-:W-:Y:S01]  /*52c0*/  FMNMX.FTZ R16, R16, R17, !PT ;  /* 0x0000001110107209 */ /* 0x004fe20007810000 */
[----:B------:R-:W-:Y:S01]  /*52d0*/  IMAD.U32 R220, RZ, RZ, UR7 ;  /* 0x00000007ffdc7e24 */ /* 0x000fe2000f8e00ff */
[----:B------:R-:W-:Y:S01]  /*52e0*/  LOP3.LUT R22, R167, UR27, R22, 0x96, !PT ;  /* 0x0000001ba7167c12 */ /* 0x000fe2000f8e9616 */
[----:B------:R-:W1:Y:S03]  /*52f0*/  SHFL.BFLY PT, R15, R132, 0x1, 0x1f ;  /* 0x0c201f00840f7f89 */ /* 0x000e6600000e0000 */
[----:B------:R-:W-:Y:S01]  /*5300*/  LOP3.LUT R220, R221, UR19, R220, 0x96, !PT ;  /* 0x00000013dddc7c12 */ /* 0x000fe2000f8e96dc */
[----:B------:R-:W2:Y:S01]  /*5310*/  SHFL.BFLY PT, R3, R16, 0x1, 0x1f ;  /* 0x0c201f0010037f89 */ /* 0x000ea200000e0000 */
[----:B------:R-:W-:-:S04]  /*5320*/  IMAD.WIDE.U32 R22, R22, -0x2daee0ad, RZ ;  /* 0xd2511f5316167825 */ /* 0x000fc800078e00ff */
[----:B------:R-:W-:Y:S01]  /*5330*/  IMAD.WIDE.U32 R220, R220, -0x326172a9, RZ ;  /* 0xcd9e8d57dcdc7825 */ /* 0x000fe200078e00ff */
[----:B------:R-:W-:-:S04]  /*5340*/  LOP3.LUT R18, R23, UR24, R18, 0x96, !PT ;  /* 0x0000001817127c12 */ /* 0x000fc8000f8e9612 */
[----:B------:R-:W-:Y:S01]  /*5350*/  LOP3.LUT R218, R221, UR29, R218, 0x96, !PT ;  /* 0x0000001dddda7c12 */ /* 0x000fe2000f8e96da */
[----:B------:R-:W-:-:S04]  /*5360*/  IMAD.WIDE.U32 R18, R18, -0x326172a9, RZ ;  /* 0xcd9e8d5712127825 */ /* 0x000fc800078e00ff */
[----:B------:R-:W-:Y:S01]  /*5370*/  IMAD.WIDE.U32 R218, R218, -0x2daee0ad, RZ ;  /* 0xd2511f53dada7825 */ /* 0x000fe200078e00ff */
[----:B-1----:R-:W-:-:S03]  /*5380*/  FMNMX.FTZ R132, R132, R15, !PT ;  /* 0x0000000f84847209 */ /* 0x002fc60007810000 */
[----:B------:R-:W-:Y:S01]  /*5390*/  IMAD.WIDE.U32 R14, R14, -0x326172a9, RZ ;  /* 0xcd9e8d570e0e7825 */ /* 0x000fe200078e00ff */
[----:B------:R-:W-:-:S03]  /*53a0*/  FSETP.NEU.FTZ.AND P1, PT, R132, -INF , PT ;  /* 0xff8000008400780b */ /* 0x000fc60003f3d000 */
[----:B------:R-:W-:Y:S01]  /*53b0*/  FMUL.FTZ R214, R132, c[0x0][0x23c] ;  /* 0x00008f0084d67a20 */ /* 0x000fe20000410000 */
[----:B------:R-:W-:Y:S02]  /*53c0*/  LOP3.LUT R15, R15, UR25, R166, 0x96, !PT ;  /* 0x000000190f0f7c12 */ /* 0x000fe4000f8e96a6 */
[----:B------:R-:W-:Y:S02]  /*53d0*/  LOP3.LUT R14, R19, UR21, R14, 0x96, !PT ;  /* 0x00000015130e7c12 */ /* 0x000fe4000f8e960e */
[----:B------:R-:W-:Y:S02]  /*53e0*/  FSEL R214, R214, RZ, P1 ;  /* 0x000000ffd6d67208 */ /* 0x000fe40000800000 */
[----:B--2---:R-:W-:-:S03]  /*53f0*/  FMNMX.FTZ R3, R16, R3, !PT ;  /* 0x0000000310037209 */ /* 0x004fc60007810000 */
[----:B------:R-:W-:Y:S01]  /*5400*/  FFMA.FTZ R159, R33, c[0x0][0x23c], -R214 ;  /* 0x00008f00219f7a23 */ /* 0x000fe200000108d6 */
[----:B------:R-:W-:Y:S01]  /*5410*/  FSETP.NEU.FTZ.AND P1, PT, R3, -INF , PT ;  /* 0xff8000000300780b */ /* 0x000fe20003f3d000 */
[----:B------:R-:W-:-:S04]  /*5420*/  IMAD.WIDE.U32 R32, R15, -0x2daee0ad, RZ ;  /* 0xd2511f530f207825 */ /* 0x000fc800078e00ff */
[----:B------:R-:W-:Y:S01]  /*5430*/  IMAD.WIDE.U32 R14, R14, -0x2daee0ad, RZ ;  /* 0xd2511f530e0e7825 */ /* 0x000fe200078e00ff */
[----:B------:R-:W-:Y:S01]  /*5440*/  LOP3.LUT R16, R33, UR11, R22, 0x96, !PT ;  /* 0x0000000b21107c12 */ /* 0x000fe2000f8e9616 */
[----:B------:R-:W-:Y:S02]  /*5450*/  MUFU.EX2 R159, R159 ;  /* 0x0000009f009f7308 */ /* 0x000fe40000000800 */
[----:B------:R-:W-:Y:S01]  /*5460*/  FMUL.FTZ R171, R3, c[0x0][0x23c] ;  /* 0x00008f0003ab7a20 */ /* 0x000fe20000410000 */
[----:B------:R-:W-:Y:S01]  /*5470*/  LOP3.LUT R22, R15, UR5, R32, 0x96, !PT ;  /* 0x000000050f167c12 */ /* 0x000fe2000f8e9620 */
[----:B------:R-:W-:Y:S01]  /*5480*/  IMAD.WIDE.U32 R16, R16, -0x326172a9, RZ ;  /* 0xcd9e8d5710107825 */ /* 0x000fe200078e00ff */
[----:B------:R-:W1:Y:S02]  /*5490*/  LDSM.16.MT88.4 R32, [R188+0x10000] ;  /* 0x01000000bc20783b */ /* 0x000e640000004200 */
[----:B------:R-:W-:Y:S01]  /*54a0*/  FSEL R171, R171, RZ, P1 ;  /* 0x000000ffabab7208 */ /* 0x000fe20000800000 */
[----:B------:R-:W-:-:S04]  /*54b0*/  IMAD.WIDE.U32 R22, R22, -0x326172a9, RZ ;  /* 0xcd9e8d5716167825 */ /* 0x000fc800078e00ff */
[--C-:B------:R-:W-:Y:S01]  /*54c0*/  FFMA.FTZ R161, R30, c[0x0][0x23c], -R171.reuse ;  /* 0x00008f001ea17a23 */ /* 0x100fe200000108ab */
[----:B------:R-:W-:Y:S01]  /*54d0*/  LOP3.LUT R16, R23, UR6, R16, 0x96, !PT ;  /* 0x0000000617107c12 */ /* 0x000fe2000f8e9610 */
[--C-:B------:R-:W-:Y:S01]  /*54e0*/  FFMA.FTZ R154, R26, c[0x0][0x23c], -R171.reuse ;  /* 0x00008f001a9a7a23 */ /* 0x100fe200000108ab */
[----:B------:R-:W-:Y:S01]  /*54f0*/  SHF.R.U32.HI R19, RZ, 0x10, R22 ;  /* 0x00000010ff137819 */ /* 0x000fe20000011616 */
[----:B------:R-:W-:Y:S01]  /*5500*/  FFMA.FTZ R158, R31, c[0x0][0x23c], -R214 ;  /* 0x00008f001f9e7a23 */ /* 0x000fe200000108d6 */
[----:B------:R-:W-:Y:S01]  /*5510*/  SHF.R.U32.HI R5, RZ, 0x10, R16 ;  /* 0x00000010ff057819 */ /* 0x000fe20000011610 */
[----:B------:R-:W-:Y:S01]  /*5520*/  MUFU.EX2 R161, R161 ;  /* 0x000000a100a17308 */ /* 0x000fe20000000800 */
[----:B------:R-:W-:Y:S01]  /*5530*/  LOP3.LUT R7, R16, 0xffff, RZ, 0xc0, !PT ;  /* 0x0000ffff10077812 */ /* 0x000fe200078ec0ff */
[--C-:B------:R-:W-:Y:S01]  /*5540*/  FFMA.FTZ R156, R28, c[0x0][0x23c], -R171.reuse ;  /* 0x00008f001c9c7a23 */ /* 0x100fe200000108ab */
[----:B------:R-:W-:Y:S01]  /*5550*/  LOP3.LUT R4, R16, 0xff, RZ, 0xc0, !PT ;  /* 0x000000ff10047812 */ /* 0x000fe200078ec0ff */
[----:B------:R-:W-:Y:S01]  /*5560*/  FFMA.FTZ R163, R24, c[0x0][0x23c], -R171 ;  /* 0x00008f0018a37a23 */ /* 0x000fe200000108ab */
[----:B------:R-:W-:Y:S01]  /*5570*/  SHF.R.U32.HI R15, RZ, 0x18, R22 ;  /* 0x00000018ff0f7819 */ /* 0x000fe20000011616 */
[----:B------:R-:W-:Y:S01]  /*5580*/  FFMA.FTZ R157, R29, c[0x0][0x23c], -R214 ;  /* 0x00008f001d9d7a23 */ /* 0x000fe200000108d6 */
[----:B------:R-:W-:Y:S01]  /*5590*/  LOP3.LUT R0, R19, 0xff, RZ, 0xc0, !PT ;  /* 0x000000ff13007812 */ /* 0x000fe200078ec0ff */
[----:B------:R-:W2:Y:S01]  /*55a0*/  MUFU.EX2 R154, R154 ;  /* 0x0000009a009a7308 */ /* 0x000ea20000000800 */
[----:B------:R-:W-:Y:S01]  /*55b0*/  SHF.R.U32.HI R16, RZ, 0x18, R16 ;  /* 0x00000018ff107819 */ /* 0x000fe20000011610 */
[--C-:B------:R-:W-:Y:S01]  /*55c0*/  FFMA.FTZ R152, R25, c[0x0][0x23c], -R214.reuse ;  /* 0x00008f0019987a23 */ /* 0x100fe200000108d6 */
[----:B------:R-:W-:Y:S01]  /*55d0*/  LOP3.LUT R5, R5, 0xff, RZ, 0xc0, !PT ;  /* 0x000000ff05057812 */ /* 0x000fe200078ec0ff */
[----:B------:R-:W-:Y:S01]  /*55e0*/  FFMA.FTZ R151, R9, c[0x0][0x23c], -R214 ;  /* 0x00008f0009977a23 */ /* 0x000fe200000108d6 */
[----:B------:R-:W-:Y:S01]  /*55f0*/  PRMT R15, R0, 0x5410, R15 ;  /* 0x00005410000f7816 */ /* 0x000fe2000000000f */
[----:B------:R-:W-:Y:S01]  /*5600*/  FFMA.FTZ R153, R6, c[0x0][0x23c], -R171 ;  /* 0x00008f0006997a23 */ /* 0x000fe200000108ab */
[----:B------:R-:W-:Y:S01]  /*5610*/  PRMT R5, R5, 0x5410, R16 ;  /* 0x0000541005057816 */ /* 0x000fe20000000010 */
[----:B------:R-:W3:Y:S01]  /*5620*/  MUFU.EX2 R158, R158 ;  /* 0x0000009e009e7308 */ /* 0x000ee20000000800 */
[----:B------:R-:W-:Y:S01]  /*5630*/  SHF.R.U32.HI R7, RZ, 0x8, R7 ;  /* 0x00000008ff077819 */ /* 0x000fe20000011607 */
[--C-:B------:R-:W-:Y:S01]  /*5640*/  HSET2.LE.AND R115, R15, R162.reuse, PT ;  /* 0x000000a20f737233 */ /* 0x100fe20003803000 */
[----:B------:R-:W-:Y:S01]  /*5650*/  LOP3.LUT R16, R17, UR8, R18, 0x96, !PT ;  /* 0x0000000811107c12 */ /* 0x000fe2000f8e9612 */
[--C-:B------:R-:W-:Y:S01]  /*5660*/  HSET2.LE.AND R113, R5, R162.reuse, PT ;  /* 0x000000a205717233 */ /* 0x100fe20003803000 */
[----:B------:R-:W-:Y:S01]  /*5670*/  PRMT R7, R4, 0x5410, R7 ;  /* 0x0000541004077816 */ /* 0x000fe20000000007 */
[--C-:B------:R-:W-:Y:S01]  /*5680*/  FFMA.FTZ R155, R21, c[0x0][0x23c], -R214.reuse ;  /* 0x00008f00159b7a23 */ /* 0x100fe200000108d6 */
[----:B------:R-:W-:Y:S01]  /*5690*/  LOP3.LUT R20, R22, 0xffff, RZ, 0xc0, !PT ;  /* 0x0000ffff16147812 */ /* 0x000fe200078ec0ff */
[----:B------:R-:W-:Y:S01]  /*56a0*/  IMAD.WIDE.U32 R16, R16, -0x2daee0ad, RZ ;  /* 0xd2511f5310107825 */ /* 0x000fe200078e00ff */
[----:B--2---:R-:W-:Y:S01]  /*56b0*/  F2FP.PACK_AB R4, R154, R161 ;  /* 0x000000a19a04723e */ /* 0x004fe200000000ff */
[----:B------:R-:W-:Y:S01]  /*56c0*/  MUFU.EX2 R156, R156 ;  /* 0x0000009c009c7308 */ /* 0x000fe20000000800 */
[----:B------:R-:W-:Y:S01]  /*56d0*/  LOP3.LUT R23, R22, 0xff, RZ, 0xc0, !PT ;  /* 0x000000ff16177812 */ /* 0x000fe200078ec0ff */
[--C-:B------:R-:W-:Y:S01]  /*56e0*/  HSET2.LE.AND R112, R7, R162.reuse, PT ;  /* 0x000000a207707233 */ /* 0x100fe20003803000 */
[----:B------:R-:W-:Y:S01]  /*56f0*/  LOP3.LUT R115, R115, R4, RZ, 0xc0, !PT ;  /* 0x0000000473737212 */ /* 0x000fe200078ec0ff */
[--C-:B------:R-:W-:Y:S01]  /*5700*/  FFMA.FTZ R150, R11, c[0x0][0x23c], -R214.reuse ;  /* 0x00008f000b967a23 */ /* 0x100fe200000108d6 */
[----:B------:R-:W-:Y:S01]  /*5710*/  LOP3.LUT R4, R16, 0xffff, RZ, 0xc0, !PT ;  /* 0x0000ffff10047812 */ /* 0x000fe200078ec0ff */
[----:B------:R-:W-:Y:S01]  /*5720*/  FFMA.FTZ R148, R13, c[0x0][0x23c], -R214 ;  /* 0x00008f000d947a23 */ /* 0x000fe200000108d6 */
[----:B------:R-:W-:Y:S01]  /*5730*/  SHF.R.U32.HI R20, RZ, 0x8, R20 ;  /* 0x00000008ff147819 */ /* 0x000fe20000011614 */
[----:B------:R-:W2:Y:S01]  /*5740*/  MUFU.EX2 R163, R163 ;  /* 0x000000a300a37308 */ /* 0x000ea20000000800 */
[----:B---3--:R-:W-:Y:S01]  /*5750*/  F2FP.PACK_AB R5, R158, R159 ;  /* 0x0000009f9e05723e */ /* 0x008fe200000000ff */
[--C-:B------:R-:W-:Y:S01]  /*5760*/  FFMA.FTZ R149, R12, c[0x0][0x23c], -R171.reuse ;  /* 0x00008f000c957a23 */ /* 0x100fe200000108ab */
[----:B------:R-:W-:Y:S01]  /*5770*/  SHF.R.U32.HI R4, RZ, 0x8, R4 ;  /* 0x00000008ff047819 */ /* 0x000fe20000011604 */
[--C-:B------:R-:W-:Y:S01]  /*5780*/  FFMA.FTZ R160, R8, c[0x0][0x23c], -R171.reuse ;  /* 0x00008f0008a07a23 */ /* 0x100fe200000108ab */
[----:B------:R-:W-:Y:S01]  /*5790*/  LOP3.LUT R9, R16, 0xff, RZ, 0xc0, !PT ;  /* 0x000000ff10097812 */ /* 0x000fe200078ec0ff */
[--C-:B------:R-:W-:Y:S01]  /*57a0*/  FFMA.FTZ R212, R172, c[0x0][0x23c], -R171.reuse ;  /* 0x00008f00acd47a23 */ /* 0x100fe200000108ab */
[----:B------:R-:W-:Y:S01]  /*57b0*/  PRMT R23, R23, 0x5410, R20 ;  /* 0x0000541017177816 */ /* 0x000fe20000000014 */
[----:B------:R-:W-:Y:S01]  /*57c0*/  MUFU.EX2 R157, R157 ;  /* 0x0000009d009d7308 */ /* 0x000fe20000000800 */
[----:B------:R-:W-:Y:S01]  /*57d0*/  LOP3.LUT R112, R112, R5, RZ, 0xc0, !PT ;  /* 0x0000000570707212 */ /* 0x000fe200078ec0ff */
[--C-:B------:R-:W-:Y:S01]  /*57e0*/  FFMA.FTZ R173, R138, c[0x0][0x23c], -R171.reuse ;  /* 0x00008f008aad7a23 */ /* 0x100fe200000108ab */
[----:B------:R-:W-:Y:S01]  /*57f0*/  PRMT R9, R9, 0x5410, R4 ;  /* 0x0000541009097816 */ /* 0x000fe20000000004 */
[--C-:B------:R-:W-:Y:S01]  /*5800*/  HSET2.LE.AND R23, R23, R162.reuse, PT ;  /* 0x000000a217177233 */ /* 0x100fe20003803000 */
[----:B------:R-:W3:Y:S01]  /*5810*/  LDSM.16.MT88.4 R4, [R192+0xc800] ;  /* 0x00c80000c004783b */ /* 0x000ee20000004200 */
[----:B------:R-:W-:Y:S01]  /*5820*/  LOP3.LUT R11, R17, UR30, R14, 0x96, !PT ;  /* 0x0000001e110b7c12 */ /* 0x000fe2000f8e960e */
[--C-:B------:R-:W-:Y:S01]  /*5830*/  FFMA.FTZ R17, R10, c[0x0][0x23c], -R171.reuse ;  /* 0x00008f000a117a23 */ /* 0x100fe200000108ab */
[----:B------:R-:W4:Y:S01]  /*5840*/  MUFU.EX2 R152, R152 ;  /* 0x0000009800987308 */ /* 0x000f220000000800 */
[----:B--2---:R-:W-:Y:S01]  /*5850*/  F2FP.PACK_AB R0, R163, R156 ;  /* 0x0000009ca300723e */ /* 0x004fe200000000ff */
[--C-:B------:R-:W-:Y:S01]  /*5860*/  HSET2.LE.AND R142, R9, R162.reuse, PT ;  /* 0x000000a2098e7233 */ /* 0x100fe20003803000 */
[--C-:B------:R-:W-:Y:S01]  /*5870*/  SHF.R.U32.HI R143, RZ, 0x18, R16.reuse ;  /* 0x00000018ff8f7819 */ /* 0x100fe20000011610 */
[----:B------:R-:W-:Y:S01]  /*5880*/  LDSM.16.MT88.4 R12, [R192+0xe800] ;  /* 0x00e80000c00c783b */ /* 0x000fe20000004200 */
[----:B------:R-:W-:Y:S01]  /*5890*/  LOP3.LUT R113, R113, R0, RZ, 0xc0, !PT ;  /* 0x0000000071717212 */ /* 0x000fe200078ec0ff */
[--C-:B------:R-:W-:Y:S01]  /*58a0*/  FFMA.FTZ R172, R136, c[0x0][0x23c], -R171.reuse ;  /* 0x00008f0088ac7a23 */ /* 0x100fe200000108ab */
[----:B------:R-:W-:Y:S01]  /*58b0*/  SHF.R.U32.HI R0, RZ, 0x10, R16 ;  /* 0x00000010ff007819 */ /* 0x000fe20000011610 */
[----:B------:R-:W-:Y:S01]  /*58c0*/  MUFU.EX2 R155, R155 ;  /* 0x0000009b009b7308 */ /* 0x000fe20000000800 */
[----:B------:R-:W-:Y:S01]  /*58d0*/  LOP3.LUT R16, R11, 0xffff, RZ, 0xc0, !PT ;  /* 0x0000ffff0b107812 */ /* 0x000fe200078ec0ff */
[----:B------:R-:W-:Y:S01]  /*58e0*/  FFMA.FTZ R175, R216, c[0x0][0x23c], -R171 ;  /* 0x00008f00d8af7a23 */ /* 0x000fe200000108ab */
[----:B------:R-:W-:Y:S01]  /*58f0*/  LOP3.LUT R10, R0, 0xff, RZ, 0xc0, !PT ;  /* 0x000000ff000a7812 */ /* 0x000fe200078ec0ff */
[----:B------:R-:W-:Y:S01]  /*5900*/  LDSM.16.MT88.4 R24, [R189+0xc800] ;  /* 0x00c80000bd18783b */ /* 0x000fe20000004200 */
[--C-:B------:R-:W-:Y:S01]  /*5910*/  SHF.R.U32.HI R141, RZ, 0x10, R11.reuse ;  /* 0x00000010ff8d7819 */ /* 0x100fe2000001160b */
[--C-:B------:R-:W-:Y:S01]  /*5920*/  FFMA.FTZ R216, R217, c[0x0][0x23c], -R214.reuse ;  /* 0x00008f00d9d87a23 */ /* 0x100fe200000108d6 */
[----:B------:R-:W-:Y:S01]  /*5930*/  LOP3.LUT R165, R11, 0xff, RZ, 0xc0, !PT ;  /* 0x000000ff0ba57812 */ /* 0x000fe200078ec0ff */
[----:B------:R-:W-:Y:S01]  /*5940*/  MUFU.EX2 R150, R150 ;  /* 0x0000009600967308 */ /* 0x000fe20000000800 */
[----:B----4-:R-:W-:Y:S01]  /*5950*/  F2FP.PACK_AB R114, R152, R157 ;  /* 0x0000009d9872723e */ /* 0x010fe200000000ff */
[----:B------:R-:W-:Y:S01]  /*5960*/  LDSM.16.MT88.4 R28, [R190+0xc800] ;  /* 0x00c80000be1c783b */ /* 0x000fe20000004200 */
[----:B------:R-:W-:Y:S01]  /*5970*/  SHF.R.U32.HI R8, RZ, 0x18, R11 ;  /* 0x00000018ff087819 */ /* 0x000fe2000001160b */
[--C-:B------:R-:W-:Y:S01]  /*5980*/  FFMA.FTZ R215, R215, c[0x0][0x23c], -R214.reuse ;  /* 0x00008f00d7d77a23 */ /* 0x100fe200000108d6 */
[----:B------:R-:W-:Y:S01]  /*5990*/  LOP3.LUT R114, R23, R114, RZ, 0xc0, !PT ;  /* 0x0000007217727212 */ /* 0x000fe200078ec0ff */
[----:B------:R-:W-:Y:S01]  /*59a0*/  FFMA.FTZ R213, R213, c[0x0][0x23c], -R214 ;  /* 0x00008f00d5d57a23 */ /* 0x000fe200000108d6 */
[----:B------:R-:W-:Y:S01]  /*59b0*/  SHF.R.U32.HI R16, RZ, 0x8, R16 ;  /* 0x00000008ff107819 */ /* 0x000fe20000011610 */
[----:B------:R-:W-:Y:S01]  /*59c0*/  MUFU.EX2 R151, R151 ;  /* 0x0000009700977308 */ /* 0x000fe20000000800 */
[----:B------:R-:W-:Y:S01]  /*59d0*/  LOP3.LUT R141, R141, 0xff, RZ, 0xc0, !PT ;  /* 0x000000ff8d8d7812 */ /* 0x000fe200078ec0ff */
[----:B------:R-:W-:Y:S01]  /*59e0*/  LDSM.16.MT88.4 R20, [R188+0xc800] ;  /* 0x00c80000bc14783b */ /* 0x000fe20000004200 */
[----:B------:R-:W-:Y:S01]  /*59f0*/  PRMT R143, R10, 0x5410, R143 ;  /* 0x000054100a8f7816 */ /* 0x000fe2000000008f */
[C---:B------:R-:W-:Y:S01]  /*5a00*/  HMMA.16816.F32 R128, R112.reuse, R124, RZ ;  /* 0x0000007c7080723c */ /* 0x040fe200000018ff */
[----:B------:R-:W-:Y:S01]  /*5a10*/  PRMT R165, R165, 0x5410, R16 ;  /* 0x00005410a5a57816 */ /* 0x000fe20000000010 */
[--C-:B------:R-:W-:Y:S01]  /*5a20*/  FFMA.FTZ R174, R174, c[0x0][0x23c], -R171.reuse ;  /* 0x00008f00aeae7a23 */ /* 0x100fe200000108ab */
[----:B------:R-:W-:Y:S01]  /*5a30*/  PRMT R141, R141, 0x5410, R8 ;  /* 0x000054108d8d7816 */ /* 0x000fe20000000008 */
[----:B------:R-:W2:Y:S01]  /*5a40*/  MUFU.EX2 R148, R148 ;  /* 0x0000009400947308 */ /* 0x000ea20000000800 */
[--C-:B------:R-:W-:Y:S01]  /*5a50*/  HSET2.LE.AND R143, R143, R162.reuse, PT ;  /* 0x000000a28f8f7233 */ /* 0x100fe20003803000 */
[--C-:B------:R-:W-:Y:S01]  /*5a60*/  FFMA.FTZ R169, R169, c[0x0][0x23c], -R171.reuse ;  /* 0x00008f00a9a97a23 */ /* 0x100fe200000108ab */
[--C-:B------:R-:W-:Y:S01]  /*5a70*/  HSET2.LE.AND R140, R165, R162.reuse, PT ;  /* 0x000000a2a58c7233 */ /* 0x100fe20003803000 */
[----:B------:R-:W-:Y:S01]  /*5a80*/  HMMA.16816.F32 R124, R112, R126, RZ ;  /* 0x0000007e707c723c */ /* 0x000fe200000018ff */
[----:B------:R-:W-:Y:S01]  /*5a90*/  HSET2.LE.AND R141, R141, R162, PT ;  /* 0x000000a28d8d7233 */ /* 0x000fe20003803000 */
[----:B------:R-:W-:Y:S01]  /*5aa0*/  LOP3.LUT R165, R219, UR26, R164, 0x96, !PT ;  /* 0x0000001adba57c12 */ /* 0x000fe2000f8e96a4 */
[----:B------:R-:W-:Y:S01]  /*5ab0*/  FFMA.FTZ R164, R147, c[0x0][0x23c], -R214 ;  /* 0x00008f0093a47a23 */ /* 0x000fe200000108d6 */
[----:B------:R-:W-:Y:S01]  /*5ac0*/  MUFU.EX2 R153, R153 ;  /* 0x0000009900997308 */ /* 0x000fe20000000800 */
[----:B------:R-:W-:-:S02]  /*5ad0*/  FFMA.FTZ R168, R168, c[0x0][0x23c], -R171 ;  /* 0x00008f00a8a87a23 */ /* 0x000fc400000108ab */
[----:B------:R-:W-:Y:S01]  /*5ae0*/  FADD.FTZ R158, R159, R158 ;  /* 0x0000009e9f9e7221 */ /* 0x000fe20000010000 */
[C---:B-1----:R-:W-:Y:S01]  /*5af0*/  HMMA.16816.F32 R116, R112.reuse, R32, RZ ;  /* 0x000000207074723c */ /* 0x042fe200000018ff */
[----:B------:R-:W-:Y:S02]  /*5b00*/  FADD.FTZ R156, R156, R163 ;  /* 0x000000a39c9c7221 */ /* 0x000fe40000010000 */
[----:B------:R-:W-:Y:S01]  /*5b10*/  FADD.FTZ R157, R157, R158 ;  /* 0x0000009e9d9d7221 */ /* 0x000fe20000010000 */
[----:B------:R-:W-:Y:S01]  /*5b20*/  MUFU.EX2 R149, R149 ;  /* 0x0000009500957308 */ /* 0x000fe20000000800 */
[----:B--2---:R-:W-:Y:S01]  /*5b30*/  F2FP.PACK_AB R9, R148, R151 ;  /* 0x000000979409723e */ /* 0x004fe200000000ff */
[----:B------:R-:W-:Y:S01]  /*5b40*/  FADD.FTZ R161, R161, R156 ;  /* 0x0000009ca1a17221 */ /* 0x000fe20000010000 */
[----:B------:R-:W-:Y:S01]  /*5b50*/  F2FP.PACK_AB R33, R150, R155 ;  /* 0x0000009b9621723e */ /* 0x000fe200000000ff */
[----:B------:R-:W-:Y:S01]  /*5b60*/  HMMA.16816.F32 R76, R112, R80, RZ ;  /* 0x00000050704c723c */ /* 0x000fe200000018ff */
[----:B------:R-:W-:Y:S01]  /*5b70*/  LOP3.LUT R142, R142, R9, RZ, 0xc0, !PT ;  /* 0x000000098e8e7212 */ /* 0x000fe200078ec0ff */
[----:B------:R-:W-:Y:S01]  /*5b80*/  FADD.FTZ R152, R152, R157 ;  /* 0x0000009d98987221 */ /* 0x000fe20000010000 */
[----:B------:R-:W-:Y:S01]  /*5b90*/  LOP3.LUT R140, R140, R33, RZ, 0xc0, !PT ;  /* 0x000000218c8c7212 */ /* 0x000fe200078ec0ff */
[----:B------:R-:W1:Y:S01]  /*5ba0*/  MUFU.EX2 R0, R17 ;  /* 0x0000001100007308 */ /* 0x000e620000000800 */
[----:B------:R-:W2:Y:S01]  /*5bb0*/  LDSM.16.MT88.4 R8, [R189+0xe800] ;  /* 0x00e80000bd08783b */ /* 0x000ea20000004200 */
[----:B------:R-:W-:-:S02]  /*5bc0*/  FADD.FTZ R154, R154, R161 ;  /* 0x000000a19a9a7221 */ /* 0x000fc40000010000 */
[----:B------:R-:W-:Y:S01]  /*5bd0*/  HMMA.16816.F32 R80, R112, R82, RZ ;  /* 0x000000527050723c */ /* 0x000fe200000018ff */
[----:B------:R-:W-:-:S03]  /*5be0*/  FADD.FTZ R155, R155, R152 ;  /* 0x000000989b9b7221 */ /* 0x000fc60000010000 */
[----:B------:R-:W4:Y:S01]  /*5bf0*/  MUFU.EX2 R160, R160 ;  /* 0x000000a000a07308 */ /* 0x000f220000000800 */
[----:B------:R-:W-:-:S03]  /*5c00*/  FADD.FTZ R150, R150, R155 ;  /* 0x0000009b96967221 */ /* 0x000fc60000010000 */
[C---:B------:R-:W-:Y:S01]  /*5c10*/  HMMA.16816.F32 R68, R112.reuse, R72, RZ ;  /* 0x000000487044723c */ /* 0x040fe200000018ff */
[----:B------:R-:W-:Y:S01]  /*5c20*/  FADD.FTZ R151, R151, R150 ;  /* 0x0000009697977221 */ /* 0x000fe20000010000 */
[----:B-1----:R-:W-:Y:S01]  /*5c30*/  F2FP.PACK_AB R144, R0, R149 ;  /* 0x000000950090723e */ /* 0x002fe200000000ff */
[----:B------:R-:W1:Y:S01]  /*5c40*/  LDSM.16.MT88.4 R16, [R190+0xe800] ;  /* 0x00e80000be10783b */ /* 0x000e620000004200 */
[----:B------:R-:W-:Y:S01]  /*5c50*/  MUFU.EX2 R164, R164 ;  /* 0x000000a400a47308 */ /* 0x000fe20000000800 */
[----:B------:R-:W-:Y:S01]  /*5c60*/  FADD.FTZ R151, R148, R151 ;  /* 0x0000009794977221 */ /* 0x000fe20000010000 */
[----:B------:R-:W-:Y:S02]  /*5c70*/  LOP3.LUT R143, R143, R144, RZ, 0xc0, !PT ;  /* 0x000000908f8f7212 */ /* 0x000fe400078ec0ff */
[----:B------:R-:W-:Y:S01]  /*5c80*/  HMMA.16816.F32 R60, R112, R64, RZ ;  /* 0x00000040703c723c */ /* 0x000fe200000018ff */
[----:B----4-:R-:W-:Y:S01]  /*5c90*/  F2FP.PACK_AB R32, R160, R153 ;  /* 0x00000099a020723e */ /* 0x010fe200000000ff */
[----:B------:R-:W-:-:S02]  /*5ca0*/  FADD.FTZ R153, R153, R154 ;  /* 0x0000009a99997221 */ /* 0x000fc40000010000 */
[----:B------:R-:W-:Y:S01]  /*5cb0*/  MUFU.EX2 R212, R212 ;  /* 0x000000d400d47308 */ /* 0x000fe20000000800 */
[----:B------:R-:W-:-:S03]  /*5cc0*/  LOP3.LUT R141, R141, R32, RZ, 0xc0, !PT ;  /* 0x000000208d8d7212 */ /* 0x000fc600078ec0ff */
[----:B------:R-:W-:Y:S01]  /*5cd0*/  HMMA.16816.F32 R84, R112, R88, RZ ;  /* 0x000000587054723c */ /* 0x000fe200000018ff */
[----:B------:R-:W-:-:S03]  /*5ce0*/  FADD.FTZ R160, R160, R153 ;  /* 0x00000099a0a07221 */ /* 0x000fc60000010000 */
[----:B------:R-:W-:Y:S01]  /*5cf0*/  MUFU.EX2 R173, R173 ;  /* 0x000000ad00ad7308 */ /* 0x000fe20000000800 */
[----:B------:R-:W-:-:S03]  /*5d00*/  FADD.FTZ R149, R149, R160 ;  /* 0x000000a095957221 */ /* 0x000fc60000010000 */
[----:B---3--:R-:W-:Y:S01]  /*5d10*/  HMMA.16816.F32 R128, R140, R4, R128 ;  /* 0x000000048c80723c */ /* 0x008fe20000001880 */
[----:B------:R-:W-:-:S03]  /*5d20*/  FADD.FTZ R149, R0, R149 ;  /* 0x0000009500957221 */ /* 0x000fc60000010000 */
[----:B------:R-:W-:Y:S04]  /*5d30*/  MUFU.EX2 R172, R172 ;  /* 0x000000ac00ac7308 */ /* 0x000fe80000000800 */
[----:B------:R-:W-:Y:S01]  /*5d40*/  HMMA.16816.F32 R124, R140, R6, R124 ;  /* 0x000000068c7c723c */ /* 0x000fe2000000187c */
[----:B------:R-:W3:Y:S03]  /*5d50*/  LDSM.16.MT88.4 R4, [R188+0xe800] ;  /* 0x00e80000bc04783b */ /* 0x000ee60000004200 */
[----:B------:R-:W-:Y:S04]  /*5d60*/  MUFU.EX2 R175, R175 ;  /* 0x000000af00af7308 */ /* 0x000fe80000000800 */
[C---:B------:R-:W-:Y:S04]  /*5d70*/  HMMA.16816.F32 R64, R112.reuse, R66, RZ ;  /* 0x000000427040723c */ /* 0x040fe800000018ff */
[----:B------:R-:W-:Y:S04]  /*5d80*/  MUFU.EX2 R216, R216 ;  /* 0x000000d800d87308 */ /* 0x000fe80000000800 */
[----:B------:R-:W-:Y:S04]  /*5d90*/  HMMA.16816.F32 R88, R112, R90, RZ ;  /* 0x0000005a7058723c */ /* 0x000fe800000018ff */
[----:B------:R-:W-:Y:S04]  /*5da0*/  MUFU.EX2 R215, R215 ;  /* 0x000000d700d77308 */ /* 0x000fe80000000800 */
[C---:B--2---:R-:W-:Y:S04]  /*5db0*/  HMMA.16816.F32 R76, R140.reuse, R8, R76 ;  /* 0x000000088c4c723c */ /* 0x044fe8000000184c */
[----:B------:R-:W-:Y:S04]  /*5dc0*/  MUFU.EX2 R213, R213 ;  /* 0x000000d500d57308 */ /* 0x000fe80000000800 */
[C---:B------:R-:W-:Y:S01]  /*5dd0*/  HMMA.16816.F32 R80, R140.reuse, R10, R80 ;  /* 0x0000000a8c50723c */ /* 0x040fe20000001850 */
[----:B------:R-:W2:Y:S03]  /*5de0*/  LDSM.16.MT88.4 R8, [R190+0x10800] ;  /* 0x01080000be08783b */ /* 0x000ea60000004200 */
[----:B------:R-:W-:Y:S04]  /*5df0*/  MUFU.EX2 R174, R174 ;  /* 0x000000ae00ae7308 */ /* 0x000fe80000000800 */
[----:B-1----:R-:W-:Y:S04]  /*5e00*/  HMMA.16816.F32 R68, R140, R16, R68 ;  /* 0x000000108c44723c */ /* 0x002fe80000001844 */
[----:B------:R-:W-:Y:S03]  /*5e10*/  MUFU.EX2 R169, R169 ;  /* 0x000000a900a97308 */ /* 0x000fe60000000800 */
[----:B------:R-:W-:Y:S01]  /*5e20*/  LOP3.LUT R16, R167, UR27, R220, 0x96, !PT ;  /* 0x0000001ba7107c12 */ /* 0x000fe2000f8e96dc */
[----:B------:R-:W-:Y:S01]  /*5e30*/  HMMA.16816.F32 R72, R112, R74, RZ ;  /* 0x0000004a7048723c */ /* 0x000fe200000018ff */
[----:B------:R-:W-:-:S03]  /*5e40*/  FFMA.FTZ R167, R137, c[0x0][0x23c], -R214 ;  /* 0x00008f0089a77a23 */ /* 0x000fc600000108d6 */
[----:B------:R-:W-:Y:S01]  /*5e50*/  IMAD.WIDE.U32 R16, R16, -0x2daee0ad, RZ ;  /* 0xd2511f5310107825 */ /* 0x000fe200078e00ff */
[----:B------:R-:W-:Y:S03]  /*5e60*/  MUFU.EX2 R168, R168 ;  /* 0x000000a800a87308 */ /* 0x000fe60000000800 */
[----:B------:R-:W-:Y:S01]  /*5e70*/  HMMA.16816.F32 R60, R140, R12, R60 ;  /* 0x0000000c8c3c723c */ /* 0x000fe2000000183c */
[----:B------:R-:W-:Y:S01]  /*5e80*/  LOP3.LUT R220, R17, UR24, R218, 0x96, !PT ;  /* 0x0000001811dc7c12 */ /* 0x000fe2000f8e96da */
[----:B------:R-:W-:-:S03]  /*5e90*/  IMAD.WIDE.U32 R218, R165, -0x326172a9, RZ ;  /* 0xcd9e8d57a5da7825 */ /* 0x000fc600078e00ff */
[----:B------:R-:W-:Y:S01]  /*5ea0*/  MUFU.EX2 R167, R167 ;  /* 0x000000a700a77308 */ /* 0x000fe20000000800 */
[----:B------:R-:W-:Y:S01]  /*5eb0*/  IMAD.WIDE.U32 R220, R220, -0x326172a9, RZ ;  /* 0xcd9e8d57dcdc7825 */ /* 0x000fe200078e00ff */
[----:B------:R-:W-:Y:S01]  /*5ec0*/  LOP3.LUT R166, R219, UR25, R166, 0x96, !PT ;  /* 0x00000019dba67c12 */ /* 0x000fe2000f8e96a6 */
[C---:B------:R-:W-:Y:S01]  /*5ed0*/  HMMA.16816.F32 R64, R140.reuse, R14, R64 ;  /* 0x0000000e8c40723c */ /* 0x040fe20000001840 */
[----:B------:R-:W1:Y:S01]  /*5ee0*/  LDSM.16.MT88.4 R12, [R192+0x10800] ;  /* 0x01080000c00c783b */ /* 0x000e620000004200 */
[----:B------:R-:W-:Y:S01]  /*5ef0*/  FFMA.FTZ R165, R145, c[0x0][0x23c], -R214 ;  /* 0x00008f0091a57a23 */ /* 0x000fe200000108d6 */
[----:B------:R-:W-:Y:S02]  /*5f00*/  LOP3.LUT R218, R221, UR21, R218, 0x96, !PT ;  /* 0x00000015ddda7c12 */ /* 0x000fe4000f8e96da */
[----:B------:R-:W-:Y:S03]  /*5f10*/  LDSM.16.MT88.4 R144, [R188+0x10800] ;  /* 0x01080000bc90783b */ /* 0x000fe60000004200 */
[C---:B---3--:R-:W-:Y:S01]  /*5f20*/  HMMA.16816.F32 R84, R140.reuse, R4, R84 ;  /* 0x000000048c54723c */ /* 0x048fe20000001854 */
[----:B------:R-:W-:Y:S01]  /*5f30*/  IMAD.WIDE.U32 R218, R218, -0x2daee0ad, RZ ;  /* 0xd2511f53dada7825 */ /* 0x000fe200078e00ff */
[----:B------:R-:W3:Y:S06]  /*5f40*/  MUFU.EX2 R165, R165 ;  /* 0x000000a500a57308 */ /* 0x000eec0000000800 */
        /* <DEDUP_REMOVED lines=190> */
[----:B------:R-:W1:Y:S01]  /*6b30*/  S2R R0, SR_TID.X ;  /* 0x0000000000007919 */ /* 0x000e620000002100 */
[----:B------:R-:W2:Y:S01]  /*6b40*/  LDC.U8 R212, c[0x0][0x2d8] ;  /* 0x0000b600ffd47b82 */ /* 0x000ea20000000000 */
[----:B------:R-:W-:Y:S01]  /*6b50*/  IMAD.WIDE.U32 R218, R2, -0x326172a9, RZ ;  /* 0xcd9e8d5702da7825 */ /* 0x000fe200078e00ff */
[----:B------:R-:W-:Y:S01]  /*6b60*/  UIADD3 UR14, UR12, 0x3f, URZ ;  /* 0x0000003f0c0e7890 */ /* 0x000fe2000fffe03f */
[----:B------:R-:W-:Y:S01]  /*6b70*/  ISETP.GE.AND P4, PT, R210, c[0x0][0x220], PT ;  /* 0x00008800d2007a0c */ /* 0x000fe20003f86270 */
[----:B------:R-:W-:Y:S01]  /*6b80*/  ULDC.64 UR6, c[0x0][0x1a0] ;  /* 0x0000680000067ab9 */ /* 0x000fe20000000a00 */
[----:B------:R-:W-:Y:S01]  /*6b90*/  IMAD.U32 R203, RZ, RZ, UR12 ;  /* 0x0000000cffcb7e24 */ /* 0x000fe2000f8e00ff */
[----:B------:R-:W-:Y:S01]  /*6ba0*/  USHF.R.S32.HI UR34, URZ, 0x1f, UR14 ;  /* 0x0000001f3f227899 */ /* 0x000fe2000801140e */
[----:B------:R-:W-:Y:S01]  /*6bb0*/  LOP3.LUT R216, R219, R135, RZ, 0x3c, !PT ;  /* 0x00000087dbd87212 */ /* 0x000fe200078e3cff */
[----:B------:R-:W-:Y:S01]  /*6bc0*/  IMAD.WIDE.U32 R220, R134, -0x2daee0ad, RZ ;  /* 0xd2511f5386dc7825 */ /* 0x000fe200078e00ff */
[----:B------:R-:W-:Y:S01]  /*6bd0*/  ISETP.GE.AND P3, PT, R202, c[0x0][0x220], PT ;  /* 0x00008800ca007a0c */ /* 0x000fe20003f66270 */
[----:B------:R-:W-:Y:S01]  /*6be0*/  ULEA.HI UR34, UR34, UR14, URZ, 0x6 ;  /* 0x0000000e22227291 */ /* 0x000fe2000f8f303f */
[----:B------:R-:W-:Y:S01]  /*6bf0*/  ISETP.GE.AND P2, PT, R201, c[0x0][0x220], PT ;  /* 0x00008800c9007a0c */ /* 0x000fe20003f46270 */
[----:B------:R-:W-:Y:S01]  /*6c00*/  IMAD.WIDE.U32 R216, R216, -0x2daee0ad, RZ ;  /* 0xd2511f53d8d87825 */ /* 0x000fe200078e00ff */
[----:B------:R-:W-:-:S02]  /*6c10*/  USHF.L.U64.HI UR31, UR6, 0x4, UR7 ;  /* 0x00000004061f7899 */ /* 0x000fc40008010207 */
[----:B------:R-:W-:Y:S02]  /*6c20*/  USHF.L.U32 UR32, UR6, 0x4, URZ ;  /* 0x0000000406207899 */ /* 0x000fe4000800063f */
[----:B------:R-:W-:Y:S01]  /*6c30*/  ULEA.HI.SX32 UR34, UR34, 0xfffffffe, 0x1a ;  /* 0xfffffffe22227891 */ /* 0x000fe2000f8fd23f */
[----:B-1----:R-:W-:Y:S02]  /*6c40*/  LOP3.LUT R0, R0, 0x3, RZ, 0xc0, !PT ;  /* 0x0000000300007812 */ /* 0x002fe400078ec0ff */
[----:B--2---:R-:W-:-:S03]  /*6c50*/  PRMT R212, R212, 0x7054, R212 ;  /* 0x00007054d4d47816 */ /* 0x004fc600000000d4 */
[----:B------:R-:W-:Y:S02]  /*6c60*/  IMAD R0, R0, -0x2, R133 ;  /* 0xfffffffe00007824 */ /* 0x000fe400078e0285 */
[----:B------:R-:W-:-:S03]  /*6c70*/  IMAD.MOV.U32 R133, RZ, RZ, R132 ;  /* 0x000000ffff857224 */ /* 0x000fc600078e0084 */
[----:B------:R-:W-:Y:S01]  /*6c80*/  IADD3 R203, R203, -UR13, R0 ;  /* 0x8000000dcbcb7c10 */ /* 0x000fe2000fffe000 */
[----:B------:R-:W-:Y:S01]  /*6c90*/  IMAD.MOV.U32 R0, RZ, RZ, R3 ;  /* 0x000000ffff007224 */ /* 0x000fe200078e0003 */
[----:B------:R-:W-:Y:S05]  /*6ca0*/  BRA `(.L_x_699) ;  /* 0x0000068000007947 */ /* 0x000fea0003800000 */
.L_x_701:
        /* <DEDUP_REMOVED lines=104> */
.L_x_699:
        /* <DEDUP_REMOVED lines=263> */
.L_x_700:
[----:B-1----:R-:W-:Y:S01]  /*83a0*/  MOV R144, UR34 ;  /* 0x0000002200907c02 */ /* 0x002fe20008000f00 */
[----:B------:R-:W-:Y:S01]  /*83b0*/  USHF.L.U32 UR14, UR34, 0x1, URZ ;  /* 0x00000001220e7899 */ /* 0x000fe2000800063f */
[----:B------:R-:W-:Y:S01]  /*83c0*/  LOP3.LUT R226, R217, UR28, R220, 0x96, !PT ;  /* 0x0000001cd9e27c12 */ /* 0x000fe2000f8e96dc */
[----:B------:R-:W-:Y:S01]  /*83d0*/  UIADD3 UR12, UR18, -0x4ab325aa, URZ ;  /* 0xb54cda56120c7890 */ /* 0x000fe2000fffe03f */
[----:B------:R-:W-:Y:S01]  /*83e0*/  LDSM.16.MT88.4 R152, [R190+0xe800] ;  /* 0x00e80000be98783b */ /* 0x000fe20000004200 */
[----:B------:R-:W-:Y:S01]  /*83f0*/  IMAD R144, R144, -0x40, R203 ;  /* 0xffffffc090907824 */ /* 0x000fe200078e02cb */
[----:B------:R-:W-:Y:S01]  /*8400*/  UIADD3 UR34, UR34, -0x1, URZ ;  /* 0xffffffff22227890 */ /* 0x000fe2000fffe03f */
[----:B------:R-:W-:Y:S03]  /*8410*/  IMAD.WIDE.U32 R226, R226, -0x326172a9, RZ ;  /* 0xcd9e8d57e2e27825 */ /* 0x000fe600078e00ff */
[C---:B------:R-:W-:Y:S02]  /*8420*/  IADD3 R142, R144.reuse, -0x1, RZ ;  /* 0xffffffff908e7810 */ /* 0x040fe40007ffe0ff */
[----:B------:R-:W-:Y:S01]  /*8430*/  IADD3 R143, R144, -0x8, RZ ;  /* 0xfffffff8908f7810 */ /* 0x000fe20007ffe0ff */
[----:B------:R-:W-:Y:S01]  /*8440*/  LDSM.16.MT88.4 R156, [R189+0xe800] ;  /* 0x00e80000bd9c783b */ /* 0x000fe20000004200 */
[----:B------:R-:W-:Y:S02]  /*8450*/  ISETP.GE.AND P0, PT, R142, RZ, PT ;  /* 0x000000ff8e00720c */ /* 0x000fe40003f06270 */
[----:B------:R-:W-:Y:S02]  /*8460*/  ISETP.GE.AND P1, PT, R143, RZ, PT ;  /* 0x000000ff8f00720c */ /* 0x000fe40003f26270 */
[C---:B------:R-:W-:Y:S02]  /*8470*/  IADD3 R140, R144.reuse, -0x9, RZ ;  /* 0xfffffff7908c7810 */ /* 0x040fe40007ffe0ff */
[C---:B------:R-:W-:Y:S02]  /*8480*/  IADD3 R141, R144.reuse, -0x10, RZ ;  /* 0xfffffff0908d7810 */ /* 0x040fe40007ffe0ff */
[C---:B------:R-:W-:Y:S02]  /*8490*/  IADD3 R138, R144.reuse, -0x11, RZ ;  /* 0xffffffef908a7810 */ /* 0x040fe40007ffe0ff */
[C---:B------:R-:W-:Y:S02]  /*84a0*/  IADD3 R139, R144.reuse, -0x18, RZ ;  /* 0xffffffe8908b7810 */ /* 0x040fe40007ffe0ff */
[C---:B------:R-:W-:Y:S02]  /*84b0*/  IADD3 R136, R144.reuse, -0x19, RZ ;  /* 0xffffffe790887810 */ /* 0x040fe40007ffe0ff */
[----:B------:R-:W-:Y:S02]  /*84c0*/  @!P0 IADD3 R142, -R144, 0x1, RZ ;  /* 0x00000001908e8810 */ /* 0x000fe40007ffe1ff */
[----:B------:R-:W-:Y:S02]  /*84d0*/  ISETP.GE.AND P0, PT, R140, RZ, PT ;  /* 0x000000ff8c00720c */ /* 0x000fe40003f06270 */
[C---:B------:R-:W-:Y:S02]  /*84e0*/  @!P1 IADD3 R143, -R144.reuse, 0x8, RZ ;  /* 0x00000008908f9810 */ /* 0x040fe40007ffe1ff */
[----:B------:R-:W-:Y:S01]  /*84f0*/  ISETP.GE.AND P1, PT, R141, RZ, PT ;  /* 0x000000ff8d00720c */ /* 0x000fe20003f26270 */
[----:B------:R-:W-:Y:S01]  /*8500*/  I2F R142, R142 ;  /* 0x0000008e008e7306 */ /* 0x000fe20000201400 */
[C---:B------:R-:W-:Y:S02]  /*8510*/  IADD3 R137, R144.reuse, -0x20, RZ ;  /* 0xffffffe090897810 */ /* 0x040fe40007ffe0ff */
[C---:B------:R-:W-:Y:S02]  /*8520*/  IADD3 R149, R144.reuse, 0x8, RZ ;  /* 0x0000000890957810 */ /* 0x040fe40007ffe0ff */
[----:B------:R-:W-:Y:S02]  /*8530*/  IABS R147, R144 ;  /* 0x0000009000937213 */ /* 0x000fe40000000000 */
[C---:B------:R-:W-:Y:S02]  /*8540*/  IADD3 R134, R144.reuse, -0x21, RZ ;  /* 0xffffffdf90867810 */ /* 0x040fe40007ffe0ff */
[----:B------:R-:W-:Y:S01]  /*8550*/  @!P0 IADD3 R140, -R144, 0x9, RZ ;  /* 0x00000009908c8810 */ /* 0x000fe20007ffe1ff */
[----:B------:R-:W-:Y:S01]  /*8560*/  I2F R143, R143 ;  /* 0x0000008f008f7306 */ /* 0x000fe20000201400 */
[----:B------:R-:W-:Y:S02]  /*8570*/  ISETP.GE.AND P0, PT, R138, RZ, PT ;  /* 0x000000ff8a00720c */ /* 0x000fe40003f06270 */
[C---:B------:R-:W-:Y:S02]  /*8580*/  @!P1 IADD3 R141, -R144.reuse, 0x10, RZ ;  /* 0x00000010908d9810 */ /* 0x040fe40007ffe1ff */
[----:B------:R-:W-:Y:S02]  /*8590*/  ISETP.GE.AND P1, PT, R139, RZ, PT ;  /* 0x000000ff8b00720c */ /* 0x000fe40003f26270 */
[C---:B------:R-:W-:Y:S02]  /*85a0*/  IADD3 R146, R144.reuse, 0x7, RZ ;  /* 0x0000000790927810 */ /* 0x040fe40007ffe0ff */
[C---:B------:R-:W-:Y:S01]  /*85b0*/  IADD3 R135, R144.reuse, -0x28, RZ ;  /* 0xffffffd890877810 */ /* 0x040fe20007ffe0ff */
[----:B------:R-:W-:Y:S01]  /*85c0*/  I2F R147, R147 ;  /* 0x0000009300937306 */ /* 0x000fe20000201400 */
[C---:B------:R-:W-:Y:S02]  /*85d0*/  IADD3 R132, R144.reuse, -0x29, RZ ;  /* 0xffffffd790847810 */ /* 0x040fe40007ffe0ff */
[C---:B------:R-:W-:Y:S02]  /*85e0*/  IADD3 R3, R144.reuse, -0x30, RZ ;  /* 0xffffffd090037810 */ /* 0x040fe40007ffe0ff */
[----:B------:R-:W-:Y:S02]  /*85f0*/  @!P0 IADD3 R138, -R144, 0x11, RZ ;  /* 0x00000011908a8810 */ /* 0x000fe40007ffe1ff */
[----:B------:R-:W-:Y:S02]  /*8600*/  ISETP.GE.AND P0, PT, R136, RZ, PT ;  /* 0x000000ff8800720c */ /* 0x000fe40003f06270 */
[C---:B------:R-:W-:Y:S01]  /*8610*/  @!P1 IADD3 R139, -R144.reuse, 0x18, RZ ;  /* 0x00000018908b9810 */ /* 0x040fe20007ffe1ff */
[----:B------:R-:W-:Y:S01]  /*8620*/  I2F R140, R140 ;  /* 0x0000008c008c7306 */ /* 0x000fe20000201400 */
[----:B------:R-:W-:Y:S02]  /*8630*/  ISETP.GE.AND P1, PT, R137, RZ, PT ;  /* 0x000000ff8900720c */ /* 0x000fe40003f26270 */
[C---:B------:R-:W-:Y:S02]  /*8640*/  IADD3 R2, R144.reuse, -0x31, RZ ;  /* 0xffffffcf90027810 */ /* 0x040fe40007ffe0ff */
[C---:B------:R-:W-:Y:S05]  /*8650*/  IADD3 R145, R144.reuse, -0x38, RZ ;  /* 0xffffffc890917810 */ /* 0x040fea0007ffe0ff */
[C---:B------:R-:W-:Y:S01]  /*8660*/  @!P0 IADD3 R136, -R144.reuse, 0x19, RZ ;  /* 0x0000001990888810 */ /* 0x040fe20007ffe1ff */
[----:B------:R-:W-:Y:S01]  /*8670*/  I2F R141, R141 ;  /* 0x0000008d008d7306 */ /* 0x000fe20000201400 */
[----:B------:R-:W-:Y:S02]  /*8680*/  ISETP.GE.AND P0, PT, R149, RZ, PT ;  /* 0x000000ff9500720c */ /* 0x000fe40003f06270 */
[----:B------:R-:W-:Y:S02]  /*8690*/  @!P1 IADD3 R137, -R144, 0x20, RZ ;  /* 0x0000002090899810 */ /* 0x000fe40007ffe1ff */
[----:B------:R-:W-:Y:S05]  /*86a0*/  ISETP.GE.AND P1, PT, R134, RZ, PT ;  /* 0x000000ff8600720c */ /* 0x000fea0003f26270 */
[----:B------:R-:W-:Y:S04]  /*86b0*/  I2F R138, R138 ;  /* 0x0000008a008a7306 */ /* 0x000fe80000201400 */
[----:B------:R-:W-:Y:S02]  /*86c0*/  @!P0 IADD3 R149, -R144, -0x8, RZ ;  /* 0xfffffff890958810 */ /* 0x000fe40007ffe1ff */
[----:B------:R-:W-:Y:S02]  /*86d0*/  ISETP.GE.AND P0, PT, R146, RZ, PT ;  /* 0x000000ff9200720c */ /* 0x000fe40003f06270 */
[C---:B------:R-:W-:Y:S02]  /*86e0*/  @!P1 IADD3 R134, -R144.reuse, 0x21, RZ ;  /* 0x0000002190869810 */ /* 0x040fe40007ffe1ff */
[----:B------:R-:W-:Y:S01]  /*86f0*/  ISETP.GE.AND P1, PT, R135, RZ, PT ;  /* 0x000000ff8700720c */ /* 0x000fe20003f26270 */
[----:B------:R-:W-:Y:S08]  /*8700*/  I2F R139, R139 ;  /* 0x0000008b008b7306 */ /* 0x000ff00000201400 */
[----:B------:R-:W-:Y:S02]  /*8710*/  @!P0 IADD3 R146, -R144, -0x7, RZ ;  /* 0xfffffff990928810 */ /* 0x000fe40007ffe1ff */
[----:B------:R-:W-:Y:S01]  /*8720*/  ISETP.GE.AND P0, PT, R132, RZ, PT ;  /* 0x000000ff8400720c */ /* 0x000fe20003f06270 */
[----:B------:R-:W-:Y:S01]  /*8730*/  I2F R136, R136 ;  /* 0x0000008800887306 */ /* 0x000fe20000201400 */
[C---:B------:R-:W-:Y:S02]  /*8740*/  @!P1 IADD3 R135, -R144.reuse, 0x28, RZ ;  /* 0x0000002890879810 */ /* 0x040fe40007ffe1ff */
[----:B------:R-:W-:Y:S07]  /*8750*/  ISETP.GE.AND P1, PT, R3, RZ, PT ;  /* 0x000000ff0300720c */ /* 0x000fee0003f26270 */
[----:B------:R-:W-:Y:S02]  /*8760*/  I2F R137, R137 ;  /* 0x0000008900897306 */ /* 0x000fe40000201400 */
[----:B------:R-:W-:Y:S02]  /*8770*/  @!P0 IADD3 R132, -R144, 0x29, RZ ;  /* 0x0000002990848810 */ /* 0x000fe40007ffe1ff */
[----:B------:R-:W-:Y:S02]  /*8780*/  ISETP.GE.AND P0, PT, R2, RZ, PT ;  /* 0x000000ff0200720c */ /* 0x000fe40003f06270 */
[C---:B------:R-:W-:Y:S02]  /*8790*/  @!P1 IADD3 R3, -R144.reuse, 0x30, RZ ;  /* 0x0000003090039810 */ /* 0x040fe40007ffe1ff */
[----:B------:R-:W-:Y:S02]  /*87a0*/  ISETP.GE.AND P1, PT, R145, RZ, PT ;  /* 0x000000ff9100720c */ /* 0x000fe40003f26270 */
[----:B------:R-:W-:Y:S07]  /*87b0*/  I2F R149, R149 ;  /* 0x0000009500957306 */ /* 0x000fee0000201400 */
[C---:B------:R-:W-:Y:S03]  /*87c0*/  @!P0 IADD3 R2, -R144.reuse, 0x31, RZ ;  /* 0x0000003190028810 */ /* 0x040fe60007ffe1ff */
[----:B------:R-:W-:Y:S01]  /*87d0*/  I2F R134, R134 ;  /* 0x0000008600867306 */ /* 0x000fe20000201400 */
[----:B------:R-:W-:Y:S09]  /*87e0*/  @!P1 IADD3 R145, -R144, 0x38, RZ ;  /* 0x0000003890919810 */ /* 0x000ff20007ffe1ff */
[----:B------:R-:W-:Y:S10]  /*87f0*/  I2F R146, R146 ;  /* 0x0000009200927306 */ /* 0x000ff40000201400 */
[----:B------:R-:W-:Y:S10]  /*8800*/  I2F R135, R135 ;  /* 0x0000008700877306 */ /* 0x000ff40000201400 */
[----:B------:R-:W-:Y:S10]  /*8810*/  I2F R132, R132 ;  /* 0x0000008400847306 */ /* 0x000ff40000201400 */
[----:B------:R-:W-:Y:S10]  /*8820*/  I2F R3, R3 ;  /* 0x0000000300037306 */ /* 0x000ff40000201400 */
[----:B------:R-:W-:Y:S10]  /*8830*/  I2F R2, R2 ;  /* 0x0000000200027306 */ /* 0x000ff40000201400 */
[----:B------:R-:W1:Y:S02]  /*8840*/  I2F R145, R145 ;  /* 0x0000009100917306 */ /* 0x000e640000201400 */
[----:B-1----:R-:W-:Y:S02]  /*8850*/  FFMA.FTZ R32, R145, -UR4, R32 ;  /* 0x8000000491207c23 */ /* 0x002fe40008010020 */
[----:B------:R-:W-:Y:S02]  /*8860*/  FFMA.FTZ R4, R147, -UR4, R4 ;  /* 0x8000000493047c23 */ /* 0x000fe40008010004 */
[----:B------:R-:W-:Y:S02]  /*8870*/  FFMA.FTZ R5, R142, -UR4, R5 ;  /* 0x800000048e057c23 */ /* 0x000fe40008010005 */
[----:B------:R-:W-:Y:S01]  /*8880*/  FFMA.FTZ R8, R143, -UR4, R8 ;  /* 0x800000048f087c23 */ /* 0x000fe20008010008 */
[----:B------:R-:W-:Y:S01]  /*8890*/  FMNMX.FTZ R148, R4, R133, !PT ;  /* 0x0000008504947209 */ /* 0x000fe20007810000 */
[----:B------:R-:W-:Y:S02]  /*88a0*/  FFMA.FTZ R9, R140, -UR4, R9 ;  /* 0x800000048c097c23 */ /* 0x000fe40008010009 */
[----:B------:R-:W-:Y:S01]  /*88b0*/  FFMA.FTZ R12, R141, -UR4, R12 ;  /* 0x800000048d0c7c23 */ /* 0x000fe2000801000c */
[----:B------:R-:W-:Y:S01]  /*88c0*/  FMNMX.FTZ R151, R5, R148, !PT ;  /* 0x0000009405977209 */ /* 0x000fe20007810000 */
[----:B------:R-:W-:Y:S01]  /*88d0*/  FFMA.FTZ R13, R138, -UR4, R13 ;  /* 0x800000048a0d7c23 */ /* 0x000fe2000801000d */
[----:B------:R-:W-:Y:S01]  /*88e0*/  IADD3 R148, R144, -0x39, RZ ;  /* 0xffffffc790947810 */ /* 0x000fe20007ffe0ff */
[----:B------:R-:W-:Y:S01]  /*88f0*/  FFMA.FTZ R16, R139, -UR4, R16 ;  /* 0x800000048b107c23 */ /* 0x000fe20008010010 */
[----:B------:R-:W-:Y:S01]  /*8900*/  FMNMX.FTZ R150, R8, R151, !PT ;  /* 0x0000009708967209 */ /* 0x000fe20007810000 */
[----:B------:R-:W-:Y:S01]  /*8910*/  FFMA.FTZ R17, R136, -UR4, R17 ;  /* 0x8000000488117c23 */ /* 0x000fe20008010011 */
[----:B------:R-:W-:Y:S01]  /*8920*/  ISETP.GE.AND P0, PT, R148, RZ, PT ;  /* 0x000000ff9400720c */ /* 0x000fe20003f06270 */
[----:B------:R-:W-:Y:S01]  /*8930*/  FFMA.FTZ R20, R137, -UR4, R20 ;  /* 0x8000000489147c23 */ /* 0x000fe20008010014 */
[----:B------:R-:W-:Y:S01]  /*8940*/  FMNMX.FTZ R151, R9, R150, !PT ;  /* 0x0000009609977209 */ /* 0x000fe20007810000 */
[----:B------:R-:W-:Y:S02]  /*8950*/  FFMA.FTZ R6, R149, -UR4, R6 ;  /* 0x8000000495067c23 */ /* 0x000fe40008010006 */
[----:B------:R-:W-:Y:S01]  /*8960*/  FFMA.FTZ R21, R134, -UR4, R21 ;  /* 0x8000000486157c23 */ /* 0x000fe20008010015 */
[----:B------:R-:W-:Y:S01]  /*8970*/  FMNMX.FTZ R150, R12, R151, !PT ;  /* 0x000000970c967209 */ /* 0x000fe20007810000 */
        /* <DEDUP_REMOVED lines=9> */
[----:B------:R-:W-:Y:S01]  /*8a10*/  @!P0 IADD3 R148, -R144, 0x39, RZ ;  /* 0x0000003990948810 */ /* 0x000fe20007ffe1ff */
[----:B------:R-:W-:Y:S01]  /*8a20*/  FFMA.FTZ R28, R3, -UR4, R28 ;  /* 0x80000004031c7c23 */ /* 0x000fe2000801001c */
[----:B------:R-:W-:Y:S01]  /*8a30*/  FMNMX.FTZ R151, R17, R150, !PT ;  /* 0x0000009611977209 */ /* 0x000fe20007810000 */
[----:B------:R-:W-:Y:S01]  /*8a40*/  FFMA.FTZ R14, R143, -UR4, R14 ;  /* 0x800000048f0e7c23 */ /* 0x000fe2000801000e */
[----:B------:R-:W1:Y:S01]  /*8a50*/  I2F R144, R148 ;  /* 0x0000009400907306 */ /* 0x000e620000201400 */
        /* <DEDUP_REMOVED lines=15> */
[----:B------:R-:W-:Y:S02]  /*8b50*/  FFMA.FTZ R27, R134, -UR4, R27 ;  /* 0x80000004861b7c23 */ /* 0x000fe4000801001b */
[----:B------:R-:W-:Y:S01]  /*8b60*/  FFMA.FTZ R30, R135, -UR4, R30 ;  /* 0x80000004871e7c23 */ /* 0x000fe2000801001e */
[----:B------:R-:W-:Y:S01]  /*8b70*/  FMNMX.FTZ R142, R28, R147, !PT ;  /* 0x000000931c8e7209 */ /* 0x000fe20007810000 */
[----:B------:R-:W-:Y:S02]  /*8b80*/  FFMA.FTZ R31, R132, -UR4, R31 ;  /* 0x80000004841f7c23 */ /* 0x000fe4000801001f */
[----:B------:R-:W-:Y:S01]  /*8b90*/  FFMA.FTZ R34, R3, -UR4, R34 ;  /* 0x8000000403227c23 */ /* 0x000fe20008010022 */
[----:B------:R-:W-:Y:S01]  /*8ba0*/  FMNMX.FTZ R143, R29, R142, !PT ;  /* 0x0000008e1d8f7209 */ /* 0x000fe20007810000 */
[----:B-1----:R-:W-:Y:S01]  /*8bb0*/  FFMA.FTZ R33, R144, -UR4, R33 ;  /* 0x8000000490217c23 */ /* 0x002fe20008010021 */
[----:B------:R-:W-:Y:S01]  /*8bc0*/  FMNMX.FTZ R142, R18, R141, !PT ;  /* 0x0000008d128e7209 */ /* 0x000fe20007810000 */
[----:B------:R-:W-:Y:S01]  /*8bd0*/  FFMA.FTZ R35, R2, -UR4, R35 ;  /* 0x8000000402237c23 */ /* 0x000fe20008010023 */
[----:B------:R-:W-:Y:S01]  /*8be0*/  FMNMX.FTZ R140, R32, R143, !PT ;  /* 0x0000008f208c7209 */ /* 0x000fe20007810000 */
[----:B------:R-:W-:Y:S01]  /*8bf0*/  LDSM.16.MT88.4 R144, [R190+0xc000] ;  /* 0x00c00000be90783b */ /* 0x000fe20000004200 */
[----:B------:R-:W-:Y:S02]  /*8c00*/  FMNMX.FTZ R141, R19, R142, !PT ;  /* 0x0000008e138d7209 */ /* 0x000fe40007810000 */
[----:B------:R-:W-:Y:S02]  /*8c10*/  FMNMX.FTZ R138, R33, R140, !PT ;  /* 0x0000008c218a7209 */ /* 0x000fe40007810000 */
[----:B------:R-:W-:Y:S03]  /*8c20*/  FMNMX.FTZ R136, R22, R141, !PT ;  /* 0x0000008d16887209 */ /* 0x000fe60007810000 */
[----:B------:R-:W1:Y:S01]  /*8c30*/  SHFL.BFLY PT, R139, R138, 0x2, 0x1f ;  /* 0x0c401f008a8b7f89 */ /* 0x000e6200000e0000 */
[----:B------:R-:W-:Y:S04]  /*8c40*/  FMNMX.FTZ R137, R23, R136, !PT ;  /* 0x0000008817897209 */ /* 0x000fe80007810000 */
[----:B------:R-:W-:Y:S02]  /*8c50*/  FMNMX.FTZ R134, R26, R137, !PT ;  /* 0x000000891a867209 */ /* 0x000fe40007810000 */
[----:B------:R-:W-:Y:S01]  /*8c60*/  MOV R137, UR19 ;  /* 0x0000001300897c02 */ /* 0x000fe20008000f00 */
[----:B------:R-:W-:Y:S01]  /*8c70*/  LDSM.16.MT88.4 R140, [R192+0xc000] ;  /* 0x00c00000c08c783b */ /* 0x000fe20000004200 */
[----:B------:R-:W-:Y:S02]  /*8c80*/  FMNMX.FTZ R135, R27, R134, !PT ;  /* 0x000000861b877209 */ /* 0x000fe40007810000 */
[----:B------:R-:W-:Y:S01]  /*8c90*/  LOP3.LUT R137, R221, UR14, R137, 0x96, !PT ;  /* 0x0000000edd897c12 */ /* 0x000fe2000f8e9689 */
[----:B------:R-:W-:Y:S01]  /*8ca0*/  UIADD3 UR14, UR14, 0x1, URZ ;  /* 0x000000010e0e7890 */ /* 0x000fe2000fffe03f */
[----:B------:R-:W-:Y:S03]  /*8cb0*/  FMNMX.FTZ R132, R30, R135, !PT ;  /* 0x000000871e847209 */ /* 0x000fe60007810000 */
[----:B------:R-:W-:Y:S01]  /*8cc0*/  IMAD.WIDE.U32 R150, R137, -0x326172a9, RZ ;  /* 0xcd9e8d5789967825 */ /* 0x000fe200078e00ff */
[----:B------:R-:W-:Y:S04]  /*8cd0*/  FMNMX.FTZ R135, R31, R132, !PT ;  /* 0x000000841f877209 */ /* 0x000fe80007810000 */
[----:B------:R-:W-:Y:S02]  /*8ce0*/  FMNMX.FTZ R2, R34, R135, !PT ;  /* 0x0000008722027209 */ /* 0x000fe40007810000 */
[----:B------:R-:W-:Y:S02]  /*8cf0*/  LOP3.LUT R150, R227, UR27, R150, 0x96, !PT ;  /* 0x0000001be3967c12 */ /* 0x000fe4000f8e9696 */
[----:B-1----:R-:W-:Y:S02]  /*8d00*/  FMNMX.FTZ R139, R138, R139, !PT ;  /* 0x0000008b8a8b7209 */ /* 0x002fe40007810000 */
[----:B------:R-:W-:Y:S03]  /*8d10*/  FMNMX.FTZ R3, R35, R2, !PT ;  /* 0x0000000223037209 */ /* 0x000fe60007810000 */
[----:B------:R-:W1:Y:S08]  /*8d20*/  SHFL.BFLY PT, R132, R139, 0x1, 0x1f ;  /* 0x0c201f008b847f89 */ /* 0x000e7000000e0000 */
[----:B------:R-:W2:Y:S01]  /*8d30*/  SHFL.BFLY PT, R2, R3, 0x2, 0x1f ;  /* 0x0c401f0003027f89 */ /* 0x000ea200000e0000 */
[----:B-1----:R-:W-:Y:S04]  /*8d40*/  FMNMX.FTZ R132, R139, R132, !PT ;  /* 0x000000848b847209 */ /* 0x002fe80007810000 */
[C---:B------:R-:W-:Y:S01]  /*8d50*/  FSETP.NEU.FTZ.AND P0, PT, R132.reuse, -INF , PT ;  /* 0xff8000008400780b */ /* 0x040fe20003f1d000 */
[C---:B------:R-:W-:Y:S02]  /*8d60*/  FADD.FTZ R133, -R132.reuse, R133 ;  /* 0x0000008584857221 */ /* 0x040fe40000010100 */
[----:B------:R-:W-:Y:S01]  /*8d70*/  FMUL.FTZ R172, R132, c[0x0][0x23c] ;  /* 0x00008f0084ac7a20 */ /* 0x000fe20000410000 */
[----:B--2---:R-:W-:Y:S01]  /*8d80*/  FMNMX.FTZ R134, R3, R2, !PT ;  /* 0x0000000203867209 */ /* 0x004fe20007810000 */
[----:B------:R-:W-:Y:S01]  /*8d90*/  FMUL.FTZ R135, R133, c[0x0][0x23c] ;  /* 0x00008f0085877a20 */ /* 0x000fe20000410000 */
[----:B------:R-:W-:Y:S01]  /*8da0*/  LOP3.LUT R3, R151, UR29, R218, 0x96, !PT ;  /* 0x0000001d97037c12 */ /* 0x000fe2000f8e96da */
[----:B------:R-:W-:Y:S01]  /*8db0*/  IMAD.WIDE.U32 R150, R150, -0x2daee0ad, RZ ;  /* 0xd2511f5396967825 */ /* 0x000fe200078e00ff */
[----:B------:R-:W-:Y:S01]  /*8dc0*/  FSEL R172, R172, RZ, P0 ;  /* 0x000000ffacac7208 */ /* 0x000fe20000000000 */
[----:B------:R-:W1:Y:S01]  /*8dd0*/  SHFL.BFLY PT, R133, R134, 0x1, 0x1f ;  /* 0x0c201f0086857f89 */ /* 0x000e6200000e0000 */
[----:B------:R-:W2:Y:S03]  /*8de0*/  MUFU.EX2 R2, R135 ;  /* 0x0000008700027308 */ /* 0x000ea60000000800 */
[--C-:B------:R-:W-:Y:S02]  /*8df0*/  FFMA.FTZ R165, R8, c[0x0][0x23c], -R172.reuse ;  /* 0x00008f0008a57a23 */ /* 0x100fe400000108ac */
[--C-:B------:R-:W-:Y:S02]  /*8e00*/  FFMA.FTZ R164, R9, c[0x0][0x23c], -R172.reuse ;  /* 0x00008f0009a47a23 */ /* 0x100fe400000108ac */
[----:B------:R-:W-:Y:S03]  /*8e10*/  IMAD.WIDE.U32 R8, R3, -0x2daee0ad, RZ ;  /* 0xd2511f5303087825 */ /* 0x000fe600078e00ff */
[----:B------:R-:W-:Y:S01]  /*8e20*/  MUFU.EX2 R165, R165 ;  /* 0x000000a500a57308 */ /* 0x000fe20000000800 */
[----:B------:R-:W-:Y:S01]  /*8e30*/  FFMA.FTZ R170, R4, c[0x0][0x23c], -R172 ;  /* 0x00008f0004aa7a23 */ /* 0x000fe200000108ac */
[----:B------:R-:W-:Y:S01]  /*8e40*/  LOP3.LUT R4, R9, UR26, R216, 0x96, !PT ;  /* 0x0000001a09047c12 */ /* 0x000fe2000f8e96d8 */
[--C-:B------:R-:W-:Y:S02]  /*8e50*/  FFMA.FTZ R169, R5, c[0x0][0x23c], -R172.reuse ;  /* 0x00008f0005a97a23 */ /* 0x100fe400000108ac */
[--C-:B------:R-:W-:Y:S02]  /*8e60*/  FFMA.FTZ R173, R16, c[0x0][0x23c], -R172.reuse ;  /* 0x00008f0010ad7a23 */ /* 0x100fe400000108ac */
[----:B------:R-:W-:Y:S03]  /*8e70*/  IMAD.WIDE.U32 R148, R4, -0x326172a9, RZ ;  /* 0xcd9e8d5704947825 */ /* 0x000fe600078e00ff */
[----:B------:R-:W3:Y:S01]  /*8e80*/  MUFU.EX2 R164, R164 ;  /* 0x000000a400a47308 */ /* 0x000ee20000000800 */
[----:B------:R-:W-:Y:S01]  /*8e90*/  FFMA.FTZ R174, R17, c[0x0][0x23c], -R172 ;  /* 0x00008f0011ae7a23 */ /* 0x000fe200000108ac */
[----:B------:R-:W-:Y:S01]  /*8ea0*/  LOP3.LUT R4, R149, UR25, R226, 0x96, !PT ;  /* 0x0000001995047c12 */ /* 0x000fe2000f8e96e2 */
[----:B------:R-:W-:Y:S01]  /*8eb0*/  FFMA.FTZ R175, R12, c[0x0][0x23c], -R172 ;  /* 0x00008f000caf7a23 */ /* 0x000fe200000108ac */
[----:B-1----:R-:W-:Y:S01]  /*8ec0*/  FMNMX.FTZ R3, R134, R133, !PT ;  /* 0x0000008586037209 */ /* 0x002fe20007810000 */
[----:B--2---:R-:W-:Y:S01]  /*8ed0*/  FMUL.FTZ R36, R2, R36 ;  /* 0x0000002402247220 */ /* 0x004fe20000410000 */
[----:B------:R-:W-:Y:S01]  /*8ee0*/  LOP3.LUT R134, R151, UR24, R8, 0x96, !PT ;  /* 0x0000001897867c12 */ /* 0x000fe2000f8e9608 */
[----:B------:R-:W-:Y:S01]  /*8ef0*/  IMAD.WIDE.U32 R8, R4, -0x2daee0ad, RZ ;  /* 0xd2511f5304087825 */ /* 0x000fe200078e00ff */
[C---:B------:R-:W-:Y:S02]  /*8f00*/  FSETP.NEU.FTZ.AND P0, PT, R3.reuse, -INF , PT ;  /* 0xff8000000300780b */ /* 0x040fe40003f1d000 */
[----:B------:R-:W-:Y:S01]  /*8f10*/  MUFU.EX2 R170, R170 ;  /* 0x000000aa00aa7308 */ /* 0x000fe20000000800 */
[----:B------:R-:W-:Y:S01]  /*8f20*/  FMUL.FTZ R171, R3, c[0x0][0x23c] ;  /* 0x00008f0003ab7a20 */ /* 0x000fe20000410000 */
[----:B------:R-:W-:Y:S01]  /*8f30*/  LOP3.LUT R150, R9, UR11, R150, 0x96, !PT ;  /* 0x0000000b09967c12 */ /* 0x000fe2000f8e9696 */
[----:B------:R-:W-:Y:S03]  /*8f40*/  IMAD.WIDE.U32 R134, R134, -0x326172a9, RZ ;  /* 0xcd9e8d5786867825 */ /* 0x000fe600078e00ff */
[----:B------:R-:W-:Y:S01]  /*8f50*/  FSEL R171, R171, RZ, P0 ;  /* 0x000000ffabab7208 */ /* 0x000fe20000000000 */
[----:B------:R-:W-:Y:S01]  /*8f60*/  FADD.FTZ R4, -R3, R0 ;  /* 0x0000000003047221 */ /* 0x000fe20000010100 */
[----:B------:R-:W-:Y:S01]  /*8f70*/  LOP3.LUT R148, R135, UR21, R148, 0x96, !PT ;  /* 0x0000001587947c12 */ /* 0x000fe2000f8e9694 */
[----:B------:R-:W-:Y:S01]  /*8f80*/  IMAD.WIDE.U32 R150, R150, -0x326172a9, RZ ;  /* 0xcd9e8d5796967825 */ /* 0x000fe200078e00ff */
[----:B------:R-:W1:Y:S03]  /*8f90*/  MUFU.EX2 R169, R169 ;  /* 0x000000a900a97308 */ /* 0x000e660000000800 */
[--C-:B------:R-:W-:Y:S01]  /*8fa0*/  FFMA.FTZ R5, R11, c[0x0][0x23c], -R171.reuse ;  /* 0x00008f000b057a23 */ /* 0x100fe200000108ab */
[----:B------:R-:W-:Y:S01]  /*8fb0*/  LOP3.LUT R134, R151, UR8, R134, 0x96, !PT ;  /* 0x0000000897867c12 */ /* 0x000fe2000f8e9686 */
[----:B------:R-:W-:Y:S04]  /*8fc0*/  IMAD.WIDE.U32 R148, R148, -0x2daee0ad, RZ ;  /* 0xd2511f5394947825 */ /* 0x000fe800078e00ff */
[--C-:B------:R-:W-:Y:S01]  /*8fd0*/  FFMA.FTZ R166, R10, c[0x0][0x23c], -R171.reuse ;  /* 0x00008f000aa67a23 */ /* 0x100fe200000108ab */
[----:B------:R2:W-:Y:S01]  /*8fe0*/  MUFU.EX2 R135, R5 ;  /* 0x0000000500877308 */ /* 0x0005e20000000800 */
[--C-:B------:R-:W-:Y:S01]  /*8ff0*/  FFMA.FTZ R168, R6, c[0x0][0x23c], -R171.reuse ;  /* 0x00008f0006a87a23 */ /* 0x100fe200000108ab */
[----:B------:R-:W-:Y:S01]  /*9000*/  LOP3.LUT R10, R149, UR5, R8, 0x96, !PT ;  /* 0x00000005950a7c12 */ /* 0x000fe2000f8e9608 */
[----:B------:R-:W-:Y:S02]  /*9010*/  FFMA.FTZ R167, R7, c[0x0][0x23c], -R171 ;  /* 0x00008f0007a77a23 */ /* 0x000fe400000108ab */
[----:B------:R-:W-:Y:S02]  /*9020*/  FMUL.FTZ R0, R4, c[0x0][0x23c] ;  /* 0x00008f0004007a20 */ /* 0x000fe40000410000 */
[----:B------:R-:W-:Y:S03]  /*9030*/  IMAD.WIDE.U32 R10, R10, -0x326172a9, RZ ;  /* 0xcd9e8d570a0a7825 */ /* 0x000fe600078e00ff */
[----:B------:R-:W4:Y:S01]  /*9040*/  MUFU.EX2 R166, R166 ;  /* 0x000000a600a67308 */ /* 0x000f220000000800 */
[C---:B------:R-:W-:Y:S01]  /*9050*/  FMUL.FTZ R37, R2.reuse, R37 ;  /* 0x0000002502257220 */ /* 0x040fe20000410000 */
[----:B------:R-:W-:Y:S01]  /*9060*/  LOP3.LUT R9, R11, UR12, R150, 0x96, !PT ;  /* 0x0000000c0b097c12 */ /* 0x000fe2000f8e9696 */
[----:B------:R-:W-:Y:S01]  /*9070*/  FMUL.FTZ R40, R2, R40 ;  /* 0x0000002802287220 */ /* 0x000fe20000410000 */
[----:B------:R-:W-:Y:S01]  /*9080*/  LOP3.LUT R8, R10, 0xffff, RZ, 0xc0, !PT ;  /* 0x0000ffff0a087812 */ /* 0x000fe200078ec0ff */
[C---:B------:R-:W-:Y:S01]  /*9090*/  FMUL.FTZ R41, R2.reuse, R41 ;  /* 0x0000002902297220 */ /* 0x040fe20000410000 */
[--C-:B------:R-:W-:Y:S01]  /*90a0*/  SHF.R.U32.HI R137, RZ, 0x10, R9.reuse ;  /* 0x00000010ff897819 */ /* 0x100fe20000011609 */
[C---:B------:R-:W-:Y:S01]  /*90b0*/  FMUL.FTZ R44, R2.reuse, R44 ;  /* 0x0000002c022c7220 */ /* 0x040fe20000410000 */
[--C-:B------:R-:W-:Y:S01]  /*90c0*/  SHF.R.U32.HI R139, RZ, 0x10, R10.reuse ;  /* 0x00000010ff8b7819 */ /* 0x100fe2000001160a */
[----:B------:R-:W-:Y:S01]  /*90d0*/  FMUL.FTZ R45, R2, R45 ;  /* 0x0000002d022d7220 */ /* 0x000fe20000410000 */
[----:B------:R-:W-:Y:S01]  /*90e0*/  MUFU.EX2 R168, R168 ;  /* 0x000000a800a87308 */ /* 0x000fe20000000800 */
[----:B------:R-:W-:Y:S01]  /*90f0*/  LOP3.LUT R7, R10, 0xff, RZ, 0xc0, !PT ;  /* 0x000000ff0a077812 */ /* 0x000fe200078ec0ff */
[C---:B------:R-:W-:Y:S01]  /*9100*/  FMUL.FTZ R48, R2.reuse, R48 ;  /* 0x0000003002307220 */ /* 0x040fe20000410000 */
[----:B------:R-:W-:Y:S01]  /*9110*/  SHF.R.U32.HI R6, RZ, 0x18, R10 ;  /* 0x00000018ff067819 */ /* 0x000fe2000001160a */
[C---:B------:R-:W-:Y:S01]  /*9120*/  FMUL.FTZ R49, R2.reuse, R49 ;  /* 0x0000003102317220 */ /* 0x040fe20000410000 */
[C---:B------:R-:W-:Y:S01]  /*9130*/  LOP3.LUT R10, R9.reuse, 0xffff, RZ, 0xc0, !PT ;  /* 0x0000ffff090a7812 */ /* 0x040fe200078ec0ff */
[C---:B------:R-:W-:Y:S01]  /*9140*/  FMUL.FTZ R52, R2.reuse, R52 ;  /* 0x0000003402347220 */ /* 0x040fe20000410000 */
[----:B------:R-:W-:Y:S01]  /*9150*/  SHF.R.U32.HI R8, RZ, 0x8, R8 ;  /* 0x00000008ff087819 */ /* 0x000fe20000011608 */
[C---:B------:R-:W-:Y:S01]  /*9160*/  FMUL.FTZ R53, R2.reuse, R53 ;  /* 0x0000003502357220 */ /* 0x040fe20000410000 */
[----:B--2---:R-:W-:Y:S01]  /*9170*/  LOP3.LUT R5, R9, 0xff, RZ, 0xc0, !PT ;  /* 0x000000ff09057812 */ /* 0x004fe200078ec0ff */
[----:B------:R-:W2:Y:S01]  /*9180*/  MUFU.EX2 R167, R167 ;  /* 0x000000a700a77308 */ /* 0x000ea20000000800 */
[----:B------:R-:W-:Y:S01]  /*9190*/  SHF.R.U32.HI R4, RZ, 0x18, R9 ;  /* 0x00000018ff047819 */ /* 0x000fe20000011609 */
[C---:B------:R-:W-:Y:S01]  /*91a0*/  FMUL.FTZ R9, R2.reuse, R125 ;  /* 0x0000007d02097220 */ /* 0x040fe20000410000 */
[----:B------:R-:W-:Y:S01]  /*91b0*/  SHF.R.U32.HI R10, RZ, 0x8, R10 ;  /* 0x00000008ff0a7819 */ /* 0x000fe2000001160a */
[C---:B------:R-:W-:Y:S01]  /*91c0*/  FMUL.FTZ R56, R2.reuse, R56 ;  /* 0x0000003802387220 */ /* 0x040fe20000410000 */
[----:B------:R-:W-:Y:S01]  /*91d0*/  LOP3.LUT R139, R139, 0xff, RZ, 0xc0, !PT ;  /* 0x000000ff8b8b7812 */ /* 0x000fe200078ec0ff */
[C---:B------:R-:W-:Y:S01]  /*91e0*/  FMUL.FTZ R57, R2.reuse, R57 ;  /* 0x0000003902397220 */ /* 0x040fe20000410000 */
[----:B------:R-:W-:Y:S01]  /*91f0*/  LOP3.LUT R137, R137, 0xff, RZ, 0xc0, !PT ;  /* 0x000000ff89897812 */ /* 0x000fe200078ec0ff */
[C---:B------:R-:W-:Y:S01]  /*9200*/  FMUL.FTZ R16, R2.reuse, R120 ;  /* 0x0000007802107220 */ /* 0x040fe20000410000 */
[----:B------:R-:W-:Y:S01]  /*9210*/  PRMT R7, R7, 0x5410, R8 ;  /* 0x0000541007077816 */ /* 0x000fe20000000008 */
[----:B------:R-:W5:Y:S01]  /*9220*/  MUFU.EX2 R0, R0 ;  /* 0x0000000000007308 */ /* 0x000f620000000800 */
[----:B------:R-:W-:Y:S01]  /*9230*/  PRMT R5, R5, 0x5410, R10 ;  /* 0x0000541005057816 */ /* 0x000fe2000000000a */
[----:B------:R-:W-:Y:S01]  /*9240*/  FMUL.FTZ R8, R2, R124 ;  /* 0x0000007c02087220 */ /* 0x000fe20000410000 */
[----:B------:R-:W-:Y:S01]  /*9250*/  PRMT R139, R139, 0x5410, R6 ;  /* 0x000054108b8b7816 */ /* 0x000fe20000000006 */
[--C-:B------:R-:W-:Y:S01]  /*9260*/  HSET2.LE.AND R138, R7, R212.reuse, PT ;  /* 0x000000d4078a7233 */ /* 0x100fe20003803000 */
[----:B------:R-:W-:Y:S01]  /*9270*/  PRMT R137, R137, 0x5410, R4 ;  /* 0x0000541089897816 */ /* 0x000fe20000000004 */
[--C-:B------:R-:W-:Y:S01]  /*9280*/  HSET2.LE.AND R136, R5, R212.reuse, PT ;  /* 0x000000d405887233 */ /* 0x100fe20003803000 */
[----:B---3--:R-:W-:Y:S01]  /*9290*/  F2FP.PACK_AB R7, R164, R165 ;  /* 0x000000a5a407723e */ /* 0x008fe200000000ff */
[--C-:B------:R-:W-:Y:S01]  /*92a0*/  HSET2.LE.AND R139, R139, R212.reuse, PT ;  /* 0x000000d48b8b7233 */ /* 0x100fe20003803000 */
[----:B-1----:R-:W-:Y:S01]  /*92b0*/  F2FP.PACK_AB R5, R169, R170 ;  /* 0x000000aaa905723e */ /* 0x002fe200000000ff */
[--C-:B------:R-:W-:Y:S01]  /*92c0*/  HSET2.LE.AND R137, R137, R212.reuse, PT ;  /* 0x000000d489897233 */ /* 0x100fe20003803000 */
[----:B----4-:R-:W-:Y:S01]  /*92d0*/  F2FP.PACK_AB R6, R135, R166 ;  /* 0x000000a68706723e */ /* 0x010fe200000000ff */
[----:B------:R-:W-:Y:S01]  /*92e0*/  FMUL.FTZ R17, R2, R121 ;  /* 0x0000007902117220 */ /* 0x000fe20000410000 */
[----:B------:R-:W-:Y:S01]  /*92f0*/  LOP3.LUT R138, R138, R7, RZ, 0xc0, !PT ;  /* 0x000000078a8a7212 */ /* 0x000fe200078ec0ff */
[C---:B------:R-:W-:Y:S01]  /*9300*/  FMUL.FTZ R60, R2.reuse, R60 ;  /* 0x0000003c023c7220 */ /* 0x040fe20000410000 */
[----:B--2---:R-:W-:Y:S01]  /*9310*/  F2FP.PACK_AB R4, R167, R168 ;  /* 0x000000a8a704723e */ /* 0x004fe200000000ff */
[----:B------:R-:W-:Y:S01]  /*9320*/  FMUL.FTZ R61, R2, R61 ;  /* 0x0000003d023d7220 */ /* 0x000fe20000410000 */
[----:B------:R-:W-:Y:S01]  /*9330*/  LOP3.LUT R136, R136, R5, RZ, 0xc0, !PT ;  /* 0x0000000588887212 */ /* 0x000fe200078ec0ff */
[C---:B------:R-:W-:Y:S01]  /*9340*/  FMUL.FTZ R5, R2.reuse, R129 ;  /* 0x0000008102057220 */ /* 0x040fe20000410000 */
[----:B------:R-:W-:Y:S01]  /*9350*/  LOP3.LUT R139, R139, R6, RZ, 0xc0, !PT ;  /* 0x000000068b8b7212 */ /* 0x000fe200078ec0ff */
[C---:B------:R-:W-:Y:S01]  /*9360*/  FMUL.FTZ R64, R2.reuse, R64 ;  /* 0x0000004002407220 */ /* 0x040fe20000410000 */
[----:B------:R-:W-:Y:S01]  /*9370*/  LOP3.LUT R137, R137, R4, RZ, 0xc0, !PT ;  /* 0x0000000489897212 */ /* 0x000fe200078ec0ff */
[----:B------:R-:W-:Y:S01]  /*9380*/  FMUL.FTZ R4, R2, R128 ;  /* 0x0000008002047220 */ /* 0x000fe20000410000 */
[----:B------:R-:W-:Y:S01]  /*9390*/  MUFU.EX2 R173, R173 ;  /* 0x000000ad00ad7308 */ /* 0x000fe20000000800 */
[C---:B-----5:R-:W-:Y:S02]  /*93a0*/  FMUL.FTZ R6, R0.reuse, R130 ;  /* 0x0000008200067220 */ /* 0x060fe40000410000 */
[C---:B------:R-:W-:Y:S02]  /*93b0*/  FMUL.FTZ R7, R0.reuse, R131 ;  /* 0x0000008300077220 */ /* 0x040fe40000410000 */
[----:B------:R-:W1:Y:S01]  /*93c0*/  LDSM.16.MT88.4 R128, [R189+0xc000] ;  /* 0x00c00000bd80783b */ /* 0x000e620000004200 */
[C---:B------:R-:W-:Y:S02]  /*93d0*/  FMUL.FTZ R10, R0.reuse, R126 ;  /* 0x0000007e000a7220 */ /* 0x040fe40000410000 */
[C---:B------:R-:W-:Y:S02]  /*93e0*/  FMUL.FTZ R11, R0.reuse, R127 ;  /* 0x0000007f000b7220 */ /* 0x040fe40000410000 */
[C---:B------:R-:W-:Y:S01]  /*93f0*/  HMMA.16816.F32 R4, R136.reuse, R140, R4 ;  /* 0x0000008c8804723c */ /* 0x040fe20000001804 */
[C---:B------:R-:W-:Y:S01]  /*9400*/  FMUL.FTZ R38, R0.reuse, R38 ;  /* 0x0000002600267220 */ /* 0x040fe20000410000 */
[----:B------:R-:W2:Y:S01]  /*9410*/  MUFU.EX2 R174, R174 ;  /* 0x000000ae00ae7308 */ /* 0x000ea20000000800 */
[----:B------:R-:W3:Y:S01]  /*9420*/  LDSM.16.MT88.4 R124, [R188+0xc000] ;  /* 0x00c00000bc7c783b */ /* 0x000ee20000004200 */
[C---:B------:R-:W-:Y:S02]  /*9430*/  FMUL.FTZ R39, R0.reuse, R39 ;  /* 0x0000002700277220 */ /* 0x040fe40000410000 */
[C---:B------:R-:W-:Y:S02]  /*9440*/  FMUL.FTZ R42, R0.reuse, R42 ;  /* 0x0000002a002a7220 */ /* 0x040fe40000410000 */
[C---:B------:R-:W-:Y:S01]  /*9450*/  HMMA.16816.F32 R8, R136.reuse, R142, R8 ;  /* 0x0000008e8808723c */ /* 0x040fe20000001808 */
[C---:B------:R-:W-:Y:S02]  /*9460*/  FMUL.FTZ R43, R0.reuse, R43 ;  /* 0x0000002b002b7220 */ /* 0x040fe40000410000 */
[----:B------:R-:W4:Y:S01]  /*9470*/  LDSM.16.MT88.4 R140, [R192+0xe000] ;  /* 0x00e00000c08c783b */ /* 0x000f220000004200 */
[C---:B------:R-:W-:Y:S01]  /*9480*/  FMUL.FTZ R46, R0.reuse, R46 ;  /* 0x0000002e002e7220 */ /* 0x040fe20000410000 */
[----:B------:R-:W-:Y:S01]  /*9490*/  MUFU.EX2 R175, R175 ;  /* 0x000000af00af7308 */ /* 0x000fe20000000800 */
[C---:B------:R-:W-:Y:S02]  /*94a0*/  FMUL.FTZ R47, R0.reuse, R47 ;  /* 0x0000002f002f7220 */ /* 0x040fe40000410000 */
[C---:B------:R-:W-:Y:S01]  /*94b0*/  HMMA.16816.F32 R36, R136.reuse, R144, R36 ;  /* 0x000000908824723c */ /* 0x040fe20000001824 */
[C---:B------:R-:W-:Y:S03]  /*94c0*/  FMUL.FTZ R50, R0.reuse, R50 ;  /* 0x0000003200327220 */ /* 0x040fe60000410000 */
[C---:B------:R-:W-:Y:S02]  /*94d0*/  FMUL.FTZ R51, R0.reuse, R51 ;  /* 0x0000003300337220 */ /* 0x040fe40000410000 */
[C---:B------:R-:W-:Y:S02]  /*94e0*/  FMUL.FTZ R54, R0.reuse, R54 ;  /* 0x0000003600367220 */ /* 0x040fe40000410000 */
[C---:B------:R-:W-:Y:S01]  /*94f0*/  HMMA.16816.F32 R40, R136.reuse, R146, R40 ;  /* 0x000000928828723c */ /* 0x040fe20000001828 */
[----:B------:R-:W-:Y:S03]  /*9500*/  LDSM.16.MT88.4 R144, [R189+0xc800] ;  /* 0x00c80000bd90783b */ /* 0x000fe60000004200 */
[C---:B------:R-:W-:Y:S02]  /*9510*/  FMUL.FTZ R55, R0.reuse, R55 ;  /* 0x0000003700377220 */ /* 0x040fe40000410000 */
[C---:B------:R-:W-:Y:S02]  /*9520*/  FMUL.FTZ R58, R0.reuse, R58 ;  /* 0x0000003a003a7220 */ /* 0x040fe40000410000 */
[C---:B------:R-:W-:Y:S01]  /*9530*/  FMUL.FTZ R59, R0.reuse, R59 ;  /* 0x0000003b003b7220 */ /* 0x040fe20000410000 */
[C---:B-1----:R-:W-:Y:S03]  /*9540*/  HMMA.16816.F32 R44, R136.reuse, R128, R44 ;  /* 0x00000080882c723c */ /* 0x042fe6000000182c */
[C---:B------:R-:W-:Y:S02]  /*9550*/  FMUL.FTZ R62, R0.reuse, R62 ;  /* 0x0000003e003e7220 */ /* 0x040fe40000410000 */
[----:B------:R-:W-:Y:S02]  /*9560*/  FMUL.FTZ R63, R0, R63 ;  /* 0x0000003f003f7220 */ /* 0x000fe40000410000 */
[----:B------:R-:W-:Y:S02]  /*9570*/  FMUL.FTZ R65, R2, R65 ;  /* 0x0000004102417220 */ /* 0x000fe40000410000 */
[C---:B------:R-:W-:Y:S01]  /*9580*/  FMUL.FTZ R66, R0.reuse, R66 ;  /* 0x0000004200427220 */ /* 0x040fe20000410000 */
[C---:B------:R-:W-:Y:S01]  /*9590*/  HMMA.16816.F32 R48, R136.reuse, R130, R48 ;  /* 0x000000828830723c */ /* 0x040fe20000001830 */
[----:B------:R-:W1:Y:S01]  /*95a0*/  LDSM.16.MT88.4 R128, [R190+0xe000] ;  /* 0x00e00000be80783b */ /* 0x000e620000004200 */
[----:B------:R-:W-:Y:S02]  /*95b0*/  FMUL.FTZ R67, R0, R67 ;  /* 0x0000004300437220 */ /* 0x000fe40000410000 */
[C---:B------:R-:W-:Y:S04]  /*95c0*/  FMUL.FTZ R68, R2.reuse, R68 ;  /* 0x0000004402447220 */ /* 0x040fe80000410000 */
[C---:B---3--:R-:W-:Y:S01]  /*95d0*/  HMMA.16816.F32 R52, R136.reuse, R124, R52 ;  /* 0x0000007c8834723c */ /* 0x048fe20000001834 */
[----:B------:R-:W-:Y:S03]  /*95e0*/  FMUL.FTZ R69, R2, R69 ;  /* 0x0000004502457220 */ /* 0x000fe60000410000 */
[C---:B------:R-:W-:Y:S02]  /*95f0*/  FMUL.FTZ R70, R0.reuse, R70 ;  /* 0x0000004600467220 */ /* 0x040fe40000410000 */
[----:B------:R-:W-:Y:S02]  /*9600*/  FMUL.FTZ R71, R0, R71 ;  /* 0x0000004700477220 */ /* 0x000fe40000410000 */
[C---:B------:R-:W-:Y:S01]  /*9610*/  HMMA.16816.F32 R56, R136.reuse, R126, R56 ;  /* 0x0000007e8838723c */ /* 0x040fe20000001838 */
[----:B------:R-:W3:Y:S03]  /*9620*/  LDSM.16.MT88.4 R124, [R189+0xe000] ;  /* 0x00e00000bd7c783b */ /* 0x000ee60000004200 */
[C---:B------:R-:W-:Y:S02]  /*9630*/  FMUL.FTZ R72, R2.reuse, R72 ;  /* 0x0000004802487220 */ /* 0x040fe40000410000 */
[----:B------:R-:W-:Y:S02]  /*9640*/  FMUL.FTZ R73, R2, R73 ;  /* 0x0000004902497220 */ /* 0x000fe40000410000 */
[C---:B----4-:R-:W-:Y:S01]  /*9650*/  HMMA.16816.F32 R60, R136.reuse, R140, R60 ;  /* 0x0000008c883c723c */ /* 0x050fe2000000183c */
[C---:B------:R-:W-:Y:S03]  /*9660*/  FMUL.FTZ R74, R0.reuse, R74 ;  /* 0x0000004a004a7220 */ /* 0x040fe60000410000 */
[----:B------:R-:W-:Y:S02]  /*9670*/  FMUL.FTZ R75, R0, R75 ;  /* 0x0000004b004b7220 */ /* 0x000fe40000410000 */
[C---:B------:R-:W-:Y:S02]  /*9680*/  FMUL.FTZ R76, R2.reuse, R76 ;  /* 0x0000004c024c7220 */ /* 0x040fe40000410000 */
[C---:B------:R-:W-:Y:S01]  /*9690*/  HMMA.16816.F32 R64, R136.reuse, R142, R64 ;  /* 0x0000008e8840723c */ /* 0x040fe20000001840 */
[----:B------:R-:W4:Y:S03]  /*96a0*/  LDSM.16.MT88.4 R140, [R188+0xe000] ;  /* 0x00e00000bc8c783b */ /* 0x000f260000004200 */
        /* <DEDUP_REMOVED lines=23> */
[----:B------:R-:W-:Y:S03]  /*9820*/  FMUL.FTZ R93, R2, R93 ;  /* 0x0000005d025d7220 */ /* 0x000fe60000410000 */
[C---:B------:R-:W-:Y:S01]  /*9830*/  HMMA.16816.F32 R88, R136.reuse, R142, R88 ;  /* 0x0000008e8858723c */ /* 0x040fe20000001858 */
[C---:B------:R-:W-:Y:S02]  /*9840*/  FMUL.FTZ R94, R0.reuse, R94 ;  /* 0x0000005e005e7220 */ /* 0x040fe40000410000 */
[----:B------:R-:W-:Y:S02]  /*9850*/  FMUL.FTZ R95, R0, R95 ;  /* 0x0000005f005f7220 */ /* 0x000fe40000410000 */
[C---:B------:R-:W-:Y:S02]  /*9860*/  FMUL.FTZ R96, R2.reuse, R96 ;  /* 0x0000006002607220 */ /* 0x040fe40000410000 */
[----:B------:R-:W-:Y:S02]  /*9870*/  FMUL.FTZ R97, R2, R97 ;  /* 0x0000006102617220 */ /* 0x000fe40000410000 */
[C---:B------:R-:W-:Y:S01]  /*9880*/  FMUL.FTZ R98, R0.reuse, R98 ;  /* 0x0000006200627220 */ /* 0x040fe20000410000 */
[C---:B-1----:R-:W-:Y:S02]  /*9890*/  HMMA.16816.F32 R92, R136.reuse, R128, R92 ;  /* 0x00000080885c723c */ /* 0x042fe4000000185c */
[----:B------:R-:W-:Y:S02]  /*98a0*/  FMUL.FTZ R99, R0, R99 ;  /* 0x0000006300637220 */ /* 0x000fe40000410000 */
[C---:B------:R-:W-:Y:S02]  /*98b0*/  FMUL.FTZ R100, R2.reuse, R100 ;  /* 0x0000006402647220 */ /* 0x040fe40000410000 */
[----:B------:R-:W-:Y:S02]  /*98c0*/  FMUL.FTZ R101, R2, R101 ;  /* 0x0000006502657220 */ /* 0x000fe40000410000 */
[C---:B------:R-:W-:Y:S01]  /*98d0*/  FMUL.FTZ R102, R0.reuse, R102 ;  /* 0x0000006600667220 */ /* 0x040fe20000410000 */
[C---:B------:R-:W-:Y:S01]  /*98e0*/  HMMA.16816.F32 R96, R136.reuse, R130, R96 ;  /* 0x000000828860723c */ /* 0x040fe20000001860 */
[----:B------:R-:W1:Y:S02]  /*98f0*/  LDSM.16.MT88.4 R128, [R189+0x10000] ;  /* 0x01000000bd80783b */ /* 0x000e640000004200 */
[----:B------:R-:W-:Y:S02]  /*9900*/  FMUL.FTZ R103, R0, R103 ;  /* 0x0000006700677220 */ /* 0x000fe40000410000 */
[C---:B------:R-:W-:Y:S02]  /*9910*/  FMUL.FTZ R104, R2.reuse, R104 ;  /* 0x0000006802687220 */ /* 0x040fe40000410000 */
[----:B------:R-:W-:Y:S02]  /*9920*/  FMUL.FTZ R105, R2, R105 ;  /* 0x0000006902697220 */ /* 0x000fe40000410000 */
[C---:B------:R-:W-:Y:S01]  /*9930*/  FMUL.FTZ R106, R0.reuse, R106 ;  /* 0x0000006a006a7220 */ /* 0x040fe20000410000 */
[C---:B---3--:R-:W-:Y:S02]  /*9940*/  HMMA.16816.F32 R100, R136.reuse, R124, R100 ;  /* 0x0000007c8864723c */ /* 0x048fe40000001864 */
[----:B------:R-:W-:Y:S02]  /*9950*/  FMUL.FTZ R107, R0, R107 ;  /* 0x0000006b006b7220 */ /* 0x000fe40000410000 */
[--C-:B------:R-:W-:Y:S02]  /*9960*/  FFMA.FTZ R223, R18, c[0x0][0x23c], -R171.reuse ;  /* 0x00008f0012df7a23 */ /* 0x100fe400000108ab */
[----:B------:R-:W-:Y:S02]  /*9970*/  FMUL.FTZ R18, R0, R122 ;  /* 0x0000007a00127220 */ /* 0x000fe40000410000 */
[--C-:B------:R-:W-:Y:S01]  /*9980*/  FFMA.FTZ R222, R19, c[0x0][0x23c], -R171.reuse ;  /* 0x00008f0013de7a23 */ /* 0x100fe200000108ab */
[C---:B------:R-:W-:Y:S01]  /*9990*/  HMMA.16816.F32 R104, R136.reuse, R126, R104 ;  /* 0x0000007e8868723c */ /* 0x040fe20000001868 */
[----:B------:R-:W3:Y:S01]  /*99a0*/  LDSM.16.MT88.4 R124, [R188+0x10000] ;  /* 0x01000000bc7c783b */ /* 0x000ee20000004200 */
[----:B------:R-:W-:Y:S01]  /*99b0*/  MUFU.EX2 R223, R223 ;  /* 0x000000df00df7308 */ /* 0x000fe20000000800 */
[----:B------:R-:W-:Y:S02]  /*99c0*/  FFMA.FTZ R214, R13, c[0x0][0x23c], -R172 ;  /* 0x00008f000dd67a23 */ /* 0x000fe400000108ac */
[----:B------:R-:W-:Y:S04]  /*99d0*/  IMAD.WIDE.U32 R12, R134, -0x2daee0ad, RZ ;  /* 0xd2511f53860c7825 */ /* 0x000fe800078e00ff */
[----:B------:R-:W-:Y:S02]  /*99e0*/  FMUL.FTZ R19, R0, R123 ;  /* 0x0000007b00137220 */ /* 0x000fe40000410000 */
[----:B------:R-:W4:Y:S01]  /*99f0*/  LDSM.16.MT88.4 R120, [R192+0xc800] ;  /* 0x00c80000c078783b */ /* 0x000f220000004200 */
[--C-:B------:R-:W-:Y:S01]  /*9a00*/  FFMA.FTZ R224, R14, c[0x0][0x23c], -R171.reuse ;  /* 0x00008f000ee07a23 */ /* 0x100fe200000108ab */
[----:B------:R-:W-:Y:S01]  /*9a10*/  LOP3.LUT R140, R12, 0xffff, RZ, 0xc0, !PT ;  /* 0x0000ffff0c8c7812 */ /* 0x000fe200078ec0ff */
[----:B------:R-:W-:Y:S01]  /*9a20*/  FFMA.FTZ R225, R15, c[0x0][0x23c], -R171 ;  /* 0x00008f000fe17a23 */ /* 0x000fe200000108ab */
[----:B------:R-:W-:Y:S01]  /*9a30*/  LOP3.LUT R148, R13, UR30, R148, 0x96, !PT ;  /* 0x0000001e0d947c12 */ /* 0x000fe2000f8e9694 */
[----:B------:R-:W5:Y:S01]  /*9a40*/  MUFU.EX2 R214, R214 ;  /* 0x000000d600d67308 */ /* 0x000f620000000800 */
[----:B------:R-:W-:Y:S01]  /*9a50*/  SHF.R.U32.HI R140, RZ, 0x8, R140 ;  /* 0x00000008ff8c7819 */ /* 0x000fe2000001168c */
[----:B------:R-:W-:Y:S01]  /*9a60*/  FMUL.FTZ R108, R2, R108 ;  /* 0x0000006c026c7220 */ /* 0x000fe20000410000 */
[----:B------:R-:W-:Y:S01]  /*9a70*/  LOP3.LUT R13, R12, 0xff, RZ, 0xc0, !PT ;  /* 0x000000ff0c0d7812 */ /* 0x000fe200078ec0ff */
[----:B------:R-:W-:Y:S01]  /*9a80*/  FMUL.FTZ R109, R2, R109 ;  /* 0x0000006d026d7220 */ /* 0x000fe20000410000 */
[--C-:B------:R-:W-:Y:S01]  /*9a90*/  SHF.R.U32.HI R161, RZ, 0x18, R12.reuse ;  /* 0x00000018ffa17819 */ /* 0x100fe2000001160c */
[C---:B-1----:R-:W-:Y:S01]  /*9aa0*/  HMMA.16816.F32 R16, R136.reuse, R128, R16 ;  /* 0x000000808810723c */ /* 0x042fe20000001810 */
[C---:B------:R-:W-:Y:S01]  /*9ab0*/  FMUL.FTZ R110, R0.reuse, R110 ;  /* 0x0000006e006e7220 */ /* 0x040fe20000410000 */
[----:B------:R-:W-:Y:S01]  /*9ac0*/  SHF.R.U32.HI R134, RZ, 0x10, R12 ;  /* 0x00000010ff867819 */ /* 0x000fe2000001160c */
[----:B------:R-:W-:Y:S01]  /*9ad0*/  FMUL.FTZ R111, R0, R111 ;  /* 0x0000006f006f7220 */ /* 0x000fe20000410000 */
[----:B------:R-:W-:Y:S01]  /*9ae0*/  MUFU.EX2 R224, R224 ;  /* 0x000000e000e07308 */ /* 0x000fe20000000800 */
[----:B------:R-:W-:Y:S01]  /*9af0*/  LOP3.LUT R12, R148, 0xffff, RZ, 0xc0, !PT ;  /* 0x0000ffff940c7812 */ /* 0x000fe200078ec0ff */
[C---:B------:R-:W-:Y:S01]  /*9b00*/  FMUL.FTZ R14, R0.reuse, R118 ;  /* 0x00000076000e7220 */ /* 0x040fe20000410000 */
[----:B------:R-:W-:Y:S01]  /*9b10*/  PRMT R13, R13, 0x5410, R140 ;  /* 0x000054100d0d7816 */ /* 0x000fe2000000008c */
[----:B------:R-:W-:Y:S01]  /*9b20*/  FMUL.FTZ R15, R0, R119 ;  /* 0x00000077000f7220 */ /* 0x000fe20000410000 */
[----:B------:R-:W-:Y:S01]  /*9b30*/  LOP3.LUT R134, R134, 0xff, RZ, 0xc0, !PT ;  /* 0x000000ff86867812 */ /* 0x000fe200078ec0ff */
[C---:B------:R-:W-:Y:S01]  /*9b40*/  HMMA.16816.F32 R108, R136.reuse, R130, R108 ;  /* 0x00000082886c723c */ /* 0x040fe2000000186c */
[----:B------:R-:W1:Y:S01]  /*9b50*/  LDSM.16.MT88.4 R140, [R190+0xc800] ;  /* 0x00c80000be8c783b */ /* 0x000e620000004200 */
[----:B------:R-:W-:Y:S01]  /*9b60*/  LOP3.LUT R133, R148, 0xff, RZ, 0xc0, !PT ;  /* 0x000000ff94857812 */ /* 0x000fe200078ec0ff */
[C---:B------:R-:W-:Y:S01]  /*9b70*/  FMUL.FTZ R112, R2.reuse, R112 ;  /* 0x0000007002707220 */ /* 0x040fe20000410000 */
[----:B------:R-:W4:Y:S01]  /*9b80*/  MUFU.EX2 R225, R225 ;  /* 0x000000e100e17308 */ /* 0x000f220000000800 */
[----:B------:R-:W-:Y:S01]  /*9b90*/  SHF.R.U32.HI R12, RZ, 0x8, R12 ;  /* 0x00000008ff0c7819 */ /* 0x000fe2000001160c */
[----:B------:R-:W-:Y:S01]  /*9ba0*/  FMUL.FTZ R113, R2, R113 ;  /* 0x0000007102717220 */ /* 0x000fe20000410000 */
[----:B------:R-:W-:Y:S01]  /*9bb0*/  PRMT R161, R134, 0x5410, R161 ;  /* 0x0000541086a17816 */ /* 0x000fe200000000a1 */
[--C-:B------:R-:W-:Y:S01]  /*9bc0*/  HSET2.LE.AND R134, R13, R212.reuse, PT ;  /* 0x000000d40d867233 */ /* 0x100fe20003803000 */
[----:B------:R-:W-:Y:S01]  /*9bd0*/  SHF.R.U32.HI R163, RZ, 0x10, R148 ;  /* 0x00000010ffa37819 */ /* 0x000fe20000011694 */
[----:B------:R-:W1:Y:S02]  /*9be0*/  LDSM.16.MT88.4 R128, [R188+0xc800] ;  /* 0x00c80000bc80783b */ /* 0x000e640000004200 */
[C---:B------:R-:W-:Y:S01]  /*9bf0*/  FMUL.FTZ R13, R2.reuse, R117 ;  /* 0x00000075020d7220 */ /* 0x040fe20000410000 */
[----:B------:R-:W-:Y:S01]  /*9c00*/  PRMT R133, R133, 0x5410, R12 ;  /* 0x0000541085857816 */ /* 0x000fe2000000000c */
[----:B------:R-:W4:Y:S01]  /*9c10*/  MUFU.EX2 R222, R222 ;  /* 0x000000de00de7308 */ /* 0x000f220000000800 */
[----:B------:R-:W-:Y:S01]  /*9c20*/  FMUL.FTZ R12, R2, R116 ;  /* 0x00000074020c7220 */ /* 0x000fe20000410000 */
[----:B------:R-:W-:Y:S01]  /*9c30*/  SHF.R.U32.HI R148, RZ, 0x18, R148 ;  /* 0x00000018ff947819 */ /* 0x000fe20000011694 */
[--C-:B------:R-:W-:Y:S01]  /*9c40*/  HSET2.LE.AND R119, R161, R212.reuse, PT ;  /* 0x000000d4a1777233 */ /* 0x100fe20003803000 */
[----:B------:R-:W-:Y:S01]  /*9c50*/  LOP3.LUT R163, R163, 0xff, RZ, 0xc0, !PT ;  /* 0x000000ffa3a37812 */ /* 0x000fe200078ec0ff */
[----:B------:R-:W-:Y:S01]  /*9c60*/  FMUL.FTZ R114, R0, R114 ;  /* 0x0000007200727220 */ /* 0x000fe20000410000 */
[----:B--2---:R-:W-:Y:S01]  /*9c70*/  F2FP.PACK_AB R117, R174, R173 ;  /* 0x000000adae75723e */ /* 0x004fe200000000ff */
[----:B------:R-:W-:Y:S01]  /*9c80*/  FMUL.FTZ R115, R0, R115 ;  /* 0x0000007300737220 */ /* 0x000fe20000410000 */
[C---:B---3--:R-:W-:Y:S01]  /*9c90*/  HMMA.16816.F32 R12, R136.reuse, R124, R12 ;  /* 0x0000007c880c723c */ /* 0x048fe2000000180c */
[----:B------:R-:W-:Y:S01]  /*9ca0*/  PRMT R163, R163, 0x5410, R148 ;  /* 0x00005410a3a37816 */ /* 0x000fe20000000094 */
[--C-:B------:R-:W-:Y:S01]  /*9cb0*/  HSET2.LE.AND R133, R133, R212.reuse, PT ;  /* 0x000000d485857233 */ /* 0x100fe20003803000 */
[----:B------:R-:W-:Y:S01]  /*9cc0*/  LOP3.LUT R118, R134, R117, RZ, 0xc0, !PT ;  /* 0x0000007586767212 */ /* 0x000fe200078ec0ff */
[----:B------:R-:W2:Y:S01]  /*9cd0*/  LDSM.16.MT88.4 R148, [R192+0xe800] ;  /* 0x00e80000c094783b */ /* 0x000ea20000004200 */
[----:B-----5:R-:W-:Y:S01]  /*9ce0*/  F2FP.PACK_AB R116, R214, R175 ;  /* 0x000000afd674723e */ /* 0x020fe200000000ff */
[--C-:B------:R-:W-:Y:S01]  /*9cf0*/  HSET2.LE.AND R117, R163, R212.reuse, PT ;  /* 0x000000d4a3757233 */ /* 0x100fe20003803000 */
[----:B----4-:R-:W-:Y:S01]  /*9d00*/  F2FP.PACK_AB R124, R225, R224 ;  /* 0x000000e0e17c723e */ /* 0x010fe200000000ff */
[----:B------:R-:W-:Y:S01]  /*9d10*/  HMMA.16816.F32 R112, R136, R126, R112 ;  /* 0x0000007e8870723c */ /* 0x000fe20000001870 */
[----:B------:R-:W-:Y:S03]  /*9d20*/  LOP3.LUT R116, R133, R116, RZ, 0xc0, !PT ;  /* 0x0000007485747212 */ /* 0x000fe600078ec0ff */
[----:B------:R-:W-:Y:S01]  /*9d30*/  LOP3.LUT R117, R117, R124, RZ, 0xc0, !PT ;  /* 0x0000007c75757212 */ /* 0x000fe200078ec0ff */
[----:B------:R-:W3:Y:S01]  /*9d40*/  LDSM.16.MT88.4 R160, [R188+0xe800] ;  /* 0x00e80000bca0783b */ /* 0x000ee20000004200 */
[----:B------:R-:W-:Y:S01]  /*9d50*/  FFMA.FTZ R133, R24, c[0x0][0x23c], -R172 ;  /* 0x00008f0018857a23 */ /* 0x000fe200000108ac */
[----:B------:R-:W-:Y:S01]  /*9d60*/  F2FP.PACK_AB R134, R222, R223 ;  /* 0x000000dfde86723e */ /* 0x000fe200000000ff */
[----:B------:R-:W-:Y:S04]  /*9d70*/  FFMA.FTZ R170, R2, R215, R170 ;  /* 0x000000d702aa7223 */ /* 0x000fe800000100aa */
[----:B------:R-:W-:Y:S01]  /*9d80*/  LOP3.LUT R119, R119, R134, RZ, 0xc0, !PT ;  /* 0x0000008677777212 */ /* 0x000fe200078ec0ff */
[----:B------:R-:W-:Y:S01]  /*9d90*/  LDSM.16.MT88.4 R124, [R190+0x10800] ;  /* 0x01080000be7c783b */ /* 0x000fe20000004200 */
[----:B------:R-:W-:Y:S01]  /*9da0*/  FFMA.FTZ R134, R25, c[0x0][0x23c], -R172 ;  /* 0x00008f0019867a23 */ /* 0x000fe200000108ac */
[----:B------:R-:W-:Y:S01]  /*9db0*/  MUFU.EX2 R133, R133 ;  /* 0x0000008500857308 */ /* 0x000fe20000000800 */
[----:B------:R-:W-:Y:S02]  /*9dc0*/  FFMA.FTZ R168, R0, R213, R168 ;  /* 0x000000d500a87223 */ /* 0x000fe400000100a8 */
[----:B------:R-:W-:Y:S01]  /*9dd0*/  FADD.FTZ R170, R169, R170 ;  /* 0x000000aaa9aa7221 */ /* 0x000fe20000010000 */
[C---:B------:R-:W-:Y:S01]  /*9de0*/  HMMA.16816.F32 R4, R116.reuse, R120, R4 ;  /* 0x000000787404723c */ /* 0x040fe20000001804 */
[----:B------:R-:W-:Y:S01]  /*9df0*/  FADD.FTZ R167, R167, R168 ;  /* 0x000000a8a7a77221 */ /* 0x000fe20000010000 */
[----:B------:R-:W-:Y:S01]  /*9e00*/  LDSM.16.MT88.4 R136, [R188+0xd000] ;  /* 0x00d00000bc88783b */ /* 0x000fe20000004200 */
[----:B------:R-:W-:Y:S02]  /*9e10*/  FADD.FTZ R165, R165, R170 ;  /* 0x000000aaa5a57221 */ /* 0x000fe40000010000 */
[----:B------:R-:W-:Y:S01]  /*9e20*/  FADD.FTZ R166, R166, R167 ;  /* 0x000000a7a6a67221 */ /* 0x000fe20000010000 */
[----:B------:R-:W-:Y:S01]  /*9e30*/  MUFU.EX2 R134, R134 ;  /* 0x0000008600867308 */ /* 0x000fe20000000800 */
[----:B------:R-:W-:Y:S01]  /*9e40*/  FADD.FTZ R164, R164, R165 ;  /* 0x000000a5a4a47221 */ /* 0x000fe20000010000 */
[C---:B------:R-:W-:Y:S01]  /*9e50*/  HMMA.16816.F32 R8, R116.reuse, R122, R8 ;  /* 0x0000007a7408723c */ /* 0x040fe20000001808 */
[----:B------:R-:W-:Y:S01]  /*9e60*/  FADD.FTZ R135, R135, R166 ;  /* 0x000000a687877221 */ /* 0x000fe20000010000 */
[----:B------:R-:W4:Y:S02]  /*9e70*/  LDSM.16.MT88.4 R120, [R192+0x10800] ;  /* 0x01080000c078783b */ /* 0x000f240000004200 */
[----:B------:R-:W-:Y:S02]  /*9e80*/  FADD.FTZ R175, R175, R164 ;  /* 0x000000a4afaf7221 */ /* 0x000fe40000010000 */
[----:B------:R-:W-:Y:S02]  /*9e90*/  FADD.FTZ R0, R224, R135 ;  /* 0x00000087e0007221 */ /* 0x000fe40000010000 */
[C---:B-1----:R-:W-:Y:S01]  /*9ea0*/  HMMA.16816.F32 R36, R116.reuse, R140, R36 ;  /* 0x0000008c7424723c */ /* 0x042fe20000001824 */
[----:B------:R-:W-:Y:S03]  /*9eb0*/  FADD.FTZ R214, R214, R175 ;  /* 0x000000afd6d67221 */ /* 0x000fe60000010000 */
[----:B------:R-:W-:Y:S04]  /*9ec0*/  FADD.FTZ R0, R225, R0 ;  /* 0x00000000e1007221 */ /* 0x000fe80000010000 */
[C---:B------:R-:W-:Y:S08]  /*9ed0*/  HMMA.16816.F32 R40, R116.reuse, R142, R40 ;  /* 0x0000008e7428723c */ /* 0x040ff00000001828 */
[C---:B------:R-:W-:Y:S08]  /*9ee0*/  HMMA.16816.F32 R44, R116.reuse, R144, R44 ;  /* 0x00000090742c723c */ /* 0x040ff0000000182c */
[C---:B------:R-:W-:Y:S08]  /*9ef0*/  HMMA.16816.F32 R48, R116.reuse, R146, R48 ;  /* 0x000000927430723c */ /* 0x040ff00000001830 */
[C---:B------:R-:W-:Y:S07]  /*9f00*/  HMMA.16816.F32 R52, R116.reuse, R128, R52 ;  /* 0x000000807434723c */ /* 0x040fee0000001834 */
[----:B------:R-:W-:Y:S01]  /*9f10*/  MOV R129, UR14 ;  /* 0x0000000e00817c02 */ /* 0x000fe20008000f00 */
[C---:B------:R-:W-:Y:S04]  /*9f20*/  HMMA.16816.F32 R56, R116.reuse, R130, R56 ;  /* 0x000000827438723c */ /* 0x040fe80000001838 */
[----:B------:R-:W-:Y:S04]  /*9f30*/  LOP3.LUT R129, R221, UR19, R129, 0x96, !PT ;  /* 0x00000013dd817c12 */ /* 0x000fe8000f8e9681 */
[C---:B--2---:R-:W-:Y:S01]  /*9f40*/  HMMA.16816.F32 R60, R116.reuse, R148, R60 ;  /* 0x00000094743c723c */ /* 0x044fe2000000183c */
[----:B------:R-:W-:Y:S05]  /*9f50*/  IMAD.WIDE.U32 R128, R129, -0x326172a9, RZ ;  /* 0xcd9e8d5781807825 */ /* 0x000fea00078e00ff */
[----:B------:R-:W-:Y:S02]  /*9f60*/  LOP3.LUT R25, R129, UR29, R218, 0x96, !PT ;  /* 0x0000001d81197c12 */ /* 0x000fe4000f8e96da */
[C---:B------:R-:W-:Y:S01]  /*9f70*/  HMMA.16816.F32 R64, R116.reuse, R150, R64 ;  /* 0x000000967440723c */ /* 0x040fe20000001840 */
[----:B------:R-:W-:Y:S02]  /*9f80*/  LOP3.LUT R24, R227, UR27, R128, 0x96, !PT ;  /* 0x0000001be3187c12 */ /* 0x000fe4000f8e9680 */
[----:B------:R-:W1:Y:S01]  /*9f90*/  LDSM.16.MT88.4 R128, [R189+0x10800] ;  /* 0x01080000bd80783b */ /* 0x000e620000004200 */
[----:B------:R-:W-:Y:S04]  /*9fa0*/  IMAD.WIDE.U32 R146, R25, -0x2daee0ad, RZ ;  /* 0xd2511f5319927825 */ /* 0x000fe800078e00ff */
[C---:B------:R-:W-:Y:S01]  /*9fb0*/  HMMA.16816.F32 R68, R116.reuse, R152, R68 ;  /* 0x000000987444723c */ /* 0x040fe20000001844 */
[----:B------:R-:W-:Y:S05]  /*9fc0*/  IMAD.WIDE.U32 R24, R24, -0x2daee0ad, RZ ;  /* 0xd2511f5318187825 */ /* 0x000fea00078e00ff */
[----:B------:R-:W-:Y:S01]  /*9fd0*/  LOP3.LUT R146, R25, UR24, R146, 0x96, !PT ;  /* 0x0000001819927c12 */ /* 0x000fe2000f8e9692 */
[--C-:B------:R-:W-:Y:S01]  /*9fe0*/  FFMA.FTZ R153, R21, c[0x0][0x23c], -R172.reuse ;  /* 0x00008f0015997a23 */ /* 0x100fe200000108ac */
[C---:B------:R-:W-:Y:S01]  /*9ff0*/  HMMA.16816.F32 R72, R116.reuse, R154, R72 ;  /* 0x0000009a7448723c */ /* 0x040fe20000001848 */
[----:B------:R-:W-:Y:S03]  /*a000*/  FFMA.FTZ R152, R20, c[0x0][0x23c], -R172 ;  /* 0x00008f0014987a23 */ /* 0x000fe600000108ac */
[----:B------:R-:W-:Y:S01]  /*a010*/  LOP3.LUT R20, R147, UR26, R216, 0x96, !PT ;  /* 0x0000001a93147c12 */ /* 0x000fe2000f8e96d8 */
[----:B------:R-:W-:Y:S01]  /*a020*/  IMAD.WIDE.U32 R146, R146, -0x326172a9, RZ ;  /* 0xcd9e8d5792927825 */ /* 0x000fe200078e00ff */
[----:B------:R-:W-:Y:S02]  /*a030*/  MUFU.EX2 R153, R153 ;  /* 0x0000009900997308 */ /* 0x000fe40000000800 */
[C---:B------:R-:W-:Y:S01]  /*a040*/  HMMA.16816.F32 R76, R116.reuse, R156, R76 ;  /* 0x0000009c744c723c */ /* 0x040fe2000000184c */
[--C-:B------:R-:W-:Y:S03]  /*a050*/  FFMA.FTZ R154, R26, c[0x0][0x23c], -R171.reuse ;  /* 0x00008f001a9a7a23 */ /* 0x100fe600000108ab */
[--C-:B------:R-:W-:Y:S02]  /*a060*/  FFMA.FTZ R155, R27, c[0x0][0x23c], -R171.reuse ;  /* 0x00008f001b9b7a23 */ /* 0x100fe400000108ab */
[----:B------:R-:W-:Y:S02]  /*a070*/  IMAD.WIDE.U32 R144, R20, -0x326172a9, RZ ;  /* 0xcd9e8d5714907825 */ /* 0x000fe400078e00ff */
[C---:B------:R-:W-:Y:S01]  /*a080*/  HMMA.16816.F32 R80, R116.reuse, R158, R80 ;  /* 0x0000009e7450723c */ /* 0x040fe20000001850 */
[----:B------:R-:W2:Y:S03]  /*a090*/  MUFU.EX2 R152, R152 ;  /* 0x0000009800987308 */ /* 0x000ea60000000800 */
[----:B------:R-:W-:Y:S01]  /*a0a0*/  LOP3.LUT R144, R147, UR21, R144, 0x96, !PT ;  /* 0x0000001593907c12 */ /* 0x000fe2000f8e9690 */
[--C-:B------:R-:W-:Y:S01]  /*a0b0*/  FFMA.FTZ R156, R22, c[0x0][0x23c], -R171.reuse ;  /* 0x00008f00169c7a23 */ /* 0x100fe200000108ab */
[----:B------:R-:W-:Y:S01]  /*a0c0*/  LOP3.LUT R226, R145, UR25, R226, 0x96, !PT ;  /* 0x0000001991e27c12 */ /* 0x000fe2000f8e96e2 */
[--C-:B------:R-:W-:Y:S01]  /*a0d0*/  FFMA.FTZ R158, R28, c[0x0][0x23c], -R172.reuse ;  /* 0x00008f001c9e7a23 */ /* 0x100fe200000108ac */
[C---:B---3--:R-:W-:Y:S01]  /*a0e0*/  HMMA.16816.F32 R84, R116.reuse, R160, R84 ;  /* 0x000000a07454723c */ /* 0x048fe20000001854 */
[----:B------:R-:W-:Y:S02]  /*a0f0*/  IMAD.WIDE.U32 R144, R144, -0x2daee0ad, RZ ;  /* 0xd2511f5390907825 */ /* 0x000fe400078e00ff */
[----:B------:R-:W-:Y:S02]  /*a100*/  MUFU.EX2 R156, R156 ;  /* 0x0000009c009c7308 */ /* 0x000fe40000000800 */
[----:B------:R-:W-:Y:S02]  /*a110*/  FFMA.FTZ R159, R29, c[0x0][0x23c], -R172 ;  /* 0x00008f001d9f7a23 */ /* 0x000fe400000108ac */
[----:B------:R-:W-:Y:S01]  /*a120*/  IMAD.WIDE.U32 R226, R226, -0x2daee0ad, RZ ;  /* 0xd2511f53e2e27825 */ /* 0x000fe200078e00ff */
[C---:B------:R-:W-:Y:S04]  /*a130*/  HMMA.16816.F32 R88, R116.reuse, R162, R88 ;  /* 0x000000a27458723c */ /* 0x040fe80000001858 */
[----:B------:R-:W-:Y:S01]  /*a140*/  LOP3.LUT R20, R145, UR5, R226, 0x96, !PT ;  /* 0x0000000591147c12 */ /* 0x000fe2000f8e96e2 */
[--C-:B------:R-:W-:Y:S01]  /*a150*/  FFMA.FTZ R157, R23, c[0x0][0x23c], -R171.reuse ;  /* 0x00008f00179d7a23 */ /* 0x100fe200000108ab */
[----:B------:R-:W-:Y:S01]  /*a160*/  LOP3.LUT R148, R227, UR11, R24, 0x96, !PT ;  /* 0x0000000be3947c12 */ /* 0x000fe2000f8e9618 */
[--C-:B------:R-:W-:Y:S01]  /*a170*/  FFMA.FTZ R162, R30, c[0x0][0x23c], -R171.reuse ;  /* 0x00008f001ea27a23 */ /* 0x100fe200000108ab */
[C---:B----4-:R-:W-:Y:S01]  /*a180*/  HMMA.16816.F32 R92, R116.reuse, R120, R92 ;  /* 0x00000078745c723c */ /* 0x050fe2000000185c */
[----:B------:R-:W-:Y:S01]  /*a190*/  IMAD.WIDE.U32 R24, R20, -0x326172a9, RZ ;  /* 0xcd9e8d5714187825 */ /* 0x000fe200078e00ff */
[----:B------:R-:W-:Y:S03]  /*a1a0*/  MUFU.EX2 R154, R154 ;  /* 0x0000009a009a7308 */ /* 0x000fe60000000800 */
[----:B------:R-:W-:Y:S01]  /*a1b0*/  IMAD.WIDE.U32 R148, R148, -0x326172a9, RZ ;  /* 0xcd9e8d5794947825 */ /* 0x000fe200078e00ff */
[C---:B------:R-:W-:Y:S02]  /*a1c0*/  LOP3.LUT R22, R24.reuse, 0xffff, RZ, 0xc0, !PT ;  /* 0x0000ffff18167812 */ /* 0x040fe400078ec0ff */
[C---:B------:R-:W-:Y:S01]  /*a1d0*/  HMMA.16816.F32 R96, R116.reuse, R122, R96 ;  /* 0x0000007a7460723c */ /* 0x040fe20000001860 */
[----:B------:R-:W3:Y:S03]  /*a1e0*/  LDSM.16.MT88.4 R120, [R188+0x10800] ;  /* 0x01080000bc78783b */ /* 0x000ee60000004200 */
[----:B------:R-:W-:Y:S01]  /*a1f0*/  LOP3.LUT R20, R25, UR12, R148, 0x96, !PT ;  /* 0x0000000c19147c12 */ /* 0x000fe2000f8e9694 */
[----:B------:R-:W-:Y:S01]  /*a200*/  FFMA.FTZ R163, R31, c[0x0][0x23c], -R171 ;  /* 0x00008f001fa37a23 */ /* 0x000fe200000108ab */
[----:B------:R-:W-:Y:S01]  /*a210*/  LOP3.LUT R141, R24, 0xff, RZ, 0xc0, !PT ;  /* 0x000000ff188d7812 */ /* 0x000fe200078ec0ff */
[----:B------:R-:W-:Y:S01]  /*a220*/  MUFU.EX2 R157, R157 ;  /* 0x0000009d009d7308 */ /* 0x000fe20000000800 */
[C---:B------:R-:W-:Y:S01]  /*a230*/  HMMA.16816.F32 R100, R116.reuse, R124, R100 ;  /* 0x0000007c7464723c */ /* 0x040fe20000001864 */
[----:B------:R-:W-:Y:S03]  /*a240*/  LDSM.16.MT88.4 R28, [R188+0x11000] ;  /* 0x01100000bc1c783b */ /* 0x000fe60000004200 */
[----:B------:R-:W-:Y:S01]  /*a250*/  SHF.R.U32.HI R21, RZ, 0x18, R24 ;  /* 0x00000018ff157819 */ /* 0x000fe20000011618 */
[----:B------:R-:W-:Y:S01]  /*a260*/  FFMA.FTZ R160, R32, c[0x0][0x23c], -R172 ;  /* 0x00008f0020a07a23 */ /* 0x000fe200000108ac */
[----:B------:R-:W-:Y:S01]  /*a270*/  LOP3.LUT R146, R149, UR8, R146, 0x96, !PT ;  /* 0x0000000895927c12 */ /* 0x000fe2000f8e9692 */
[----:B------:R-:W-:Y:S01]  /*a280*/  FFMA.FTZ R172, R33, c[0x0][0x23c], -R172 ;  /* 0x00008f0021ac7a23 */ /* 0x000fe200000108ac */
[C---:B------:R-:W-:Y:S01]  /*a290*/  HMMA.16816.F32 R104, R116.reuse, R126, R104 ;  /* 0x0000007e7468723c */ /* 0x040fe20000001868 */
[----:B------:R-:W-:Y:S01]  /*a2a0*/  LDSM.16.MT88.4 R124, [R190+0xd000] ;  /* 0x00d00000be7c783b */ /* 0x000fe20000004200 */
[----:B------:R-:W4:Y:S02]  /*a2b0*/  MUFU.EX2 R155, R155 ;  /* 0x0000009b009b7308 */ /* 0x000f240000000800 */
[--C-:B------:R-:W-:Y:S02]  /*a2c0*/  SHF.R.U32.HI R140, RZ, 0x10, R20.reuse ;  /* 0x00000010ff8c7819 */ /* 0x100fe40000011614 */
[----:B------:R-:W-:Y:S02]  /*a2d0*/  SHF.R.U32.HI R143, RZ, 0x18, R20 ;  /* 0x00000018ff8f7819 */ /* 0x000fe40000011614 */
[C---:B-1----:R-:W-:Y:S01]  /*a2e0*/  HMMA.16816.F32 R16, R116.reuse, R128, R16 ;  /* 0x000000807410723c */ /* 0x042fe20000001810 */
[----:B------:R-:W-:Y:S03]  /*a2f0*/  LDSM.16.MT88.4 R148, [R188+0xf800] ;  /* 0x00f80000bc94783b */ /* 0x000fe60000004200 */
[----:B------:R-:W-:Y:S01]  /*a300*/  LOP3.LUT R140, R140, 0xff, RZ, 0xc0, !PT ;  /* 0x000000ff8c8c7812 */ /* 0x000fe200078ec0ff */
[----:B------:R1:W-:Y:S02]  /*a310*/  MUFU.EX2 R161, R172 ;  /* 0x000000ac00a17308 */ /* 0x0003e40000000800 */
[----:B------:R-:W-:Y:S01]  /*a320*/  SHF.R.U32.HI R128, RZ, 0x10, R24 ;  /* 0x00000010ff807819 */ /* 0x000fe20000011618 */
[C---:B------:R-:W-:Y:S01]  /*a330*/  HMMA.16816.F32 R108, R116.reuse, R130, R108 ;  /* 0x00000082746c723c */ /* 0x040fe2000000186c */
[----:B------:R-:W5:Y:S03]  /*a340*/  LDSM.16.MT88.4 R24, [R192+0xd000] ;  /* 0x00d00000c018783b */ /* 0x000f660000004200 */
[----:B------:R-:W-:Y:S02]  /*a350*/  LOP3.LUT R129, R20, 0xffff, RZ, 0xc0, !PT ;  /* 0x0000ffff14817812 */ /* 0x000fe400078ec0ff */
[----:B------:R-:W-:Y:S01]  /*a360*/  LOP3.LUT R128, R128, 0xff, RZ, 0xc0, !PT ;  /* 0x000000ff80807812 */ /* 0x000fe200078ec0ff */
[----:B------:R-:W-:Y:S01]  /*a370*/  MUFU.EX2 R158, R158 ;  /* 0x0000009e009e7308 */ /* 0x000fe20000000800 */
[----:B------:R-:W-:Y:S01]  /*a380*/  SHF.R.U32.HI R130, RZ, 0x8, R22 ;  /* 0x00000008ff827819 */ /* 0x000fe20000011616 */
[C---:B---3--:R-:W-:Y:S03]  /*a390*/  HMMA.16816.F32 R12, R116.reuse, R120, R12 ;  /* 0x00000078740c723c */ /* 0x048fe6000000180c */
[----:B------:R-:W-:Y:S02]  /*a3a0*/  SHF.R.U32.HI R129, RZ, 0x8, R129 ;  /* 0x00000008ff817819 */ /* 0x000fe40000011681 */
[----:B------:R-:W-:Y:S02]  /*a3b0*/  LOP3.LUT R22, R20, 0xff, RZ, 0xc0, !PT ;  /* 0x000000ff14167812 */ /* 0x000fe400078ec0ff */
[----:B------:R-:W-:Y:S01]  /*a3c0*/  PRMT R23, R128, 0x5410, R21 ;  /* 0x0000541080177816 */ /* 0x000fe20000000015 */
[----:B------:R-:W-:Y:S01]  /*a3d0*/  HMMA.16816.F32 R112, R116, R122, R112 ;  /* 0x0000007a7470723c */ /* 0x000fe20000001870 */
[----:B------:R-:W-:Y:S01]  /*a3e0*/  PRMT R21, R22, 0x5410, R129 ;  /* 0x0000541016157816 */ /* 0x000fe20000000081 */
[----:B------:R-:W-:Y:S01]  /*a3f0*/  LDSM.16.MT88.4 R116, [R190+0xf000] ;  /* 0x00f00000be74783b */ /* 0x000fe20000004200 */
[----:B------:R-:W-:Y:S01]  /*a400*/  MUFU.EX2 R159, R159 ;  /* 0x0000009f009f7308 */ /* 0x000fe20000000800 */
[----:B------:R-:W-:Y:S01]  /*a410*/  PRMT R141, R141, 0x5410, R130 ;  /* 0x000054108d8d7816 */ /* 0x000fe20000000082 */
[--C-:B------:R-:W-:Y:S01]  /*a420*/  HSET2.LE.AND R23, R23, R212.reuse, PT ;  /* 0x000000d417177233 */ /* 0x100fe20003803000 */
[----:B------:R-:W-:Y:S01]  /*a430*/  PRMT R143, R140, 0x5410, R143 ;  /* 0x000054108c8f7816 */ /* 0x000fe2000000008f */
[--C-:B------:R-:W-:Y:S01]  /*a440*/  HSET2.LE.AND R20, R21, R212.reuse, PT ;  /* 0x000000d415147233 */ /* 0x100fe20003803000 */
[----:B--2---:R-:W-:Y:S01]  /*a450*/  F2FP.PACK_AB R21, R153, R152 ;  /* 0x000000989915723e */ /* 0x004fe200000000ff */
[--C-:B------:R-:W-:Y:S01]  /*a460*/  HSET2.LE.AND R22, R141, R212.reuse, PT ;  /* 0x000000d48d167233 */ /* 0x100fe20003803000 */
[----:B------:R-:W2:Y:S02]  /*a470*/  LDSM.16.MT88.4 R128, [R189+0xd000] ;  /* 0x00d00000bd80783b */ /* 0x000ea40000004200 */
[----:B----4-:R-:W-:Y:S01]  /*a480*/  F2FP.PACK_AB R120, R155, R154 ;  /* 0x0000009a9b78723e */ /* 0x010fe200000000ff */
[--C-:B-1----:R-:W-:Y:S01]  /*a490*/  FFMA.FTZ R172, R34, c[0x0][0x23c], -R171.reuse ;  /* 0x00008f0022ac7a23 */ /* 0x102fe200000108ab */
[----:B------:R-:W-:Y:S01]  /*a4a0*/  LOP3.LUT R20, R20, R21, RZ, 0xc0, !PT ;  /* 0x0000001514147212 */ /* 0x000fe200078ec0ff */
[--C-:B------:R-:W-:Y:S01]  /*a4b0*/  HSET2.LE.AND R21, R143, R212.reuse, PT ;  /* 0x000000d48f157233 */ /* 0x100fe20003803000 */
[----:B------:R-:W-:Y:S01]  /*a4c0*/  F2FP.PACK_AB R121, R134, R133 ;  /* 0x000000858679723e */ /* 0x000fe200000000ff */
[----:B------:R-:W-:Y:S01]  /*a4d0*/  FFMA.FTZ R171, R35, c[0x0][0x23c], -R171 ;  /* 0x00008f0023ab7a23 */ /* 0x000fe200000108ab */
[----:B------:R-:W-:Y:S01]  /*a4e0*/  LOP3.LUT R23, R23, R120, RZ, 0xc0, !PT ;  /* 0x0000007817177212 */ /* 0x000fe200078ec0ff */
[----:B------:R-:W1:Y:S01]  /*a4f0*/  LDSM.16.MT88.4 R140, [R192+0xf000] ;  /* 0x00f00000c08c783b */ /* 0x000e620000004200 */
[----:B------:R-:W-:Y:S01]  /*a500*/  F2FP.PACK_AB R120, R157, R156 ;  /* 0x0000009c9d78723e */ /* 0x000fe200000000ff */
[----:B------:R-:W-:Y:S01]  /*a510*/  MUFU.EX2 R162, R162 ;  /* 0x000000a200a27308 */ /* 0x000fe20000000800 */
[----:B------:R-:W-:Y:S02]  /*a520*/  LOP3.LUT R22, R22, R121, RZ, 0xc0, !PT ;  /* 0x0000007916167212 */ /* 0x000fe400078ec0ff */
[----:B------:R-:W-:Y:S03]  /*a530*/  LOP3.LUT R21, R21, R120, RZ, 0xc0, !PT ;  /* 0x0000007815157212 */ /* 0x000fe600078ec0ff */
[----:B------:R-:W-:Y:S04]  /*a540*/  LDSM.16.MT88.4 R120, [R188+0xf000] ;  /* 0x00f00000bc78783b */ /* 0x000fe80000004200 */
[C---:B-----5:R-:W-:Y:S01]  /*a550*/  HMMA.16816.F32 R4, R20.reuse, R24, R4 ;  /* 0x000000181404723c */ /* 0x060fe20000001804 */
[----:B------:R-:W3:Y:S07]  /*a560*/  MUFU.EX2 R163, R163 ;  /* 0x000000a300a37308 */ /* 0x000eee0000000800 */
[C---:B------:R-:W-:Y:S01]  /*a570*/  HMMA.16816.F32 R8, R20.reuse, R26, R8 ;  /* 0x0000001a1408723c */ /* 0x040fe20000001808 */
[----:B------:R-:W4:Y:S02]  /*a580*/  LDSM.16.MT88.4 R24, [R189+0xf000] ;  /* 0x00f00000bd18783b */ /* 0x000f240000004200 */
[----:B------:R-:W5:Y:S05]  /*a590*/  MUFU.EX2 R160, R160 ;  /* 0x000000a000a07308 */ /* 0x000f6a0000000800 */
[C---:B------:R-:W-:Y:S05]  /*a5a0*/  HMMA.16816.F32 R36, R20.reuse, R124, R36 ;  /* 0x0000007c1424723c */ /* 0x040fea0000001824 */
[----:B------:R-:W-:Y:S03]  /*a5b0*/  MUFU.EX2 R172, R172 ;  /* 0x000000ac00ac7308 */ /* 0x000fe60000000800 */
[C---:B------:R-:W-:Y:S01]  /*a5c0*/  HMMA.16816.F32 R40, R20.reuse, R126, R40 ;  /* 0x0000007e1428723c */ /* 0x040fe20000001828 */
[----:B------:R-:W4:Y:S06]  /*a5d0*/  LDSM.16.MT88.4 R124, [R192+0x11000] ;  /* 0x01100000c07c783b */ /* 0x000f2c0000004200 */
[----:B------:R-:W1:Y:S01]  /*a5e0*/  MUFU.EX2 R171, R171 ;  /* 0x000000ab00ab7308 */ /* 0x000e620000000800 */
[C---:B--2---:R-:W-:Y:S07]  /*a5f0*/  HMMA.16816.F32 R44, R20.reuse, R128, R44 ;  /* 0x00000080142c723c */ /* 0x044fee000000182c */
[----:B---3--:R-:W-:Y:S01]  /*a600*/  F2FP.PACK_AB R128, R163, R162 ;  /* 0x000000a2a380723e */ /* 0x008fe200000000ff */
[C---:B------:R-:W-:Y:S08]  /*a610*/  HMMA.16816.F32 R48, R20.reuse, R130, R48 ;  /* 0x000000821430723c */ /* 0x040ff00000001830 */
[C---:B------:R-:W-:Y:S08]  /*a620*/  HMMA.16816.F32 R52, R20.reuse, R136, R52 ;  /* 0x000000881434723c */ /* 0x040ff00000001834 */
[C---:B------:R-:W-:Y:S01]  /*a630*/  HMMA.16816.F32 R56, R20.reuse, R138, R56 ;  /* 0x0000008a1438723c */ /* 0x040fe20000001838 */
[----:B------:R-:W-:Y:S07]  /*a640*/  LDSM.16.MT88.4 R136, [R192+0xf800] ;  /* 0x00f80000c088783b */ /* 0x000fee0000004200 */
[C---:B-1----:R-:W-:Y:S08]  /*a650*/  HMMA.16816.F32 R60, R20.reuse, R140, R60 ;  /* 0x0000008c143c723c */ /* 0x042ff0000000183c */
[C---:B------:R-:W-:Y:S08]  /*a660*/  HMMA.16816.F32 R64, R20.reuse, R142, R64 ;  /* 0x0000008e1440723c */ /* 0x040ff00000001840 */
[C---:B------:R-:W-:Y:S08]  /*a670*/  HMMA.16816.F32 R68, R20.reuse, R116, R68 ;  /* 0x000000741444723c */ /* 0x040ff00000001844 */
[C---:B------:R-:W-:Y:S01]  /*a680*/  HMMA.16816.F32 R72, R20.reuse, R118, R72 ;  /* 0x000000761448723c */ /* 0x040fe20000001848 */
[----:B------:R-:W1:Y:S07]  /*a690*/  LDSM.16.MT88.4 R116, [R190+0x11000] ;  /* 0x01100000be74783b */ /* 0x000e6e0000004200 */
[C---:B----4-:R-:W-:Y:S08]  /*a6a0*/  HMMA.16816.F32 R76, R20.reuse, R24, R76 ;  /* 0x00000018144c723c */ /* 0x050ff0000000184c */
[C---:B------:R-:W-:Y:S01]  /*a6b0*/  HMMA.16816.F32 R80, R20.reuse, R26, R80 ;  /* 0x0000001a1450723c */ /* 0x040fe20000001850 */
[----:B------:R-:W2:Y:S07]  /*a6c0*/  LDSM.16.MT88.4 R24, [R189+0x11000] ;  /* 0x01100000bd18783b */ /* 0x000eae0000004200 */
[C---:B------:R-:W-:Y:S08]  /*a6d0*/  HMMA.16816.F32 R84, R20.reuse, R120, R84 ;  /* 0x000000781454723c */ /* 0x040ff00000001854 */
[C---:B------:R-:W-:Y:S01]  /*a6e0*/  HMMA.16816.F32 R88, R20.reuse, R122, R88 ;  /* 0x0000007a1458723c */ /* 0x040fe20000001858 */
[----:B------:R-:W-:Y:S07]  /*a6f0*/  LDSM.16.MT88.4 R120, [R188+0xd800] ;  /* 0x00d80000bc78783b */ /* 0x000fee0000004200 */
[C---:B------:R-:W-:Y:S08]  /*a700*/  HMMA.16816.F32 R92, R20.reuse, R124, R92 ;  /* 0x0000007c145c723c */ /* 0x040ff0000000185c */
[C---:B------:R-:W-:Y:S01]  /*a710*/  HMMA.16816.F32 R96, R20.reuse, R126, R96 ;  /* 0x0000007e1460723c */ /* 0x040fe20000001860 */
[----:B------:R-:W3:Y:S07]  /*a720*/  LDSM.16.MT88.4 R124, [R192+0xd800] ;  /* 0x00d80000c07c783b */ /* 0x000eee0000004200 */
[C---:B-1----:R-:W-:Y:S07]  /*a730*/  HMMA.16816.F32 R100, R20.reuse, R116, R100 ;  /* 0x000000741464723c */ /* 0x042fee0000001864 */
[----:B------:R-:W-:Y:S01]  /*a740*/  IMAD.WIDE.U32 R116, R146, -0x2daee0ad, RZ ;  /* 0xd2511f5392747825 */ /* 0x000fe200078e00ff */
[C---:B------:R-:W-:Y:S04]  /*a750*/  HMMA.16816.F32 R104, R20.reuse, R118, R104 ;  /* 0x000000761468723c */ /* 0x040fe80000001868 */
[C---:B------:R-:W-:Y:S02]  /*a760*/  LOP3.LUT R32, R116.reuse, 0xffff, RZ, 0xc0, !PT ;  /* 0x0000ffff74207812 */ /* 0x040fe400078ec0ff */
[----:B------:R-:W-:Y:S02]  /*a770*/  SHF.R.U32.HI R33, RZ, 0x10, R116 ;  /* 0x00000010ff217819 */ /* 0x000fe40000011674 */
[C---:B--2---:R-:W-:Y:S01]  /*a780*/  HMMA.16816.F32 R16, R20.reuse, R24, R16 ;  /* 0x000000181410723c */ /* 0x044fe20000001810 */
[----:B------:R-:W-:Y:S03]  /*a790*/  SHF.R.U32.HI R34, RZ, 0x8, R32 ;  /* 0x00000008ff227819 */ /* 0x000fe60000011620 */
[----:B------:R-:W-:Y:S02]  /*a7a0*/  LOP3.LUT R32, R33, 0xff, RZ, 0xc0, !PT ;  /* 0x000000ff21207812 */ /* 0x000fe400078ec0ff */
[----:B------:R-:W-:Y:S02]  /*a7b0*/  LOP3.LUT R141, R116, 0xff, RZ, 0xc0, !PT ;  /* 0x000000ff748d7812 */ /* 0x000fe400078ec0ff */
[C---:B------:R-:W-:Y:S01]  /*a7c0*/  HMMA.16816.F32 R108, R20.reuse, R26, R108 ;  /* 0x0000001a146c723c */ /* 0x040fe2000000186c */
[----:B------:R-:W-:Y:S03]  /*a7d0*/  SHF.R.U32.HI R131, RZ, 0x18, R116 ;  /* 0x00000018ff837819 */ /* 0x000fe60000011674 */
[----:B------:R-:W-:Y:S02]  /*a7e0*/  LOP3.LUT R144, R117, UR30, R144, 0x96, !PT ;  /* 0x0000001e75907c12 */ /* 0x000fe4000f8e9690 */
[----:B------:R-:W-:Y:S02]  /*a7f0*/  PRMT R141, R141, 0x5410, R34 ;  /* 0x000054108d8d7816 */ /* 0x000fe40000000022 */
[C---:B------:R-:W-:Y:S01]  /*a800*/  HMMA.16816.F32 R12, R20.reuse, R28, R12 ;  /* 0x0000001c140c723c */ /* 0x040fe2000000180c */
[----:B------:R-:W-:Y:S02]  /*a810*/  PRMT R131, R32, 0x5410, R131 ;  /* 0x0000541020837816 */ /* 0x000fe40000000083 */
[----:B------:R-:W1:Y:S01]  /*a820*/  LDSM.16.MT88.4 R32, [R190+0xd800] ;  /* 0x00d80000be20783b */ /* 0x000e620000004200 */
[C---:B------:R-:W-:Y:S01]  /*a830*/  LOP3.LUT R116, R144.reuse, 0xffff, RZ, 0xc0, !PT ;  /* 0x0000ffff90747812 */ /* 0x040fe200078ec0ff */
[--C-:B------:R-:W-:Y:S01]  /*a840*/  HSET2.LE.AND R26, R141, R212.reuse, PT ;  /* 0x000000d48d1a7233 */ /* 0x100fe20003803000 */
[--C-:B------:R-:W-:Y:S02]  /*a850*/  SHF.R.U32.HI R24, RZ, 0x10, R144.reuse ;  /* 0x00000010ff187819 */ /* 0x100fe40000011690 */
[----:B------:R-:W-:Y:S01]  /*a860*/  HMMA.16816.F32 R112, R20, R30, R112 ;  /* 0x0000001e1470723c */ /* 0x000fe20000001870 */
[----:B------:R-:W-:Y:S02]  /*a870*/  LOP3.LUT R129, R144, 0xff, RZ, 0xc0, !PT ;  /* 0x000000ff90817812 */ /* 0x000fe400078ec0ff */
[----:B------:R-:W-:Y:S01]  /*a880*/  LDSM.16.MT88.4 R140, [R190+0xf800] ;  /* 0x00f80000be8c783b */ /* 0x000fe20000004200 */
[----:B------:R-:W-:Y:S02]  /*a890*/  SHF.R.U32.HI R25, RZ, 0x18, R144 ;  /* 0x00000018ff197819 */ /* 0x000fe40000011690 */
[----:B------:R-:W-:Y:S02]  /*a8a0*/  SHF.R.U32.HI R116, RZ, 0x8, R116 ;  /* 0x00000008ff747819 */ /* 0x000fe40000011674 */
[----:B------:R-:W-:Y:S03]  /*a8b0*/  LOP3.LUT R24, R24, 0xff, RZ, 0xc0, !PT ;  /* 0x000000ff18187812 */ /* 0x000fe600078ec0ff */
[----:B------:R-:W-:Y:S01]  /*a8c0*/  LDSM.16.MT88.4 R144, [R189+0xf800] ;  /* 0x00f80000bd90783b */ /* 0x000fe20000004200 */
[----:B------:R-:W-:Y:S02]  /*a8d0*/  PRMT R129, R129, 0x5410, R116 ;  /* 0x0000541081817816 */ /* 0x000fe40000000074 */
[----:B------:R-:W-:Y:S02]  /*a8e0*/  PRMT R25, R24, 0x5410, R25 ;  /* 0x0000541018197816 */ /* 0x000fe40000000019 */
[----:B-----5:R-:W-:Y:S01]  /*a8f0*/  F2FP.PACK_AB R27, R161, R160 ;  /* 0x000000a0a11b723e */ /* 0x020fe200000000ff */
[--C-:B------:R-:W-:Y:S01]  /*a900*/  HSET2.LE.AND R24, R129, R212.reuse, PT ;  /* 0x000000d481187233 */ /* 0x100fe20003803000 */
[----:B------:R-:W-:Y:S01]  /*a910*/  F2FP.PACK_AB R129, R159, R158 ;  /* 0x0000009e9f81723e */ /* 0x000fe200000000ff */
[--C-:B------:R-:W-:Y:S01]  /*a920*/  HSET2.LE.AND R25, R25, R212.reuse, PT ;  /* 0x000000d419197233 */ /* 0x100fe20003803000 */
[----:B------:R-:W-:Y:S01]  /*a930*/  LOP3.LUT R26, R26, R27, RZ, 0xc0, !PT ;  /* 0x0000001b1a1a7212 */ /* 0x000fe200078ec0ff */
[----:B------:R-:W-:Y:S01]  /*a940*/  HSET2.LE.AND R27, R131, R212, PT ;  /* 0x000000d4831b7233 */ /* 0x000fe20003803000 */
[----:B------:R-:W-:Y:S01]  /*a950*/  F2FP.PACK_AB R28, R171, R172 ;  /* 0x000000acab1c723e */ /* 0x000fe200000000ff */
[----:B------:R-:W2:Y:S01]  /*a960*/  LDSM.16.MT88.4 R116, [R189+0xd800] ;  /* 0x00d80000bd74783b */ /* 0x000ea20000004200 */
[----:B------:R-:W-:Y:S02]  /*a970*/  LOP3.LUT R24, R24, R129, RZ, 0xc0, !PT ;  /* 0x0000008118187212 */ /* 0x000fe400078ec0ff */
[----:B------:R-:W-:Y:S02]  /*a980*/  LOP3.LUT R25, R25, R128, RZ, 0xc0, !PT ;  /* 0x0000008019197212 */ /* 0x000fe400078ec0ff */
[----:B------:R-:W-:Y:S03]  /*a990*/  LOP3.LUT R27, R27, R28, RZ, 0xc0, !PT ;  /* 0x0000001c1b1b7212 */ /* 0x000fe600078ec0ff */
[----:B------:R-:W4:Y:S04]  /*a9a0*/  LDSM.16.MT88.4 R20, [R192+0x11800] ;  /* 0x01180000c014783b */ /* 0x000f280000004200 */
[C---:B---3--:R-:W-:Y:S04]  /*a9b0*/  HMMA.16816.F32 R128, R24.reuse, R124, R4 ;  /* 0x0000007c1880723c */ /* 0x048fe80000001804 */
[----:B------:R-:W3:Y:S04]  /*a9c0*/  LDSM.16.MT88.4 R4, [R190+0x11800] ;  /* 0x01180000be04783b */ /* 0x000ee80000004200 */
[C---:B------:R-:W-:Y:S04]  /*a9d0*/  HMMA.16816.F32 R124, R24.reuse, R126, R8 ;  /* 0x0000007e187c723c */ /* 0x040fe80000001808 */
[----:B------:R-:W5:Y:S04]  /*a9e0*/  LDSM.16.MT88.4 R8, [R189+0x11800] ;  /* 0x01180000bd08783b */ /* 0x000f680000004200 */
[C---:B-1----:R-:W-:Y:S08]  /*a9f0*/  HMMA.16816.F32 R36, R24.reuse, R32, R36 ;  /* 0x000000201824723c */ /* 0x042ff00000001824 */
[C---:B------:R-:W-:Y:S08]  /*aa00*/  HMMA.16816.F32 R40, R24.reuse, R34, R40 ;  /* 0x000000221828723c */ /* 0x040ff00000001828 */
[C---:B--2---:R-:W-:Y:S08]  /*aa10*/  HMMA.16816.F32 R44, R24.reuse, R116, R44 ;  /* 0x00000074182c723c */ /* 0x044ff0000000182c */
        /* <DEDUP_REMOVED lines=14> */
[C---:B---3--:R-:W-:Y:S07]  /*ab00*/  HMMA.16816.F32 R100, R24.reuse, R4, R100 ;  /* 0x000000041864723c */ /* 0x048fee0000001864 */
[----:B------:R-:W-:Y:S01]  /*ab10*/  FADD.FTZ R5, R173, R214 ;  /* 0x000000d6ad057221 */ /* 0x000fe20000010000 */
[C---:B------:R-:W-:Y:S04]  /*ab20*/  HMMA.16816.F32 R104, R24.reuse, R6, R104 ;  /* 0x000000061868723c */ /* 0x040fe80000001868 */
[----:B------:R-:W-:Y:S03]  /*ab30*/  FADD.FTZ R5, R174, R5 ;  /* 0x00000005ae057221 */ /* 0x000fe60000010000 */
[----:B------:R-:W-:Y:S01]  /*ab40*/  FADD.FTZ R7, R223, R0 ;  /* 0x00000000df077221 */ /* 0x000fe20000010000 */
[C---:B-----5:R-:W-:Y:S01]  /*ab50*/  HMMA.16816.F32 R120, R24.reuse, R8, R16 ;  /* 0x000000081878723c */ /* 0x060fe20000001810 */
[----:B------:R-:W-:Y:S03]  /*ab60*/  FADD.FTZ R0, R152, R5 ;  /* 0x0000000598007221 */ /* 0x000fe60000010000 */
[----:B------:R-:W-:Y:S02]  /*ab70*/  FADD.FTZ R7, R222, R7 ;  /* 0x00000007de077221 */ /* 0x000fe40000010000 */
[----:B------:R-:W-:Y:S02]  /*ab80*/  FADD.FTZ R0, R153, R0 ;  /* 0x0000000099007221 */ /* 0x000fe40000010000 */
[----:B------:R-:W-:Y:S01]  /*ab90*/  FADD.FTZ R156, R156, R7 ;  /* 0x000000079c9c7221 */ /* 0x000fe20000010000 */
[C---:B------:R-:W-:Y:S03]  /*aba0*/  HMMA.16816.F32 R108, R24.reuse, R10, R108 ;  /* 0x0000000a186c723c */ /* 0x040fe6000000186c */
[----:B------:R-:W-:Y:S02]  /*abb0*/  FADD.FTZ R157, R157, R156 ;  /* 0x0000009c9d9d7221 */ /* 0x000fe40000010000 */
[----:B------:R-:W-:Y:S01]  /*abc0*/  FADD.FTZ R5, R133, R0 ;  /* 0x0000000085057221 */ /* 0x000fe20000010000 */
[----:B------:R-:W-:Y:S01]  /*abd0*/  MOV R133, R132 ;  /* 0x0000008400857202 */ /* 0x000fe20000000f00 */
[----:B------:R-:W-:Y:S01]  /*abe0*/  FADD.FTZ R154, R154, R157 ;  /* 0x0000009d9a9a7221 */ /* 0x000fe20000010000 */
[C---:B-1----:R-:W-:Y:S01]  /*abf0*/  HMMA.16816.F32 R116, R24.reuse, R20, R12 ;  /* 0x000000141874723c */ /* 0x042fe2000000180c */
[----:B------:R-:W-:Y:S03]  /*ac00*/  FADD.FTZ R5, R134, R5 ;  /* 0x0000000586057221 */ /* 0x000fe60000010000 */
[----:B------:R-:W-:Y:S01]  /*ac10*/  FADD.FTZ R155, R155, R154 ;  /* 0x0000009a9b9b7221 */ /* 0x000fe20000010000 */
[----:B------:R-:W-:Y:S01]  /*ac20*/  MOV R0, R3 ;  /* 0x0000000300007202 */ /* 0x000fe20000000f00 */
[----:B------:R-:W-:Y:S02]  /*ac30*/  FADD.FTZ R158, R158, R5 ;  /* 0x000000059e9e7221 */ /* 0x000fe40000010000 */
[----:B------:R-:W-:Y:S01]  /*ac40*/  FADD.FTZ R162, R162, R155 ;  /* 0x0000009ba2a27221 */ /* 0x000fe20000010000 */
[----:B------:R-:W-:Y:S03]  /*ac50*/  HMMA.16816.F32 R112, R24, R22, R112 ;  /* 0x000000161870723c */ /* 0x000fe60000001870 */
[----:B------:R-:W-:Y:S02]  /*ac60*/  FADD.FTZ R159, R159, R158 ;  /* 0x0000009e9f9f7221 */ /* 0x000fe40000010000 */
[----:B------:R-:W-:Y:S02]  /*ac70*/  FADD.FTZ R163, R163, R162 ;  /* 0x000000a2a3a37221 */ /* 0x000fe40000010000 */
[----:B------:R-:W-:Y:S02]  /*ac80*/  FADD.FTZ R160, R160, R159 ;  /* 0x0000009fa0a07221 */ /* 0x000fe40000010000 */
[----:B------:R-:W-:Y:S03]  /*ac90*/  FADD.FTZ R172, R172, R163 ;  /* 0x000000a3acac7221 */ /* 0x000fe60000010000 */
[----:B------:R-:W-:Y:S02]  /*aca0*/  FADD.FTZ R215, R161, R160 ;  /* 0x000000a0a1d77221 */ /* 0x000fe40000010000 */
[----:B------:R-:W-:Y:S01]  /*acb0*/  FADD.FTZ R213, R171, R172 ;  /* 0x000000acabd57221 */ /* 0x000fe20000010000 */
[----:B------:R-:W-:-:S05]  /*acc0*/  @P5 BRA `(.L_x_699) ;  /* 0xffffc66000005947 */ /* 0x000fca000383ffff */
.L_x_698:
        /* <DEDUP_REMOVED lines=341> */
.L_x_703:
[----:B----4-:R-:W-:Y:S05]  /*c220*/  BSYNC B0 ;  /* 0x0000000000007941 */ /* 0x010fea0003800000 */
.L_x_702:
        /* <DEDUP_REMOVED lines=34> */
.L_x_705:
[----:B------:R-:W-:Y:S05]  /*c450*/  BSYNC B0 ;  /* 0x0000000000007941 */ /* 0x000fea0003800000 */
.L_x_704:
[----:B------:R-:W-:Y:S01]  /*c460*/  LEA.HI.SX32 R5, R5, 0x10, 0x1d ;  /* 0x0000001005057811 */ /* 0x000fe200078feaff */
        /* <DEDUP_REMOVED lines=17> */
[----:B-1----:R4:W-:Y:S04]  /*c580*/  @!P1 STG.E.128 [R2.64+0x80], R32 ;  /* 0x0000802002009986 */ /* 0x0029e8000c101d10 */
[----:B------:R4:W-:Y:S02]  /*c590*/  @!P0 STG.E.128 [R2.64+0x100], R16 ;  /* 0x0001001002008986 */ /* 0x0009e4000c101d10 */
.L_x_707:
[----:B------:R-:W-:Y:S05]  /*c5a0*/  BSYNC B0 ;  /* 0x0000000000007941 */ /* 0x000fea0003800000 */
.L_x_706:
[----:B------:R-:W-:Y:S01]  /*c5b0*/  IADD3 R0, R6, 0x20, RZ ;  /* 0x0000002006007810 */ /* 0x000fe20007ffe0ff */
[----:B------:R-:W-:Y:S03]  /*c5c0*/  BSSY B0, `(.L_x_708) ;  /* 0x0000013000007945 */ /* 0x000fe60003800000 */
[----:B------:R-:W-:-:S13]  /*c5d0*/  ISETP.GE.AND P0, PT, R0, UR22, PT ;  /* 0x0000001600007c0c */ /* 0x000fda000bf06270 */
[----:B------:R-:W-:Y:S05]  /*c5e0*/  @P0 BRA `(.L_x_709) ;  /* 0x0000010000000947 */ /* 0x000fea0003800000 */
[----:B----4-:R-:W-:Y:S01]  /*c5f0*/  IADD3 R2, P0, R10, 0x20, RZ ;  /* 0x000000200a027810 */ /* 0x010fe20007f1e0ff */
        /* <DEDUP_REMOVED lines=13> */
[----:B-1----:R3:W-:Y:S04]  /*c6d0*/  @!P1 STG.E.128 [R2.64+0x80], R28 ;  /* 0x0000801c02009986 */ /* 0x0027e8000c101d10 */
[----:B------:R3:W-:Y:S02]  /*c6e0*/  @!P0 STG.E.128 [R2.64+0x100], R12 ;  /* 0x0001000c02008986 */ /* 0x0007e4000c101d10 */
.L_x_709:
[----:B------:R-:W-:Y:S05]  /*c6f0*/  BSYNC B0 ;  /* 0x0000000000007941 */ /* 0x000fea0003800000 */
.L_x_708:
        /* <DEDUP_REMOVED lines=10> */
[----:B---34-:R-:W-:Y:S01]  /*c7a0*/  IMAD R3, R10, c[0x0][0x1e8], RZ ;  /* 0x00007a000a037a24 */ /* 0x018fe200078e02ff */
[----:B------:R-:W-:-:S03]  /*c7b0*/  LEA R2, P2, R4, c[0x0][0x1d0], 0x1 ;  /* 0x0000740004027a11 */ /* 0x000fc600078408ff */
[----:B------:R-:W-:-:S04]  /*c7c0*/  IMAD R3, R0, c[0x0][0x1ec], R3 ;  /* 0x00007b0000037a24 */ /* 0x000fc800078e0203 */
[----:B------:R-:W-:-:S05]  /*c7d0*/  IMAD.IADD R3, R5, 0x1, R3 ;  /* 0x0000000105037824 */ /* 0x000fca00078e0203 */
[----:B------:R-:W-:-:S05]  /*c7e0*/  LEA.HI.X R3, R4, c[0x0][0x1d4], R3, 0x1, P2 ;  /* 0x0000750004037a11 */ /* 0x000fca00010f0c03 */
[----:B-1----:R1:W-:Y:S01]  /*c7f0*/  @!P0 STG.E.128 [R2.64+0x80], R24 ;  /* 0x0000801802008986 */ /* 0x0023e2000c101d10 */
[----:B------:R-:W-:-:S03]  /*c800*/  ISETP.GE.AND P0, PT, R201, c[0x0][0x220], PT ;  /* 0x00008800c9007a0c */ /* 0x000fc60003f06270 */
[----:B------:R1:W-:Y:S10]  /*c810*/  @!P1 STG.E.128 [R2.64], R40 ;  /* 0x0000002802009986 */ /* 0x0003f4000c101d10 */
[----:B------:R-:W-:Y:S05]  /*c820*/  @P0 EXIT ;  /* 0x000000000000094d */ /* 0x000fea0003800000 */
[----:B------:R-:W-:Y:S01]  /*c830*/  STG.E.128 [R2.64+0x100], R56 ;  /* 0x0001003802007986 */ /* 0x000fe2000c101d10 */
[----:B------:R-:W-:Y:S05]  /*c840*/  EXIT ;  /* 0x000000000000794d */ /* 0x000fea0003800000 */
.L_x_668:
[----:B------:R-:W1:Y:S01]  /*c850*/  S2R R0, SR_TID.X ;  /* 0x0000000000007919 */ /* 0x000e620000002100 */
[----:B------:R-:W-:Y:S01]  /*c860*/  UISETP.NE.AND UP4, UPT, UR9, -0x1, UPT ;  /* 0xffffffff0900788c */ /* 0x000fe2000bf85270 */
[----:B------:R-:W-:Y:S01]  /*c870*/  IMAD.U32 R17, RZ, RZ, UR10 ;  /* 0x0000000aff117e24 */ /* 0x000fe2000f8e00ff */
[----:B------:R-:W-:Y:S01]  /*c880*/  ULDC.U8 UR20, c[0x0][0x329] ;  /* 0x0000ca4000147ab9 */ /* 0x000fe20000000000 */
[----:B------:R-:W2:Y:S01]  /*c890*/  S2R R10, SR_CTAID.Z ;  /* 0x00000000000a7919 */ /* 0x000ea20000002700 */
[----:B------:R-:W-:Y:S01]  /*c8a0*/  UISETP.NE.AND UP3, UPT, UR20, URZ, UPT ;  /* 0x0000003f1400728c */ /* 0x000fe2000bf65270 */
[----:B------:R-:W-:Y:S01]  /*c8b0*/  BSSY B0, `(.L_x_710) ;  /* 0x0000049000007945 */ /* 0x000fe20003800000 */
[----:B------:R-:W-:-:S02]  /*c8c0*/  ULDC.64 UR6, c[0x0][0x1e8] ;  /* 0x00007a0000067ab9 */ /* 0x000fc40000000a00 */
[----:B------:R-:W-:Y:S02]  /*c8d0*/  ULDC.U8 UR21, c[0x0][0x328] ;  /* 0x0000ca0000157ab9 */ /* 0x000fe40000000000 */
[----:B------:R-:W-:Y:S02]  /*c8e0*/  UISETP.NE.AND UP2, UPT, UR21, URZ, UPT ;  /* 0x0000003f1500728c */ /* 0x000fe4000bf45270 */
[----:B------:R-:W-:Y:S02]  /*c8f0*/  @UP4 UIMAD.WIDE.U32 UR18, UR9, UR6, URZ ;  /* 0x00000006091242a5 */ /* 0x000fe4000f8e003f */
[----:B------:R-:W-:Y:S02]  /*c900*/  @!UP4 USHF.R.S32.HI UR22, URZ, 0x1f, UR15 ;  /* 0x0000001f3f16c899 */ /* 0x000fe4000801140f */
[----:B------:R-:W-:Y:S02]  /*c910*/  ULDC.64 UR4, c[0x0][0x1e0] ;  /* 0x0000780000047ab9 */ /* 0x000fe40000000a00 */
[----:B------:R-:W-:-:S02]  /*c920*/  @!UP4 UIMAD UR22, UR22, UR4, URZ ;  /* 0x000000041616c2a4 */ /* 0x000fc4000f8e023f */
[----:B------:R-:W-:Y:S02]  /*c930*/  @UP4 UIMAD UR7, UR9, UR7, UR19 ;  /* 0x00000007090742a4 */ /* 0x000fe4000f8e0213 */
[----:B------:R-:W-:Y:S01]  /*c940*/  USHF.R.S32.HI UR19, URZ, 0x1f, UR14 ;  /* 0x0000001f3f137899 */ /* 0x000fe2000801140e */
[----:B-1----:R-:W-:Y:S01]  /*c950*/  LEA.HI R14, R7, R0, RZ, 0x3 ;  /* 0x00000000070e7211 */ /* 0x002fe200078f18ff */
[----:B------:R-:W-:Y:S02]  /*c960*/  @UP4 UMOV UR23, UR18 ;  /* 0x0000001200174c82 */ /* 0x000fe40008000000 */
[----:B------:R-:W-:Y:S01]  /*c970*/  UISETP.EQ.AND UP2, UPT, UR20, URZ, UP2 ;  /* 0x0000003f1400728c */ /* 0x000fe20009742270 */
[----:B------:R-:W-:Y:S01]  /*c980*/  LOP3.LUT R7, R14, 0xfffffff8, RZ, 0xc0, !PT ;  /* 0xfffffff80e077812 */ /* 0x000fe200078ec0ff */
[----:B------:R-:W-:Y:S01]  /*c990*/  @!UP3 UISETP.NE.AND UP1, UPT, UR21, URZ, UPT ;  /* 0x0000003f1500b28c */ /* 0x000fe2000bf25270 */
[----:B------:R-:W-:Y:S01]  /*c9a0*/  SHF.R.S32.HI R14, RZ, 0x3, R14 ;  /* 0x00000003ff0e7819 */ /* 0x000fe2000001140e */
[----:B------:R-:W-:-:S02]  /*c9b0*/  ULDC UR12, c[0x0][0x214] ;  /* 0x00008500000c7ab9 */ /* 0x000fc40000000800 */
[----:B------:R-:W-:Y:S01]  /*c9c0*/  @UP3 ULDC UR18, c[0x0][0x210] ;  /* 0x0000840000123ab9 */ /* 0x000fe20000000800 */
[----:B------:R-:W-:Y:S01]  /*c9d0*/  IMAD.IADD R7, R0, 0x1, -R7 ;  /* 0x0000000100077824 */ /* 0x000fe200078e0a07 */
[----:B------:R-:W-:Y:S01]  /*c9e0*/  @!UP4 UIMAD.WIDE.U32 UR24, UR15, UR4, URZ ;  /* 0x000000040f18c2a5 */ /* 0x000fe2000f8e003f */
[--C-:B------:R-:W-:Y:S01]  /*c9f0*/  SHF.R.S32.HI R15, RZ, 0x1f, R14.reuse ;  /* 0x0000001fff0f7819 */ /* 0x100fe2000001140e */
[----:B------:R-:W-:Y:S01]  /*ca00*/  ULDC UR8, c[0x0][0x234] ;  /* 0x00008d0000087ab9 */ /* 0x000fe20000000800 */
[----:B------:R-:W-:Y:S01]  /*ca10*/  IMAD.SHL.U32 R6, R7, 0x8, RZ ;  /* 0x0000000807067824 */ /* 0x000fe200078e00ff */
[----:B------:R-:W-:Y:S02]  /*ca20*/  @!UP4 UIMAD UR22, UR15, UR5, UR22 ;  /* 0x000000050f16c2a4 */ /* 0x000fe4000f8e0216 */
[----:B------:R-:W-:Y:S01]  /*ca30*/  @UP3 UIMAD UR18, UR18, UR12, URZ ;  /* 0x0000000c121232a4 */ /* 0x000fe2000f8e023f */
[----:B------:R-:W-:Y:S01]  /*ca40*/  IMAD.WIDE R16, R17, 0x40, R14 ;  /* 0x0000004011107825 */ /* 0x000fe200078e020e */
[----:B------:R-:W-:Y:S01]  /*ca50*/  ULDC.64 UR4, c[0x0][0x1f0] ;  /* 0x00007c0000047ab9 */ /* 0x000fe20000000a00 */
[C---:B------:R-:W-:Y:S01]  /*ca60*/  IADD3 R5, R6.reuse, 0x40, RZ ;  /* 0x0000004006057810 */ /* 0x040fe20007ffe0ff */
[----:B------:R-:W-:Y:S01]  /*ca70*/  UISETP.NE.OR UP0, UPT, UR9, -0x1, !UP2 ;  /* 0xffffffff0900788c */ /* 0x000fe2000d705670 */
[----:B------:R-:W-:Y:S01]  /*ca80*/  IADD3 R4, R6, 0x80, RZ ;  /* 0x0000008006047810 */ /* 0x000fe20007ffe0ff */
[----:B------:R-:W-:-:S02]  /*ca90*/  @!UP3 USEL UR18, UR12, UR8, !UP1 ;  /* 0x000000080c12b287 */ /* 0x000fc4000c800000 */
[----:B------:R-:W-:Y:S02]  /*caa0*/  ULDC UR6, c[0x0][0x1c0] ;  /* 0x0000700000067ab9 */ /* 0x000fe40000000800 */
[----:B------:R-:W-:Y:S02]  /*cab0*/  UIMAD UR4, UR19, UR4, URZ ;  /* 0x00000004130472a4 */ /* 0x000fe4000f8e023f */
[----:B------:R-:W-:Y:S02]  /*cac0*/  @!UP4 UMOV UR23, UR24 ;  /* 0x000000180017cc82 */ /* 0x000fe40008000000 */
[----:B------:R-:W-:Y:S01]  /*cad0*/  @UP3 UMOV UR19, 0x1 ;  /* 0x0000000100133882 */ /* 0x000fe20000000000 */
[----:B------:R-:W-:Y:S01]  /*cae0*/  IADD3 R2, P0, R6, UR23, RZ ;  /* 0x0000001706027c10 */ /* 0x000fe2000ff1e0ff */
[----:B------:R-:W-:Y:S02]  /*caf0*/  @!UP3 UIMAD UR19, UR18, UR6, URZ ;  /* 0x000000061213b2a4 */ /* 0x000fe4000f8e023f */
[----:B------:R-:W-:-:S02]  /*cb00*/  @!UP4 UIADD3 UR7, UR25, UR22, URZ ;  /* 0x000000161907c290 */ /* 0x000fc4000fffe03f */
[----:B------:R-:W-:Y:S02]  /*cb10*/  UIADD3 UR13, -UR11, UR13, URZ ;  /* 0x0000000d0b0d7290 */ /* 0x000fe4000fffe13f */
[----:B------:R-:W-:Y:S02]  /*cb20*/  UIMAD UR19, UR15, UR19, URZ ;  /* 0x000000130f1372a4 */ /* 0x000fe4000f8e023f */
[----:B------:R-:W-:Y:S01]  /*cb30*/  @!UP0 UIMAD UR9, UR15, UR12, URZ ;  /* 0x0000000c0f0982a4 */ /* 0x000fe2000f8e023f */
[----:B------:R-:W-:Y:S01]  /*cb40*/  LEA.HI.X.SX32 R3, R6, UR7, 0x1, P0 ;  /* 0x0000000706037c11 */ /* 0x000fe200080f0eff */
[----:B------:R-:W-:Y:S01]  /*cb50*/  @UP3 ULDC UR26, c[0x0][0x210] ;  /* 0x00008400001a3ab9 */ /* 0x000fe20000000800 */
[----:B------:R-:W-:Y:S01]  /*cb60*/  ISETP.GE.AND P0, PT, R14, UR13, PT ;  /* 0x0000000d0e007c0c */ /* 0x000fe2000bf06270 */
[----:B------:R-:W-:Y:S02]  /*cb70*/  USEL UR19, UR19, URZ, !UP2 ;  /* 0x0000003f13137287 */ /* 0x000fe4000d000000 */
[----:B------:R-:W-:Y:S01]  /*cb80*/  @!UP3 UMOV UR26, 0x1 ;  /* 0x00000001001ab882 */ /* 0x000fe20000000000 */
[----:B--2---:R-:W-:Y:S01]  /*cb90*/  IMAD.WIDE.U32 R10, R10, c[0x0][0x1f0], R2 ;  /* 0x00007c000a0a7a25 */ /* 0x004fe200078e0002 */
[----:B------:R-:W-:-:S02]  /*cba0*/  UIMAD UR11, UR11, UR26, URZ ;  /* 0x0000001a0b0b72a4 */ /* 0x000fc4000f8e023f */
[----:B------:R-:W-:Y:S02]  /*cbb0*/  UIMAD UR18, UR14, UR18, UR19 ;  /* 0x000000120e1272a4 */ /* 0x000fe4000f8e0213 */
        /* <DEDUP_REMOVED lines=24> */
.L_x_711:
[----:B------:R-:W-:Y:S05]  /*cd40*/  BSYNC B0 ;  /* 0x0000000000007941 */ /* 0x000fea0003800000 */
.L_x_710:
        /* <DEDUP_REMOVED lines=20> */
.L_x_713:
[----:B------:R-:W-:Y:S05]  /*ce90*/  BSYNC B0 ;  /* 0x0000000000007941 */ /* 0x000fea0003800000 */
.L_x_712:
        /* <DEDUP_REMOVED lines=20> */
.L_x_715:
[----:B------:R-:W-:Y:S05]  /*cfe0*/  BSYNC B0 ;  /* 0x0000000000007941 */ /* 0x000fea0003800000 */
.L_x_714:
[----:B------:R-:W-:Y:S01]  /*cff0*/  IADD3 R0, R14, 0x30, RZ ;  /* 0x000000300e007810 */ /* 0x000fe20007ffe0ff */
[----:B------:R-:W-:Y:S03]  /*d000*/  BSSY B0, `(.L_x_716) ;  /* 0x0000012000007945 */ /* 0x000fe60003800000 */
[----:B------:R-:W-:-:S13]  /*d010*/  ISETP.GE.AND P0, PT, R0, UR13, PT ;  /* 0x0000000d00007c0c */ /* 0x000fda000bf06270 */
        /* <DEDUP_REMOVED lines=16> */
.L_x_717:
[----:B------:R-:W-:Y:S05]  /*d120*/  BSYNC B0 ;  /* 0x0000000000007941 */ /* 0x000fea0003800000 */
.L_x_716:
[----:B------:R-:W-:-:S04]  /*d130*/  ISETP.NE.AND P6, PT, R7, RZ, PT ;  /* 0x000000ff0700720c */ /* 0x000fc80003fc5270 */
[----:B------:R-:W-:Y:S02]  /*d140*/  ISETP.GE.OR P5, PT, R14, UR13, P6 ;  /* 0x0000000d0e007c0c */ /* 0x000fe4000b7a6670 */
[----:B------:R-:W-:Y:S02]  /*d150*/  ISETP.GE.OR P4, PT, R3, UR13, P6 ;  /* 0x0000000d03007c0c */ /* 0x000fe4000b786670 */
[----:B------:R-:W-:Y:S02]  /*d160*/  ISETP.GE.OR P3, PT, R2, UR13, P6 ;  /* 0x0000000d02007c0c */ /* 0x000fe4000b766670 */
[----:B------:R-:W-:-:S07]  /*d170*/  ISETP.GE.OR P6, PT, R0, UR13, P6 ;  /* 0x0000000d00007c0c */ /* 0x000fce000b7c6670 */
[----:B------:R-:W-:Y:S02]  /*d180*/  @!P5 IMAD R7, R14, UR26, RZ ;  /* 0x0000001a0e07dc24 */ /* 0x000fe4000f8e02ff */
[----:B-1----:R-:W-:Y:S02]  /*d190*/  @!P4 IMAD R8, R3, UR26, RZ ;  /* 0x0000001a0308cc24 */ /* 0x002fe4000f8e02ff */
        /* <DEDUP_REMOVED lines=21> */
[----:B-1----:R-:W-:-:S03]  /*d2f0*/  IMAD.MOV.U32 R5, RZ, RZ, 0x7f800000 ;  /* 0x7f800000ff057424 */ /* 0x002fc600078e00ff */
[----:B------:R-:W-:-:S04]  /*d300*/  IADD3 R3, P0, R0, UR11, RZ ;  /* 0x0000000b00037c10 */ /* 0x000fc8000ff1e0ff */
[----:B------:R-:W-:Y:S02]  /*d310*/  LEA.HI.X.SX32 R0, R0, UR6, 0x1, P0 ;  /* 0x0000000600007c11 */ /* 0x000fe400080f0eff */
[----:B------:R-:W-:-:S04]  /*d320*/  LEA R2, P0, R3, c[0x0][0x200], 0x2 ;  /* 0x0000800003027a11 */ /* 0x000fc800078010ff */
[----:B------:R-:W-:-:S05]  /*d330*/  LEA.HI.X R3, R3, c[0x0][0x204], R0, 0x2, P0 ;  /* 0x0000810003037a11 */ /* 0x000fca00000f1400 */
[----:B------:R-:W-:Y:S01]  /*d340*/  STG.E [R2.64], R5 ;  /* 0x0000000502007986 */ /* 0x000fe2000c101910 */
[----:B------:R-:W-:Y:S05]  /*d350*/  EXIT ;  /* 0x000000000000794d */ /* 0x000fea0003800000 */
.L_x_718:
        /* <DEDUP_REMOVED lines=10> */
.L_x_1290:


//--------------------- .text._ZN5flash16flash_fwd_kernelI23Flash_fwd_kernel_traitsILi192ELi64ELi64ELi4ELb0ELb0EN7cutlass6half_tE19Flash_kernel_traitsILi192ELi64ELi64ELi4ES3_EELb1ELb0ELb0ELb0ELb0ELb0ELb0ELb1EEEvNS_16Flash_fwd_paramsE --------------------------
	.section	.text._ZN5flash16flash_fwd_kernelI23Flash_fwd_kernel_traitsILi192ELi64ELi64ELi4ELb0ELb0EN7cutlass6half_tE19Flash_kernel_traitsILi192ELi64ELi64ELi4ES3_EELb1ELb0ELb0ELb0ELb0ELb0ELb0ELb1EEEvNS_16Flash_fwd_paramsE,"ax",@progbits
	.sectioninfo	@"SHI_REGISTERS=255"
	.align	128
        .global         _ZN5flash16flash_fwd_kernelI23Flash_fwd_kernel_traitsILi192ELi64ELi64ELi4ELb0ELb0EN7cutlass6half_tE19Flash_kernel_traitsILi192ELi64ELi64ELi4ES3_EELb1ELb0ELb0ELb0ELb0ELb0ELb0ELb1EEEvNS_16Flash_fwd_paramsE
        .type           _ZN5flash16flash_fwd_kernelI23Flash_fwd_kernel_traitsILi192ELi64ELi64ELi4ELb0ELb0EN7cutlass6half_tE19Flash_kernel_traitsILi192ELi64ELi64ELi4ES3_EELb1ELb0ELb0ELb0ELb0ELb0ELb0ELb1EEEvNS_16Flash_fwd_paramsE,@function
        .size           _ZN5flash16flash_fwd_kernelI23Flash_fwd_kernel_traitsILi192ELi64ELi64ELi4ELb0ELb0EN7cutlass6half_tE19Flash_kernel_traitsILi192ELi64ELi64ELi4ES3_EELb1ELb0ELb0ELb0ELb0ELb0ELb0ELb1EEEvNS_16Flash_fwd_paramsE,(.L_x_1291 - _ZN5flash16flash_fwd_kernelI23Flash_fwd_kernel_traitsILi192ELi64ELi64ELi4ELb0ELb0EN7cutlass6half_tE19Flash_kernel_traitsILi192ELi64ELi64ELi4ES3_EELb1ELb0ELb0ELb0ELb0ELb0ELb0ELb1EEEvNS_16Flash_fwd_paramsE)
        .other          _ZN5flash16flash_fwd_kernelI23Flash_fwd_kernel_traitsILi192ELi64ELi64ELi4ELb0ELb0EN7cutlass6half_tE19Flash_kernel_traitsILi192ELi64ELi64ELi4ES3_EELb1ELb0ELb0ELb0ELb0ELb0ELb0ELb1EEEvNS_16Flash_fwd_paramsE,@"STO_CUDA_ENTRY STV_DEFAULT"
_ZN5flash16flash_fwd_kernelI23Flash_fwd_kernel_traitsILi192ELi64ELi64ELi4ELb0ELb0EN7cutlass6half_tE19Flash_kernel_traitsILi192ELi64ELi64ELi4ES3_EELb1ELb0ELb0ELb0ELb0ELb0ELb0ELb1EEEvNS_16Flash_fwd_paramsE:
.text._ZN5flash16flash_fwd_kernelI23Flash_fwd_kernel_traitsILi192ELi64ELi64ELi4ELb0ELb0EN7cutlass6half_tE19Flash_kernel_traitsILi192ELi64ELi64ELi4ES3_EELb1ELb0ELb0ELb0ELb0ELb0ELb0ELb1EEEvNS_16Flash_fwd_paramsE:
[----:B------:R-:W-:Y:S02]  /*0000*/  MOV R1, c[0x0][0x28] ;  /* 0x00000a0000017a02 */ /* 0x000fe40000000f00 */
[----:B------:R-:W-:Y:S01]  /*0010*/  ULDC.U8 UR4, c[0x0][0x304] ;  /* 0x0000c10000047ab9 */ /* 0x000fe20000000000 */
[----:B------:R-:W-:Y:S01]  /*0020*/  IMAD.MOV.U32 R8, RZ, RZ, c[0x0][0x2f8] ;  /* 0x0000be00ff087624 */ /* 0x000fe200078e00ff */
[----:B------:R-:W-:Y:S01]  /*0030*/  ISETP.NE.AND P1, PT, RZ, UR4, PT ;  /* 0x00000004ff007c0c */ /* 0x000fe2000bf25270 */
[----:B------:R-:W-:Y:S01]  /*0040*/  IMAD.MOV.U32 R9, RZ, RZ, c[0x0][0x2fc] ;  /* 0x0000bf00ff097624 */ /* 0x000fe200078e00ff */
[----:B------:R-:W-:Y:S01]  /*0050*/  ULDC.64 UR6, c[0x0][0x118] ;  /* 0x0000460000067ab9 */ /* 0x000fe20000000a00 */
[----:B------:R-:W-:-:S10]  /*0060*/  IADD3 R1, R1, -0x98, RZ ;  /* 0xffffff6801017810 */ /* 0x000fd40007ffe0ff */
[----:B------:R-:W-:Y:S02]  /*0070*/  @P1 IMAD.MOV.U32 R2, RZ, RZ, R8 ;  /* 0x000000ffff021224 */ /* 0x000fe400078e0008 */
[----:B------:R-:W-:-:S06]  /*0080*/  @P1 IMAD.MOV.U32 R3, RZ, RZ, R9 ;  /* 0x000000ffff031224 */ /* 0x000fcc00078e0009 */
[----:B------:R-:W2:Y:S01]  /*0090*/  @P1 LDG.E.64 R2, [R2.64] ;  /* 0x0000000602021981 */ /* 0x000ea2000c1e1b00 */
[----:B------:R-:W-:Y:S01]  /*00a0*/  IMAD.MOV.U32 R200, RZ, RZ, c[0x0][0x2f0] ;  /* 0x0000bc00ffc87624 */ /* 0x000fe200078e00ff */
[----:B------:R-:W-:-:S06]  /*00b0*/  MOV R201, c[0x0][0x2f4] ;  /* 0x0000bd0000c97a02 */ /* 0x000fcc0000000f00 */
[----:B------:R-:W3:Y:S01]  /*00c0*/  @P1 LDG.E.64 R200, [R200.64] ;  /* 0x00000006c8c81981 */ /* 0x000ee2000c1e1b00 */
[----:B------:R-:W1:Y:S01]  /*00d0*/  LDC.U8 R4, c[0x0][0x312] ;  /* 0x0000c480ff047b82 */ /* 0x000e620000000000 */
[----:B------:R-:W-:Y:S01]  /*00e0*/  ISETP.NE.U32.AND P2, PT, RZ, c[0x0][0x240], PT ;  /* 0x00009000ff007a0c */ /* 0x000fe20003f45070 */
[----:B------:R-:W-:Y:S01]  /*00f0*/  IMAD.MOV.U32 R26, RZ, RZ, 0x4 ;  /* 0x00000004ff1a7424 */ /* 0x000fe200078e00ff */
[----:B------:R-:W4:Y:S01]  /*0100*/  S2R R116, SR_CTAID.X ;  /* 0x0000000000747919 */ /* 0x000f220000002500 */
[----:B------:R-:W-:Y:S02]  /*0110*/  MOV R13, 0xffffffff ;  /* 0xffffffff000d7802 */ /* 0x000fe40000000f00 */
[----:B------:R-:W-:Y:S01]  /*0120*/  ISETP.NE.AND.EX P2, PT, RZ, c[0x0][0x244], PT, P2 ;  /* 0x00009100ff007a0c */ /* 0x000fe20003f45320 */
[----:B------:R-:W4:Y:S04]  /*0130*/  S2R R19, SR_CTAID.Y ;  /* 0x0000000000137919 */ /* 0x000f280000002600 */
[----:B------:R-:W4:Y:S04]  /*0140*/  S2R R25, SR_CTAID.Z ;  /* 0x0000000000197919 */ /* 0x000f280000002700 */
[----:B------:R-:W4:Y:S01]  /*0150*/  S2R R38, SR_TID.X ;  /* 0x0000000000267919 */ /* 0x000f220000002100 */
[----:B-1----:R-:W-:Y:S01]  /*0160*/  ISETP.NE.AND P3, PT, R4, RZ, PT ;  /* 0x000000ff0400720c */ /* 0x002fe20003f65270 */
[----:B----4-:R-:W-:Y:S01]  /*0170*/  IMAD.WIDE R4, R19, R26, c[0x0][0x240] ;  /* 0x0000900013047625 */ /* 0x010fe200078e021a */
[----:B------:R-:W-:-:S04]  /*0180*/  LOP3.LUT R0, R25, R116, R19, 0xfe, !PT ;  /* 0x0000007419007212 */ /* 0x000fc800078efe13 */
[----:B------:R-:W-:-:S13]  /*0190*/  LOP3.LUT P4, RZ, R0, R38, RZ, 0xfc, !PT ;  /* 0x0000002600ff7212 */ /* 0x000fda000788fcff */
[----:B------:R-:W-:Y:S02]  /*01a0*/  @!P4 IMAD.MOV.U32 R6, RZ, RZ, c[0x0][0x308] ;  /* 0x0000c200ff06c624 */ /* 0x000fe400078e00ff */
[----:B------:R-:W-:Y:S01]  /*01b0*/  @!P4 IMAD.MOV.U32 R7, RZ, RZ, c[0x0][0x30c] ;  /* 0x0000c300ff07c624 */ /* 0x000fe200078e00ff */
[----:B------:R-:W-:Y:S02]  /*01c0*/  MOV R10, 0xffffffff ;  /* 0xffffffff000a7802 */ /* 0x000fe40000000f00 */
[----:B--2---:R-:W-:-:S05]  /*01d0*/  @P1 IADD3 R8, P0, R2, c[0x0][0x300], RZ ;  /* 0x0000c00002081a10 */ /* 0x004fca0007f1e0ff */
[----:B------:R-:W-:Y:S01]  /*01e0*/  @P1 IMAD.X R9, RZ, RZ, R3, P0 ;  /* 0x000000ffff091224 */ /* 0x000fe200000e0603 */
[----:B------:R-:W-:Y:S01]  /*01f0*/  ISETP.EQ.U32.AND P1, PT, RZ, c[0x0][0x248], PT ;  /* 0x00009200ff007a0c */ /* 0x000fe20003f22070 */
[----:B------:R-:W-:Y:S01]  /*0200*/  @!P4 IMAD.MOV.U32 R2, RZ, RZ, R8 ;  /* 0x000000ffff02c224 */ /* 0x000fe200078e0008 */
[----:B---3--:R-:W-:Y:S01]  /*0210*/  @!P4 STG.E.64 [R6.64], R200 ;  /* 0x000000c80600c986 */ /* 0x008fe2000c101b06 */
[----:B------:R-:W-:Y:S01]  /*0220*/  @!P4 IMAD.MOV.U32 R3, RZ, RZ, R9 ;  /* 0x000000ffff03c224 */ /* 0x000fe200078e0009 */
[----:B------:R-:W-:Y:S02]  /*0230*/  ISETP.EQ.OR.EX P1, PT, RZ, c[0x0][0x24c], !P3, P1 ;  /* 0x00009300ff007a0c */ /* 0x000fe40005f22710 */
[----:B------:R-:W-:Y:S02]  /*0240*/  ISETP.NE.U32.AND P0, PT, RZ, c[0x0][0x250], PT ;  /* 0x00009400ff007a0c */ /* 0x000fe40003f05070 */
[----:B------:R1:W-:Y:S02]  /*0250*/  @!P4 STG.E.64 [R6.64+0x8], R2 ;  /* 0x000008020600c986 */ /* 0x0003e4000c101b06 */
[----:B------:R-:W-:-:S02]  /*0260*/  ISETP.NE.AND.EX P0, PT, RZ, c[0x0][0x254], PT, P0 ;  /* 0x00009500ff007a0c */ /* 0x000fc40003f05300 */
[----:B------:R2:W3:Y:S04]  /*0270*/  @P2 LDG.E R13, [R4.64] ;  /* 0x00000006040d2981 */ /* 0x0004e8000c1e1900 */
[----:B------:R2:W4:Y:S01]  /*0280*/  @P2 LDG.E R0, [R4.64+0x4] ;  /* 0x0000040604002981 */ /* 0x000522000c1e1900 */
[----:B------:R-:W2:Y:S01]  /*0290*/  LDC.U8 R119, c[0x0][0x2d8] ;  /* 0x0000b600ff777b82 */ /* 0x000ea20000000000 */
[----:B-1----:R-:W-:-:S05]  /*02a0*/  IMAD.MOV.U32 R6, RZ, RZ, RZ ;  /* 0x000000ffff067224 */ /* 0x002fca00078e00ff */
[----:B------:R-:W-:-:S04]  /*02b0*/  @P0 IMAD.WIDE R2, R19, R26, c[0x0][0x250] ;  /* 0x0000940013020625 */ /* 0x000fc800078e021a */
[----:B--2---:R-:W-:Y:S01]  /*02c0*/  IMAD.WIDE R4, R19, R26, c[0x0][0x248] ;  /* 0x0000920013047625 */ /* 0x004fe200078e021a */
[----:B------:R1:W5:Y:S04]  /*02d0*/  @P0 LDG.E R6, [R2.64] ;  /* 0x0000000602060981 */ /* 0x000368000c1e1900 */
[----:B------:R1:W5:Y:S01]  /*02e0*/  @!P1 LDG.E R10, [R4.64] ;  /* 0x00000006040a9981 */ /* 0x000362000c1e1900 */
[----:B------:R-:W-:Y:S02]  /*02f0*/  ISETP.NE.U32.AND P0, PT, RZ, c[0x0][0x248], PT ;  /* 0x00009200ff007a0c */ /* 0x000fe40003f05070 */
[----:B------:R-:W-:Y:S02]  /*0300*/  SHF.R.S32.HI R17, RZ, 0x1f, R38 ;  /* 0x0000001fff117819 */ /* 0x000fe40000011426 */
[----:B------:R-:W-:-:S02]  /*0310*/  ISETP.NE.AND.EX P0, PT, RZ, c[0x0][0x24c], PT, P0 ;  /* 0x00009300ff007a0c */ /* 0x000fc40003f05300 */
[----:B------:R-:W-:Y:S01]  /*0320*/  LEA.HI R16, R17, R38, RZ, 0x5 ;  /* 0x0000002611107211 */ /* 0x000fe200078f28ff */
[----:B---3--:R1:W-:Y:S01]  /*0330*/  STL [R1+0x60], R13 ;  /* 0x0000600d01007387 */ /* 0x0083e20000100800 */
[----:B----4-:R-:W-:Y:S02]  /*0340*/  @P2 IMAD.IADD R33, R0, 0x1, -R13 ;  /* 0x0000000100212824 */ /* 0x010fe400078e0a0d */
[----:B------:R-:W-:-:S05]  /*0350*/  @!P2 IMAD.MOV.U32 R33, RZ, RZ, c[0x0][0x214] ;  /* 0x00008500ff21a624 */ /* 0x000fca00078e00ff */
[----:B------:R1:W-:Y:S02]  /*0360*/  STL [R1+0x7c], R33 ;  /* 0x00007c2101007387 */ /* 0x0003e40000100800 */
[----:B------:R-:W-:Y:S05]  /*0370*/  @!P0 BRA `(.L_x_719) ;  /* 0x0000004000008947 */ /* 0x000fea0003800000 */
[----:B------:R-:W2:Y:S02]  /*0380*/  @P3 LDG.E R0, [R4.64+0x4] ;  /* 0x0000040604003981 */ /* 0x000ea4000c1e1900 */
[----:B--2--5:R-:W-:-:S06]  /*0390*/  @P3 IADD3 R0, R0, -R10, RZ ;  /* 0x8000000a00003210 */ /* 0x024fcc0007ffe0ff */
[----:B------:R2:W5:Y:S01]  /*03a0*/  @!P3 LDG.E R0, [R4.64] ;  /* 0x000000060400b981 */ /* 0x000562000c1e1900 */
[----:B------:R-:W-:Y:S05]  /*03b0*/  BRA `(.L_x_720) ;  /* 0x0000001000007947 */ /* 0x000fea0003800000 */
.L_x_719:
[----:B------:R-:W-:Y:S02]  /*03c0*/  MOV R0, c[0x0][0x218] ;  /* 0x0000860000007a02 */ /* 0x000fe40000000f00 */
.L_x_720:
[----:B------:R-:W-:-:S04]  /*03d0*/  ISETP.NE.U32.AND P2, PT, RZ, c[0x0][0x258], PT ;  /* 0x00009600ff007a0c */ /* 0x000fc80003f45070 */
[----:B------:R-:W-:-:S13]  /*03e0*/  ISETP.NE.AND.EX P2, PT, RZ, c[0x0][0x25c], PT, P2 ;  /* 0x00009700ff007a0c */ /* 0x000fda0003f45320 */
[----:B-1----:R-:W-:-:S06]  /*03f0*/  @P2 IMAD.WIDE R2, R19, R26, c[0x0][0x258] ;  /* 0x0000960013022625 */ /* 0x002fcc00078e021a */
[----:B------:R-:W3:Y:S01]  /*0400*/  @P2 LDG.E R3, [R2.64] ;  /* 0x0000000602032981 */ /* 0x000ee2000c1e1900 */
[----:B------:R-:W-:Y:S01]  /*0410*/  IMAD.SHL.U32 R27, R116, 0x40, RZ ;  /* 0x00000040741b7824 */ /* 0x000fe200078e00ff */
[----:B------:R-:W-:-:S04]  /*0420*/  @!P2 ISETP.NE.U32.AND P1, PT, RZ, c[0x0][0x268], PT ;  /* 0x00009a00ff00aa0c */ /* 0x000fc80003f25070 */
[----:B------:R-:W-:Y:S02]  /*0430*/  ISETP.GT.AND P0, PT, R33, R27, PT ;  /* 0x0000001b2100720c */ /* 0x000fe40003f04270 */
[----:B------:R-:W-:-:S04]  /*0440*/  @!P2 ISETP.NE.AND.EX P1, PT, RZ, c[0x0][0x26c], PT, P1 ;  /* 0x00009b00ff00aa0c */ /* 0x000fc80003f25310 */
[----:B------:R-:W-:Y:S01]  /*0450*/  @!P2 SEL R2, RZ, c[0x0][0x21c], !P1 ;  /* 0x00008700ff02aa07 */ /* 0x000fe20004800000 */
[----:B---3-5:R-:W-:-:S03]  /*0460*/  @P2 IMAD.IADD R36, R3, 0x1, -R6 ;  /* 0x0000000103242824 */ /* 0x028fc600078e0a06 */
[----:B------:R-:W-:-:S03]  /*0470*/  @!P2 IADD3 R36, R2, R0, -R6 ;  /* 0x000000000224a210 */ /* 0x000fc60007ffe806 */
[----:B------:R-:W-:Y:S05]  /*0480*/  @!P0 EXIT ;  /* 0x000000000000894d */ /* 0x000fea0003800000 */
[C---:B------:R-:W-:Y:S02]  /*0490*/  ISETP.GE.AND P0, PT, R36.reuse, 0x1, PT ;  /* 0x000000012400780c */ /* 0x040fe40003f06270 */
[----:B------:R-:W-:-:S04]  /*04a0*/  IADD3 R0, R36, 0x3f, RZ ;  /* 0x0000003f24007810 */ /* 0x000fc80007ffe0ff */
[----:B------:R-:W-:-:S04]  /*04b0*/  SHF.R.S32.HI R2, RZ, 0x1f, R0 ;  /* 0x0000001fff027819 */ /* 0x000fc80000011400 */
[----:B------:R-:W-:-:S03]  /*04c0*/  LEA.HI R11, R2, R0, RZ, 0x6 ;  /* 0x00000000020b7211 */ /* 0x000fc600078f30ff */
[----:B------:R-:W-:Y:S05]  /*04d0*/  @!P0 BRA `(.L_x_721) ;  /* 0x0000d98000008947 */ /* 0x000fea0003800000 */
[----:B------:R-:W-:Y:S01]  /*04e0*/  IMAD R12, R19, c[0x0][0x1c0], R25 ;  /* 0x00007000130c7a24 */ /* 0x000fe200078e0219 */
[----:B------:R-:W-:Y:S02]  /*04f0*/  LOP3.LUT R0, R16, 0xffffffe0, RZ, 0xc0, !PT ;  /* 0xffffffe010007812 */ /* 0x000fe400078ec0ff */
[----:B------:R-:W-:Y:S02]  /*0500*/  ISETP.NE.AND P3, PT, R13, -0x1, PT ;  /* 0xffffffff0d00780c */ /* 0x000fe40003f65270 */
[----:B------:R-:W-:Y:S02]  /*0510*/  IADD3 R21, R38, -R0, RZ ;  /* 0x8000000026157210 */ /* 0x000fe40007ffe0ff */
[----:B--2---:R-:W-:Y:S02]  /*0520*/  SHF.L.U32 R4, R12, 0x5, RZ ;  /* 0x000000050c047819 */ /* 0x004fe400000006ff */
[----:B------:R-:W-:Y:S02]  /*0530*/  ISETP.NE.AND P0, PT, R10, -0x1, PT ;  /* 0xffffffff0a00780c */ /* 0x000fe40003f05270 */
[----:B------:R-:W-:-:S02]  /*0540*/  IADD3 R120, P2, P1, R4, R8, R21 ;  /* 0x0000000804787210 */ /* 0x000fc4000795e015 */
[----:B------:R-:W-:Y:S02]  /*0550*/  SHF.R.S32.HI R121, RZ, 0x6, R11 ;  /* 0x00000006ff797819 */ /* 0x000fe4000001140b */
[----:B------:R-:W-:Y:S01]  /*0560*/  SHF.R.S32.HI R4, RZ, 0x1f, R4 ;  /* 0x0000001fff047819 */ /* 0x000fe20000011404 */
[----:B------:R1:W-:Y:S01]  /*0570*/  STL [R1+0x80], R120 ;  /* 0x0000807801007387 */ /* 0x0003e20000100800 */
[C---:B------:R-:W-:Y:S01]  /*0580*/  @P3 IMAD.WIDE.U32 R2, R13.reuse, c[0x0][0x190], RZ ;  /* 0x000064000d023a25 */ /* 0x040fe200078e00ff */
[----:B------:R-:W-:Y:S02]  /*0590*/  @!P3 SHF.R.S32.HI R7, RZ, 0x1f, R19 ;  /* 0x0000001fff07b819 */ /* 0x000fe40000011413 */
[----:B------:R1:W-:Y:S01]  /*05a0*/  STL [R1+0x24], R121 ;  /* 0x0000247901007387 */ /* 0x0003e20000100800 */
[----:B------:R-:W-:Y:S01]  /*05b0*/  @P3 IMAD R18, R13, c[0x0][0x194], R3 ;  /* 0x000065000d123a24 */ /* 0x000fe200078e0203 */
[----:B------:R-:W-:Y:S01]  /*05c0*/  SHF.R.S32.HI R5, RZ, 0x1f, R21 ;  /* 0x0000001fff057819 */ /* 0x000fe20000011415 */
[----:B------:R-:W-:Y:S01]  /*05d0*/  @P0 IMAD.IADD R0, R6, 0x1, R10 ;  /* 0x0000000106000824 */ /* 0x000fe200078e020a */
[----:B------:R-:W-:Y:S01]  /*05e0*/  @P3 MOV R15, R2 ;  /* 0x00000002000f3202 */ /* 0x000fe20000000f00 */
[----:B------:R-:W-:Y:S01]  /*05f0*/  @!P3 IMAD R7, R7, c[0x0][0x178], RZ ;  /* 0x00005e000707ba24 */ /* 0x000fe200078e02ff */
[----:B------:R-:W-:Y:S01]  /*0600*/  IADD3.X R171, R4, R9, R5, P2, P1 ;  /* 0x0000000904ab7210 */ /* 0x000fe200017e2405 */
[----:B------:R-:W-:-:S04]  /*0610*/  @P0 IMAD.WIDE.U32 R2, R0, c[0x0][0x198], RZ ;  /* 0x0000660000020a25 */ /* 0x000fc800078e00ff */
[----:B------:R-:W-:-:S04]  /*0620*/  @!P3 IMAD.WIDE.U32 R4, R19, c[0x0][0x178], RZ ;  /* 0x00005e001304ba25 */ /* 0x000fc800078e00ff */
[----:B------:R-:W-:Y:S01]  /*0630*/  @P0 IMAD R20, R0, c[0x0][0x19c], R3 ;  /* 0x0000670000140a24 */ /* 0x000fe200078e0203 */
[----:B------:R-:W-:Y:S01]  /*0640*/  @!P3 MOV R15, R4 ;  /* 0x00000004000fb202 */ /* 0x000fe20000000f00 */
[----:B------:R-:W-:Y:S02]  /*0650*/  @!P3 IMAD R7, R19, c[0x0][0x17c], R7 ;  /* 0x00005f001307ba24 */ /* 0x000fe400078e0207 */
[----:B------:R-:W-:Y:S02]  /*0660*/  IMAD R0, R12, c[0x0][0x224], R27 ;  /* 0x000089000c007a24 */ /* 0x000fe400078e021b */
[----:B------:R-:W-:Y:S02]  /*0670*/  @P0 IMAD.MOV.U32 R14, RZ, RZ, R2 ;  /* 0x000000ffff0e0224 */ /* 0x000fe400078e0002 */
[----:B------:R-:W-:Y:S02]  /*0680*/  @!P3 IMAD.IADD R18, R5, 0x1, R7 ;  /* 0x000000010512b824 */ /* 0x000fe400078e0207 */
[----:B------:R-:W-:Y:S01]  /*0690*/  IMAD R23, R0, c[0x0][0x228], RZ ;  /* 0x00008a0000177a24 */ /* 0x000fe200078e02ff */
[----:B------:R-:W-:Y:S05]  /*06a0*/  @P0 BRA `(.L_x_722) ;  /* 0x000000b000000947 */ /* 0x000fea0003800000 */
[----:B-1----:R-:W-:Y:S01]  /*06b0*/  SHF.R.S32.HI R0, RZ, 0x1f, R6 ;  /* 0x0000001fff007819 */ /* 0x002fe20000011406 */
[----:B------:R-:W-:Y:S01]  /*06c0*/  IMAD.WIDE.U32 R2, R6, c[0x0][0x198], RZ ;  /* 0x0000660006027a25 */ /* 0x000fe200078e00ff */
[----:B------:R-:W-:-:S03]  /*06d0*/  SHF.R.S32.HI R4, RZ, 0x1f, R19 ;  /* 0x0000001fff047819 */ /* 0x000fc60000011413 */
[----:B------:R-:W-:Y:S02]  /*06e0*/  IMAD R0, R0, c[0x0][0x198], RZ ;  /* 0x0000660000007a24 */ /* 0x000fe400078e02ff */
[----:B------:R-:W-:Y:S02]  /*06f0*/  IMAD R4, R4, c[0x0][0x180], RZ ;  /* 0x0000600004047a24 */ /* 0x000fe400078e02ff */
[----:B------:R-:W-:-:S05]  /*0700*/  IMAD R0, R6, c[0x0][0x19c], R0 ;  /* 0x0000670006007a24 */ /* 0x000fca00078e0200 */
[----:B------:R-:W-:Y:S01]  /*0710*/  IADD3 R3, R3, R0, RZ ;  /* 0x0000000003037210 */ /* 0x000fe20007ffe0ff */
[----:B------:R-:W-:-:S04]  /*0720*/  IMAD R0, R19, c[0x0][0x184], R4 ;  /* 0x0000610013007a24 */ /* 0x000fc800078e0204 */
[----:B------:R-:W-:-:S05]  /*0730*/  IMAD.WIDE.U32 R2, R19, c[0x0][0x180], R2 ;  /* 0x0000600013027a25 */ /* 0x000fca00078e0002 */
[----:B------:R-:W-:Y:S02]  /*0740*/  IADD3 R20, R3, R0, RZ ;  /* 0x0000000003147210 */ /* 0x000fe40007ffe0ff */
[----:B------:R-:W-:Y:S02]  /*0750*/  MOV R14, R2 ;  /* 0x00000002000e7202 */ /* 0x000fe40000000f00 */
.L_x_722:
[----:B-1----:R-:W-:Y:S02]  /*0760*/  IABS R4, c[0x0][0x1c8] ;  /* 0x0000720000047a13 */ /* 0x002fe40000000000 */
[----:B------:R-:W-:Y:S02]  /*0770*/  IABS R5, R25 ;  /* 0x0000001900057213 */ /* 0x000fe40000000000 */
[----:B------:R-:W1:Y:S01]  /*0780*/  I2F.RP R2, R4 ;  /* 0x0000000400027306 */ /* 0x000e620000209400 */
[----:B------:R-:W-:-:S07]  /*0790*/  SHF.R.S32.HI R28, RZ, 0x1f, R25 ;  /* 0x0000001fff1c7819 */ /* 0x000fce0000011419 */
[----:B-1----:R-:W1:Y:S02]  /*07a0*/  MUFU.RCP R2, R2 ;  /* 0x0000000200027308 */ /* 0x002e640000001000 */
[----:B-1----:R-:W-:-:S06]  /*07b0*/  IADD3 R2, R2, 0xffffffe, RZ ;  /* 0x0ffffffe02027810 */ /* 0x002fcc0007ffe0ff */
[----:B------:R-:W1:Y:S02]  /*07c0*/  F2I.FTZ.U32.TRUNC.NTZ R3, R2 ;  /* 0x0000000200037305 */ /* 0x000e64000021f000 */
[----:B-1----:R-:W-:Y:S02]  /*07d0*/  IMAD.MOV R0, RZ, RZ, -R3 ;  /* 0x000000ffff007224 */ /* 0x002fe400078e0a03 */
[----:B------:R-:W-:Y:S02]  /*07e0*/  IMAD.MOV.U32 R2, RZ, RZ, RZ ;  /* 0x000000ffff027224 */ /* 0x000fe400078e00ff */
[----:B------:R-:W-:-:S04]  /*07f0*/  IMAD R0, R0, R4, RZ ;  /* 0x0000000400007224 */ /* 0x000fc800078e02ff */
[----:B------:R-:W-:-:S04]  /*0800*/  IMAD.HI.U32 R0, R3, R0, R2 ;  /* 0x0000000003007227 */ /* 0x000fc800078e0002 */
[----:B------:R-:W-:-:S04]  /*0810*/  IMAD.MOV.U32 R3, RZ, RZ, R5 ;  /* 0x000000ffff037224 */ /* 0x000fc800078e0005 */
[----:B------:R-:W-:-:S05]  /*0820*/  IMAD.HI.U32 R0, R0, R3, RZ ;  /* 0x0000000300007227 */ /* 0x000fca00078e00ff */
[----:B------:R-:W-:-:S05]  /*0830*/  IADD3 R2, -R0, RZ, RZ ;  /* 0x000000ff00027210 */ /* 0x000fca0007ffe1ff */
[----:B------:R-:W-:-:S05]  /*0840*/  IMAD R2, R4, R2, R3 ;  /* 0x0000000204027224 */ /* 0x000fca00078e0203 */
[----:B------:R-:W-:-:S13]  /*0850*/  ISETP.GT.U32.AND P2, PT, R4, R2, PT ;  /* 0x000000020400720c */ /* 0x000fda0003f44070 */
[----:B------:R-:W-:Y:S01]  /*0860*/  @!P2 IMAD.IADD R2, R2, 0x1, -R4 ;  /* 0x000000010202a824 */ /* 0x000fe200078e0a04 */
[----:B------:R-:W-:Y:S02]  /*0870*/  @!P2 IADD3 R0, R0, 0x1, RZ ;  /* 0x000000010000a810 */ /* 0x000fe40007ffe0ff */
[----:B------:R-:W-:Y:S02]  /*0880*/  ISETP.NE.AND P2, PT, RZ, c[0x0][0x1c8], PT ;  /* 0x00007200ff007a0c */ /* 0x000fe40003f45270 */
[----:B------:R-:W-:Y:S01]  /*0890*/  ISETP.GE.U32.AND P3, PT, R2, R4, PT ;  /* 0x000000040200720c */ /* 0x000fe20003f66070 */
[----:B------:R-:W-:Y:S01]  /*08a0*/  @P0 IMAD.IADD R4, R6, 0x1, R10 ;  /* 0x0000000106040824 */ /* 0x000fe200078e020a */
[----:B------:R-:W-:-:S04]  /*08b0*/  LOP3.LUT R2, R25, c[0x0][0x1c8], RZ, 0x3c, !PT ;  /* 0x0000720019027a12 */ /* 0x000fc800078e3cff */
[----:B------:R-:W-:Y:S01]  /*08c0*/  ISETP.GE.AND P1, PT, R2, RZ, PT ;  /* 0x000000ff0200720c */ /* 0x000fe20003f26270 */
[----:B------:R-:W-:-:S04]  /*08d0*/  @P0 IMAD.WIDE.U32 R2, R4, c[0x0][0x1a0], RZ ;  /* 0x0000680004020a25 */ /* 0x000fc800078e00ff */
[----:B------:R-:W-:Y:S01]  /*08e0*/  @P0 IMAD R13, R4, c[0x0][0x1a4], R3 ;  /* 0x00006900040d0a24 */ /* 0x000fe200078e0203 */
[----:B------:R-:W-:Y:S02]  /*08f0*/  @P0 MOV R12, R2 ;  /* 0x00000002000c0202 */ /* 0x000fe40000000f00 */
[----:B------:R-:W-:-:S04]  /*0900*/  @P3 IADD3 R0, R0, 0x1, RZ ;  /* 0x0000000100003810 */ /* 0x000fc80007ffe0ff */
[----:B------:R-:W-:-:S05]  /*0910*/  MOV R10, R0 ;  /* 0x00000000000a7202 */ /* 0x000fca0000000f00 */
        /* <DEDUP_REMOVED lines=14> */
.L_x_723:
[CC--:B------:R-:W-:Y:S01]  /*0a00*/  LEA.HI R2, R17.reuse, R38.reuse, RZ, 0x3 ;  /* 0x0000002611027211 */ /* 0x0c0fe200078f18ff */
[----:B------:R-:W-:Y:S01]  /*0a10*/  BSSY B0, `(.L_x_724) ;  /* 0x0000077000007945 */ /* 0x000fe20003800000 */
[----:B------:R-:W-:Y:S02]  /*0a20*/  SHF.R.S32.HI R4, RZ, 0x1f, R21 ;  /* 0x0000001fff047819 */ /* 0x000fe40000011415 */
[--C-:B------:R-:W-:Y:S02]  /*0a30*/  SHF.R.S32.HI R111, RZ, 0x5, R16.reuse ;  /* 0x00000005ff6f7819 */ /* 0x100fe40000011410 */
[----:B------:R-:W-:Y:S02]  /*0a40*/  SHF.R.S32.HI R3, RZ, 0x1f, R16 ;  /* 0x0000001fff037819 */ /* 0x000fe40000011410 */
[----:B------:R-:W-:-:S02]  /*0a50*/  LEA.HI R5, R17, R38, RZ, 0x4 ;  /* 0x0000002611057211 */ /* 0x000fc400078f20ff */
[----:B------:R-:W-:Y:S02]  /*0a60*/  SHF.R.S32.HI R16, RZ, 0x3, R2 ;  /* 0x00000003ff107819 */ /* 0x000fe40000011402 */
[----:B------:R-:W-:Y:S02]  /*0a70*/  LOP3.LUT R0, R2, 0xfffffff8, RZ, 0xc0, !PT ;  /* 0xfffffff802007812 */ /* 0x000fe400078ec0ff */
[----:B------:R-:W-:Y:S02]  /*0a80*/  LEA.HI R22, R4, R21, RZ, 0x2 ;  /* 0x0000001504167211 */ /* 0x000fe400078f10ff */
[----:B------:R-:W-:Y:S01]  /*0a90*/  LEA.HI R2, R3, R111, RZ, 0x2 ;  /* 0x0000006f03027211 */ /* 0x000fe200078f10ff */
[----:B------:R-:W-:Y:S01]  /*0aa0*/  IMAD.SHL.U32 R3, R16, 0x40, RZ ;  /* 0x0000004010037824 */ /* 0x000fe200078e00ff */
[----:B------:R-:W-:Y:S01]  /*0ab0*/  SHF.R.S32.HI R4, RZ, 0x4, R5 ;  /* 0x00000004ff047819 */ /* 0x000fe20000011405 */
[----:B------:R-:W-:Y:S01]  /*0ac0*/  IMAD.IADD R32, R38, 0x1, -R0 ;  /* 0x0000000126207824 */ /* 0x000fe200078e0a00 */
[----:B------:R-:W-:-:S02]  /*0ad0*/  LOP3.LUT R6, R5, 0xfffffff0, RZ, 0xc0, !PT ;  /* 0xfffffff005067812 */ /* 0x000fc400078ec0ff */
[----:B------:R-:W-:Y:S01]  /*0ae0*/  LEA.HI R0, R5, R4, RZ, 0x1 ;  /* 0x0000000405007211 */ /* 0x000fe200078f08ff */
[----:B------:R-:W-:Y:S01]  /*0af0*/  IMAD.SHL.U32 R124, R32, 0x8, RZ ;  /* 0x00000008207c7824 */ /* 0x000fe200078e00ff */
[----:B------:R-:W-:Y:S01]  /*0b00*/  LOP3.LUT R2, R2, 0xffffffc, RZ, 0xc0, !PT ;  /* 0x0ffffffc02027812 */ /* 0x000fe200078ec0ff */
[----:B------:R-:W-:Y:S01]  /*0b10*/  IMAD.IADD R6, R38, 0x1, -R6 ;  /* 0x0000000126067824 */ /* 0x000fe200078e0a06 */
[----:B------:R-:W-:Y:S02]  /*0b20*/  LOP3.LUT R8, R3, 0x1c0, RZ, 0xc0, !PT ;  /* 0x000001c003087812 */ /* 0x000fe400078ec0ff */
[----:B------:R-:W-:Y:S02]  /*0b30*/  SHF.R.S32.HI R5, RZ, 0x2, R22 ;  /* 0x00000002ff057819 */ /* 0x000fe40000011416 */
[----:B------:R-:W-:Y:S01]  /*0b40*/  LOP3.LUT R3, R0, 0xfffffffe, RZ, 0xc0, !PT ;  /* 0xfffffffe00037812 */ /* 0x000fe200078ec0ff */
[----:B------:R-:W-:Y:S01]  /*0b50*/  IMAD.IADD R0, R111, 0x1, -R2 ;  /* 0x000000016f007824 */ /* 0x000fe200078e0a02 */
[----:B------:R-:W-:-:S02]  /*0b60*/  LOP3.LUT R2, R8, 0x38, R124, 0xf8, !PT ;  /* 0x0000003808027812 */ /* 0x000fc400078ef87c */
[----:B------:R-:W-:Y:S01]  /*0b70*/  SHF.R.U32.HI R8, RZ, 0x3, R8 ;  /* 0x00000003ff087819 */ /* 0x000fe20000011608 */
[----:B------:R-:W-:Y:S01]  /*0b80*/  IMAD R29, R0, 0x10, R5 ;  /* 0x00000010001d7824 */ /* 0x000fe200078e0205 */
[----:B------:R-:W-:Y:S01]  /*0b90*/  SHF.R.S32.HI R0, RZ, 0x1f, R6 ;  /* 0x0000001fff007819 */ /* 0x000fe20000011406 */
[----:B------:R-:W-:Y:S01]  /*0ba0*/  IMAD.IADD R24, R4, 0x1, -R3 ;  /* 0x0000000104187824 */ /* 0x000fe200078e0a03 */
[----:B------:R-:W-:Y:S02]  /*0bb0*/  LEA.HI R9, R17, R38, RZ, 0x6 ;  /* 0x0000002611097211 */ /* 0x000fe400078f30ff */
[----:B------:R-:W-:Y:S01]  /*0bc0*/  LEA.HI R11, R0, R6, RZ, 0x3 ;  /* 0x00000006000b7211 */ /* 0x000fe200078f18ff */
[----:B------:R1:W-:Y:S01]  /*0bd0*/  STL [R1+0x84], R29 ;  /* 0x0000841d01007387 */ /* 0x0003e20000100800 */
[----:B------:R-:W-:Y:S01]  /*0be0*/  SHF.R.S32.HI R17, RZ, 0x1f, R16 ;  /* 0x0000001fff117819 */ /* 0x000fe20000011410 */
[----:B------:R-:W-:Y:S01]  /*0bf0*/  IMAD.SHL.U32 R9, R9, 0x8, RZ ;  /* 0x0000000809097824 */ /* 0x000fe200078e00ff */
[----:B------:R-:W-:-:S02]  /*0c00*/  SHF.R.S32.HI R125, RZ, 0x1f, R124 ;  /* 0x0000001fff7d7819 */ /* 0x000fc4000001147c */
[----:B------:R-:W-:Y:S01]  /*0c10*/  LOP3.LUT R0, R11, 0xfffffff8, RZ, 0xc0, !PT ;  /* 0xfffffff80b007812 */ /* 0x000fe200078ec0ff */
[----:B------:R-:W-:Y:S01]  /*0c20*/  IMAD R7, R17, c[0x0][0x198], RZ ;  /* 0x0000660011077a24 */ /* 0x000fe200078e02ff */
[----:B------:R-:W-:Y:S01]  /*0c30*/  LOP3.LUT R8, R2, R8, RZ, 0x3c, !PT ;  /* 0x0000000802087212 */ /* 0x000fe200078e3cff */
[----:B------:R-:W-:Y:S01]  /*0c40*/  IMAD.WIDE.U32 R4, R16, c[0x0][0x198], R124 ;  /* 0x0000660010047a25 */ /* 0x000fe200078e007c */
[----:B------:R-:W-:Y:S01]  /*0c50*/  IADD3 R2, P0, R124, R15, RZ ;  /* 0x0000000f7c027210 */ /* 0x000fe20007f1e0ff */
[----:B------:R1:W-:Y:S01]  /*0c60*/  STL.64 [R1+0x30], R124 ;  /* 0x0000307c01007387 */ /* 0x0003e20000100a00 */
[----:B------:R-:W-:Y:S01]  /*0c70*/  LOP3.LUT R199, R8, 0xfffffe00, R9, 0xf8, !PT ;  /* 0xfffffe0008c77812 */ /* 0x000fe200078ef809 */
[----:B------:R-:W-:Y:S01]  /*0c80*/  IMAD.IADD R0, R6, 0x1, -R0 ;  /* 0x0000000106007824 */ /* 0x000fe200078e0a00 */
[----:B------:R-:W-:Y:S01]  /*0c90*/  IADD3 R118, R124, 0x40, RZ ;  /* 0x000000407c767810 */ /* 0x000fe20007ffe0ff */
[----:B------:R-:W-:Y:S01]  /*0ca0*/  IMAD.X R3, R125, 0x1, R18, P0 ;  /* 0x000000017d037824 */ /* 0x000fe200000e0612 */
[----:B------:R-:W-:Y:S01]  /*0cb0*/  IADD3 R8, P0, R14, R4, RZ ;  /* 0x000000040e087210 */ /* 0x000fe20007f1e0ff */
[----:B------:R-:W-:Y:S01]  /*0cc0*/  IMAD R6, R16, c[0x0][0x19c], R7 ;  /* 0x0000670010067a24 */ /* 0x000fe200078e0207 */
[C---:B------:R-:W-:Y:S01]  /*0cd0*/  LOP3.LUT P2, RZ, R0.reuse, 0x4, RZ, 0xc0, !PT ;  /* 0x0000000400ff7812 */ /* 0x040fe2000784c0ff */
[----:B------:R-:W-:Y:S01]  /*0ce0*/  IMAD.WIDE.U32 R18, R25, c[0x0][0x1a8], R2 ;  /* 0x00006a0019127a25 */ /* 0x000fe200078e0002 */
[----:B------:R-:W-:-:S02]  /*0cf0*/  LOP3.LUT P1, RZ, R0, 0x2, RZ, 0xc0, !PT ;  /* 0x0000000200ff7812 */ /* 0x000fc4000782c0ff */
[----:B------:R-:W-:Y:S01]  /*0d00*/  IADD3.X R9, R20, R5, R6, P0, !PT ;  /* 0x0000000514097210 */ /* 0x000fe200007fe406 */
[----:B------:R-:W-:Y:S01]  /*0d10*/  IMAD.SHL.U32 R0, R0, 0x40, RZ ;  /* 0x0000004000007824 */ /* 0x000fe200078e00ff */
[----:B------:R-:W-:Y:S01]  /*0d20*/  IADD3 R117, R124, 0x80, RZ ;  /* 0x000000807c757810 */ /* 0x000fe20007ffe0ff */
[----:B------:R-:W-:Y:S02]  /*0d30*/  IMAD R5, R17, c[0x0][0x1a0], RZ ;  /* 0x0000680011057a24 */ /* 0x000fe400078e02ff */
[----:B------:R-:W-:Y:S01]  /*0d40*/  IMAD.WIDE.U32 R2, R16, c[0x0][0x1a0], R124 ;  /* 0x0000680010027a25 */ /* 0x000fe200078e007c */
[----:B------:R-:W-:Y:S02]  /*0d50*/  LOP3.LUT R4, R0, 0x1c0, RZ, 0xc0, !PT ;  /* 0x000001c000047812 */ /* 0x000fe400078ec0ff */
[----:B------:R-:W-:Y:S01]  /*0d60*/  SHF.R.S32.HI R0, RZ, 0x1f, R10 ;  /* 0x0000001fff007819 */ /* 0x000fe2000001140a */
[----:B------:R-:W-:Y:S01]  /*0d70*/  IMAD.SHL.U32 R6, R24, 0x8, RZ ;  /* 0x0000000818067824 */ /* 0x000fe200078e00ff */
[----:B------:R-:W-:Y:S01]  /*0d80*/  IADD3 R2, P0, R12, R2, RZ ;  /* 0x000000020c027210 */ /* 0x000fe20007f1e0ff */
[----:B------:R-:W-:Y:S01]  /*0d90*/  IMAD R7, R16, c[0x0][0x1a4], R5 ;  /* 0x0000690010077a24 */ /* 0x000fe200078e0205 */
[----:B------:R-:W-:Y:S01]  /*0da0*/  SHF.R.U32.HI R5, RZ, 0x3, R4 ;  /* 0x00000003ff057819 */ /* 0x000fe20000011604 */
[----:B------:R-:W-:Y:S01]  /*0db0*/  IMAD.WIDE.U32 R34, R10, c[0x0][0x1b0], R8 ;  /* 0x00006c000a227a25 */ /* 0x000fe200078e0008 */
[----:B------:R-:W-:-:S02]  /*0dc0*/  LOP3.LUT R6, R4, 0x8, R6, 0xf8, !PT ;  /* 0x0000000804067812 */ /* 0x000fc400078ef806 */
[----:B------:R-:W-:Y:S01]  /*0dd0*/  IADD3.X R3, R13, R3, R7, P0, !PT ;  /* 0x000000030d037210 */ /* 0x000fe200007fe407 */
[C---:B------:R-:W-:Y:S01]  /*0de0*/  IMAD R4, R0.reuse, c[0x0][0x1b0], RZ ;  /* 0x00006c0000047a24 */ /* 0x040fe200078e02ff */
[----:B------:R1:W-:Y:S01]  /*0df0*/  STL.64 [R1+0x50], R34 ;  /* 0x0000502201007387 */ /* 0x0003e20000100a00 */
[----:B------:R-:W-:Y:S01]  /*0e00*/  IMAD R0, R0, c[0x0][0x1b8], RZ ;  /* 0x00006e0000007a24 */ /* 0x000fe200078e02ff */
[----:B------:R-:W-:Y:S01]  /*0e10*/  LOP3.LUT R5, R6, R5, RZ, 0x3c, !PT ;  /* 0x0000000506057212 */ /* 0x000fe200078e3cff */
[----:B------:R-:W-:-:S04]  /*0e20*/  IMAD.WIDE.U32 R30, R10, c[0x0][0x1b8], R2 ;  /* 0x00006e000a1e7a25 */ /* 0x000fc800078e0002 */
[C---:B------:R-:W-:Y:S01]  /*0e30*/  IMAD R12, R10.reuse, c[0x0][0x1bc], R0 ;  /* 0x00006f000a0c7a24 */ /* 0x040fe200078e0200 */
[----:B------:R1:W-:Y:S01]  /*0e40*/  STL.64 [R1+0x48], R30 ;  /* 0x0000481e01007387 */ /* 0x0003e20000100a00 */
[----:B------:R-:W-:Y:S02]  /*0e50*/  IMAD R13, R10, c[0x0][0x1b4], R4 ;  /* 0x00006d000a0d7a24 */ /* 0x000fe400078e0204 */
[----:B------:R-:W-:Y:S01]  /*0e60*/  IMAD R15, R28, c[0x0][0x1a8], RZ ;  /* 0x00006a001c0f7a24 */ /* 0x000fe200078e02ff */
[----:B------:R1:W-:Y:S01]  /*0e70*/  STL [R1+0x40], R118 ;  /* 0x0000407601007387 */ /* 0x0003e20000100800 */
[----:B------:R-:W-:Y:S02]  /*0e80*/  IMAD.IADD R28, R31, 0x1, R12 ;  /* 0x000000011f1c7824 */ /* 0x000fe400078e020c */
[----:B------:R-:W-:Y:S01]  /*0e90*/  IMAD.IADD R41, R35, 0x1, R13 ;  /* 0x0000000123297824 */ /* 0x000fe200078e020d */
[----:B------:R1:W-:Y:S01]  /*0ea0*/  STL [R1+0x44], R117 ;  /* 0x0000447501007387 */ /* 0x0003e20000100800 */
[----:B------:R-:W-:-:S02]  /*0eb0*/  IMAD.IADD R20, R33, 0x1, -R27 ;  /* 0x0000000121147824 */ /* 0x000fc400078e0a1b */
[----:B------:R-:W-:Y:S01]  /*0ec0*/  IMAD.SHL.U32 R0, R11, 0x40, RZ ;  /* 0x000000400b007824 */ /* 0x000fe200078e00ff */
[----:B------:R1:W-:Y:S01]  /*0ed0*/  STL [R1+0x58], R28 ;  /* 0x0000581c01007387 */ /* 0x0003e20000100800 */
[----:B------:R-:W-:Y:S01]  /*0ee0*/  IMAD.MOV.U32 R2, RZ, RZ, 0x20 ;  /* 0x00000020ff027424 */ /* 0x000fe200078e00ff */
[----:B------:R-:W-:Y:S01]  /*0ef0*/  ISETP.GE.AND P0, PT, R16, R20, PT ;  /* 0x000000141000720c */ /* 0x000fe20003f06270 */
[----:B------:R-:W-:Y:S01]  /*0f00*/  IMAD.MOV.U32 R27, RZ, RZ, 0x10 ;  /* 0x00000010ff1b7424 */ /* 0x000fe200078e00ff */
[----:B------:R1:W-:Y:S01]  /*0f10*/  STL [R1+0x3c], R41 ;  /* 0x00003c2901007387 */ /* 0x0003e20000100800 */
[----:B------:R-:W-:Y:S01]  /*0f20*/  IMAD R14, R25, c[0x0][0x1ac], R15 ;  /* 0x00006b00190e7a24 */ /* 0x000fe200078e020f */
[----:B------:R-:W-:Y:S01]  /*0f30*/  LOP3.LUT R5, R5, 0xfffffe00, R0, 0xf8, !PT ;  /* 0xfffffe0005057812 */ /* 0x000fe200078ef800 */
[----:B------:R-:W-:Y:S01]  /*0f40*/  IMAD.WIDE R6, R116, 0x40, R16 ;  /* 0x0000004074067825 */ /* 0x000fe200078e0210 */
[----:B------:R-:W-:Y:S02]  /*0f50*/  SEL R2, R2, 0xffffffe0, !P2 ;  /* 0xffffffe002027807 */ /* 0x000fe40005000000 */
[----:B------:R-:W-:Y:S01]  /*0f60*/  SEL R4, R27, 0xfffffff0, !P1 ;  /* 0xfffffff01b047807 */ /* 0x000fe20004800000 */
[----:B------:R-:W-:-:S02]  /*0f70*/  IMAD.SHL.U32 R199, R199, 0x2, RZ ;  /* 0x00000002c7c77824 */ /* 0x000fc400078e00ff */
[----:B------:R-:W-:Y:S02]  /*0f80*/  IMAD.IADD R11, R19, 0x1, R14 ;  /* 0x00000001130b7824 */ /* 0x000fe400078e020e */
        /* <DEDUP_REMOVED lines=31> */
.L_x_725:
[----:B------:R-:W-:Y:S05]  /*1180*/  BSYNC B0 ;  /* 0x0000000000007941 */ /* 0x000fea0003800000 */
.L_x_724:
[----:B------:R-:W-:Y:S01]  /*1190*/  LOP3.LUT R0, R22, 0x7ffffffc, RZ, 0xc0, !PT ;  /* 0x7ffffffc16007812 */ /* 0x000fe200078ec0ff */
[----:B------:R-:W-:Y:S01]  /*11a0*/  IMAD R3, R121, 0x40, R23 ;  /* 0x0000004079037824 */ /* 0x000fe200078e0217 */
[----:B------:R-:W-:Y:S01]  /*11b0*/  IADD3 R23, R16, 0x10, RZ ;  /* 0x0000001010177810 */ /* 0x000fe20007ffe0ff */
[----:B------:R-:W-:Y:S02]  /*11c0*/  BSSY B0, `(.L_x_726) ;  /* 0x000002b000007945 */ /* 0x000fe40003800000 */
[----:B------:R-:W-:Y:S01]  /*11d0*/  IMAD.IADD R0, R21, 0x1, -R0 ;  /* 0x0000000115007824 */ /* 0x000fe200078e0a00 */
[----:B------:R-:W-:Y:S02]  /*11e0*/  ISETP.GE.AND P1, PT, R23, R20, PT ;  /* 0x000000141700720c */ /* 0x000fe40003f26270 */
[----:B------:R-:W-:Y:S01]  /*11f0*/  IADD3 R3, R3, -0x40, RZ ;  /* 0xffffffc003037810 */ /* 0x000fe20007ffe0ff */
[----:B------:R-:W-:-:S04]  /*1200*/  IMAD.SHL.U32 R0, R0, 0x2, RZ ;  /* 0x0000000200007824 */ /* 0x000fc800078e00ff */
[----:B------:R-:W-:-:S05]  /*1210*/  IMAD R0, R29, c[0x0][0x228], R0 ;  /* 0x00008a001d007a24 */ /* 0x000fca00078e0200 */
[----:B------:R-:W-:Y:S02]  /*1220*/  IADD3 R172, P0, R3, R0, RZ ;  /* 0x0000000003ac7210 */ /* 0x000fe40007f1e0ff */
[----:B------:R-:W-:-:S04]  /*1230*/  SHF.R.S32.HI R0, RZ, 0x1f, R0 ;  /* 0x0000001fff007819 */ /* 0x000fc80000011400 */
[----:B------:R-:W-:Y:S01]  /*1240*/  LEA.HI.X.SX32 R128, R3, R0, 0x1, P0 ;  /* 0x0000000003807211 */ /* 0x000fe200000f0eff */
[----:B------:R-:W-:Y:S05]  /*1250*/  @P1 BRA `(.L_x_727) ;  /* 0x0000021000001947 */ /* 0x000fea0003800000 */
[----:B------:R-:W-:Y:S01]  /*1260*/  IADD3 R0, P0, R6, 0x10, RZ ;  /* 0x0000001006007810 */ /* 0x000fe20007f1e0ff */
[----:B--2---:R-:W-:Y:S01]  /*1270*/  IMAD.MOV.U32 R8, RZ, RZ, R18 ;  /* 0x000000ffff087224 */ /* 0x004fe200078e0012 */
        /* <DEDUP_REMOVED lines=31> */
.L_x_727:
[----:B------:R-:W-:Y:S05]  /*1470*/  BSYNC B0 ;  /* 0x0000000000007941 */ /* 0x000fea0003800000 */
.L_x_726:
[----:B------:R-:W-:Y:S01]  /*1480*/  IADD3 R22, R16, 0x20, RZ ;  /* 0x0000002010167810 */ /* 0x000fe20007ffe0ff */
[----:B------:R-:W-:Y:S03]  /*1490*/  BSSY B0, `(.L_x_728) ;  /* 0x0000024000007945 */ /* 0x000fe60003800000 */
[----:B------:R-:W-:-:S13]  /*14a0*/  ISETP.GE.AND P0, PT, R22, R20, PT ;  /* 0x000000141600720c */ /* 0x000fda0003f06270 */
        /* <DEDUP_REMOVED lines=34> */
.L_x_729:
[----:B------:R-:W-:Y:S05]  /*16d0*/  BSYNC B0 ;  /* 0x0000000000007941 */ /* 0x000fea0003800000 */
.L_x_728:
[----:B------:R-:W-:Y:S01]  /*16e0*/  IADD3 R21, R16, 0x30, RZ ;  /* 0x0000003010157810 */ /* 0x000fe20007ffe0ff */
[----:B------:R-:W-:Y:S01]  /*16f0*/  IMAD.MOV.U32 R25, RZ, RZ, c[0x0][0x198] ;  /* 0x00006600ff197624 */ /* 0x000fe200078e00ff */
[----:B------:R-:W-:Y:S01]  /*1700*/  BSSY B0, `(.L_x_730) ;  /* 0x0000026000007945 */ /* 0x000fe20003800000 */
[----:B------:R-:W-:Y:S01]  /*1710*/  IMAD.MOV.U32 R112, RZ, RZ, 0x6 ;  /* 0x00000006ff707424 */ /* 0x000fe200078e00ff */
[----:B------:R-:W-:Y:S01]  /*1720*/  ISETP.GE.AND P0, PT, R21, R20, PT ;  /* 0x000000141500720c */ /* 0x000fe20003f06270 */
[----:B------:R-:W-:-:S03]  /*1730*/  IMAD.SHL.U32 R113, R25, 0x40, RZ ;  /* 0x0000004019717824 */ /* 0x000fc600078e00ff */
[----:B------:R-:W-:-:S09]  /*1740*/  SHF.L.U64.HI R112, R25, R112, c[0x0][0x19c] ;  /* 0x0000670019707619 */ /* 0x000fd20000010270 */
        /* <DEDUP_REMOVED lines=10> */
[C---:B--2---:R-:W-:Y:S01]  /*17f0*/  @!P3 LEA R8, P4, R10.reuse, c[0x0][0x160], 0x1 ;  /* 0x000058000a08ba11 */ /* 0x044fe200078808ff */
        /* <DEDUP_REMOVED lines=22> */
.L_x_731:
[----:B------:R-:W-:Y:S05]  /*1960*/  BSYNC B0 ;  /* 0x0000000000007941 */ /* 0x000fea0003800000 */
.L_x_730:
[----:B------:R-:W-:Y:S01]  /*1970*/  MOV R122, R40 ;  /* 0x00000028007a7202 */ /* 0x000fe20000000f00 */
[----:B------:R-:W-:Y:S01]  /*1980*/  BSSY B0, `(.L_x_732) ;  /* 0x0000026000007945 */ /* 0x000fe20003800000 */
[----:B------:R-:W-:Y:S02]  /*1990*/  MOV R123, R41 ;  /* 0x00000029007b7202 */ /* 0x000fe40000000f00 */
[----:B------:R-:W-:Y:S02]  /*19a0*/  IADD3 R37, R121, -0x1, RZ ;  /* 0xffffffff79257810 */ /* 0x000fe40007ffe0ff */
[----:B------:R-:W-:Y:S02]  /*19b0*/  MOV R122, R34 ;  /* 0x00000022007a7202 */ /* 0x000fe40000000f00 */
[----:B--2---:R-:W-:Y:S01]  /*19c0*/  SHF.R.S32.HI R15, RZ, 0x1f, R37 ;  /* 0x0000001fff0f7819 */ /* 0x004fe20000011425 */
[----:B------:R-:W-:Y:S02]  /*19d0*/  IMAD R14, R37, -0x40, R36 ;  /* 0xffffffc0250e7824 */ /* 0x000fe400078e0224 */
[----:B------:R2:W-:Y:S01]  /*19e0*/  STL.64 [R1+0x38], R122 ;  /* 0x0000387a01007387 */ /* 0x0005e20000100a00 */
[----:B------:R-:W-:-:S02]  /*19f0*/  IMAD R8, R112, R37, RZ ;  /* 0x0000002570087224 */ /* 0x000fc400078e02ff */
[----:B------:R-:W-:Y:S01]  /*1a00*/  ISETP.GE.AND P0, PT, R16, R14, PT ;  /* 0x0000000e1000720c */ /* 0x000fe20003f06270 */
[----:B------:R-:W-:-:S04]  /*1a10*/  IMAD.WIDE.U32 R6, R37, R113, R122 ;  /* 0x0000007125067225 */ /* 0x000fc800078e007a */
[----:B------:R-:W-:-:S05]  /*1a20*/  IMAD R8, R15, R113, R8 ;  /* 0x000000710f087224 */ /* 0x000fca00078e0208 */
[----:B------:R-:W-:-:S03]  /*1a30*/  IADD3 R9, R7, R8, RZ ;  /* 0x0000000807097210 */ /* 0x000fc60007ffe0ff */
        /* <DEDUP_REMOVED lines=26> */
.L_x_733:
[----:B------:R-:W-:Y:S05]  /*1be0*/  BSYNC B0 ;  /* 0x0000000000007941 */ /* 0x000fea0003800000 */
.L_x_732:
[----:B------:R-:W-:Y:S01]  /*1bf0*/  ISETP.GE.AND P0, PT, R23, R14, PT ;  /* 0x0000000e1700720c */ /* 0x000fe20003f06270 */
[----:B------:R-:W-:Y:S01]  /*1c00*/  BSSY B0, `(.L_x_734) ;  /* 0x000001f000007945 */ /* 0x000fe20003800000 */
[C---:B------:R-:W-:Y:S01]  /*1c10*/  SHF.L.U64.HI R114, R25.reuse, R26, c[0x0][0x19c] ;  /* 0x0000670019727619 */ /* 0x040fe2000001021a */
[----:B------:R-:W-:-:S10]  /*1c20*/  IMAD.SHL.U32 R115, R25, 0x10, RZ ;  /* 0x0000001019737824 */ /* 0x000fd400078e00ff */
[----:B------:R-:W-:Y:S05]  /*1c30*/  @P0 BRA `(.L_x_735) ;  /* 0x000001b000000947 */ /* 0x000fea0003800000 */
[----:B------:R-:W-:Y:S02]  /*1c40*/  ISETP.GE.AND P3, PT, R124, c[0x0][0x220], PT ;  /* 0x000088007c007a0c */ /* 0x000fe40003f66270 */
[----:B------:R-:W-:Y:S02]  /*1c50*/  ISETP.GE.AND P2, PT, R118, c[0x0][0x220], PT ;  /* 0x0000880076007a0c */ /* 0x000fe40003f46270 */
[----:B------:R-:W-:Y:S02]  /*1c60*/  IADD3 R0, P1, R115, R6, RZ ;  /* 0x0000000673007210 */ /* 0x000fe40007f3e0ff */
[----:B------:R-:W-:-:S03]  /*1c70*/  ISETP.GE.AND P0, PT, R117, c[0x0][0x220], PT ;  /* 0x0000880075007a0c */ /* 0x000fc60003f06270 */
[----:B------:R-:W-:-:S04]  /*1c80*/  IMAD.X R3, R114, 0x1, R9, P1 ;  /* 0x0000000172037824 */ /* 0x000fc800008e0609 */
[C---:B---3--:R-:W-:Y:S01]  /*1c90*/  @!P3 LEA R12, P4, R0.reuse, c[0x0][0x168], 0x1 ;  /* 0x00005a00000cba11 */ /* 0x048fe200078808ff */
        /* <DEDUP_REMOVED lines=21> */
.L_x_735:
[----:B------:R-:W-:Y:S05]  /*1df0*/  BSYNC B0 ;  /* 0x0000000000007941 */ /* 0x000fea0003800000 */
.L_x_734:
[----:B------:R-:W-:Y:S01]  /*1e00*/  ISETP.GE.AND P0, PT, R22, R14, PT ;  /* 0x0000000e1600720c */ /* 0x000fe20003f06270 */
[----:B------:R-:W-:-:S12]  /*1e10*/  BSSY B0, `(.L_x_736) ;  /* 0x000001e000007945 */ /* 0x000fd80003800000 */
[----:B------:R-:W-:Y:S05]  /*1e20*/  @P0 BRA `(.L_x_737) ;  /* 0x000001c000000947 */ /* 0x000fea0003800000 */
[----:B------:R-:W-:Y:S01]  /*1e30*/  ISETP.GE.AND P3, PT, R124, c[0x0][0x220], PT ;  /* 0x000088007c007a0c */ /* 0x000fe20003f66270 */
[----:B------:R-:W-:Y:S01]  /*1e40*/  IMAD.MOV.U32 R3, RZ, RZ, c[0x0][0x19c] ;  /* 0x00006700ff037624 */ /* 0x000fe200078e00ff */
[----:B------:R-:W-:Y:S02]  /*1e50*/  ISETP.GE.AND P2, PT, R118, c[0x0][0x220], PT ;  /* 0x0000880076007a0c */ /* 0x000fe40003f46270 */
[----:B------:R-:W-:Y:S02]  /*1e60*/  LEA R0, P1, R25, R6, 0x5 ;  /* 0x0000000619007211 */ /* 0x000fe400078228ff */
[----:B------:R-:W-:Y:S02]  /*1e70*/  ISETP.GE.AND P0, PT, R117, c[0x0][0x220], PT ;  /* 0x0000880075007a0c */ /* 0x000fe40003f06270 */
[----:B------:R-:W-:-:S05]  /*1e80*/  LEA.HI.X R3, R25, R9, R3, 0x5, P1 ;  /* 0x0000000919037211 */ /* 0x000fca00008f2c03 */
        /* <DEDUP_REMOVED lines=22> */
.L_x_737:
[----:B------:R-:W-:Y:S05]  /*1ff0*/  BSYNC B0 ;  /* 0x0000000000007941 */ /* 0x000fea0003800000 */
.L_x_736:
[----:B------:R-:W-:Y:S01]  /*2000*/  ISETP.GE.AND P0, PT, R21, R14, PT ;  /* 0x0000000e1500720c */ /* 0x000fe20003f06270 */
[----:B------:R-:W-:-:S12]  /*2010*/  BSSY B0, `(.L_x_738) ;  /* 0x0000020000007945 */ /* 0x000fd80003800000 */
[----:B------:R-:W-:Y:S05]  /*2020*/  @P0 BRA `(.L_x_739) ;  /* 0x000001e000000947 */ /* 0x000fea0003800000 */
[----:B------:R-:W-:Y:S01]  /*2030*/  ISETP.GE.AND P3, PT, R124, c[0x0][0x220], PT ;  /* 0x000088007c007a0c */ /* 0x000fe20003f66270 */
[----:B------:R-:W-:Y:S01]  /*2040*/  IMAD.MOV.U32 R8, RZ, RZ, R6 ;  /* 0x000000ffff087224 */ /* 0x000fe200078e0006 */
[----:B------:R-:W-:Y:S01]  /*2050*/  ISETP.GE.AND P2, PT, R118, c[0x0][0x220], PT ;  /* 0x0000880076007a0c */ /* 0x000fe20003f46270 */
[----:B------:R-:W-:Y:S01]  /*2060*/  ULDC UR4, c[0x0][0x19c] ;  /* 0x0000670000047ab9 */ /* 0x000fe20000000800 */
[----:B------:R-:W-:Y:S01]  /*2070*/  ISETP.GE.AND P0, PT, R117, c[0x0][0x220], PT ;  /* 0x0000880075007a0c */ /* 0x000fe20003f06270 */
[----:B------:R-:W-:Y:S01]  /*2080*/  UIMAD UR4, UR4, 0x30, URZ ;  /* 0x00000030040478a4 */ /* 0x000fe2000f8e023f */
[----:B---3--:R-:W-:-:S05]  /*2090*/  IMAD.WIDE.U32 R10, R25, 0x30, R8 ;  /* 0x00000030190a7825 */ /* 0x008fca00078e0008 */
[----:B------:R-:W-:Y:S02]  /*20a0*/  IADD3 R0, R11, UR4, RZ ;  /* 0x000000040b007c10 */ /* 0x000fe4000fffe0ff */
        /* <DEDUP_REMOVED lines=22> */
.L_x_739:
[----:B------:R-:W-:Y:S05]  /*2210*/  BSYNC B0 ;  /* 0x0000000000007941 */ /* 0x000fea0003800000 */
.L_x_738:
[----:B------:R-:W0:Y:S01]  /*2220*/  LDGDEPBAR ;  /* 0x00000000000079af */ /* 0x000e220000000000 */
[----:B------:R-:W-:Y:S01]  /*2230*/  ISETP.GE.AND P1, PT, R16, R14, PT ;  /* 0x0000000e1000720c */ /* 0x000fe20003f26270 */
[----:B------:R-:W-:Y:S01]  /*2240*/  IMAD R0, R15, c[0x0][0x1a0], RZ ;  /* 0x000068000f007a24 */ /* 0x000fe200078e02ff */
[----:B------:R-:W-:Y:S01]  /*2250*/  BSSY B0, `(.L_x_740) ;  /* 0x0000025000007945 */ /* 0x000fe20003800000 */
[----:B---3--:R-:W-:-:S04]  /*2260*/  IMAD.WIDE.U32 R8, R37, c[0x0][0x1a0], RZ ;  /* 0x0000680025087a25 */ /* 0x008fc800078e00ff */
        /* <DEDUP_REMOVED lines=29> */
[----:B----4-:R-:W-:-:S04]  /*2440*/  LEA R8, P0, R6, c[0x0][0x170], 0x1 ;  /* 0x00005c0006087a11 */ /* 0x010fc800078008ff */
[----:B------:R-:W-:-:S05]  /*2450*/  LEA.HI.X R9, R6, c[0x0][0x174], R7, 0x1, P0 ;  /* 0x00005d0006097a11 */ /* 0x000fca00000f0c07 */
[----:B------:R-:W-:Y:S01]  /*2460*/  @!PT LDS RZ, [RZ] ;  /* 0x00000000fffff984 */ /* 0x000fe20000000800 */
[----:B------:R-:W-:Y:S01]  /*2470*/  @!PT LDS RZ, [RZ] ;  /* 0x00000000fffff984 */ /* 0x000fe20000000800 */
[----:B------:R-:W-:Y:S01]  /*2480*/  @!PT LDS RZ, [RZ] ;  /* 0x00000000fffff984 */ /* 0x000fe20000000800 */
[----:B------:R4:W-:Y:S04]  /*2490*/  LDGSTS.E.BYPASS.LTC128B.128 [R199+0x10000], [R8.64+0x100] ;  /* 0x1000010008c77fae */ /* 0x0009e8000b901d46 */
.L_x_741:
[----:B------:R-:W-:Y:S05]  /*24a0*/  BSYNC B0 ;  /* 0x0000000000007941 */ /* 0x000fea0003800000 */
.L_x_740:
[----:B------:R-:W-:Y:S01]  /*24b0*/  ISETP.GE.AND P0, PT, R23, R14, PT ;  /* 0x0000000e1700720c */ /* 0x000fe20003f06270 */
[----:B------:R-:W-:-:S12]  /*24c0*/  BSSY B0, `(.L_x_742) ;  /* 0x0000022000007945 */ /* 0x000fd80003800000 */
[----:B------:R1:W-:Y:S04]  /*24d0*/  @P0 STS.128 [R199+0xc800], RZ ;  /* 0x00c800ffc7000388 */ /* 0x0003e80000000c00 */
[----:B------:R1:W-:Y:S04]  /*24e0*/  @P0 STS.128 [R199+0xe800], RZ ;  /* 0x00e800ffc7000388 */ /* 0x0003e80000000c00 */
[----:B------:R1:W-:Y:S01]  /*24f0*/  @P0 STS.128 [R199+0x10800], RZ ;  /* 0x010800ffc7000388 */ /* 0x0003e20000000c00 */
[----:B------:R-:W-:Y:S05]  /*2500*/  @P0 BRA `(.L_x_743) ;  /* 0x000001d000000947 */ /* 0x000fea0003800000 */
[----:B------:R-:W-:Y:S01]  /*2510*/  ISETP.GE.AND P3, PT, R124, c[0x0][0x220], PT ;  /* 0x000088007c007a0c */ /* 0x000fe20003f66270 */
[----:B----4-:R-:W-:Y:S01]  /*2520*/  IMAD.WIDE.U32 R8, R27, c[0x0][0x1a0], RZ ;  /* 0x000068001b087a25 */ /* 0x010fe200078e00ff */
        /* <DEDUP_REMOVED lines=27> */
.L_x_743:
[----:B------:R-:W-:Y:S05]  /*26e0*/  BSYNC B0 ;  /* 0x0000000000007941 */ /* 0x000fea0003800000 */
.L_x_742:
[----:B------:R-:W-:Y:S01]  /*26f0*/  ISETP.GE.AND P0, PT, R22, R14, PT ;  /* 0x0000000e1600720c */ /* 0x000fe20003f06270 */
        /* <DEDUP_REMOVED lines=8> */
[----:B----4-:R-:W-:-:S03]  /*2780*/  IMAD.MOV.U32 R8, RZ, RZ, c[0x0][0x1a4] ;  /* 0x00006900ff087624 */ /* 0x010fc600078e00ff */
        /* <DEDUP_REMOVED lines=25> */
.L_x_745:
[----:B------:R-:W-:Y:S05]  /*2920*/  BSYNC B0 ;  /* 0x0000000000007941 */ /* 0x000fea0003800000 */
.L_x_744:
[----:B------:R-:W-:Y:S01]  /*2930*/  ISETP.GE.AND P0, PT, R21, R14, PT ;  /* 0x0000000e1500720c */ /* 0x000fe20003f06270 */
[----:B------:R-:W-:-:S12]  /*2940*/  BSSY B0, `(.L_x_746) ;  /* 0x0000023000007945 */ /* 0x000fd80003800000 */
[----:B------:R1:W-:Y:S04]  /*2950*/  @P0 STS.128 [R199+0xd800], RZ ;  /* 0x00d800ffc7000388 */ /* 0x0003e80000000c00 */
[----:B------:R1:W-:Y:S04]  /*2960*/  @P0 STS.128 [R199+0xf800], RZ ;  /* 0x00f800ffc7000388 */ /* 0x0003e80000000c00 */
[----:B------:R1:W-:Y:S01]  /*2970*/  @P0 STS.128 [R199+0x11800], RZ ;  /* 0x011800ffc7000388 */ /* 0x0003e20000000c00 */
[----:B------:R-:W-:Y:S05]  /*2980*/  @P0 BRA `(.L_x_747) ;  /* 0x000001e000000947 */ /* 0x000fea0003800000 */
[----:B------:R-:W-:Y:S01]  /*2990*/  ISETP.GE.AND P3, PT, R124, c[0x0][0x220], PT ;  /* 0x000088007c007a0c */ /* 0x000fe20003f66270 */
[----:B----4-:R-:W-:Y:S01]  /*29a0*/  IMAD.MOV.U32 R10, RZ, RZ, c[0x0][0x1a0] ;  /* 0x00006800ff0a7624 */ /* 0x010fe200078e00ff */
[----:B------:R-:W-:Y:S01]  /*29b0*/  ISETP.GE.AND P2, PT, R118, c[0x0][0x220], PT ;  /* 0x0000880076007a0c */ /* 0x000fe20003f46270 */
[----:B------:R-:W-:Y:S01]  /*29c0*/  ULDC UR4, c[0x0][0x1a4] ;  /* 0x0000690000047ab9 */ /* 0x000fe20000000800 */
[----:B------:R-:W-:Y:S01]  /*29d0*/  ISETP.GE.AND P0, PT, R117, c[0x0][0x220], PT ;  /* 0x0000880075007a0c */ /* 0x000fe20003f06270 */
[----:B------:R-:W-:Y:S01]  /*29e0*/  UIMAD UR4, UR4, 0x30, URZ ;  /* 0x00000030040478a4 */ /* 0x000fe2000f8e023f */
[----:B------:R-:W-:-:S05]  /*29f0*/  IMAD.WIDE.U32 R10, R10, 0x30, R6 ;  /* 0x000000300a0a7825 */ /* 0x000fca00078e0006 */
        /* <DEDUP_REMOVED lines=23> */
.L_x_747:
[----:B------:R-:W-:Y:S05]  /*2b70*/  BSYNC B0 ;  /* 0x0000000000007941 */ /* 0x000fea0003800000 */
.L_x_746:
[C---:B------:R-:W-:Y:S01]  /*2b80*/  IMAD.SHL.U32 R0, R32.reuse, 0x40, RZ ;  /* 0x0000004020007824 */ /* 0x040fe200078e00ff */
[----:B------:R-:W-:Y:S01]  /*2b90*/  R2P PR, R32, 0x6 ;  /* 0x0000000620007804 */ /* 0x000fe20000000000 */
[----:B------:R-:W-:Y:S01]  /*2ba0*/  IMAD.SHL.U32 R3, R16, 0x8, RZ ;  /* 0x0000000810037824 */ /* 0x000fe200078e00ff */
[----:B------:R-:W0:Y:S02]  /*2bb0*/  LDGDEPBAR ;  /* 0x00000000000079af */ /* 0x000e240000000000 */
[----:B------:R-:W-:-:S04]  /*2bc0*/  LOP3.LUT R0, R0, 0x1c0, RZ, 0xc0, !PT ;  /* 0x000001c000007812 */ /* 0x000fc800078ec0ff */
[----:B------:R-:W-:Y:S02]  /*2bd0*/  LOP3.LUT R3, R0, 0x8, R3, 0xf8, !PT ;  /* 0x0000000800037812 */ /* 0x000fe400078ef803 */
[----:B------:R-:W-:-:S04]  /*2be0*/  SHF.R.U32.HI R0, RZ, 0x3, R0 ;  /* 0x00000003ff007819 */ /* 0x000fc80000011600 */
[----:B------:R-:W-:Y:S01]  /*2bf0*/  LOP3.LUT R0, R3, R0, RZ, 0x3c, !PT ;  /* 0x0000000003007212 */ /* 0x000fe200078e3cff */
[----:B------:R-:W-:-:S04]  /*2c00*/  IMAD R3, R111, 0x400, R5 ;  /* 0x000004006f037824 */ /* 0x000fc800078e0205 */
[----:B------:R-:W-:Y:S02]  /*2c10*/  IMAD R0, R24, 0x200, R0 ;  /* 0x0000020018007824 */ /* 0x000fe400078e0200 */
[----:B------:R-:W-:Y:S02]  /*2c20*/  IMAD.SHL.U32 R183, R3, 0x2, RZ ;  /* 0x0000000203b77824 */ /* 0x000fe400078e00ff */
[----:B------:R-:W-:Y:S02]  /*2c30*/  IMAD.SHL.U32 R176, R0, 0x2, RZ ;  /* 0x0000000200b07824 */ /* 0x000fe400078e00ff */
[--C-:B------:R-:W-:Y:S01]  /*2c40*/  IMAD R184, R4, 0x2, R183.reuse ;  /* 0x0000000204b87824 */ /* 0x100fe200078e02b7 */
[----:B----4-:R-:W-:Y:S01]  /*2c50*/  LDSM.16.M88.4 R8, [R183] ;  /* 0x00000000b708783b */ /* 0x010fe20000000200 */
[----:B------:R-:W-:Y:S01]  /*2c60*/  IMAD R186, R2, 0x2, R183 ;  /* 0x0000000202ba7824 */ /* 0x000fe200078e02b7 */
[----:B------:R-:W-:Y:S01]  /*2c70*/  IADD3 R0, R176, 0x6000, RZ ;  /* 0x00006000b0007810 */ /* 0x000fe20007ffe0ff */
[----:B------:R-:W-:Y:S01]  /*2c80*/  IMAD R185, R2, 0x2, R184 ;  /* 0x0000000202b97824 */ /* 0x000fe200078e02b8 */
[----:B-1----:R-:W1:Y:S01]  /*2c90*/  LDSM.16.M88.4 R28, [R176+0x6000] ;  /* 0x00600000b01c783b */ /* 0x002e620000000200 */
[----:B------:R-:W-:-:S02]  /*2ca0*/  IADD3 R187, R176, 0x6020, RZ ;  /* 0x00006020b0bb7810 */ /* 0x000fc40007ffe0ff */
[----:B------:R-:W-:Y:S01]  /*2cb0*/  @P1 IADD3 R187, R0, -0x20, RZ ;  /* 0xffffffe000bb1810 */ /* 0x000fe20007ffe0ff */
[----:B------:R-:W4:Y:S01]  /*2cc0*/  LDSM.16.M88.4 R24, [R176+0x6800] ;  /* 0x00680000b018783b */ /* 0x000f220000000200 */
[----:B------:R-:W-:Y:S02]  /*2cd0*/  IMAD.MOV.U32 R0, RZ, RZ, 0x40 ;  /* 0x00000040ff007424 */ /* 0x000fe400078e00ff */
[C---:B------:R-:W-:Y:S01]  /*2ce0*/  IADD3 R198, R187.reuse, 0x800, RZ ;  /* 0x00000800bbc67810 */ /* 0x040fe20007ffe0ff */
[----:B------:R-:W5:Y:S01]  /*2cf0*/  LDSM.16.M88.4 R20, [R176+0x7000] ;  /* 0x00700000b014783b */ /* 0x000f620000000200 */
[C---:B------:R-:W-:Y:S02]  /*2d00*/  IADD3 R197, R187.reuse, 0x1000, RZ ;  /* 0x00001000bbc57810 */ /* 0x040fe40007ffe0ff */
[----:B------:R-:W-:Y:S01]  /*2d10*/  SEL R0, R0, 0xffffffc0, !P2 ;  /* 0xffffffc000007807 */ /* 0x000fe20005000000 */
[----:B------:R-:W2:Y:S01]  /*2d20*/  LDSM.16.M88.4 R12, [R176+0x7800] ;  /* 0x00780000b00c783b */ /* 0x000ea20000000200 */
[----:B------:R-:W-:-:S02]  /*2d30*/  IADD3 R196, R187, 0x1800, RZ ;  /* 0x00001800bbc47810 */ /* 0x000fc40007ffe0ff */
[C---:B------:R-:W-:Y:S01]  /*2d40*/  IADD3 R195, R187.reuse, 0x2000, RZ ;  /* 0x00002000bbc37810 */ /* 0x040fe20007ffe0ff */
[----:B------:R-:W-:Y:S01]  /*2d50*/  LDSM.16.M88.4 R16, [R184] ;  /* 0x00000000b810783b */ /* 0x000fe20000000200 */
[----:B------:R-:W-:Y:S01]  /*2d60*/  IMAD.IADD R182, R176, 0x1, R0 ;  /* 0x00000001b0b67824 */ /* 0x000fe200078e0200 */
[C---:B------:R-:W-:Y:S01]  /*2d70*/  IADD3 R194, R187.reuse, 0x2800, RZ ;  /* 0x00002800bbc27810 */ /* 0x040fe20007ffe0ff */
[----:B------:R-:W-:Y:S01]  /*2d80*/  IMAD.IADD R181, R0, 0x1, R187 ;  /* 0x0000000100b57824 */ /* 0x000fe200078e02bb */
[----:B------:R-:W3:Y:S01]  /*2d90*/  LDSM.16.M88.4 R64, [R187] ;  /* 0x00000000bb40783b */ /* 0x000ee20000000200 */
[----:B------:R-:W-:Y:S01]  /*2da0*/  IMAD.SHL.U32 R0, R38, 0x2, RZ ;  /* 0x0000000226007824 */ /* 0x000fe200078e00ff */
[C---:B------:R-:W-:Y:S02]  /*2db0*/  IADD3 R193, R187.reuse, 0x3000, RZ ;  /* 0x00003000bbc17810 */ /* 0x040fe40007ffe0ff */
[----:B------:R-:W2:Y:S01]  /*2dc0*/  LDSM.16.M88.4 R60, [R187+0x800] ;  /* 0x00080000bb3c783b */ /* 0x000ea20000000200 */
[----:B------:R-:W-:-:S02]  /*2dd0*/  IADD3 R192, R187, 0x3800, RZ ;  /* 0x00003800bbc07810 */ /* 0x000fc40007ffe0ff */
[----:B------:R-:W-:Y:S01]  /*2de0*/  LOP3.LUT R0, R0, 0x6, RZ, 0xc0, !PT ;  /* 0x0000000600007812 */ /* 0x000fe200078ec0ff */
[----:B------:R-:W2:Y:S01]  /*2df0*/  LDSM.16.M88.4 R40, [R187+0x1000] ;  /* 0x00100000bb28783b */ /* 0x000ea20000000200 */
[C---:B------:R-:W-:Y:S02]  /*2e00*/  IADD3 R191, R187.reuse, 0x4000, RZ ;  /* 0x00004000bbbf7810 */ /* 0x040fe40007ffe0ff */
[----:B------:R-:W-:Y:S01]  /*2e10*/  IADD3 R190, R187, 0x4800, RZ ;  /* 0x00004800bbbe7810 */ /* 0x000fe20007ffe0ff */
[----:B------:R-:W-:Y:S01]  /*2e20*/  LDSM.16.M88.4 R88, [R182+0x6800] ;  /* 0x00680000b658783b */ /* 0x000fe20000000200 */
[----:B------:R-:W-:Y:S01]  /*2e30*/  IMAD R0, R37, 0x40, R0 ;  /* 0x0000004025007824 */ /* 0x000fe200078e0200 */
[C---:B------:R-:W-:Y:S02]  /*2e40*/  IADD3 R189, R187.reuse, 0x5000, RZ ;  /* 0x00005000bbbd7810 */ /* 0x040fe40007ffe0ff */
[----:B------:R-:W-:Y:S01]  /*2e50*/  LDSM.16.M88.4 R76, [R182+0x7000] ;  /* 0x00700000b64c783b */ /* 0x000fe20000000200 */
[----:B------:R-:W-:-:S02]  /*2e60*/  IADD3 R188, R187, 0x5800, RZ ;  /* 0x00005800bbbc7810 */ /* 0x000fc40007ffe0ff */
[C---:B------:R-:W-:Y:S01]  /*2e70*/  IADD3 R3, R0.reuse, 0x10, RZ ;  /* 0x0000001000037810 */ /* 0x040fe20007ffe0ff */
[C---:B-1----:R-:W-:Y:S01]  /*2e80*/  HMMA.16816.F32 R44, R8.reuse, R28, RZ ;  /* 0x0000001c082c723c */ /* 0x042fe200000018ff */
[----:B------:R-:W-:Y:S01]  /*2e90*/  LDSM.16.M88.4 R84, [R182+0x7800] ;  /* 0x00780000b654783b */ /* 0x000fe20000000200 */
[C---:B------:R-:W-:Y:S02]  /*2ea0*/  IADD3 R7, R0.reuse, 0x8, RZ ;  /* 0x0000000800077810 */ /* 0x040fe40007ffe0ff */
[----:B------:R-:W-:Y:S01]  /*2eb0*/  ISETP.GE.AND P5, PT, R3, R36, PT ;  /* 0x000000240300720c */ /* 0x000fe20003fa6270 */
[----:B------:R-:W-:Y:S01]  /*2ec0*/  LDSM.16.M88.4 R92, [R181+0x1000] ;  /* 0x00100000b55c783b */ /* 0x000fe20000000200 */
[C---:B------:R-:W-:Y:S02]  /*2ed0*/  IADD3 R6, R0.reuse, 0x9, RZ ;  /* 0x0000000900067810 */ /* 0x040fe40007ffe0ff */
[----:B------:R-:W-:Y:S01]  /*2ee0*/  HMMA.16816.F32 R52, R8, R30, RZ ;  /* 0x0000001e0834723c */ /* 0x000fe200000018ff */
[----:B------:R-:W-:-:S02]  /*2ef0*/  IADD3 R3, R0, 0x11, RZ ;  /* 0x0000001100037810 */ /* 0x000fc40007ffe0ff */
[-C--:B------:R-:W-:Y:S02]  /*2f00*/  ISETP.GE.AND P1, PT, R0, R36.reuse, PT ;  /* 0x000000240000720c */ /* 0x080fe40003f26270 */
[-C--:B------:R-:W-:Y:S02]  /*2f10*/  ISETP.GE.AND P0, PT, R7, R36.reuse, PT ;  /* 0x000000240700720c */ /* 0x080fe40003f06270 */
[-C--:B------:R-:W-:Y:S01]  /*2f20*/  ISETP.GE.AND P6, PT, R6, R36.reuse, PT ;  /* 0x000000240600720c */ /* 0x080fe20003fc6270 */
[----:B----4-:R-:W-:Y:S01]  /*2f30*/  HMMA.16816.F32 R56, R8, R24, RZ ;  /* 0x000000180838723c */ /* 0x010fe200000018ff */
[----:B------:R-:W-:Y:S02]  /*2f40*/  ISETP.GE.AND P3, PT, R3, R36, PT ;  /* 0x000000240300720c */ /* 0x000fe40003f66270 */
[C---:B------:R-:W-:Y:S02]  /*2f50*/  IADD3 R6, R0.reuse, 0x18, RZ ;  /* 0x0000001800067810 */ /* 0x040fe40007ffe0ff */
[----:B------:R-:W-:-:S02]  /*2f60*/  IADD3 R3, R0, 0x19, RZ ;  /* 0x0000001900037810 */ /* 0x000fc40007ffe0ff */
[----:B------:R-:W-:Y:S01]  /*2f70*/  ISETP.GE.AND P2, PT, R6, R36, PT ;  /* 0x000000240600720c */ /* 0x000fe20003f46270 */
[----:B------:R-:W-:Y:S01]  /*2f80*/  HMMA.16816.F32 R48, R8, R26, RZ ;  /* 0x0000001a0830723c */ /* 0x000fe200000018ff */
[----:B------:R-:W-:-:S07]  /*2f90*/  IADD3 R6, R0, 0x20, RZ ;  /* 0x0000002000067810 */ /* 0x000fce0007ffe0ff */
[C---:B-----5:R-:W-:Y:S08]  /*2fa0*/  HMMA.16816.F32 R32, R8.reuse, R20, RZ ;  /* 0x000000140820723c */ /* 0x060ff000000018ff */
[C---:B------:R-:W-:Y:S08]  /*2fb0*/  HMMA.16816.F32 R28, R8.reuse, R22, RZ ;  /* 0x00000016081c723c */ /* 0x040ff000000018ff */
[C---:B--2---:R-:W-:Y:S08]  /*2fc0*/  HMMA.16816.F32 R24, R8.reuse, R12, RZ ;  /* 0x0000000c0818723c */ /* 0x044ff000000018ff */
[----:B------:R-:W-:Y:S01]  /*2fd0*/  HMMA.16816.F32 R20, R8, R14, RZ ;  /* 0x0000000e0814723c */ /* 0x000fe200000018ff */
[----:B------:R-:W1:Y:S04]  /*2fe0*/  LDSM.16.M88.4 R8, [R187+0x1800] ;  /* 0x00180000bb08783b */ /* 0x000e680000000200 */
[----:B------:R-:W2:Y:S03]  /*2ff0*/  LDSM.16.M88.4 R12, [R186] ;  /* 0x00000000ba0c783b */ /* 0x000ea60000000200 */
[C---:B---3--:R-:W-:Y:S08]  /*3000*/  HMMA.16816.F32 R44, R16.reuse, R64, R44 ;  /* 0x00000040102c723c */ /* 0x048ff0000000182c */
[C---:B------:R-:W-:Y:S01]  /*3010*/  HMMA.16816.F32 R72, R16.reuse, R66, R52 ;  /* 0x000000421048723c */ /* 0x040fe20000001834 */
[----:B------:R-:W3:Y:S04]  /*3020*/  LDSM.16.M88.4 R64, [R182+0x6000] ;  /* 0x00600000b640783b */ /* 0x000ee80000000200 */
[----:B------:R-:W-:Y:S03]  /*3030*/  LDSM.16.M88.4 R52, [R181] ;  /* 0x00000000b534783b */ /* 0x000fe60000000200 */
[C---:B------:R-:W-:Y:S08]  /*3040*/  HMMA.16816.F32 R80, R16.reuse, R60, R56 ;  /* 0x0000003c1050723c */ /* 0x040ff00000001838 */
[C---:B------:R-:W-:Y:S01]  /*3050*/  HMMA.16816.F32 R68, R16.reuse, R62, R48 ;  /* 0x0000003e1044723c */ /* 0x040fe20000001830 */
[----:B------:R-:W-:Y:S07]  /*3060*/  LDSM.16.M88.4 R48, [R181+0x800] ;  /* 0x00080000b530783b */ /* 0x000fee0000000200 */
[C---:B------:R-:W-:Y:S08]  /*3070*/  HMMA.16816.F32 R60, R16.reuse, R40, R32 ;  /* 0x00000028103c723c */ /* 0x040ff00000001820 */
[C---:B------:R-:W-:Y:S08]  /*3080*/  HMMA.16816.F32 R56, R16.reuse, R42, R28 ;  /* 0x0000002a1038723c */ /* 0x040ff0000000181c */
[C---:B-1----:R-:W-:Y:S08]  /*3090*/  HMMA.16816.F32 R24, R16.reuse, R8, R24 ;  /* 0x000000081018723c */ /* 0x042ff00000001818 */
[----:B------:R-:W-:Y:S01]  /*30a0*/  HMMA.16816.F32 R20, R16, R10, R20 ;  /* 0x0000000a1014723c */ /* 0x000fe20000001814 */
[----:B------:R-:W1:Y:S04]  /*30b0*/  LDSM.16.M88.4 R8, [R185] ;  /* 0x00000000b908783b */ /* 0x000e680000000200 */
[----:B------:R-:W-:Y:S03]  /*30c0*/  LDSM.16.M88.4 R16, [R183+0x2000] ;  /* 0x00200000b710783b */ /* 0x000fe60000000200 */
[C---:B--2---:R-:W-:Y:S01]  /*30d0*/  HMMA.16816.F32 R32, R12.reuse, R88, R80 ;  /* 0x000000580c20723c */ /* 0x044fe20000001850 */
[----:B------:R-:W2:Y:S07]  /*30e0*/  LDSM.16.M88.4 R80, [R181+0x1800] ;  /* 0x00180000b550783b */ /* 0x000eae0000000200 */
[C---:B---3--:R-:W-:Y:S08]  /*30f0*/  HMMA.16816.F32 R44, R12.reuse, R64, R44 ;  /* 0x000000400c2c723c */ /* 0x048ff0000000182c */
[C---:B------:R-:W-:Y:S01]  /*3100*/  HMMA.16816.F32 R40, R12.reuse, R66, R72 ;  /* 0x000000420c28723c */ /* 0x040fe20000001848 */
[----:B------:R-:W-:Y:S07]  /*3110*/  LDSM.16.M88.4 R72, [R176+0x8800] ;  /* 0x00880000b048783b */ /* 0x000fee0000000200 */
[C---:B------:R-:W-:Y:S01]  /*3120*/  HMMA.16816.F32 R28, R12.reuse, R90, R68 ;  /* 0x0000005a0c1c723c */ /* 0x040fe20000001844 */
[----:B------:R-:W-:Y:S07]  /*3130*/  LDSM.16.M88.4 R88, [R182+0x8000] ;  /* 0x00800000b658783b */ /* 0x000fee0000000200 */
[C---:B------:R-:W-:Y:S08]  /*3140*/  HMMA.16816.F32 R60, R12.reuse, R76, R60 ;  /* 0x0000004c0c3c723c */ /* 0x040ff0000000183c */
[C---:B------:R-:W-:Y:S01]  /*3150*/  HMMA.16816.F32 R56, R12.reuse, R78, R56 ;  /* 0x0000004e0c38723c */ /* 0x040fe20000001838 */
[----:B------:R-:W3:Y:S07]  /*3160*/  LDSM.16.M88.4 R76, [R176+0x8000] ;  /* 0x00800000b04c783b */ /* 0x000eee0000000200 */
[C---:B------:R-:W-:Y:S08]  /*3170*/  HMMA.16816.F32 R24, R12.reuse, R84, R24 ;  /* 0x000000540c18723c */ /* 0x040ff00000001818 */
[----:B------:R-:W-:Y:S01]  /*3180*/  HMMA.16816.F32 R12, R12, R86, R20 ;  /* 0x000000560c0c723c */ /* 0x000fe20000001814 */
[----:B------:R-:W-:Y:S07]  /*3190*/  LDSM.16.M88.4 R84, [R187+0x2800] ;  /* 0x00280000bb54783b */ /* 0x000fee0000000200 */
[C---:B-1----:R-:W-:Y:S08]  /*31a0*/  HMMA.16816.F32 R68, R8.reuse, R52, R44 ;  /* 0x000000340844723c */ /* 0x042ff0000000182c */
[C---:B------:R-:W-:Y:S01]  /*31b0*/  HMMA.16816.F32 R40, R8.reuse, R54, R40 ;  /* 0x000000360828723c */ /* 0x040fe20000001828 */
[----:B------:R-:W1:Y:S07]  /*31c0*/  LDSM.16.M88.4 R52, [R176+0x9000] ;  /* 0x00900000b034783b */ /* 0x000e6e0000000200 */
[C---:B------:R-:W-:Y:S01]  /*31d0*/  HMMA.16816.F32 R64, R8.reuse, R48, R32 ;  /* 0x000000300840723c */ /* 0x040fe20000001820 */
[----:B------:R-:W-:Y:S07]  /*31e0*/  LDSM.16.M88.4 R32, [R187+0x2000] ;  /* 0x00200000bb20783b */ /* 0x000fee0000000200 */
[C---:B--2---:R-:W-:Y:S01]  /*31f0*/  HMMA.16816.F32 R44, R8.reuse, R80, R24 ;  /* 0x00000050082c723c */ /* 0x044fe20000001818 */
[----:B------:R-:W2:Y:S07]  /*3200*/  LDSM.16.M88.4 R24, [R176+0x9800] ;  /* 0x00980000b018783b */ /* 0x000eae0000000200 */
[C---:B------:R-:W-:Y:S08]  /*3210*/  HMMA.16816.F32 R48, R8.reuse, R50, R28 ;  /* 0x000000320830723c */ /* 0x040ff0000000181c */
[C---:B------:R-:W-:Y:S08]  /*3220*/  HMMA.16816.F32 R60, R8.reuse, R92, R60 ;  /* 0x0000005c083c723c */ /* 0x040ff0000000183c */
[C---:B------:R-:W-:Y:S01]  /*3230*/  HMMA.16816.F32 R56, R8.reuse, R94, R56 ;  /* 0x0000005e0838723c */ /* 0x040fe20000001838 */
[----:B------:R-:W-:Y:S07]  /*3240*/  LDSM.16.M88.4 R92, [R176+0xa800] ;  /* 0x00a80000b05c783b */ /* 0x000fee0000000200 */
[----:B------:R-:W-:Y:S01]  /*3250*/  HMMA.16816.F32 R20, R8, R82, R12 ;  /* 0x000000520814723c */ /* 0x000fe2000000180c */
[----:B------:R-:W4:Y:S04]  /*3260*/  LDSM.16.M88.4 R8, [R184+0x2000] ;  /* 0x00200000b808783b */ /* 0x000f280000000200 */
[----:B------:R-:W5:Y:S03]  /*3270*/  LDSM.16.M88.4 R80, [R187+0x3000] ;  /* 0x00300000bb50783b */ /* 0x000f660000000200 */
[C---:B---3--:R-:W-:Y:S01]  /*3280*/  HMMA.16816.F32 R28, R16.reuse, R76, R68 ;  /* 0x0000004c101c723c */ /* 0x048fe20000001844 */
[----:B------:R-:W-:Y:S07]  /*3290*/  LDSM.16.M88.4 R12, [R186+0x2000] ;  /* 0x00200000ba0c783b */ /* 0x000fee0000000200 */
[C---:B------:R-:W-:Y:S01]  /*32a0*/  HMMA.16816.F32 R40, R16.reuse, R78, R40 ;  /* 0x0000004e1028723c */ /* 0x040fe20000001828 */
[----:B------:R-:W-:Y:S07]  /*32b0*/  LDSM.16.M88.4 R76, [R182+0x9000] ;  /* 0x00900000b64c783b */ /* 0x000fee0000000200 */
[C---:B------:R-:W-:Y:S08]  /*32c0*/  HMMA.16816.F32 R68, R16.reuse, R72, R64 ;  /* 0x000000481044723c */ /* 0x040ff00000001840 */
[C---:B------:R-:W-:Y:S01]  /*32d0*/  HMMA.16816.F32 R64, R16.reuse, R74, R48 ;  /* 0x0000004a1040723c */ /* 0x040fe20000001830 */
[----:B------:R-:W3:Y:S07]  /*32e0*/  LDSM.16.M88.4 R72, [R187+0x3800] ;  /* 0x00380000bb48783b */ /* 0x000eee0000000200 */
[C---:B-1----:R-:W-:Y:S08]  /*32f0*/  HMMA.16816.F32 R60, R16.reuse, R52, R60 ;  /* 0x00000034103c723c */ /* 0x042ff0000000183c */
[C---:B------:R-:W-:Y:S08]  /*3300*/  HMMA.16816.F32 R56, R16.reuse, R54, R56 ;  /* 0x000000361038723c */ /* 0x040ff00000001838 */
[C---:B--2---:R-:W-:Y:S08]  /*3310*/  HMMA.16816.F32 R48, R16.reuse, R24, R44 ;  /* 0x000000181030723c */ /* 0x044ff0000000182c */
[----:B------:R-:W-:Y:S08]  /*3320*/  HMMA.16816.F32 R20, R16, R26, R20 ;  /* 0x0000001a1014723c */ /* 0x000ff00000001814 */
[C---:B----4-:R-:W-:Y:S08]  /*3330*/  HMMA.16816.F32 R16, R8.reuse, R32, R28 ;  /* 0x000000200810723c */ /* 0x050ff0000000181c */
[C---:B------:R-:W-:Y:S01]  /*3340*/  HMMA.16816.F32 R28, R8.reuse, R34, R40 ;  /* 0x00000022081c723c */ /* 0x040fe20000001828 */
[----:B------:R-:W1:Y:S07]  /*3350*/  LDSM.16.M88.4 R40, [R182+0x8800] ;  /* 0x00880000b628783b */ /* 0x000e6e0000000200 */
[C---:B------:R-:W-:Y:S01]  /*3360*/  HMMA.16816.F32 R32, R8.reuse, R84, R68 ;  /* 0x000000540820723c */ /* 0x040fe20000001844 */
[----:B------:R-:W-:Y:S07]  /*3370*/  LDSM.16.M88.4 R68, [R181+0x2000] ;  /* 0x00200000b544783b */ /* 0x000fee0000000200 */
[C---:B------:R-:W-:Y:S01]  /*3380*/  HMMA.16816.F32 R44, R8.reuse, R86, R64 ;  /* 0x00000056082c723c */ /* 0x040fe20000001840 */
[----:B------:R-:W2:Y:S07]  /*3390*/  LDSM.16.M88.4 R84, [R182+0x9800] ;  /* 0x00980000b654783b */ /* 0x000eae0000000200 */
[C---:B-----5:R-:W-:Y:S08]  /*33a0*/  HMMA.16816.F32 R64, R8.reuse, R80, R60 ;  /* 0x000000500840723c */ /* 0x060ff0000000183c */
[C---:B------:R-:W-:Y:S01]  /*33b0*/  HMMA.16816.F32 R60, R8.reuse, R82, R56 ;  /* 0x00000052083c723c */ /* 0x040fe20000001838 */
[----:B------:R-:W-:Y:S07]  /*33c0*/  LDSM.16.M88.4 R80, [R181+0x3000] ;  /* 0x00300000b550783b */ /* 0x000fee0000000200 */
[C---:B---3--:R-:W-:Y:S08]  /*33d0*/  HMMA.16816.F32 R56, R8.reuse, R72, R48 ;  /* 0x000000480838723c */ /* 0x048ff00000001830 */
[----:B------:R-:W-:Y:S01]  /*33e0*/  HMMA.16816.F32 R52, R8, R74, R20 ;  /* 0x0000004a0834723c */ /* 0x000fe20000001814 */
[----:B------:R-:W3:Y:S04]  /*33f0*/  LDSM.16.M88.4 R8, [R185+0x2000] ;  /* 0x00200000b908783b */ /* 0x000ee80000000200 */
[----:B------:R-:W4:Y:S03]  /*3400*/  LDSM.16.M88.4 R72, [R181+0x2800] ;  /* 0x00280000b548783b */ /* 0x000f260000000200 */
[C---:B------:R-:W-:Y:S01]  /*3410*/  HMMA.16816.F32 R24, R12.reuse, R88, R16 ;  /* 0x000000580c18723c */ /* 0x040fe20000001810 */
[----:B------:R-:W-:Y:S07]  /*3420*/  LDSM.16.M88.4 R20, [R183+0x4000] ;  /* 0x00400000b714783b */ /* 0x000fee0000000200 */
[C---:B------:R-:W-:Y:S01]  /*3430*/  HMMA.16816.F32 R16, R12.reuse, R90, R28 ;  /* 0x0000005a0c10723c */ /* 0x040fe2000000181c */
[----:B------:R-:W-:Y:S07]  /*3440*/  LDSM.16.M88.4 R88, [R176+0xb000] ;  /* 0x00b00000b058783b */ /* 0x000fee0000000200 */
[C---:B-1----:R-:W-:Y:S08]  /*3450*/  HMMA.16816.F32 R28, R12.reuse, R40, R32 ;  /* 0x000000280c1c723c */ /* 0x042ff00000001820 */
[C---:B------:R-:W-:Y:S01]  /*3460*/  HMMA.16816.F32 R32, R12.reuse, R42, R44 ;  /* 0x0000002a0c20723c */ /* 0x040fe2000000182c */
[----:B------:R-:W1:Y:S07]  /*3470*/  LDSM.16.M88.4 R44, [R181+0x3800] ;  /* 0x00380000b52c783b */ /* 0x000e6e0000000200 */
[C---:B------:R-:W-:Y:S01]  /*3480*/  HMMA.16816.F32 R48, R12.reuse, R76, R64 ;  /* 0x0000004c0c30723c */ /* 0x040fe20000001840 */
[----:B------:R-:W-:Y:S07]  /*3490*/  LDSM.16.M88.4 R64, [R176+0xb800] ;  /* 0x00b80000b040783b */ /* 0x000fee0000000200 */
[C---:B------:R-:W-:Y:S01]  /*34a0*/  HMMA.16816.F32 R60, R12.reuse, R78, R60 ;  /* 0x0000004e0c3c723c */ /* 0x040fe2000000183c */
[----:B------:R-:W5:Y:S07]  /*34b0*/  LDSM.16.M88.4 R76, [R176+0xa000] ;  /* 0x00a00000b04c783b */ /* 0x000f6e0000000200 */
[C---:B--2---:R-:W-:Y:S08]  /*34c0*/  HMMA.16816.F32 R56, R12.reuse, R84, R56 ;  /* 0x000000540c38723c */ /* 0x044ff00000001838 */
[----:B------:R-:W-:Y:S01]  /*34d0*/  HMMA.16816.F32 R52, R12, R86, R52 ;  /* 0x000000560c34723c */ /* 0x000fe20000001834 */
[----:B------:R-:W-:Y:S07]  /*34e0*/  LDSM.16.M88.4 R84, [R187+0x5000] ;  /* 0x00500000bb54783b */ /* 0x000fee0000000200 */
[C---:B---3--:R-:W-:Y:S08]  /*34f0*/  HMMA.16816.F32 R40, R8.reuse, R68, R24 ;  /* 0x000000440828723c */ /* 0x048ff00000001818 */
[C---:B------:R-:W-:Y:S01]  /*3500*/  HMMA.16816.F32 R24, R8.reuse, R70, R16 ;  /* 0x000000460818723c */ /* 0x040fe20000001810 */
[----:B------:R-:W-:Y:S04]  /*3510*/  LDSM.16.M88.4 R16, [R184+0x4000] ;  /* 0x00400000b810783b */ /* 0x000fe80000000200 */
[----:B------:R-:W2:Y:S03]  /*3520*/  LDSM.16.M88.4 R68, [R187+0x4000] ;  /* 0x00400000bb44783b */ /* 0x000ea60000000200 */
[C---:B----4-:R-:W-:Y:S08]  /*3530*/  HMMA.16816.F32 R32, R8.reuse, R74, R32 ;  /* 0x0000004a0820723c */ /* 0x050ff00000001820 */
[C---:B------:R-:W-:Y:S08]  /*3540*/  HMMA.16816.F32 R48, R8.reuse, R80, R48 ;  /* 0x000000500830723c */ /* 0x040ff00000001830 */
[C---:B------:R-:W-:Y:S01]  /*3550*/  HMMA.16816.F32 R60, R8.reuse, R82, R60 ;  /* 0x00000052083c723c */ /* 0x040fe2000000183c */
[----:B------:R-:W-:Y:S07]  /*3560*/  LDSM.16.M88.4 R80, [R182+0xa000] ;  /* 0x00a00000b650783b */ /* 0x000fee0000000200 */
[C---:B------:R-:W-:Y:S01]  /*3570*/  HMMA.16816.F32 R12, R8.reuse, R72, R28 ;  /* 0x00000048080c723c */ /* 0x040fe2000000181c */
[----:B------:R-:W3:Y:S07]  /*3580*/  LDSM.16.M88.4 R72, [R187+0x4800] ;  /* 0x00480000bb48783b */ /* 0x000eee0000000200 */
[C---:B-1----:R-:W-:Y:S08]  /*3590*/  HMMA.16816.F32 R56, R8.reuse, R44, R56 ;  /* 0x0000002c0838723c */ /* 0x042ff00000001838 */
[----:B------:R-:W-:Y:S08]  /*35a0*/  HMMA.16816.F32 R52, R8, R46, R52 ;  /* 0x0000002e0834723c */ /* 0x000ff00000001834 */
[C---:B-----5:R-:W-:Y:S08]  /*35b0*/  HMMA.16816.F32 R44, R20.reuse, R76, R40 ;  /* 0x0000004c142c723c */ /* 0x060ff00000001828 */
[C---:B------:R-:W-:Y:S01]  /*35c0*/  HMMA.16816.F32 R40, R20.reuse, R78, R24 ;  /* 0x0000004e1428723c */ /* 0x040fe20000001818 */
[----:B------:R-:W1:Y:S07]  /*35d0*/  LDSM.16.M88.4 R76, [R187+0x5800] ;  /* 0x00580000bb4c783b */ /* 0x000e6e0000000200 */
        /* <DEDUP_REMOVED lines=8> */
[C---:B--2---:R-:W-:Y:S08]  /*3660*/  HMMA.16816.F32 R48, R16.reuse, R68, R44 ;  /* 0x000000441030723c */ /* 0x044ff0000000182c */
[C---:B------:R-:W-:Y:S01]  /*3670*/  HMMA.16816.F32 R32, R16.reuse, R70, R40 ;  /* 0x000000461020723c */ /* 0x040fe20000001828 */
[----:B------:R-:W2:Y:S07]  /*3680*/  LDSM.16.M88.4 R68, [R182+0xb800] ;  /* 0x00b80000b644783b */ /* 0x000eae0000000200 */
[C---:B---3--:R-:W-:Y:S08]  /*3690*/  HMMA.16816.F32 R40, R16.reuse, R74, R24 ;  /* 0x0000004a1028723c */ /* 0x048ff00000001818 */
[C---:B------:R-:W-:Y:S01]  /*36a0*/  HMMA.16816.F32 R24, R16.reuse, R84, R8 ;  /* 0x000000541018723c */ /* 0x040fe20000001808 */
[----:B------:R-:W-:Y:S07]  /*36b0*/  LDSM.16.M88.4 R8, [R185+0x4000] ;  /* 0x00400000b908783b */ /* 0x000fee0000000200 */
[C---:B------:R-:W-:Y:S08]  /*36c0*/  HMMA.16816.F32 R60, R16.reuse, R86, R60 ;  /* 0x00000056103c723c */ /* 0x040ff0000000183c */
[C---:B-1----:R-:W-:Y:S08]  /*36d0*/  HMMA.16816.F32 R56, R16.reuse, R76, R56 ;  /* 0x0000004c1038723c */ /* 0x042ff00000001838 */
[C---:B------:R-:W-:Y:S01]  /*36e0*/  HMMA.16816.F32 R44, R16.reuse, R72, R28 ;  /* 0x00000048102c723c */ /* 0x040fe2000000181c */
[----:B------:R-:W1:Y:S04]  /*36f0*/  LDSM.16.M88.4 R28, [R182+0xa800] ;  /* 0x00a80000b61c783b */ /* 0x000e680000000200 */
[----:B------:R-:W3:Y:S03]  /*3700*/  LDSM.16.M88.4 R72, [R181+0x4000] ;  /* 0x00400000b548783b */ /* 0x000ee60000000200 */
[----:B------:R-:W-:Y:S01]  /*3710*/  HMMA.16816.F32 R20, R16, R78, R20 ;  /* 0x0000004e1014723c */ /* 0x000fe20000001814 */
[----:B------:R-:W5:Y:S07]  /*3720*/  LDSM.16.M88.4 R76, [R181+0x4800] ;  /* 0x00480000b54c783b */ /* 0x000f6e0000000200 */
[C---:B----4-:R-:W-:Y:S07]  /*3730*/  HMMA.16816.F32 R52, R12.reuse, R64, R24 ;  /* 0x000000400c34723c */ /* 0x050fee0000001818 */
[----:B------:R-:W-:Y:S01]  /*3740*/  IADD3 R24, R0, 0x1, RZ ;  /* 0x0000000100187810 */ /* 0x000fe20007ffe0ff */
[----:B------:R-:W-:Y:S03]  /*3750*/  HMMA.16816.F32 R60, R12, R66, R60 ;  /* 0x000000420c3c723c */ /* 0x000fe6000000183c */
[----:B------:R-:W-:-:S05]  /*3760*/  ISETP.GE.AND P4, PT, R24, R36, PT ;  /* 0x000000241800720c */ /* 0x000fca0003f86270 */
[C---:B--2---:R-:W-:Y:S08]  /*3770*/  HMMA.16816.F32 R64, R12.reuse, R68, R56 ;  /* 0x000000440c40723c */ /* 0x044ff00000001838 */
[C---:B------:R-:W-:Y:S01]  /*3780*/  HMMA.16816.F32 R56, R12.reuse, R70, R20 ;  /* 0x000000460c38723c */ /* 0x040fe20000001814 */
[----:B------:R-:W2:Y:S07]  /*3790*/  LDSM.16.M88.4 R20, [R181+0x5000] ;  /* 0x00500000b514783b */ /* 0x000eae0000000200 */
[----:B------:R-:W-:Y:S01]  /*37a0*/  HMMA.16816.F32 R16, R12, R80, R48 ;  /* 0x000000500c10723c */ /* 0x000fe20000001830 */
[----:B------:R-:W4:Y:S01]  /*37b0*/  LDSM.16.M88.4 R48, [R181+0x5800] ;  /* 0x00580000b530783b */ /* 0x000f220000000200 */
[----:B------:R-:W-:-:S06]  /*37c0*/  DEPBAR.LE SB0, 0x0 ;  /* 0x000080000000791a */ /* 0x000fcc0000000000 */
[C---:B------:R-:W-:Y:S08]  /*37d0*/  HMMA.16816.F32 R32, R12.reuse, R82, R32 ;  /* 0x000000520c20723c */ /* 0x040ff00000001820 */
[C---:B-1----:R-:W-:Y:S08]  /*37e0*/  HMMA.16816.F32 R44, R12.reuse, R28, R44 ;  /* 0x0000001c0c2c723c */ /* 0x042ff0000000182c */
[----:B------:R-:W-:Y:S08]  /*37f0*/  HMMA.16816.F32 R40, R12, R30, R40 ;  /* 0x0000001e0c28723c */ /* 0x000ff00000001828 */
[C---:B---3--:R-:W-:Y:S08]  /*3800*/  HMMA.16816.F32 R16, R8.reuse, R72, R16 ;  /* 0x000000480810723c */ /* 0x048ff00000001810 */
[C---:B------:R-:W-:Y:S08]  /*3810*/  HMMA.16816.F32 R12, R8.reuse, R74, R32 ;  /* 0x0000004a080c723c */ /* 0x040ff00000001820 */
[C---:B-----5:R-:W-:Y:S08]  /*3820*/  HMMA.16816.F32 R28, R8.reuse, R76, R44 ;  /* 0x0000004c081c723c */ /* 0x060ff0000000182c */
[----:B--2---:R-:W-:Y:S01]  /*3830*/  HMMA.16816.F32 R24, R8, R20, R52 ;  /* 0x000000140818723c */ /* 0x004fe20000001834 */
[----:B------:R-:W-:-:S06]  /*3840*/  FSEL R38, R18, -INF , !P1 ;  /* 0xff80000012267808 */ /* 0x000fcc0004800000 */
[----:B------:R-:W-:Y:S01]  /*3850*/  FSEL R20, R19, -INF , !P4 ;  /* 0xff80000013147808 */ /* 0x000fe20006000000 */
[----:B------:R-:W-:Y:S01]  /*3860*/  HMMA.16816.F32 R32, R8, R78, R40 ;  /* 0x0000004e0820723c */ /* 0x000fe20000001828 */
[----:B------:R-:W-:Y:S02]  /*3870*/  FSEL R39, R14, -INF , !P0 ;  /* 0xff8000000e277808 */ /* 0x000fe40004000000 */
[----:B------:R-:W-:-:S04]  /*3880*/  FSEL R21, R15, -INF , !P6 ;  /* 0xff8000000f157808 */ /* 0x000fc80007000000 */
[----:B------:R-:W-:Y:S02]  /*3890*/  FSEL R41, R16, -INF , !P1 ;  /* 0xff80000010297808 */ /* 0x000fe40004800000 */
[----:B------:R-:W-:Y:S02]  /*38a0*/  FSEL R40, R17, -INF , !P4 ;  /* 0xff80000011287808 */ /* 0x000fe40006000000 */
[----:B------:R-:W-:Y:S01]  /*38b0*/  HMMA.16816.F32 R16, R8, R22, R60 ;  /* 0x000000160810723c */ /* 0x000fe2000000183c */
[----:B------:R-:W-:Y:S02]  /*38c0*/  FSEL R42, R12, -INF , !P0 ;  /* 0xff8000000c2a7808 */ /* 0x000fe40004000000 */
[----:B------:R-:W-:Y:S02]  /*38d0*/  ISETP.GE.AND P1, PT, R3, R36, PT ;  /* 0x000000240300720c */ /* 0x000fe40003f26270 */
[----:B------:R-:W-:Y:S02]  /*38e0*/  IADD3 R3, R0, 0x21, RZ ;  /* 0x0000002100037810 */ /* 0x000fe40007ffe0ff */
[----:B------:R-:W-:-:S02]  /*38f0*/  FSEL R22, R13, -INF , !P6 ;  /* 0xff8000000d167808 */ /* 0x000fc40007000000 */
[C---:B----4-:R-:W-:Y:S01]  /*3900*/  HMMA.16816.F32 R12, R8.reuse, R48, R64 ;  /* 0x00000030080c723c */ /* 0x050fe20000001840 */
[-C--:B------:R-:W-:Y:S02]  /*3910*/  ISETP.GE.AND P4, PT, R6, R36.reuse, PT ;  /* 0x000000240600720c */ /* 0x080fe40003f86270 */
[----:B------:R-:W-:Y:S02]  /*3920*/  ISETP.GE.AND P0, PT, R3, R36, PT ;  /* 0x000000240300720c */ /* 0x000fe40003f06270 */
[----:B------:R-:W-:Y:S02]  /*3930*/  IADD3 R3, R0, 0x29, RZ ;  /* 0x0000002900037810 */ /* 0x000fe40007ffe0ff */
[----:B------:R-:W-:Y:S01]  /*3940*/  FSEL R30, R30, -INF , !P5 ;  /* 0xff8000001e1e7808 */ /* 0x000fe20006800000 */
[----:B------:R-:W-:Y:S01]  /*3950*/  HMMA.16816.F32 R8, R8, R50, R56 ;  /* 0x000000320808723c */ /* 0x000fe20000001838 */
[----:B------:R-:W-:Y:S02]  /*3960*/  FSEL R23, R28, -INF , !P5 ;  /* 0xff8000001c177808 */ /* 0x000fe40006800000 */
[----:B------:R-:W-:-:S02]  /*3970*/  FSEL R98, R26, -INF , !P4 ;  /* 0xff8000001a627808 */ /* 0x000fc40006000000 */
[----:B------:R-:W-:Y:S02]  /*3980*/  FSEL R102, R24, -INF , !P4 ;  /* 0xff80000018667808 */ /* 0x000fe40006000000 */
[----:B------:R-:W-:Y:S02]  /*3990*/  ISETP.GE.AND P5, PT, R3, R36, PT ;  /* 0x000000240300720c */ /* 0x000fe40003fa6270 */
[----:B------:R-:W-:Y:S02]  /*39a0*/  ISETP.GE.AND P4, PT, R36, 0x41, PT ;  /* 0x000000412400780c */ /* 0x000fe40003f86270 */
[C---:B------:R-:W-:Y:S02]  /*39b0*/  IADD3 R6, R0.reuse, 0x28, RZ ;  /* 0x0000002800067810 */ /* 0x040fe40007ffe0ff */
[----:B------:R-:W-:Y:S02]  /*39c0*/  IADD3 R3, R0, 0x31, RZ ;  /* 0x0000003100037810 */ /* 0x000fe40007ffe0ff */
[----:B------:R-:W-:-:S02]  /*39d0*/  FSEL R34, R34, -INF , !P2 ;  /* 0xff80000022227808 */ /* 0x000fc40005000000 */
[----:B------:R-:W-:Y:S02]  /*39e0*/  FSEL R32, R32, -INF , !P2 ;  /* 0xff80000020207808 */ /* 0x000fe40005000000 */
[-C--:B------:R-:W-:Y:S02]  /*39f0*/  ISETP.GE.AND P6, PT, R6, R36.reuse, PT ;  /* 0x000000240600720c */ /* 0x080fe40003fc6270 */
[----:B------:R-:W-:Y:S02]  /*3a00*/  ISETP.GE.AND P2, PT, R3, R36, PT ;  /* 0x000000240300720c */ /* 0x000fe40003f46270 */
[C---:B------:R-:W-:Y:S02]  /*3a10*/  IADD3 R6, R0.reuse, 0x30, RZ ;  /* 0x0000003000067810 */ /* 0x040fe40007ffe0ff */
[C---:B------:R-:W-:Y:S02]  /*3a20*/  IADD3 R3, R0.reuse, 0x38, RZ ;  /* 0x0000003800037810 */ /* 0x040fe40007ffe0ff */
[----:B------:R-:W-:-:S02]  /*3a30*/  IADD3 R0, R0, 0x39, RZ ;  /* 0x0000003900007810 */ /* 0x000fc40007ffe0ff */
[----:B------:R-:W-:Y:S02]  /*3a40*/  FSEL R31, R31, -INF , !P3 ;  /* 0xff8000001f1f7808 */ /* 0x000fe40005800000 */
[----:B------:R-:W-:Y:S02]  /*3a50*/  FSEL R29, R29, -INF , !P3 ;  /* 0xff8000001d1d7808 */ /* 0x000fe40005800000 */
[----:B------:R-:W-:Y:S02]  /*3a60*/  FSEL R43, R35, -INF , !P1 ;  /* 0xff800000232b7808 */ /* 0x000fe40004800000 */
[----:B------:R-:W-:Y:S02]  /*3a70*/  FSEL R28, R33, -INF , !P1 ;  /* 0xff800000211c7808 */ /* 0x000fe40004800000 */
[----:B------:R-:W-:Y:S02]  /*3a80*/  FSEL R97, R27, -INF , !P0 ;  /* 0xff8000001b617808 */ /* 0x000fe40004000000 */
[----:B------:R-:W-:-:S02]  /*3a90*/  FSEL R104, R25, -INF , !P0 ;  /* 0xff80000019687808 */ /* 0x000fc40004000000 */
[-C--:B------:R-:W-:Y:S02]  /*3aa0*/  ISETP.GE.AND P3, PT, R6, R36.reuse, PT ;  /* 0x000000240600720c */ /* 0x080fe40003f66270 */
[-C--:B------:R-:W-:Y:S02]  /*3ab0*/  ISETP.GE.AND P1, PT, R3, R36.reuse, PT ;  /* 0x000000240300720c */ /* 0x080fe40003f26270 */
[----:B------:R-:W-:Y:S02]  /*3ac0*/  ISETP.GE.AND P0, PT, R0, R36, PT ;  /* 0x000000240000720c */ /* 0x000fe40003f06270 */
        /* <DEDUP_REMOVED lines=14> */
[----:B------:R-:W-:Y:S01]  /*3bb0*/  IADD3 R6, R121, -0x2, RZ ;  /* 0xfffffffe79067810 */ /* 0x000fe20007ffe0ff */
[----:B------:R-:W-:Y:S01]  /*3bc0*/  BSSY B0, `(.L_x_749) ;  /* 0x0000064000007945 */ /* 0x000fe20003800000 */
[----:B------:R-:W-:-:S02]  /*3bd0*/  ISETP.GE.AND P3, PT, R124, c[0x0][0x220], PT ;  /* 0x000088007c007a0c */ /* 0x000fc40003f66270 */
[----:B------:R-:W-:Y:S01]  /*3be0*/  SHF.R.S32.HI R3, RZ, 0x1f, R6 ;  /* 0x0000001fff037819 */ /* 0x000fe20000011406 */
[----:B------:R-:W-:Y:S01]  /*3bf0*/  IMAD R0, R112, R6, RZ ;  /* 0x0000000670007224 */ /* 0x000fe200078e02ff */
[----:B------:R-:W-:Y:S01]  /*3c00*/  ISETP.GE.AND P2, PT, R118, c[0x0][0x220], PT ;  /* 0x0000880076007a0c */ /* 0x000fe20003f46270 */
[----:B------:R-:W-:Y:S01]  /*3c10*/  IMAD.WIDE.U32 R6, R6, R113, R122 ;  /* 0x0000007106067225 */ /* 0x000fe200078e007a */
[----:B------:R-:W-:-:S03]  /*3c20*/  ISETP.GE.AND P1, PT, R117, c[0x0][0x220], PT ;  /* 0x0000880075007a0c */ /* 0x000fc60003f26270 */
[----:B------:R-:W-:-:S04]  /*3c30*/  IMAD R0, R3, R113, R0 ;  /* 0x0000007103007224 */ /* 0x000fc800078e0200 */
[----:B------:R-:W-:Y:S01]  /*3c40*/  IMAD.IADD R0, R7, 0x1, R0 ;  /* 0x0000000107007824 */ /* 0x000fe200078e0200 */
[C---:B------:R-:W-:Y:S01]  /*3c50*/  @!P3 LEA R8, P6, R6.reuse, c[0x0][0x168], 0x1 ;  /* 0x00005a000608ba11 */ /* 0x040fe200078c08ff */
[----:B------:R1:W-:Y:S02]  /*3c60*/  @P3 STS.128 [R199+0x6000], RZ ;  /* 0x006000ffc7003388 */ /* 0x0003e40000000c00 */
[C---:B------:R-:W-:Y:S02]  /*3c70*/  @!P2 LEA R10, P5, R6.reuse, c[0x0][0x168], 0x1 ;  /* 0x00005a00060aaa11 */ /* 0x040fe400078a08ff */
[C-C-:B------:R-:W-:Y:S02]  /*3c80*/  @!P3 LEA.HI.X R9, R6.reuse, c[0x0][0x16c], R0.reuse, 0x1, P6 ;  /* 0x00005b000609ba11 */ /* 0x140fe400030f0c00 */
[C---:B------:R-:W-:Y:S02]  /*3c90*/  @!P1 LEA R14, P0, R6.reuse, c[0x0][0x168], 0x1 ;  /* 0x00005a00060e9a11 */ /* 0x040fe400078008ff */
[----:B------:R-:W-:Y:S01]  /*3ca0*/  IADD3 R3, P6, R115, R6, RZ ;  /* 0x0000000673037210 */ /* 0x000fe20007fde0ff */
[----:B------:R-:W-:Y:S01]  /*3cb0*/  @!PT LDS RZ, [RZ] ;  /* 0x00000000fffff984 */ /* 0x000fe20000000800 */
[----:B------:R-:W-:Y:S01]  /*3cc0*/  @!PT LDS RZ, [RZ] ;  /* 0x00000000fffff984 */ /* 0x000fe20000000800 */
[----:B------:R-:W-:Y:S01]  /*3cd0*/  @!PT LDS RZ, [RZ] ;  /* 0x00000000fffff984 */ /* 0x000fe20000000800 */
[----:B------:R2:W-:Y:S01]  /*3ce0*/  @!P3 LDGSTS.E.BYPASS.LTC128B.128 [R199+0x6000], [R8.64] ;  /* 0x0600000008c7bfae */ /* 0x0005e2000b901d46 */
[----:B------:R-:W-:-:S02]  /*3cf0*/  @!P2 LEA.HI.X R11, R6, c[0x0][0x16c], R0, 0x1, P5 ;  /* 0x00005b00060baa11 */ /* 0x000fc400028f0c00 */
[--C-:B------:R-:W-:Y:S01]  /*3d00*/  @!P1 LEA.HI.X R15, R6, c[0x0][0x16c], R0.reuse, 0x1, P0 ;  /* 0x00005b00060f9a11 */ /* 0x100fe200000f0c00 */
[----:B------:R-:W-:Y:S01]  /*3d10*/  IMAD.X R6, R114, 0x1, R0, P6 ;  /* 0x0000000172067824 */ /* 0x000fe200030e0600 */
[----:B------:R-:W-:Y:S01]  /*3d20*/  @!P3 LEA R12, P0, R3, c[0x0][0x168], 0x1 ;  /* 0x00005a00030cba11 */ /* 0x000fe200078008ff */
[----:B------:R1:W-:Y:S01]  /*3d30*/  @P2 STS.128 [R199+0x8000], RZ ;  /* 0x008000ffc7002388 */ /* 0x0003e20000000c00 */
[----:B------:R-:W-:Y:S02]  /*3d40*/  IADD3 R0, P5, R115, R3, RZ ;  /* 0x0000000373007210 */ /* 0x000fe40007fbe0ff */
[C---:B------:R-:W-:Y:S01]  /*3d50*/  @!P3 LEA.HI.X R13, R3.reuse, c[0x0][0x16c], R6, 0x1, P0 ;  /* 0x00005b00030dba11 */ /* 0x040fe200000f0c06 */
        /* <DEDUP_REMOVED lines=13> */
[----:B------:R5:W-:Y:S01]  /*3e30*/  @!P3 LDGSTS.E.BYPASS.LTC128B.128 [R199+0x6800], [R12.64] ;  /* 0x068000000cc7bfae */ /* 0x000be2000b901d46 */
[----:B--2---:R-:W-:-:S03]  /*3e40*/  @!P2 LEA R8, P6, R3, c[0x0][0x168], 0x1 ;  /* 0x00005a000308aa11 */ /* 0x004fc600078c08ff */
[----:B------:R1:W-:Y:S01]  /*3e50*/  @P2 STS.128 [R199+0x8800], RZ ;  /* 0x008800ffc7002388 */ /* 0x0003e20000000c00 */
[----:B------:R-:W-:Y:S02]  /*3e60*/  @!P2 LEA.HI.X R9, R3, c[0x0][0x16c], R6, 0x1, P6 ;  /* 0x00005b000309aa11 */ /* 0x000fe400030f0c06 */
[----:B------:R-:W-:-:S03]  /*3e70*/  @!P3 LEA R16, P6, R0, c[0x0][0x168], 0x1 ;  /* 0x00005a000010ba11 */ /* 0x000fc600078c08ff */
[----:B------:R-:W-:Y:S01]  /*3e80*/  @!PT LDS RZ, [RZ] ;  /* 0x00000000fffff984 */ /* 0x000fe20000000800 */
[----:B------:R-:W-:Y:S01]  /*3e90*/  @!PT LDS RZ, [RZ] ;  /* 0x00000000fffff984 */ /* 0x000fe20000000800 */
[----:B------:R-:W-:Y:S01]  /*3ea0*/  @!PT LDS RZ, [RZ] ;  /* 0x00000000fffff984 */ /* 0x000fe20000000800 */
[----:B------:R2:W-:Y:S04]  /*3eb0*/  @!P2 LDGSTS.E.BYPASS.LTC128B.128 [R199+0x8800], [R8.64+0x80] ;  /* 0x0880008008c7afae */ /* 0x0005e8000b901d46 */
[----:B------:R1:W-:Y:S01]  /*3ec0*/  @P1 STS.128 [R199+0xa800], RZ ;  /* 0x00a800ffc7001388 */ /* 0x0003e20000000c00 */
[----:B----4-:R-:W-:-:S04]  /*3ed0*/  @!P1 LEA R14, P0, R3, c[0x0][0x168], 0x1 ;  /* 0x00005a00030e9a11 */ /* 0x010fc800078008ff */
[--C-:B------:R-:W-:Y:S01]  /*3ee0*/  @!P1 LEA.HI.X R15, R3, c[0x0][0x16c], R6.reuse, 0x1, P0 ;  /* 0x00005b00030f9a11 */ /* 0x100fe200000f0c06 */
[----:B------:R-:W-:Y:S01]  /*3ef0*/  IMAD.X R6, R114, 0x1, R6, P5 ;  /* 0x0000000172067824 */ /* 0x000fe200028e0606 */
[C---:B---3--:R-:W-:Y:S02]  /*3f00*/  @!P1 LEA R10, P0, R0.reuse, c[0x0][0x168], 0x1 ;  /* 0x00005a00000a9a11 */ /* 0x048fe400078008ff */
[C---:B-----5:R-:W-:Y:S01]  /*3f10*/  @!P2 LEA R12, P5, R0.reuse, c[0x0][0x168], 0x1 ;  /* 0x00005a00000caa11 */ /* 0x060fe200078a08ff */
[----:B------:R-:W-:Y:S01]  /*3f20*/  @!PT LDS RZ, [RZ] ;  /* 0x00000000fffff984 */ /* 0x000fe20000000800 */
[----:B------:R-:W-:Y:S01]  /*3f30*/  @!PT LDS RZ, [RZ] ;  /* 0x00000000fffff984 */ /* 0x000fe20000000800 */
[----:B------:R-:W-:Y:S01]  /*3f40*/  @!PT LDS RZ, [RZ] ;  /* 0x00000000fffff984 */ /* 0x000fe20000000800 */
[----:B------:R3:W-:Y:S01]  /*3f50*/  @!P1 LDGSTS.E.BYPASS.LTC128B.128 [R199+0xa800], [R14.64+0x100] ;  /* 0x0a8001000ec79fae */ /* 0x0007e2000b901d46 */
[C-C-:B------:R-:W-:Y:S02]  /*3f60*/  @!P3 LEA.HI.X R17, R0.reuse, c[0x0][0x16c], R6.reuse, 0x1, P6 ;  /* 0x00005b000011ba11 */ /* 0x140fe400030f0c06 */
[----:B------:R-:W-:Y:S01]  /*3f70*/  IADD3 R3, P6, R115, R0, RZ ;  /* 0x0000000073037210 */ /* 0x000fe20007fde0ff */
[----:B------:R1:W-:Y:S01]  /*3f80*/  @P3 STS.128 [R199+0x7000], RZ ;  /* 0x007000ffc7003388 */ /* 0x0003e20000000c00 */
[----:B------:R-:W-:-:S02]  /*3f90*/  @!P2 LEA.HI.X R13, R0, c[0x0][0x16c], R6, 0x1, P5 ;  /* 0x00005b00000daa11 */ /* 0x000fc400028f0c06 */
[--C-:B------:R-:W-:Y:S01]  /*3fa0*/  @!P1 LEA.HI.X R11, R0, c[0x0][0x16c], R6.reuse, 0x1, P0 ;  /* 0x00005b00000b9a11 */ /* 0x100fe200000f0c06 */
[----:B------:R-:W-:Y:S01]  /*3fb0*/  IMAD.X R6, R114, 0x1, R6, P6 ;  /* 0x0000000172067824 */ /* 0x000fe200030e0606 */
[C---:B--2---:R-:W-:Y:S01]  /*3fc0*/  @!P2 LEA R8, P0, R3.reuse, c[0x0][0x168], 0x1 ;  /* 0x00005a000308aa11 */ /* 0x044fe200078008ff */
[----:B------:R-:W-:Y:S01]  /*3fd0*/  @!PT LDS RZ, [RZ] ;  /* 0x00000000fffff984 */ /* 0x000fe20000000800 */
[----:B------:R-:W-:Y:S01]  /*3fe0*/  @!PT LDS RZ, [RZ] ;  /* 0x00000000fffff984 */ /* 0x000fe20000000800 */
[----:B------:R-:W-:Y:S01]  /*3ff0*/  @!PT LDS RZ, [RZ] ;  /* 0x00000000fffff984 */ /* 0x000fe20000000800 */
[----:B------:R1:W-:Y:S03]  /*4000*/  @!P3 LDGSTS.E.BYPASS.LTC128B.128 [R199+0x7000], [R16.64] ;  /* 0x0700000010c7bfae */ /* 0x0003e6000b901d46 */
[C---:B------:R-:W-:Y:S01]  /*4010*/  @!P2 LEA.HI.X R9, R3.reuse, c[0x0][0x16c], R6, 0x1, P0 ;  /* 0x00005b000309aa11 */ /* 0x040fe200000f0c06 */
        /* <DEDUP_REMOVED lines=9> */
[----:B------:R1:W-:Y:S01]  /*40b0*/  @!P1 LDGSTS.E.BYPASS.LTC128B.128 [R199+0xb000], [R10.64+0x100] ;  /* 0x0b0001000ac79fae */ /* 0x0003e2000b901d46 */
[----:B---3--:R-:W-:-:S03]  /*40c0*/  @!P3 LEA R14, P5, R3, c[0x0][0x168], 0x1 ;  /* 0x00005a00030eba11 */ /* 0x008fc600078a08ff */
[----:B------:R1:W-:Y:S01]  /*40d0*/  @P3 STS.128 [R199+0x7800], RZ ;  /* 0x007800ffc7003388 */ /* 0x0003e20000000c00 */
[----:B------:R-:W-:-:S05]  /*40e0*/  @!P3 LEA.HI.X R15, R3, c[0x0][0x16c], R6, 0x1, P5 ;  /* 0x00005b00030fba11 */ /* 0x000fca00028f0c06 */
        /* <DEDUP_REMOVED lines=17> */
.L_x_750:
[----:B------:R-:W-:Y:S05]  /*4200*/  BSYNC B0 ;  /* 0x0000000000007941 */ /* 0x000fea0003800000 */
.L_x_749:
[----:B------:R-:W0:Y:S02]  /*4210*/  LDGDEPBAR ;  /* 0x00000000000079af */ /* 0x000e240000000000 */
.L_x_748:
[----:B------:R-:W-:Y:S01]  /*4220*/  FMNMX.FTZ R3, R38, R20, !PT ;  /* 0x0000001426037209 */ /* 0x000fe20007810000 */
[----:B-1----:R-:W-:Y:S01]  /*4230*/  IMAD R9, R116, 0x4, R111 ;  /* 0x0000000474097824 */ /* 0x002fe200078e026f */
[----:B------:R-:W-:Y:S01]  /*4240*/  FMNMX.FTZ R0, R41, R40, !PT ;  /* 0x0000002829007209 */ /* 0x000fe20007810000 */
[----:B------:R-:W-:Y:S01]  /*4250*/  STL [R1+0x90], R182 ;  /* 0x000090b601007387 */ /* 0x000fe20000100800 */
[----:B------:R-:W-:Y:S01]  /*4260*/  FMNMX.FTZ R3, R39, R3, !PT ;  /* 0x0000000327037209 */ /* 0x000fe20007810000 */
[----:B------:R-:W-:Y:S01]  /*4270*/  IMAD.WIDE.U32 R80, R9, -0x326172a9, RZ ;  /* 0xcd9e8d5709507825 */ /* 0x000fe200078e00ff */
[----:B------:R-:W-:Y:S01]  /*4280*/  FMNMX.FTZ R0, R42, R0, !PT ;  /* 0x000000002a007209 */ /* 0x000fe20007810000 */
[----:B------:R-:W-:Y:S01]  /*4290*/  STL [R1+0x8c], R181 ;  /* 0x00008cb501007387 */ /* 0x000fe20000100800 */
[----:B------:R-:W-:Y:S01]  /*42a0*/  FMNMX.FTZ R3, R21, R3, !PT ;  /* 0x0000000315037209 */ /* 0x000fe20007810000 */
[----:B------:R-:W-:Y:S01]  /*42b0*/  IMAD.SHL.U32 R86, R37, 0x2, RZ ;  /* 0x0000000225567824 */ /* 0x000fe200078e00ff */
[----:B------:R-:W-:Y:S01]  /*42c0*/  FMNMX.FTZ R0, R22, R0, !PT ;  /* 0x0000000016007209 */ /* 0x000fe20007810000 */
[----:B------:R-:W-:Y:S01]  /*42d0*/  STL [R1+0x88], R176 ;  /* 0x000088b001007387 */ /* 0x000fe20000100800 */
[----:B------:R-:W-:Y:S01]  /*42e0*/  FMNMX.FTZ R3, R30, R3, !PT ;  /* 0x000000031e037209 */ /* 0x000fe20007810000 */
[----:B------:R-:W-:Y:S01]  /*42f0*/  IMAD.WIDE.U32 R90, R120, -0x2daee0ad, RZ ;  /* 0xd2511f53785a7825 */ /* 0x000fe200078e00ff */
[----:B------:R-:W-:Y:S01]  /*4300*/  FMNMX.FTZ R0, R23, R0, !PT ;  /* 0x0000000017007209 */ /* 0x000fe20007810000 */
[----:B------:R1:W-:Y:S01]  /*4310*/  STL [R1+0x78], R9 ;  /* 0x0000780901007387 */ /* 0x0003e20000100800 */
[----:B------:R-:W-:Y:S01]  /*4320*/  FMNMX.FTZ R3, R31, R3, !PT ;  /* 0x000000031f037209 */ /* 0x000fe20007810000 */
[----:B------:R-:W-:Y:S01]  /*4330*/  IMAD.SHL.U32 R177, R5, 0x2, RZ ;  /* 0x0000000205b17824 */ /* 0x000fe200078e00ff */
[----:B------:R-:W-:Y:S01]  /*4340*/  FMNMX.FTZ R0, R29, R0, !PT ;  /* 0x000000001d007209 */ /* 0x000fe20007810000 */
[----:B------:R-:W-:Y:S01]  /*4350*/  IMAD R119, R119, 0x10000, R119 ;  /* 0x0001000077777824 */ /* 0x000fe200078e0277 */
[----:B------:R-:W-:Y:S01]  /*4360*/  FMNMX.FTZ R3, R34, R3, !PT ;  /* 0x0000000322037209 */ /* 0x000fe20007810000 */
[--C-:B------:R-:W-:Y:S01]  /*4370*/  IMAD R178, R4, 0x2, R177.reuse ;  /* 0x0000000204b27824 */ /* 0x100fe200078e02b1 */
        /* <DEDUP_REMOVED lines=30> */
[----:B------:R-:W-:Y:S01]  /*4560*/  LOP3.LUT R171, R171, R200, RZ, 0x3c, !PT ;  /* 0x000000c8abab7212 */ /* 0x000fe200078e3cff */
[----:B------:R-:W2:Y:S01]  /*4570*/  SHFL.BFLY PT, R6, R3, 0x2, 0x1f ;  /* 0x0c401f0003067f89 */ /* 0x000ea200000e0000 */
[----:B------:R-:W-:Y:S02]  /*4580*/  LOP3.LUT R0, R86, R201, RZ, 0x3c, !PT ;  /* 0x000000c956007212 */ /* 0x000fe400078e3cff */
[----:B-1----:R-:W-:Y:S01]  /*4590*/  LOP3.LUT R9, R81, R171, RZ, 0x3c, !PT ;  /* 0x000000ab51097212 */ /* 0x002fe200078e3cff */
[----:B------:R-:W1:Y:S01]  /*45a0*/  SHFL.BFLY PT, R116, R8, 0x2, 0x1f ;  /* 0x0c401f0008747f89 */ /* 0x000e6200000e0000 */
[----:B------:R-:W-:-:S02]  /*45b0*/  LOP3.LUT R0, R91, R0, RZ, 0x3c, !PT ;  /* 0x000000005b007212 */ /* 0x000fc400078e3cff */
[C---:B------:R-:W-:Y:S01]  /*45c0*/  IADD3 R81, R200.reuse, -0x61c88647, RZ ;  /* 0x9e3779b9c8517810 */ /* 0x040fe20007ffe0ff */
[----:B------:R-:W-:Y:S01]  /*45d0*/  IMAD.WIDE.U32 R84, R9, -0x2daee0ad, RZ ;  /* 0xd2511f5309547825 */ /* 0x000fe200078e00ff */
[C---:B------:R-:W-:Y:S02]  /*45e0*/  IADD3 R87, R200.reuse, 0x3c6ef372, RZ ;  /* 0x3c6ef372c8577810 */ /* 0x040fe40007ffe0ff */
[C---:B------:R-:W-:Y:S02]  /*45f0*/  IADD3 R88, R201.reuse, 0x32370b8f, RZ ;  /* 0x32370b8fc9587810 */ /* 0x040fe40007ffe0ff */
[C---:B------:R-:W-:Y:S02]  /*4600*/  IADD3 R93, R200.reuse, -0x255992d5, RZ ;  /* 0xdaa66d2bc85d7810 */ /* 0x040fe40007ffe0ff */
[----:B------:R-:W-:Y:S02]  /*4610*/  IADD3 R92, R200, 0x78dde6e4, RZ ;  /* 0x78dde6e4c85c7810 */ /* 0x000fe40007ffe0ff */
[----:B------:R-:W-:-:S02]  /*4620*/  IADD3 R89, R201, -0x126145ec, RZ ;  /* 0xed9eba14c9597810 */ /* 0x000fc40007ffe0ff */
[----:B------:R-:W-:Y:S02]  /*4630*/  IADD3 R94, R201, -0x56f99767, RZ ;  /* 0xa9066899c95e7810 */ /* 0x000fe40007ffe0ff */
[----:B------:R-:W-:Y:S02]  /*4640*/  IADD3 R2, R86, 0x1, RZ ;  /* 0x0000000156027810 */ /* 0x000fe40007ffe0ff */
[----:B--2---:R-:W-:Y:S02]  /*4650*/  FMNMX.FTZ R3, R3, R6, !PT ;  /* 0x0000000603037209 */ /* 0x004fe40007810000 */
[----:B------:R-:W-:Y:S02]  /*4660*/  IADD3 R6, R201, -0x4498517b, RZ ;  /* 0xbb67ae85c9067810 */ /* 0x000fe40007ffe0ff */
[----:B-1----:R-:W-:Y:S01]  /*4670*/  FMNMX.FTZ R116, R8, R116, !PT ;  /* 0x0000007408747209 */ /* 0x002fe20007810000 */
[----:B------:R-:W1:Y:S01]  /*4680*/  SHFL.BFLY PT, R7, R3, 0x1, 0x1f ;  /* 0x0c201f0003077f89 */ /* 0x000e6200000e0000 */
[----:B------:R-:W-:-:S02]  /*4690*/  LOP3.LUT R9, R85, R90, R6, 0x96, !PT ;  /* 0x0000005a55097212 */ /* 0x000fc400078e9606 */
[----:B------:R-:W-:Y:S01]  /*46a0*/  IADD3 R85, R201, 0x76cf5d0a, RZ ;  /* 0x76cf5d0ac9557810 */ /* 0x000fe20007ffe0ff */
[----:B------:R-:W2:Y:S01]  /*46b0*/  SHFL.BFLY PT, R14, R116, 0x1, 0x1f ;  /* 0x0c201f00740e7f89 */ /* 0x000ea200000e0000 */
[----:B------:R-:W-:Y:S01]  /*46c0*/  IADD3 R90, R200, 0x1715609d, RZ ;  /* 0x1715609dc85a7810 */ /* 0x000fe20007ffe0ff */
[----:B------:R-:W-:Y:S01]  /*46d0*/  IMAD.WIDE.U32 R36, R9, -0x326172a9, RZ ;  /* 0xcd9e8d5709247825 */ /* 0x000fe200078e00ff */
[----:B------:R-:W-:-:S04]  /*46e0*/  LOP3.LUT R2, R2, R201, RZ, 0x3c, !PT ;  /* 0x000000c902027212 */ /* 0x000fc800078e3cff */
[----:B------:R-:W-:Y:S02]  /*46f0*/  LOP3.LUT R2, R91, R2, RZ, 0x3c, !PT ;  /* 0x000000025b027212 */ /* 0x000fe400078e3cff */
[----:B-1----:R-:W-:Y:S01]  /*4700*/  FMNMX.FTZ R3, R3, R7, !PT ;  /* 0x0000000703037209 */ /* 0x002fe20007810000 */
[----:B------:R-:W-:-:S03]  /*4710*/  IMAD.WIDE.U32 R6, R0, -0x326172a9, RZ ;  /* 0xcd9e8d5700067825 */ /* 0x000fc600078e00ff */
[C---:B------:R-:W-:Y:S01]  /*4720*/  FSETP.NEU.FTZ.AND P0, PT, R3.reuse, -INF , PT ;  /* 0xff8000000300780b */ /* 0x040fe20003f1d000 */
[----:B------:R-:W-:Y:S01]  /*4730*/  FMUL.FTZ R0, R3, c[0x0][0x23c] ;  /* 0x00008f0003007a20 */ /* 0x000fe20000410000 */
[----:B------:R-:W-:Y:S02]  /*4740*/  LOP3.LUT R7, R7, R80, R81, 0x96, !PT ;  /* 0x0000005007077212 */ /* 0x000fe400078e9651 */
[----:B------:R-:W-:Y:S02]  /*4750*/  LOP3.LUT R12, R37, R6, R87, 0x96, !PT ;  /* 0x00000006250c7212 */ /* 0x000fe400078e9657 */
[----:B------:R-:W-:Y:S01]  /*4760*/  FSEL R0, R0, RZ, P0 ;  /* 0x000000ff00007208 */ /* 0x000fe20000000000 */
[----:B------:R-:W-:Y:S01]  /*4770*/  IMAD.WIDE.U32 R6, R7, -0x2daee0ad, RZ ;  /* 0xd2511f5307067825 */ /* 0x000fe200078e00ff */
[----:B--2---:R-:W-:-:S03]  /*4780*/  FMNMX.FTZ R116, R116, R14, !PT ;  /* 0x0000000e74747209 */ /* 0x004fc60007810000 */
[----:B------:R-:W-:Y:S01]  /*4790*/  IMAD.WIDE.U32 R12, R12, -0x2daee0ad, RZ ;  /* 0xd2511f530c0c7825 */ /* 0x000fe200078e00ff */
[----:B------:R-:W-:Y:S02]  /*47a0*/  LOP3.LUT R10, R7, R84, R85, 0x96, !PT ;  /* 0x00000054070a7212 */ /* 0x000fe400078e9655 */
[----:B------:R-:W-:Y:S01]  /*47b0*/  FSETP.NEU.FTZ.AND P0, PT, R116, -INF , PT ;  /* 0xff8000007400780b */ /* 0x000fe20003f1d000 */
[----:B------:R-:W-:Y:S01]  /*47c0*/  FFMA.FTZ R8, R38, c[0x0][0x23c], -R0 ;  /* 0x00008f0026087a23 */ /* 0x000fe20000010800 */
[----:B------:R-:W-:Y:S01]  /*47d0*/  LOP3.LUT R6, R13, R6, R88, 0x96, !PT ;  /* 0x000000060d067212 */ /* 0x000fe200078e9658 */
[----:B------:R-:W-:Y:S02]  /*47e0*/  IMAD.WIDE.U32 R10, R10, -0x326172a9, RZ ;  /* 0xcd9e8d570a0a7825 */ /* 0x000fe400078e00ff */
[----:B------:R1:W2:Y:S02]  /*47f0*/  MUFU.EX2 R126, R8 ;  /* 0x00000008007e7308 */ /* 0x0002a40000000800 */
[----:B------:R-:W-:-:S02]  /*4800*/  FFMA.FTZ R7, R20, c[0x0][0x23c], -R0 ;  /* 0x00008f0014077a23 */ /* 0x000fc40000010800 */
[----:B------:R-:W-:-:S04]  /*4810*/  FFMA.FTZ R9, R39, c[0x0][0x23c], -R0 ;  /* 0x00008f0027097a23 */ /* 0x000fc80000010800 */
[----:B------:R3:W4:Y:S01]  /*4820*/  MUFU.EX2 R127, R7 ;  /* 0x00000007007f7308 */ /* 0x0007220000000800 */
[----:B-1----:R-:W-:-:S07]  /*4830*/  LOP3.LUT R8, R11, R36, R93, 0x96, !PT ;  /* 0x000000240b087212 */ /* 0x002fce00078e965d */
[----:B------:R1:W-:Y:S01]  /*4840*/  MUFU.EX2 R208, R9 ;  /* 0x0000000900d07308 */ /* 0x0003e20000000800 */
[----:B------:R-:W-:Y:S02]  /*4850*/  FFMA.FTZ R11, R21, c[0x0][0x23c], -R0 ;  /* 0x00008f00150b7a23 */ /* 0x000fe40000010800 */
[----:B--2---:R-:W-:Y:S02]  /*4860*/  IMAD.MOV.U32 R86, RZ, RZ, R126 ;  /* 0x000000ffff567224 */ /* 0x004fe400078e007e */
[----:B---3--:R-:W-:-:S03]  /*4870*/  IMAD.WIDE.U32 R6, R6, -0x326172a9, RZ ;  /* 0xcd9e8d5706067825 */ /* 0x008fc600078e00ff */
[----:B------:R2:W-:Y:S01]  /*4880*/  MUFU.EX2 R209, R11 ;  /* 0x0000000b00d17308 */ /* 0x0005e20000000800 */
[----:B----4-:R-:W-:Y:S02]  /*4890*/  F2FP.PACK_AB R5, R127, R126 ;  /* 0x0000007e7f05723e */ /* 0x010fe400000000ff */
[----:B------:R-:W-:Y:S01]  /*48a0*/  LOP3.LUT R10, R7, R10, R92, 0x96, !PT ;  /* 0x0000000a070a7212 */ /* 0x000fe200078e965c */
[----:B------:R-:W-:Y:S01]  /*48b0*/  FFMA.FTZ R7, R30, c[0x0][0x23c], -R0 ;  /* 0x00008f001e077a23 */ /* 0x000fe20000010800 */
[C---:B------:R-:W-:Y:S01]  /*48c0*/  PRMT R168, R5.reuse, 0x7610, R168 ;  /* 0x0000761005a87816 */ /* 0x040fe200000000a8 */
[----:B-1----:R-:W-:Y:S02]  /*48d0*/  IMAD.WIDE.U32 R8, R8, -0x2daee0ad, RZ ;  /* 0xd2511f5308087825 */ /* 0x002fe400078e00ff */
[----:B------:R-:W1:Y:S01]  /*48e0*/  MUFU.EX2 R125, R7 ;  /* 0x00000007007d7308 */ /* 0x000e620000000800 */
[----:B------:R-:W-:Y:S01]  /*48f0*/  PRMT R166, R5, 0x7632, R166 ;  /* 0x0000763205a67816 */ /* 0x000fe200000000a6 */
[----:B------:R-:W-:Y:S01]  /*4900*/  IMAD.WIDE.U32 R82, R10, -0x2daee0ad, RZ ;  /* 0xd2511f530a527825 */ /* 0x000fe200078e00ff */
[----:B------:R-:W-:-:S04]  /*4910*/  LOP3.LUT R12, R9, R12, R89, 0x96, !PT ;  /* 0x0000000c090c7212 */ /* 0x000fc800078e9659 */
[----:B------:R-:W-:Y:S01]  /*4920*/  LOP3.LUT R14, R83, R8, R94, 0x96, !PT ;  /* 0x00000008530e7212 */ /* 0x000fe200078e965e */
[----:B------:R-:W-:Y:S01]  /*4930*/  IMAD.WIDE.U32 R38, R12, -0x326172a9, RZ ;  /* 0xcd9e8d570c267825 */ /* 0x000fe200078e00ff */
[----:B------:R-:W-:-:S03]  /*4940*/  IADD3 R83, R201, 0x646e171e, RZ ;  /* 0x646e171ec9537810 */ /* 0x000fc60007ffe0ff */
[----:B------:R-:W-:Y:S01]  /*4950*/  FMUL.FTZ R12, R116, c[0x0][0x23c] ;  /* 0x00008f00740c7a20 */ /* 0x000fe20000410000 */
[----:B------:R-:W-:Y:S01]  /*4960*/  LOP3.LUT R16, R39, R6, R90, 0x96, !PT ;  /* 0x0000000627107212 */ /* 0x000fe200078e965a */
[----:B------:R-:W-:Y:S01]  /*4970*/  FFMA.FTZ R6, R31, c[0x0][0x23c], -R0 ;  /* 0x00008f001f067a23 */ /* 0x000fe20000010800 */
[----:B------:R-:W-:Y:S01]  /*4980*/  IADD3 R39, R200, -0x4ab325aa, RZ ;  /* 0xb54cda56c8277810 */ /* 0x000fe20007ffe0ff */
[----:B------:R-:W-:Y:S01]  /*4990*/  IMAD.WIDE.U32 R14, R14, -0x326172a9, RZ ;  /* 0xcd9e8d570e0e7825 */ /* 0x000fe200078e00ff */
[----:B------:R-:W-:Y:S01]  /*49a0*/  FSEL R12, R12, RZ, P0 ;  /* 0x000000ff0c0c7208 */ /* 0x000fe20000000000 */
[----:B------:R3:W-:Y:S02]  /*49b0*/  MUFU.EX2 R210, R6 ;  /* 0x0000000600d27308 */ /* 0x0007e40000000800 */
[----:B------:R-:W-:Y:S01]  /*49c0*/  IMAD.WIDE.U32 R16, R16, -0x2daee0ad, RZ ;  /* 0xd2511f5310107825 */ /* 0x000fe200078e00ff */
[----:B------:R-:W-:Y:S02]  /*49d0*/  LOP3.LUT R10, R14, 0xff, RZ, 0xc0, !PT ;  /* 0x000000ff0e0a7812 */ /* 0x000fe400078ec0ff */
[----:B------:R-:W-:Y:S01]  /*49e0*/  SHF.R.U32.HI R9, RZ, 0x10, R14 ;  /* 0x00000010ff097819 */ /* 0x000fe2000001160e */
[----:B------:R-:W-:Y:S01]  /*49f0*/  FFMA.FTZ R8, R41, c[0x0][0x23c], -R12 ;  /* 0x00008f0029087a23 */ /* 0x000fe2000001080c */
[----:B--2---:R-:W-:Y:S01]  /*4a00*/  SHF.R.U32.HI R11, RZ, 0x18, R14 ;  /* 0x00000018ff0b7819 */ /* 0x004fe2000001160e */
[----:B-1----:R-:W-:Y:S01]  /*4a10*/  IMAD.MOV.U32 R91, RZ, RZ, R125 ;  /* 0x000000ffff5b7224 */ /* 0x002fe200078e007d */
[----:B------:R-:W-:Y:S01]  /*4a20*/  LOP3.LUT R9, R9, 0xff, RZ, 0xc0, !PT ;  /* 0x000000ff09097812 */ /* 0x000fe200078ec0ff */
[----:B------:R1:W-:Y:S01]  /*4a30*/  MUFU.EX2 R211, R8 ;  /* 0x0000000800d37308 */ /* 0x0003e20000000800 */
[----:B------:R-:W-:-:S02]  /*4a40*/  SHF.R.U32.HI R20, RZ, 0x18, R16 ;  /* 0x00000018ff147819 */ /* 0x000fc40000011610 */
[----:B------:R-:W-:Y:S02]  /*4a50*/  PRMT R25, R9, 0x5410, R11 ;  /* 0x0000541009197816 */ /* 0x000fe4000000000b */
[----:B---3--:R-:W-:-:S04]  /*4a60*/  LOP3.LUT R6, R14, 0xffff, RZ, 0xc0, !PT ;  /* 0x0000ffff0e067812 */ /* 0x008fc800078ec0ff */
[----:B------:R-:W-:Y:S02]  /*4a70*/  SHF.R.U32.HI R7, RZ, 0x8, R6 ;  /* 0x00000008ff077819 */ /* 0x000fe40000011606 */
[----:B------:R-:W-:Y:S02]  /*4a80*/  LOP3.LUT R6, R16, 0xffff, RZ, 0xc0, !PT ;  /* 0x0000ffff10067812 */ /* 0x000fe400078ec0ff */
[----:B------:R-:W-:Y:S01]  /*4a90*/  PRMT R24, R10, 0x5410, R7 ;  /* 0x000054100a187816 */ /* 0x000fe20000000007 */
[----:B-1----:R-:W-:Y:S01]  /*4aa0*/  FFMA.FTZ R8, R40, c[0x0][0x23c], -R12 ;  /* 0x00008f0028087a23 */ /* 0x002fe2000001080c */
[----:B------:R-:W-:Y:S02]  /*4ab0*/  LOP3.LUT R7, R16, 0xff, RZ, 0xc0, !PT ;  /* 0x000000ff10077812 */ /* 0x000fe400078ec0ff */
[----:B------:R-:W-:Y:S01]  /*4ac0*/  SHF.R.U32.HI R6, RZ, 0x8, R6 ;  /* 0x00000008ff067819 */ /* 0x000fe20000011606 */
[----:B------:R1:W2:Y:S01]  /*4ad0*/  MUFU.EX2 R175, R8 ;  /* 0x0000000800af7308 */ /* 0x0002a20000000800 */
[----:B------:R-:W-:-:S02]  /*4ae0*/  SHF.R.U32.HI R10, RZ, 0x10, R16 ;  /* 0x00000010ff0a7819 */ /* 0x000fc40000011610 */
[----:B------:R-:W-:Y:S02]  /*4af0*/  PRMT R26, R7, 0x5410, R6 ;  /* 0x00005410071a7816 */ /* 0x000fe40000000006 */
[----:B------:R-:W-:Y:S02]  /*4b00*/  LOP3.LUT R6, R15, R38, R39, 0x96, !PT ;  /* 0x000000260f067212 */ /* 0x000fe400078e9627 */
[----:B------:R-:W-:Y:S02]  /*4b10*/  LOP3.LUT R7, R17, R82, R83, 0x96, !PT ;  /* 0x0000005211077212 */ /* 0x000fe400078e9653 */
[C---:B------:R-:W-:Y:S02]  /*4b20*/  LOP3.LUT R9, R6.reuse, 0xffff, RZ, 0xc0, !PT ;  /* 0x0000ffff06097812 */ /* 0x040fe400078ec0ff */
[----:B------:R-:W-:Y:S02]  /*4b30*/  LOP3.LUT R21, R6, 0xff, RZ, 0xc0, !PT ;  /* 0x000000ff06157812 */ /* 0x000fe400078ec0ff */
[----:B------:R-:W-:-:S02]  /*4b40*/  SHF.R.U32.HI R18, RZ, 0x10, R6 ;  /* 0x00000010ff127819 */ /* 0x000fc40000011606 */
[----:B------:R-:W-:Y:S01]  /*4b50*/  SHF.R.U32.HI R19, RZ, 0x18, R6 ;  /* 0x00000018ff137819 */ /* 0x000fe20000011606 */
[----:B-1----:R-:W-:Y:S01]  /*4b60*/  FFMA.FTZ R8, R42, c[0x0][0x23c], -R12 ;  /* 0x00008f002a087a23 */ /* 0x002fe2000001080c */
[C---:B------:R-:W-:Y:S02]  /*4b70*/  LOP3.LUT R6, R7.reuse, 0xffff, RZ, 0xc0, !PT ;  /* 0x0000ffff07067812 */ /* 0x040fe400078ec0ff */
[----:B------:R-:W-:Y:S01]  /*4b80*/  LOP3.LUT R13, R10, 0xff, RZ, 0xc0, !PT ;  /* 0x000000ff0a0d7812 */ /* 0x000fe200078ec0ff */
[----:B------:R1:W-:Y:S01]  /*4b90*/  MUFU.EX2 R182, R8 ;  /* 0x0000000800b67308 */ /* 0x0003e20000000800 */
[----:B------:R-:W-:Y:S01]  /*4ba0*/  LOP3.LUT R11, R7, 0xff, RZ, 0xc0, !PT ;  /* 0x000000ff070b7812 */ /* 0x000fe200078ec0ff */
[----:B------:R-:W-:Y:S01]  /*4bb0*/  FFMA.FTZ R10, R34, c[0x0][0x23c], -R0 ;  /* 0x00008f00220a7a23 */ /* 0x000fe20000010800 */
[----:B------:R-:W-:Y:S02]  /*4bc0*/  SHF.R.U32.HI R6, RZ, 0x8, R6 ;  /* 0x00000008ff067819 */ /* 0x000fe40000011606 */
[----:B------:R-:W-:-:S03]  /*4bd0*/  SHF.R.U32.HI R9, RZ, 0x8, R9 ;  /* 0x00000008ff097819 */ /* 0x000fc60000011609 */
[----:B------:R-:W-:Y:S01]  /*4be0*/  MUFU.EX2 R174, R10 ;  /* 0x0000000a00ae7308 */ /* 0x000fe20000000800 */
[----:B------:R-:W-:Y:S01]  /*4bf0*/  PRMT R9, R21, 0x5410, R9 ;  /* 0x0000541015097816 */ /* 0x000fe20000000009 */
[----:B-1----:R-:W-:-:S06]  /*4c00*/  FFMA.FTZ R8, R22, c[0x0][0x23c], -R12 ;  /* 0x00008f0016087a23 */ /* 0x002fcc000001080c */
[----:B------:R1:W3:Y:S02]  /*4c10*/  MUFU.EX2 R124, R8 ;  /* 0x00000008007c7308 */ /* 0x0002e40000000800 */
[----:B-1----:R-:W-:Y:S02]  /*4c20*/  LOP3.LUT R8, R18, 0xff, RZ, 0xc0, !PT ;  /* 0x000000ff12087812 */ /* 0x002fe400078ec0ff */
[----:B------:R-:W-:Y:S02]  /*4c30*/  PRMT R18, R13, 0x5410, R20 ;  /* 0x000054100d127816 */ /* 0x000fe40000000014 */
[----:B------:R-:W-:Y:S02]  /*4c40*/  PRMT R13, R11, 0x5410, R6 ;  /* 0x000054100b0d7816 */ /* 0x000fe40000000006 */
[----:B--2---:R-:W-:Y:S02]  /*4c50*/  F2FP.PACK_AB R6, R175, R211 ;  /* 0x000000d3af06723e */ /* 0x004fe400000000ff */
[----:B---3--:R-:W-:-:S02]  /*4c60*/  F2FP.PACK_AB R5, R124, R182 ;  /* 0x000000b67c05723e */ /* 0x008fc400000000ff */
[C---:B------:R-:W-:Y:S02]  /*4c70*/  PRMT R158, R6.reuse, 0x7610, R158 ;  /* 0x00007610069e7816 */ /* 0x040fe4000000009e */
[----:B------:R-:W-:Y:S01]  /*4c80*/  PRMT R157, R6, 0x7632, R157 ;  /* 0x00007632069d7816 */ /* 0x000fe2000000009d */
[--C-:B------:R-:W-:Y:S01]  /*4c90*/  FFMA.FTZ R6, R29, c[0x0][0x23c], -R12.reuse ;  /* 0x00008f001d067a23 */ /* 0x100fe2000001080c */
[----:B------:R-:W-:Y:S01]  /*4ca0*/  PRMT R10, R8, 0x5410, R19 ;  /* 0x00005410080a7816 */ /* 0x000fe20000000013 */
[----:B------:R-:W-:Y:S01]  /*4cb0*/  FFMA.FTZ R8, R23, c[0x0][0x23c], -R12 ;  /* 0x00008f0017087a23 */ /* 0x000fe2000001080c */
[C---:B------:R-:W-:Y:S01]  /*4cc0*/  PRMT R164, R5.reuse, 0x7610, R164 ;  /* 0x0000761005a47816 */ /* 0x040fe200000000a4 */
[----:B------:R1:W-:Y:S01]  /*4cd0*/  MUFU.EX2 R173, R6 ;  /* 0x0000000600ad7308 */ /* 0x0003e20000000800 */
[----:B------:R-:W-:Y:S01]  /*4ce0*/  PRMT R159, R5, 0x7632, R159 ;  /* 0x00007632059f7816 */ /* 0x000fe2000000009f */
[----:B------:R-:W-:Y:S01]  /*4cf0*/  HSET2.LE.AND R5, R9, R119, PT ;  /* 0x0000007709057233 */ /* 0x000fe20003803000 */
[----:B------:R-:W-:Y:S01]  /*4d00*/  PRMT R4, R158, 0x5410, R157 ;  /* 0x000054109e047816 */ /* 0x000fe2000000009d */
[----:B------:R-:W-:Y:S01]  /*4d10*/  LDSM.16.MT88.4 R20, [R177+0xc000] ;  /* 0x00c00000b114783b */ /* 0x000fe20000004200 */
[----:B------:R-:W-:Y:S01]  /*4d20*/  FFMA.FTZ R9, R28, c[0x0][0x23c], -R12 ;  /* 0x00008f001c097a23 */ /* 0x000fe2000001080c */
[----:B------:R-:W-:-:S02]  /*4d30*/  SHF.R.U32.HI R11, RZ, 0x18, R7 ;  /* 0x00000018ff0b7819 */ /* 0x000fc40000011607 */
[----:B------:R2:W3:Y:S01]  /*4d40*/  MUFU.EX2 R176, R8 ;  /* 0x0000000800b07308 */ /* 0x0004e20000000800 */
[----:B------:R-:W-:Y:S01]  /*4d50*/  LOP3.LUT R4, R5, R4, RZ, 0xc0, !PT ;  /* 0x0000000405047212 */ /* 0x000fe200078ec0ff */
[----:B------:R-:W-:Y:S01]  /*4d60*/  HSET2.LE.AND R5, R10, R119, PT ;  /* 0x000000770a057233 */ /* 0x000fe20003803000 */
[----:B------:R-:W-:Y:S02]  /*4d70*/  FFMA.FTZ R10, R43, c[0x0][0x23c], -R0 ;  /* 0x00008f002b0a7a23 */ /* 0x000fe40000010800 */
[----:B-1----:R-:W-:-:S03]  /*4d80*/  FFMA.FTZ R6, R32, c[0x0][0x23c], -R12 ;  /* 0x00008f0020067a23 */ /* 0x002fc6000001080c */
[----:B------:R1:W-:Y:S01]  /*4d90*/  MUFU.EX2 R181, R9 ;  /* 0x0000000900b57308 */ /* 0x0003e20000000800 */
[----:B------:R-:W4:Y:S01]  /*4da0*/  LDSM.16.MT88.4 R32, [R178+0xc000] ;  /* 0x00c00000b220783b */ /* 0x000f220000004200 */
[----:B--2---:R-:W-:-:S06]  /*4db0*/  F2FP.PACK_AB R8, R209, R208 ;  /* 0x000000d0d108723e */ /* 0x004fcc00000000ff */
[----:B------:R2:W2:Y:S01]  /*4dc0*/  MUFU.EX2 R170, R6 ;  /* 0x0000000600aa7308 */ /* 0x0004a20000000800 */
[C---:B------:R-:W-:Y:S02]  /*4dd0*/  PRMT R167, R8.reuse, 0x7610, R167 ;  /* 0x0000761008a77816 */ /* 0x040fe400000000a7 */
[----:B------:R-:W-:Y:S02]  /*4de0*/  PRMT R165, R8, 0x7632, R165 ;  /* 0x0000763208a57816 */ /* 0x000fe400000000a5 */
[----:B------:R-:W-:-:S03]  /*4df0*/  PRMT R8, R168, 0x5410, R166 ;  /* 0x00005410a8087816 */ /* 0x000fc600000000a6 */
[----:B------:R3:W3:Y:S01]  /*4e00*/  MUFU.EX2 R169, R10 ;  /* 0x0000000a00a97308 */ /* 0x0006e20000000800 */
[----:B-1----:R-:W-:Y:S02]  /*4e10*/  SHF.R.U32.HI R9, RZ, 0x10, R7 ;  /* 0x00000010ff097819 */ /* 0x002fe40000011607 */
[----:B------:R-:W-:Y:S02]  /*4e20*/  LOP3.LUT R5, R5, R8, RZ, 0xc0, !PT ;  /* 0x0000000805057212 */ /* 0x000fe400078ec0ff */
[----:B------:R-:W-:Y:S02]  /*4e30*/  PRMT R8, R164, 0x5410, R159 ;  /* 0x00005410a4087816 */ /* 0x000fe4000000009f */
[----:B------:R-:W-:Y:S01]  /*4e40*/  PRMT R7, R167, 0x5410, R165 ;  /* 0x00005410a7077816 */ /* 0x000fe200000000a5 */
[----:B--2---:R-:W-:Y:S01]  /*4e50*/  HSET2.LE.AND R6, R24, R119, PT ;  /* 0x0000007718067233 */ /* 0x004fe20003803000 */
[----:B------:R-:W-:-:S04]  /*4e60*/  LOP3.LUT R9, R9, 0xff, RZ, 0xc0, !PT ;  /* 0x000000ff09097812 */ /* 0x000fc800078ec0ff */
[----:B------:R-:W-:Y:S01]  /*4e70*/  LOP3.LUT R6, R6, R8, RZ, 0xc0, !PT ;  /* 0x0000000806067212 */ /* 0x000fe200078ec0ff */
[--C-:B------:R-:W-:Y:S01]  /*4e80*/  HSET2.LE.AND R8, R25, R119.reuse, PT ;  /* 0x0000007719087233 */ /* 0x100fe20003803000 */
[----:B------:R-:W-:Y:S01]  /*4e90*/  PRMT R11, R9, 0x5410, R11 ;  /* 0x00005410090b7816 */ /* 0x000fe2000000000b */
[----:B---3--:R-:W-:Y:S01]  /*4ea0*/  HSET2.LE.AND R10, R26, R119, PT ;  /* 0x000000771a0a7233 */ /* 0x008fe20003803000 */
[----:B------:R-:W-:Y:S02]  /*4eb0*/  F2FP.PACK_AB R9, R210, R125 ;  /* 0x0000007dd209723e */ /* 0x000fe400000000ff */
[----:B------:R-:W-:Y:S02]  /*4ec0*/  LOP3.LUT R7, R8, R7, RZ, 0xc0, !PT ;  /* 0x0000000708077212 */ /* 0x000fe400078ec0ff */
[----:B------:R-:W-:Y:S02]  /*4ed0*/  F2FP.PACK_AB R8, R173, R176 ;  /* 0x000000b0ad08723e */ /* 0x000fe400000000ff */
[----:B------:R-:W-:-:S02]  /*4ee0*/  PRMT R154, R9, 0x7610, R154 ;  /* 0x00007610099a7816 */ /* 0x000fc4000000009a */
[C---:B------:R-:W-:Y:S01]  /*4ef0*/  PRMT R156, R8.reuse, 0x7610, R156 ;  /* 0x00007610089c7816 */ /* 0x040fe2000000009c */
[C---:B----4-:R-:W-:Y:S01]  /*4f00*/  HMMA.16816.F32 R24, R4.reuse, R32, RZ ;  /* 0x000000200418723c */ /* 0x050fe200000018ff */
[----:B------:R-:W-:Y:S02]  /*4f10*/  PRMT R155, R8, 0x7632, R155 ;  /* 0x00007632089b7816 */ /* 0x000fe4000000009b */
[----:B------:R-:W-:Y:S02]  /*4f20*/  F2FP.PACK_AB R8, R181, R170 ;  /* 0x000000aab508723e */ /* 0x000fe400000000ff */
[----:B------:R-:W-:Y:S02]  /*4f30*/  PRMT R153, R9, 0x7632, R153 ;  /* 0x0000763209997816 */ /* 0x000fe40000000099 */
[----:B------:R-:W-:Y:S01]  /*4f40*/  F2FP.PACK_AB R9, R169, R174 ;  /* 0x000000aea909723e */ /* 0x000fe200000000ff */
[----:B------:R-:W-:Y:S01]  /*4f50*/  HMMA.16816.F32 R28, R4, R20, RZ ;  /* 0x00000014041c723c */ /* 0x000fe200000018ff */
[----:B------:R-:W-:-:S02]  /*4f60*/  PRMT R152, R8, 0x7610, R152 ;  /* 0x0000761008987816 */ /* 0x000fc40000000098 */
[----:B------:R-:W-:Y:S01]  /*4f70*/  PRMT R143, R8, 0x7632, R143 ;  /* 0x00007632088f7816 */ /* 0x000fe2000000008f */
[--C-:B------:R-:W-:Y:S01]  /*4f80*/  HSET2.LE.AND R8, R13, R119.reuse, PT ;  /* 0x000000770d087233 */ /* 0x100fe20003803000 */
[C---:B------:R-:W-:Y:S02]  /*4f90*/  PRMT R142, R9.reuse, 0x7610, R142 ;  /* 0x00007610098e7816 */ /* 0x040fe4000000008e */
[----:B------:R-:W-:Y:S01]  /*4fa0*/  PRMT R141, R9, 0x7632, R141 ;  /* 0x00007632098d7816 */ /* 0x000fe2000000008d */
[----:B------:R-:W-:Y:S01]  /*4fb0*/  HMMA.16816.F32 R40, R4, R22, RZ ;  /* 0x000000160428723c */ /* 0x000fe200000018ff */
[----:B------:R-:W-:Y:S02]  /*4fc0*/  PRMT R9, R156, 0x5410, R155 ;  /* 0x000054109c097816 */ /* 0x000fe4000000009b */
[----:B------:R-:W-:Y:S02]  /*4fd0*/  PRMT R13, R154, 0x5410, R153 ;  /* 0x000054109a0d7816 */ /* 0x000fe40000000099 */
[----:B------:R-:W-:Y:S01]  /*4fe0*/  LOP3.LUT R8, R8, R9, RZ, 0xc0, !PT ;  /* 0x0000000908087212 */ /* 0x000fe200078ec0ff */
[----:B------:R-:W-:-:S02]  /*4ff0*/  HSET2.LE.AND R9, R11, R119, PT ;  /* 0x000000770b097233 */ /* 0x000fc40003803000 */
[----:B------:R-:W-:Y:S01]  /*5000*/  HMMA.16816.F32 R20, R4, R34, RZ ;  /* 0x000000220414723c */ /* 0x000fe200000018ff */
[----:B------:R-:W-:Y:S01]  /*5010*/  HSET2.LE.AND R11, R18, R119, PT ;  /* 0x00000077120b7233 */ /* 0x000fe20003803000 */
[----:B------:R-:W1:Y:S01]  /*5020*/  LDSM.16.MT88.4 R32, [R179+0xc000] ;  /* 0x00c00000b320783b */ /* 0x000e620000004200 */
[----:B------:R-:W-:Y:S01]  /*5030*/  LOP3.LUT R9, R9, R13, RZ, 0xc0, !PT ;  /* 0x0000000d09097212 */ /* 0x000fe200078ec0ff */
[----:B------:R-:W-:Y:S01]  /*5040*/  IMAD.WIDE.U32 R18, R2, -0x326172a9, RZ ;  /* 0xcd9e8d5702127825 */ /* 0x000fe200078e00ff */
[----:B------:R-:W-:-:S04]  /*5050*/  PRMT R13, R152, 0x5410, R143 ;  /* 0x00005410980d7816 */ /* 0x000fc8000000008f */
[----:B------:R-:W-:Y:S02]  /*5060*/  LOP3.LUT R10, R10, R13, RZ, 0xc0, !PT ;  /* 0x0000000d0a0a7212 */ /* 0x000fe400078ec0ff */
[----:B------:R-:W-:Y:S02]  /*5070*/  PRMT R13, R142, 0x5410, R141 ;  /* 0x000054108e0d7816 */ /* 0x000fe4000000008d */
[----:B------:R-:W-:Y:S01]  /*5080*/  LOP3.LUT R2, R37, R18, R87, 0x96, !PT ;  /* 0x0000001225027212 */ /* 0x000fe200078e9657 */
[----:B------:R-:W-:Y:S01]  /*5090*/  IMAD.MOV.U32 R37, RZ, RZ, R174 ;  /* 0x000000ffff257224 */ /* 0x000fe200078e00ae */
[----:B------:R-:W-:Y:S02]  /*50a0*/  LOP3.LUT R11, R11, R13, RZ, 0xc0, !PT ;  /* 0x0000000d0b0b7212 */ /* 0x000fe400078ec0ff */
[----:B------:R-:W-:Y:S01]  /*50b0*/  LOP3.LUT R13, R19, R80, R81, 0x96, !PT ;  /* 0x00000050130d7212 */ /* 0x000fe200078e9651 */
[----:B------:R-:W-:Y:S02]  /*50c0*/  IMAD.MOV.U32 R81, RZ, RZ, R124 ;  /* 0x000000ffff517224 */ /* 0x000fe400078e007c */
[----:B------:R-:W-:-:S02]  /*50d0*/  IMAD.MOV.U32 R80, RZ, RZ, R175 ;  /* 0x000000ffff507224 */ /* 0x000fc400078e00af */
[C---:B------:R-:W-:Y:S01]  /*50e0*/  HMMA.16816.F32 R244, R8.reuse, R44, R24 ;  /* 0x0000002c08f4723c */ /* 0x040fe20000001818 */
[----:B------:R-:W2:Y:S07]  /*50f0*/  LDSM.16.MT88.4 R24, [R178+0xe000] ;  /* 0x00e00000b218783b */ /* 0x000eae0000004200 */
[----:B------:R-:W-:Y:S08]  /*5100*/  HMMA.16816.F32 R240, R8, R46, R20 ;  /* 0x0000002e08f0723c */ /* 0x000ff00000001814 */
[----:B------:R-:W-:Y:S08]  /*5110*/  HMMA.16816.F32 R20, R4, R54, RZ ;  /* 0x000000360414723c */ /* 0x000ff000000018ff */
[----:B------:R-:W-:Y:S08]  /*5120*/  HMMA.16816.F32 R120, R8, R48, R28 ;  /* 0x000000300878723c */ /* 0x000ff0000000181c */
[----:B------:R-:W-:Y:S08]  /*5130*/  HMMA.16816.F32 R28, R4, R52, RZ ;  /* 0x00000034041c723c */ /* 0x000ff000000018ff */
[----:B------:R-:W-:Y:S01]  /*5140*/  HMMA.16816.F32 R236, R8, R50, R40 ;  /* 0x0000003208ec723c */ /* 0x000fe20000001828 */
[----:B------:R-:W3:Y:S07]  /*5150*/  LDSM.16.MT88.4 R48, [R178+0xe800] ;  /* 0x00e80000b230783b */ /* 0x000eee0000004200 */
[C---:B-1----:R-:W-:Y:S08]  /*5160*/  HMMA.16816.F32 R52, R4.reuse, R32, RZ ;  /* 0x000000200434723c */ /* 0x042ff000000018ff */
[----:B------:R-:W-:Y:S08]  /*5170*/  HMMA.16816.F32 R44, R4, R34, RZ ;  /* 0x00000022042c723c */ /* 0x000ff000000018ff */
[----:B------:R-:W-:Y:S08]  /*5180*/  HMMA.16816.F32 R228, R8, R66, R20 ;  /* 0x0000004208e4723c */ /* 0x000ff00000001814 */
[----:B------:R-:W-:Y:S08]  /*5190*/  HMMA.16816.F32 R20, R4, R72, RZ ;  /* 0x000000480414723c */ /* 0x000ff000000018ff */
[----:B------:R-:W-:Y:S01]  /*51a0*/  HMMA.16816.F32 R232, R8, R64, R28 ;  /* 0x0000004008e8723c */ /* 0x000fe2000000181c */
[----:B------:R-:W-:Y:S07]  /*51b0*/  LDSM.16.MT88.4 R64, [R179+0xe000] ;  /* 0x00e00000b340783b */ /* 0x000fee0000004200 */
[C---:B--2---:R-:W-:Y:S08]  /*51c0*/  HMMA.16816.F32 R28, R4.reuse, R24, RZ ;  /* 0x00000018041c723c */ /* 0x044ff000000018ff */
[C---:B------:R-:W-:Y:S08]  /*51d0*/  HMMA.16816.F32 R24, R4.reuse, R26, RZ ;  /* 0x0000001a0418723c */ /* 0x040ff000000018ff */
[C---:B------:R-:W-:Y:S08]  /*51e0*/  HMMA.16816.F32 R40, R4.reuse, R60, RZ ;  /* 0x0000003c0428723c */ /* 0x040ff000000018ff */
[----:B------:R-:W-:Y:S01]  /*51f0*/  HMMA.16816.F32 R32, R4, R62, RZ ;  /* 0x0000003e0420723c */ /* 0x000fe200000018ff */
[----:B------:R-:W1:Y:S07]  /*5200*/  LDSM.16.MT88.4 R60, [R177+0x10000] ;  /* 0x01000000b13c783b */ /* 0x000e6e0000004200 */
[C---:B------:R-:W-:Y:S01]  /*5210*/  HMMA.16816.F32 R224, R8.reuse, R68, R52 ;  /* 0x0000004408e0723c */ /* 0x040fe20000001834 */
[----:B------:R-:W-:Y:S07]  /*5220*/  LDSM.16.MT88.4 R52, [R180+0x10000] ;  /* 0x01000000b434783b */ /* 0x000fee0000004200 */
[C---:B------:R-:W-:Y:S01]  /*5230*/  HMMA.16816.F32 R216, R8.reuse, R70, R44 ;  /* 0x0000004608d8723c */ /* 0x040fe2000000182c */
[----:B------:R-:W2:Y:S07]  /*5240*/  LDSM.16.MT88.4 R68, [R178+0x10000] ;  /* 0x01000000b244783b */ /* 0x000eae0000004200 */
[C---:B------:R-:W-:Y:S01]  /*5250*/  HMMA.16816.F32 R160, R8.reuse, R76, R20 ;  /* 0x0000004c08a0723c */ /* 0x040fe20000001814 */
[----:B------:R-:W4:Y:S06]  /*5260*/  LDSM.16.MT88.4 R20, [R179+0x10000] ;  /* 0x01000000b314783b */ /* 0x000f2c0000004200 */
[----:B------:R-:W-:Y:S01]  /*5270*/  IMAD.MOV.U32 R77, RZ, RZ, R127 ;  /* 0x000000ffff4d7224 */ /* 0x000fe200078e007f */
[----:B---3--:R-:W-:Y:S01]  /*5280*/  HMMA.16816.F32 R212, R8, R50, R24 ;  /* 0x0000003208d4723c */ /* 0x008fe20000001818 */
[----:B------:R-:W-:-:S07]  /*5290*/  IMAD.MOV.U32 R76, RZ, RZ, R128 ;  /* 0x000000ffff4c7224 */ /* 0x000fce00078e0080 */
[----:B------:R-:W-:Y:S08]  /*52a0*/  HMMA.16816.F32 R24, R4, R74, RZ ;  /* 0x0000004a0418723c */ /* 0x000ff000000018ff */
[C---:B------:R-:W-:Y:S01]  /*52b0*/  HMMA.16816.F32 R220, R8.reuse, R48, R28 ;  /* 0x0000003008dc723c */ /* 0x040fe2000000181c */
[----:B------:R-:W-:Y:S07]  /*52c0*/  LDSM.16.MT88.4 R28, [R179+0xe800] ;  /* 0x00e80000b31c783b */ /* 0x000fee0000004200 */
[C---:B------:R-:W-:Y:S08]  /*52d0*/  HMMA.16816.F32 R204, R8.reuse, R56, R40 ;  /* 0x0000003808cc723c */ /* 0x040ff00000001828 */
[C---:B------:R-:W-:Y:S01]  /*52e0*/  HMMA.16816.F32 R124, R8.reuse, R78, R24 ;  /* 0x0000004e087c723c */ /* 0x040fe20000001818 */
[----:B------:R-:W3:Y:S06]  /*52f0*/  LDSM.16.MT88.4 R24, [R177+0x10800] ;  /* 0x01080000b118783b */ /* 0x000eec0000004200 */
[----:B------:R-:W-:Y:S01]  /*5300*/  IMAD.MOV.U32 R78, RZ, RZ, R170 ;  /* 0x000000ffff4e7224 */ /* 0x000fe200078e00aa */
[----:B------:R-:W-:Y:S08]  /*5310*/  HMMA.16816.F32 R148, R8, R58, R32 ;  /* 0x0000003a0894723c */ /* 0x000ff00000001820 */
[C---:B-1----:R-:W-:Y:S08]  /*5320*/  HMMA.16816.F32 R44, R4.reuse, R60, RZ ;  /* 0x0000003c042c723c */ /* 0x042ff000000018ff */
[C---:B------:R-:W-:Y:S08]  /*5330*/  HMMA.16816.F32 R48, R4.reuse, R62, RZ ;  /* 0x0000003e0430723c */ /* 0x040ff000000018ff */
[C---:B------:R-:W-:Y:S08]  /*5340*/  HMMA.16816.F32 R32, R4.reuse, R64, RZ ;  /* 0x000000400420723c */ /* 0x040ff000000018ff */
[C---:B------:R-:W-:Y:S08]  /*5350*/  HMMA.16816.F32 R40, R4.reuse, R66, RZ ;  /* 0x000000420428723c */ /* 0x040ff000000018ff */
[C---:B--2---:R-:W-:Y:S08]  /*5360*/  HMMA.16816.F32 R56, R4.reuse, R68, RZ ;  /* 0x000000440438723c */ /* 0x044ff000000018ff */
[C---:B------:R-:W-:Y:S08]  /*5370*/  HMMA.16816.F32 R60, R4.reuse, R52, RZ ;  /* 0x00000034043c723c */ /* 0x040ff000000018ff */
[C---:B------:R-:W-:Y:S08]  /*5380*/  HMMA.16816.F32 R68, R4.reuse, R70, RZ ;  /* 0x000000460444723c */ /* 0x040ff000000018ff */
[C---:B------:R-:W-:Y:S08]  /*5390*/  HMMA.16816.F32 R52, R4.reuse, R54, RZ ;  /* 0x000000360434723c */ /* 0x040ff000000018ff */
[C---:B----4-:R-:W-:Y:S07]  /*53a0*/  HMMA.16816.F32 R72, R4.reuse, R20, RZ ;  /* 0x000000140448723c */ /* 0x050fee00000018ff */
[----:B------:R-:W-:Y:S01]  /*53b0*/  IMAD.WIDE.U32 R20, R2, -0x2daee0ad, RZ ;  /* 0xd2511f5302147825 */ /* 0x000fe200078e00ff */
[----:B------:R-:W-:Y:S07]  /*53c0*/  HMMA.16816.F32 R64, R4, R22, RZ ;  /* 0x000000160440723c */ /* 0x000fee00000018ff */
[----:B------:R-:W-:Y:S01]  /*53d0*/  IMAD.WIDE.U32 R4, R13, -0x2daee0ad, RZ ;  /* 0xd2511f530d047825 */ /* 0x000fe200078e00ff */
[----:B---3--:R-:W-:Y:S01]  /*53e0*/  HMMA.16816.F32 R144, R8, R24, R44 ;  /* 0x000000180890723c */ /* 0x008fe2000000182c */
[----:B------:R-:W1:Y:S03]  /*53f0*/  LDC.U8 R46, c[0x0][0x2d8] ;  /* 0x0000b600ff2e7b82 */ /* 0x000e660000000000 */
[----:B------:R-:W-:-:S02]  /*5400*/  LOP3.LUT R6, R5, R84, R85, 0x96, !PT ;  /* 0x0000005405067212 */ /* 0x000fc400078e9655 */
[----:B------:R-:W-:Y:S01]  /*5410*/  LOP3.LUT R2, R21, R4, R88, 0x96, !PT ;  /* 0x0000000415027212 */ /* 0x000fe200078e9658 */
[----:B------:R-:W-:Y:S01]  /*5420*/  IMAD.MOV.U32 R47, RZ, RZ, R81 ;  /* 0x000000ffff2f7224 */ /* 0x000fe200078e0051 */
[----:B------:R-:W-:Y:S01]  /*5430*/  HMMA.16816.F32 R48, R8, R26, R48 ;  /* 0x0000001a0830723c */ /* 0x000fe20000001830 */
[----:B------:R-:W-:-:S04]  /*5440*/  IMAD.WIDE.U32 R6, R6, -0x326172a9, RZ ;  /* 0xcd9e8d5706067825 */ /* 0x000fc800078e00ff */
[----:B------:R-:W-:Y:S01]  /*5450*/  IMAD.WIDE.U32 R4, R2, -0x326172a9, RZ ;  /* 0xcd9e8d5702047825 */ /* 0x000fe200078e00ff */
[CCC-:B------:R-:W-:Y:S02]  /*5460*/  LOP3.LUT R13, R7.reuse, R36.reuse, R93.reuse, 0x96, !PT ;  /* 0x00000024070d7212 */ /* 0x1c0fe400078e965d */
[----:B------:R-:W-:Y:S01]  /*5470*/  LOP3.LUT R21, R7, R36, R93, 0x96, !PT ;  /* 0x0000002407157212 */ /* 0x000fe200078e965d */
[C---:B------:R-:W-:Y:S01]  /*5480*/  HMMA.16816.F32 R132, R8.reuse, R30, R40 ;  /* 0x0000001e0884723c */ /* 0x040fe20000001828 */
[-CC-:B------:R-:W-:Y:S01]  /*5490*/  LOP3.LUT R22, R5, R6.reuse, R92.reuse, 0x96, !PT ;  /* 0x0000000605167212 */ /* 0x180fe200078e965c */
[----:B------:R-:W-:Y:S01]  /*54a0*/  IMAD.WIDE.U32 R18, R13, -0x2daee0ad, RZ ;  /* 0xd2511f530d127825 */ /* 0x000fe200078e00ff */
[----:B------:R-:W-:Y:S02]  /*54b0*/  LOP3.LUT R5, R5, R6, R92, 0x96, !PT ;  /* 0x0000000605057212 */ /* 0x000fe400078e965c */
[----:B------:R-:W-:Y:S01]  /*54c0*/  SHF.R.U32.HI R93, RZ, 0x18, R16 ;  /* 0x00000018ff5d7819 */ /* 0x000fe20000011610 */
[----:B------:R-:W-:Y:S01]  /*54d0*/  IMAD.WIDE.U32 R24, R22, -0x2daee0ad, RZ ;  /* 0xd2511f5316187825 */ /* 0x000fe200078e00ff */
[----:B------:R-:W-:Y:S01]  /*54e0*/  LOP3.LUT R2, R19, R20, R89, 0x96, !PT ;  /* 0x0000001413027212 */ /* 0x000fe200078e9659 */
[----:B------:R-:W-:Y:S01]  /*54f0*/  HMMA.16816.F32 R128, R8, R28, R32 ;  /* 0x0000001c0880723c */ /* 0x000fe20000001820 */
[----:B------:R-:W2:Y:S01]  /*5500*/  LDSM.16.MT88.4 R28, [R178+0x10800] ;  /* 0x01080000b21c783b */ /* 0x000ea20000004200 */
[----:B------:R-:W-:-:S03]  /*5510*/  IMAD.WIDE.U32 R22, R5, -0x2daee0ad, RZ ;  /* 0xd2511f5305167825 */ /* 0x000fc600078e00ff */
[----:B------:R-:W3:Y:S01]  /*5520*/  LDSM.16.MT88.4 R32, [R180+0x10800] ;  /* 0x01080000b420783b */ /* 0x000ee20000004200 */
[----:B------:R-:W-:Y:S01]  /*5530*/  IMAD.WIDE.U32 R6, R2, -0x326172a9, RZ ;  /* 0xcd9e8d5702067825 */ /* 0x000fe200078e00ff */
[----:B------:R-:W-:-:S03]  /*5540*/  LOP3.LUT R2, R25, R18, R94, 0x96, !PT ;  /* 0x0000001219027212 */ /* 0x000fc600078e965e */
[----:B------:R-:W-:Y:S01]  /*5550*/  IMAD.MOV.U32 R41, RZ, RZ, R86 ;  /* 0x000000ffff297224 */ /* 0x000fe200078e0056 */
[CCC-:B------:R-:W-:Y:S01]  /*5560*/  LOP3.LUT R13, R7.reuse, R4.reuse, R90.reuse, 0x96, !PT ;  /* 0x00000004070d7212 */ /* 0x1c0fe200078e965a */
[----:B------:R-:W-:Y:S01]  /*5570*/  IMAD.WIDE.U32 R18, R2, -0x326172a9, RZ ;  /* 0xcd9e8d5702127825 */ /* 0x000fe200078e00ff */
[----:B------:R-:W-:Y:S02]  /*5580*/  LOP3.LUT R7, R7, R4, R90, 0x96, !PT ;  /* 0x0000000407077212 */ /* 0x000fe400078e965a */
[----:B------:R-:W-:Y:S01]  /*5590*/  LOP3.LUT R2, R17, R82, R83, 0x96, !PT ;  /* 0x0000005211027212 */ /* 0x000fe200078e9653 */
[----:B------:R-:W-:Y:S01]  /*55a0*/  IMAD R4, R21, -0x2daee0ad, RZ ;  /* 0xd2511f5315047824 */ /* 0x000fe200078e02ff */
[----:B------:R-:W-:Y:S01]  /*55b0*/  LOP3.LUT R21, R15, R38, R39, 0x96, !PT ;  /* 0x000000260f157212 */ /* 0x000fe200078e9627 */
[----:B------:R-:W-:Y:S01]  /*55c0*/  IMAD.WIDE.U32 R26, R13, -0x2daee0ad, RZ ;  /* 0xd2511f530d1a7825 */ /* 0x000fe200078e00ff */
[----:B------:R-:W-:Y:S02]  /*55d0*/  LOP3.LUT R86, R16, 0xffff, RZ, 0xc0, !PT ;  /* 0x0000ffff10567812 */ /* 0x000fe400078ec0ff */
[----:B------:R-:W-:Y:S01]  /*55e0*/  LOP3.LUT R4, R23, R4, R94, 0x96, !PT ;  /* 0x0000000417047212 */ /* 0x000fe200078e965e */
[----:B------:R-:W-:Y:S01]  /*55f0*/  IMAD.MOV.U32 R42, RZ, RZ, R77 ;  /* 0x000000ffff2a7224 */ /* 0x000fe200078e004d */
[----:B------:R-:W-:Y:S01]  /*5600*/  LOP3.LUT R92, R27, R24, R83, 0x96, !PT ;  /* 0x000000181b5c7212 */ /* 0x000fe200078e9653 */
[----:B------:R-:W-:Y:S01]  /*5610*/  IMAD.MOV.U32 R77, RZ, RZ, R169 ;  /* 0x000000ffff4d7224 */ /* 0x000fe200078e00a9 */
[----:B------:R-:W-:Y:S01]  /*5620*/  LOP3.LUT R24, R14, 0xffff, RZ, 0xc0, !PT ;  /* 0x0000ffff0e187812 */ /* 0x000fe200078ec0ff */
[----:B------:R-:W-:Y:S01]  /*5630*/  IMAD.WIDE.U32 R4, R4, -0x326172a9, RZ ;  /* 0xcd9e8d5704047825 */ /* 0x000fe200078e00ff */
[----:B------:R-:W-:-:S02]  /*5640*/  LOP3.LUT R15, R16, 0xff, RZ, 0xc0, !PT ;  /* 0x000000ff100f7812 */ /* 0x000fc400078ec0ff */
[----:B------:R-:W-:Y:S01]  /*5650*/  SHF.R.U32.HI R94, RZ, 0x10, R16 ;  /* 0x00000010ff5e7819 */ /* 0x000fe20000011610 */
[----:B------:R-:W-:Y:S01]  /*5660*/  IMAD.MOV.U32 R89, RZ, RZ, R173 ;  /* 0x000000ffff597224 */ /* 0x000fe200078e00ad */
[-C--:B------:R-:W-:Y:S01]  /*5670*/  LOP3.LUT R84, R19, R6.reuse, R39, 0x96, !PT ;  /* 0x0000000613547212 */ /* 0x080fe200078e9627 */
[----:B------:R-:W-:Y:S01]  /*5680*/  IMAD.MOV.U32 R40, RZ, RZ, R91 ;  /* 0x000000ffff287224 */ /* 0x000fe200078e005b */
[----:B------:R-:W-:Y:S01]  /*5690*/  LOP3.LUT R20, R5, R6, R39, 0x96, !PT ;  /* 0x0000000605147212 */ /* 0x000fe200078e9627 */
[----:B------:R-:W-:Y:S01]  /*56a0*/  IMAD.WIDE.U32 R6, R7, -0x2daee0ad, RZ ;  /* 0xd2511f5307067825 */ /* 0x000fe200078e00ff */
[C---:B------:R-:W-:Y:S02]  /*56b0*/  LOP3.LUT R87, R18.reuse, 0xff, RZ, 0xc0, !PT ;  /* 0x000000ff12577812 */ /* 0x040fe400078ec0ff */
[----:B------:R-:W-:Y:S01]  /*56c0*/  LOP3.LUT R169, R18, 0xffff, RZ, 0xc0, !PT ;  /* 0x0000ffff12a97812 */ /* 0x000fe200078ec0ff */
[----:B------:R-:W-:Y:S01]  /*56d0*/  IMAD.MOV.U32 R45, RZ, RZ, R89 ;  /* 0x000000ffff2d7224 */ /* 0x000fe200078e0059 */
[----:B------:R-:W-:Y:S01]  /*56e0*/  SHF.R.U32.HI R170, RZ, 0x10, R18 ;  /* 0x00000010ffaa7819 */ /* 0x000fe20000011612 */
[----:B------:R-:W-:Y:S01]  /*56f0*/  IMAD.MOV.U32 R89, RZ, RZ, R78 ;  /* 0x000000ffff597224 */ /* 0x000fe200078e004e */
[----:B------:R-:W-:Y:S01]  /*5700*/  SHF.R.U32.HI R85, RZ, 0x18, R18 ;  /* 0x00000018ff557819 */ /* 0x000fe20000011612 */
[C---:B--2---:R-:W-:Y:S01]  /*5710*/  HMMA.16816.F32 R56, R8.reuse, R28, R56 ;  /* 0x0000001c0838723c */ /* 0x044fe20000001838 */
[C---:B------:R-:W-:Y:S01]  /*5720*/  LOP3.LUT R16, R4.reuse, 0xffff, RZ, 0xc0, !PT ;  /* 0x0000ffff04107812 */ /* 0x040fe200078ec0ff */
[----:B------:R-:W-:Y:S01]  /*5730*/  IMAD.MOV.U32 R78, RZ, RZ, R181 ;  /* 0x000000ffff4e7224 */ /* 0x000fe200078e00b5 */
[----:B------:R-:W-:Y:S01]  /*5740*/  LOP3.LUT R19, R4, 0xff, RZ, 0xc0, !PT ;  /* 0x000000ff04137812 */ /* 0x000fe200078ec0ff */
[----:B------:R-:W-:Y:S01]  /*5750*/  IMAD.MOV.U32 R43, RZ, RZ, R211 ;  /* 0x000000ffff2b7224 */ /* 0x000fe200078e00d3 */
[----:B------:R-:W-:Y:S01]  /*5760*/  SHF.R.U32.HI R18, RZ, 0x10, R4 ;  /* 0x00000010ff127819 */ /* 0x000fe20000011604 */
[----:B------:R-:W-:Y:S01]  /*5770*/  IMAD.MOV.U32 R36, RZ, RZ, R210 ;  /* 0x000000ffff247224 */ /* 0x000fe200078e00d2 */
[----:B------:R-:W-:Y:S01]  /*5780*/  SHF.R.U32.HI R17, RZ, 0x18, R4 ;  /* 0x00000018ff117819 */ /* 0x000fe20000011604 */
[----:B------:R-:W-:Y:S01]  /*5790*/  IMAD.MOV.U32 R91, RZ, RZ, R209 ;  /* 0x000000ffff5b7224 */ /* 0x000fe200078e00d1 */
[C---:B------:R-:W-:Y:S01]  /*57a0*/  LOP3.LUT R5, R2.reuse, 0xff, RZ, 0xc0, !PT ;  /* 0x000000ff02057812 */ /* 0x040fe200078ec0ff */
[----:B------:R-:W-:Y:S01]  /*57b0*/  IMAD.MOV.U32 R81, RZ, RZ, R208 ;  /* 0x000000ffff517224 */ /* 0x000fe200078e00d0 */
[----:B------:R-:W-:Y:S01]  /*57c0*/  LOP3.LUT R4, R2, 0xffff, RZ, 0xc0, !PT ;  /* 0x0000ffff02047812 */ /* 0x000fe200078ec0ff */
[----:B------:R-:W-:Y:S01]  /*57d0*/  HMMA.16816.F32 R208, R8, R30, R68 ;  /* 0x0000001e08d0723c */ /* 0x000fe20000001844 */
[----:B-1----:R-:W-:Y:S01]  /*57e0*/  ISETP.GE.U32.AND P2, PT, R46, R5, PT ;  /* 0x000000052e00720c */ /* 0x002fe20003f46070 */
[----:B------:R-:W-:Y:S01]  /*57f0*/  IMAD.MOV.U32 R88, RZ, RZ, R172 ;  /* 0x000000ffff587224 */ /* 0x000fe200078e00ac */
[----:B------:R-:W-:-:S02]  /*5800*/  SHF.R.U32.HI R4, RZ, 0x8, R4 ;  /* 0x00000008ff047819 */ /* 0x000fc40000011604 */
[----:B------:R-:W-:Y:S01]  /*5810*/  LOP3.LUT R13, R7, R22, R83, 0x96, !PT ;  /* 0x00000016070d7212 */ /* 0x000fe200078e9653 */
[----:B------:R-:W-:Y:S01]  /*5820*/  IMAD.MOV.U32 R44, RZ, RZ, R88 ;  /* 0x000000ffff2c7224 */ /* 0x000fe200078e0058 */
[----:B------:R-:W-:Y:S01]  /*5830*/  LOP3.LUT R4, R4, 0xffff, RZ, 0xc0, !PT ;  /* 0x0000ffff04047812 */ /* 0x000fe200078ec0ff */
[----:B------:R-:W-:Y:S01]  /*5840*/  IMAD.MOV.U32 R88, RZ, RZ, R77 ;  /* 0x000000ffff587224 */ /* 0x000fe200078e004d */
[----:B------:R-:W-:Y:S01]  /*5850*/  LOP3.LUT R22, R14, 0xff, RZ, 0xc0, !PT ;  /* 0x000000ff0e167812 */ /* 0x000fe200078ec0ff */
[----:B---3--:R-:W-:Y:S01]  /*5860*/  HMMA.16816.F32 R172, R8, R32, R60 ;  /* 0x0000002008ac723c */ /* 0x008fe2000000183c */
[----:B------:R-:W-:Y:S01]  /*5870*/  ISETP.GE.U32.AND P6, PT, R46, R4, PT ;  /* 0x000000042e00720c */ /* 0x000fe20003fc6070 */
[----:B------:R-:W-:Y:S01]  /*5880*/  IMAD.MOV.U32 R71, RZ, RZ, R36 ;  /* 0x000000ffff477224 */ /* 0x000fe200078e0024 */
[--C-:B------:R-:W-:Y:S01]  /*5890*/  SHF.R.U32.HI R4, RZ, 0x10, R2.reuse ;  /* 0x00000010ff047819 */ /* 0x100fe20000011602 */
[----:B------:R-:W-:Y:S01]  /*58a0*/  @!P2 HADD2 R111, -R156.H0_H0, -RZ.H0_H0 ;  /* 0xa00000ff9c6fa230 */ /* 0x000fe20000000900 */
[----:B------:R-:W-:Y:S01]  /*58b0*/  SHF.R.U32.HI R2, RZ, 0x18, R2 ;  /* 0x00000018ff027819 */ /* 0x000fe20000011602 */
[----:B------:R-:W-:Y:S01]  /*58c0*/  IMAD.MOV.U32 R70, RZ, RZ, R37 ;  /* 0x000000ffff467224 */ /* 0x000fe200078e0025 */
[----:B------:R-:W-:Y:S01]  /*58d0*/  LOP3.LUT R4, R4, 0xff, RZ, 0xc0, !PT ;  /* 0x000000ff04047812 */ /* 0x000fe200078ec0ff */
[----:B------:R-:W-:Y:S01]  /*58e0*/  IMAD.MOV.U32 R90, RZ, RZ, R44 ;  /* 0x000000ffff5a7224 */ /* 0x000fe200078e002c */
[----:B------:R-:W-:Y:S01]  /*58f0*/  @!P2 PRMT R156, R111, 0x5410, RZ ;  /* 0x000054106f9ca816 */ /* 0x000fe200000000ff */
[----:B------:R-:W-:Y:S01]  /*5900*/  IMAD.MOV.U32 R111, RZ, RZ, R45 ;  /* 0x000000ffff6f7224 */ /* 0x000fe200078e002d */
[----:B------:R-:W-:-:S02]  /*5910*/  ISETP.GE.U32.AND P0, PT, R46, R4, PT ;  /* 0x000000042e00720c */ /* 0x000fc40003f06070 */
[----:B------:R-:W-:Y:S01]  /*5920*/  ISETP.GE.U32.AND P2, PT, R46, R2, PT ;  /* 0x000000022e00720c */ /* 0x000fe20003f46070 */
[----:B------:R-:W-:Y:S01]  /*5930*/  @!P6 HADD2 R112, -R155.H0_H0, -RZ.H0_H0 ;  /* 0xa00000ff9b70e230 */ /* 0x000fe20000000900 */
[----:B------:R-:W-:Y:S02]  /*5940*/  LOP3.LUT R2, R21, 0xffff, RZ, 0xc0, !PT ;  /* 0x0000ffff15027812 */ /* 0x000fe400078ec0ff */
[----:B------:R-:W-:Y:S02]  /*5950*/  SHF.R.U32.HI R4, RZ, 0x8, R16 ;  /* 0x00000008ff047819 */ /* 0x000fe40000011610 */
[----:B------:R-:W-:Y:S02]  /*5960*/  SHF.R.U32.HI R2, RZ, 0x8, R2 ;  /* 0x00000008ff027819 */ /* 0x000fe40000011602 */
[----:B------:R-:W-:Y:S02]  /*5970*/  @!P6 PRMT R155, R112, 0x5410, RZ ;  /* 0x00005410709be816 */ /* 0x000fe400000000ff */
[----:B------:R-:W-:Y:S01]  /*5980*/  LOP3.LUT R2, R2, 0xffff, RZ, 0xc0, !PT ;  /* 0x0000ffff02027812 */ /* 0x000fe200078ec0ff */
[----:B------:R-:W-:Y:S01]  /*5990*/  @!P0 HADD2 R113, -R154.H0_H0, -RZ.H0_H0 ;  /* 0xa00000ff9a718230 */ /* 0x000fe20000000900 */
[C---:B------:R-:W-:Y:S01]  /*59a0*/  ISETP.GE.U32.AND P1, PT, R46.reuse, R22, PT ;  /* 0x000000162e00720c */ /* 0x040fe20003f26070 */
[----:B------:R-:W-:Y:S01]  /*59b0*/  @!P2 HADD2 R114, -R153.H0_H0, -RZ.H0_H0 ;  /* 0xa00000ff9972a230 */ /* 0x000fe20000000900 */
[----:B------:R-:W-:-:S02]  /*59c0*/  ISETP.GE.U32.AND P6, PT, R46, R2, PT ;  /* 0x000000022e00720c */ /* 0x000fc40003fc6070 */
[----:B------:R-:W-:Y:S02]  /*59d0*/  LOP3.LUT R2, R21, 0xff, RZ, 0xc0, !PT ;  /* 0x000000ff15027812 */ /* 0x000fe400078ec0ff */
[----:B------:R-:W-:Y:S02]  /*59e0*/  @!P0 PRMT R154, R113, 0x5410, RZ ;  /* 0x00005410719a8816 */ /* 0x000fe400000000ff */
[----:B------:R-:W-:Y:S02]  /*59f0*/  ISETP.GE.U32.AND P0, PT, R46, R2, PT ;  /* 0x000000022e00720c */ /* 0x000fe40003f06070 */
[----:B------:R-:W-:Y:S02]  /*5a00*/  SHF.R.U32.HI R2, RZ, 0x10, R21 ;  /* 0x00000010ff027819 */ /* 0x000fe40000011615 */
[----:B------:R-:W-:Y:S02]  /*5a10*/  @!P2 PRMT R153, R114, 0x5410, RZ ;  /* 0x000054107299a816 */ /* 0x000fe400000000ff */
[----:B------:R-:W-:Y:S01]  /*5a20*/  LOP3.LUT R2, R2, 0xff, RZ, 0xc0, !PT ;  /* 0x000000ff02027812 */ /* 0x000fe200078ec0ff */
[----:B------:R-:W-:Y:S01]  /*5a30*/  @!P6 HADD2 R115, -R157.H0_H0, -RZ.H0_H0 ;  /* 0xa00000ff9d73e230 */ /* 0x000fe20000000900 */
[----:B------:R-:W-:Y:S01]  /*5a40*/  PRMT R22, R19, 0x5410, R4 ;  /* 0x0000541013167816 */ /* 0x000fe20000000004 */
[----:B------:R-:W-:Y:S01]  /*5a50*/  FFMA.FTZ R4, R98, c[0x0][0x23c], -R0 ;  /* 0x00008f0062047a23 */ /* 0x000fe20000010800 */
[----:B------:R-:W-:-:S02]  /*5a60*/  ISETP.GE.U32.AND P2, PT, R46, R2, PT ;  /* 0x000000022e00720c */ /* 0x000fc40003f46070 */
[----:B------:R-:W-:Y:S01]  /*5a70*/  SHF.R.U32.HI R2, RZ, 0x18, R21 ;  /* 0x00000018ff027819 */ /* 0x000fe20000011615 */
[----:B------:R-:W-:Y:S01]  /*5a80*/  @!P0 HADD2 R117, -R158.H0_H0, -RZ.H0_H0 ;  /* 0xa00000ff9e758230 */ /* 0x000fe20000000900 */
[----:B------:R-:W-:Y:S01]  /*5a90*/  SHF.R.U32.HI R23, RZ, 0x10, R14 ;  /* 0x00000010ff177819 */ /* 0x000fe2000001160e */
[----:B------:R1:W-:Y:S01]  /*5aa0*/  MUFU.EX2 R79, R4 ;  /* 0x00000004004f7308 */ /* 0x0003e20000000800 */
[----:B------:R-:W-:Y:S02]  /*5ab0*/  @!P6 PRMT R157, R115, 0x5410, RZ ;  /* 0x00005410739de816 */ /* 0x000fe400000000ff */
[----:B------:R-:W-:Y:S02]  /*5ac0*/  @!P0 PRMT R158, R117, 0x5410, RZ ;  /* 0x00005410759e8816 */ /* 0x000fe400000000ff */
[----:B------:R-:W-:Y:S02]  /*5ad0*/  ISETP.GE.U32.AND P0, PT, R46, R2, PT ;  /* 0x000000022e00720c */ /* 0x000fe40003f06070 */
[----:B------:R-:W-:Y:S01]  /*5ae0*/  LOP3.LUT R2, R18, 0xff, RZ, 0xc0, !PT ;  /* 0x000000ff12027812 */ /* 0x000fe200078ec0ff */
[----:B------:R-:W-:Y:S01]  /*5af0*/  @!P2 HADD2 R118, -R168.H0_H0, -RZ.H0_H0 ;  /* 0xa00000ffa876a230 */ /* 0x000fe20000000900 */
[----:B------:R-:W-:-:S02]  /*5b00*/  LOP3.LUT R5, R23, 0xff, RZ, 0xc0, !PT ;  /* 0x000000ff17057812 */ /* 0x000fc400078ec0ff */
[----:B------:R-:W-:Y:S02]  /*5b10*/  PRMT R21, R2, 0x5410, R17 ;  /* 0x0000541002157816 */ /* 0x000fe40000000011 */
[----:B------:R-:W-:Y:S02]  /*5b20*/  SHF.R.U32.HI R2, RZ, 0x8, R24 ;  /* 0x00000008ff027819 */ /* 0x000fe40000011618 */
[----:B------:R-:W-:Y:S01]  /*5b30*/  @!P2 PRMT R168, R118, 0x5410, RZ ;  /* 0x0000541076a8a816 */ /* 0x000fe200000000ff */
[--C-:B-1----:R-:W-:Y:S01]  /*5b40*/  FFMA.FTZ R4, R97, c[0x0][0x23c], -R0.reuse ;  /* 0x00008f0061047a23 */ /* 0x102fe20000010800 */
[----:B------:R-:W-:Y:S02]  /*5b50*/  LOP3.LUT R2, R2, 0xffff, RZ, 0xc0, !PT ;  /* 0x0000ffff02027812 */ /* 0x000fe400078ec0ff */
[C---:B------:R-:W-:Y:S01]  /*5b60*/  ISETP.GE.U32.AND P6, PT, R46.reuse, R5, PT ;  /* 0x000000052e00720c */ /* 0x040fe20003fc6070 */
[----:B------:R1:W-:Y:S01]  /*5b70*/  MUFU.EX2 R98, R4 ;  /* 0x0000000400627308 */ /* 0x0003e20000000800 */
[----:B------:R-:W-:Y:S01]  /*5b80*/  ISETP.GE.U32.AND P2, PT, R46, R2, PT ;  /* 0x000000022e00720c */ /* 0x000fe20003f46070 */
[----:B------:R-:W-:Y:S01]  /*5b90*/  FFMA.FTZ R5, R95, c[0x0][0x23c], -R0 ;  /* 0x00008f005f057a23 */ /* 0x000fe20000010800 */
[----:B------:R-:W-:Y:S01]  /*5ba0*/  LOP3.LUT R2, R20, 0xffff, RZ, 0xc0, !PT ;  /* 0x0000ffff14027812 */ /* 0x000fe200078ec0ff */
[----:B------:R-:W-:Y:S01]  /*5bb0*/  @!P0 HADD2 R95, -R166.H0_H0, -RZ.H0_H0 ;  /* 0xa00000ffa65f8230 */ /* 0x000fe20000000900 */
[----:B------:R-:W-:-:S02]  /*5bc0*/  SHF.R.U32.HI R14, RZ, 0x18, R14 ;  /* 0x00000018ff0e7819 */ /* 0x000fc4000001160e */
[----:B------:R-:W-:Y:S01]  /*5bd0*/  LOP3.LUT R7, R6, 0xffff, RZ, 0xc0, !PT ;  /* 0x0000ffff06077812 */ /* 0x000fe200078ec0ff */
[----:B------:R2:W3:Y:S01]  /*5be0*/  MUFU.EX2 R16, R5 ;  /* 0x0000000500107308 */ /* 0x0004e20000000800 */
[C---:B------:R-:W-:Y:S02]  /*5bf0*/  ISETP.GE.U32.AND P5, PT, R46.reuse, R14, PT ;  /* 0x0000000e2e00720c */ /* 0x040fe40003fa6070 */
[----:B------:R-:W-:Y:S02]  /*5c00*/  SHF.R.U32.HI R14, RZ, 0x10, R6 ;  /* 0x00000010ff0e7819 */ /* 0x000fe40000011606 */
[----:B------:R-:W-:Y:S01]  /*5c10*/  ISETP.GE.U32.AND P3, PT, R46, R15, PT ;  /* 0x0000000f2e00720c */ /* 0x000fe20003f66070 */
[----:B------:R-:W-:Y:S01]  /*5c20*/  IMAD.MOV.U32 R46, RZ, RZ, R76 ;  /* 0x000000ffff2e7224 */ /* 0x000fe200078e004c */
[----:B------:R-:W-:Y:S02]  /*5c30*/  LOP3.LUT R15, R6, 0xff, RZ, 0xc0, !PT ;  /* 0x000000ff060f7812 */ /* 0x000fe400078ec0ff */
[----:B-1----:R-:W-:Y:S01]  /*5c40*/  SHF.R.U32.HI R4, RZ, 0x8, R2 ;  /* 0x00000008ff047819 */ /* 0x002fe20000011602 */
[----:B------:R-:W-:Y:S01]  /*5c50*/  IMAD.MOV.U32 R97, RZ, RZ, R46 ;  /* 0x000000ffff617224 */ /* 0x000fe200078e002e */
[----:B------:R-:W-:-:S02]  /*5c60*/  LOP3.LUT R2, R20, 0xff, RZ, 0xc0, !PT ;  /* 0x000000ff14027812 */ /* 0x000fc400078ec0ff */
[----:B------:R-:W-:Y:S02]  /*5c70*/  SHF.R.U32.HI R6, RZ, 0x18, R6 ;  /* 0x00000018ff067819 */ /* 0x000fe40000011606 */
[----:B------:R-:W-:Y:S01]  /*5c80*/  PRMT R19, R2, 0x5410, R4 ;  /* 0x0000541002137816 */ /* 0x000fe20000000004 */
[----:B------:R-:W-:Y:S01]  /*5c90*/  FFMA.FTZ R2, R96, c[0x0][0x23c], -R0 ;  /* 0x00008f0060027a23 */ /* 0x000fe20000010800 */
[--C-:B--2---:R-:W-:Y:S02]  /*5ca0*/  SHF.R.U32.HI R5, RZ, 0x10, R20.reuse ;  /* 0x00000010ff057819 */ /* 0x104fe40000011614 */
[----:B------:R-:W-:Y:S01]  /*5cb0*/  SHF.R.U32.HI R4, RZ, 0x18, R20 ;  /* 0x00000018ff047819 */ /* 0x000fe20000011614 */
[----:B------:R1:W-:Y:S01]  /*5cc0*/  MUFU.EX2 R83, R2 ;  /* 0x0000000200537308 */ /* 0x0003e20000000800 */
[----:B------:R-:W-:Y:S02]  /*5cd0*/  @!P0 PRMT R166, R95, 0x5410, RZ ;  /* 0x000054105fa68816 */ /* 0x000fe400000000ff */
[----:B-1----:R-:W-:Y:S01]  /*5ce0*/  LOP3.LUT R2, R5, 0xff, RZ, 0xc0, !PT ;  /* 0x000000ff05027812 */ /* 0x002fe200078ec0ff */
[----:B------:R-:W-:-:S02]  /*5cf0*/  FFMA.FTZ R5, R99, c[0x0][0x23c], -R0 ;  /* 0x00008f0063057a23 */ /* 0x000fc40000010800 */
[----:B------:R-:W-:Y:S01]  /*5d00*/  IMAD.MOV.U32 R99, RZ, RZ, R47 ;  /* 0x000000ffff637224 */ /* 0x000fe200078e002f */
[----:B------:R-:W-:Y:S01]  /*5d10*/  PRMT R18, R2, 0x5410, R4 ;  /* 0x0000541002127816 */ /* 0x000fe20000000004 */
[----:B------:R1:W-:Y:S01]  /*5d20*/  MUFU.EX2 R76, R5 ;  /* 0x00000005004c7308 */ /* 0x0003e20000000800 */
[----:B------:R-:W-:Y:S01]  /*5d30*/  SHF.R.U32.HI R4, RZ, 0x8, R7 ;  /* 0x00000008ff047819 */ /* 0x000fe20000011607 */
[----:B------:R-:W-:Y:S01]  /*5d40*/  HSET2.LE.AND R7, R21, R119, PT ;  /* 0x0000007715077233 */ /* 0x000fe20003803000 */
[----:B------:R-:W-:-:S04]  /*5d50*/  LOP3.LUT R2, R14, 0xff, RZ, 0xc0, !PT ;  /* 0x000000ff0e027812 */ /* 0x000fc800078ec0ff */
[----:B------:R-:W-:Y:S01]  /*5d60*/  PRMT R17, R2, 0x5410, R6 ;  /* 0x0000541002117816 */ /* 0x000fe20000000006 */
[----:B------:R-:W-:Y:S01]  /*5d70*/  HSET2.LE.AND R6, R22, R119, PT ;  /* 0x0000007716067233 */ /* 0x000fe20003803000 */
[----:B------:R-:W-:-:S03]  /*5d80*/  LOP3.LUT R2, R13, 0xffff, RZ, 0xc0, !PT ;  /* 0x0000ffff0d027812 */ /* 0x000fc600078ec0ff */
[--C-:B------:R-:W-:Y:S01]  /*5d90*/  HSET2.LE.AND R17, R17, R119.reuse, PT ;  /* 0x0000007711117233 */ /* 0x100fe20003803000 */
[----:B-1----:R-:W-:Y:S02]  /*5da0*/  FFMA.FTZ R5, R100, c[0x0][0x23c], -R0 ;  /* 0x00008f0064057a23 */ /* 0x002fe40000010800 */
[----:B---3--:R-:W-:Y:S01]  /*5db0*/  IMAD.MOV.U32 R100, RZ, RZ, R16 ;  /* 0x000000ffff647224 */ /* 0x008fe200078e0010 */
[----:B------:R-:W-:Y:S01]  /*5dc0*/  PRMT R16, R15, 0x5410, R4 ;  /* 0x000054100f107816 */ /* 0x000fe20000000004 */
[----:B------:R-:W-:Y:S01]  /*5dd0*/  FFMA.FTZ R4, R101, c[0x0][0x23c], -R0 ;  /* 0x00008f0065047a23 */ /* 0x000fe20000010800 */
[----:B------:R1:W-:Y:S03]  /*5de0*/  MUFU.EX2 R181, R5 ;  /* 0x0000000500b57308 */ /* 0x0003e60000000800 */
[----:B------:R-:W-:-:S05]  /*5df0*/  HSET2.LE.AND R16, R16, R119, PT ;  /* 0x0000007710107233 */ /* 0x000fca0003803000 */
[----:B------:R2:W-:Y:S01]  /*5e00*/  MUFU.EX2 R28, R4 ;  /* 0x00000004001c7308 */ /* 0x0005e20000000800 */
[----:B-1----:R-:W-:-:S07]  /*5e10*/  FFMA.FTZ R5, R102, c[0x0][0x23c], -R12 ;  /* 0x00008f0066057a23 */ /* 0x002fce000001080c */
[----:B------:R1:W-:Y:S01]  /*5e20*/  MUFU.EX2 R68, R5 ;  /* 0x0000000500447308 */ /* 0x0003e20000000800 */
[----:B--2---:R-:W-:Y:S02]  /*5e30*/  SHF.R.U32.HI R4, RZ, 0x8, R2 ;  /* 0x00000008ff047819 */ /* 0x004fe40000011602 */
[----:B------:R-:W-:-:S04]  /*5e40*/  LOP3.LUT R2, R13, 0xff, RZ, 0xc0, !PT ;  /* 0x000000ff0d027812 */ /* 0x000fc800078ec0ff */
[----:B------:R-:W-:Y:S01]  /*5e50*/  PRMT R15, R2, 0x5410, R4 ;  /* 0x00005410020f7816 */ /* 0x000fe20000000004 */
[----:B------:R-:W-:Y:S01]  /*5e60*/  FFMA.FTZ R2, R104, c[0x0][0x23c], -R12 ;  /* 0x00008f0068027a23 */ /* 0x000fe2000001080c */
[--C-:B------:R-:W-:Y:S01]  /*5e70*/  SHF.R.U32.HI R4, RZ, 0x18, R13.reuse ;  /* 0x00000018ff047819 */ /* 0x100fe2000001160d */
[----:B------:R-:W-:Y:S02]  /*5e80*/  IMAD.MOV.U32 R104, RZ, RZ, R40 ;  /* 0x000000ffff687224 */ /* 0x000fe400078e0028 */
[----:B------:R2:W3:Y:S01]  /*5e90*/  MUFU.EX2 R29, R2 ;  /* 0x00000002001d7308 */ /* 0x0004e20000000800 */
[----:B-1----:R-:W-:Y:S01]  /*5ea0*/  SHF.R.U32.HI R5, RZ, 0x10, R13 ;  /* 0x00000010ff057819 */ /* 0x002fe2000001160d */
[----:B------:R-:W-:-:S03]  /*5eb0*/  HSET2.LE.AND R13, R15, R119, PT ;  /* 0x000000770f0d7233 */ /* 0x000fc60003803000 */
[----:B--2---:R-:W-:Y:S01]  /*5ec0*/  LOP3.LUT R2, R5, 0xff, RZ, 0xc0, !PT ;  /* 0x000000ff05027812 */ /* 0x004fe200078ec0ff */
[----:B------:R-:W-:Y:S02]  /*5ed0*/  FFMA.FTZ R5, R103, c[0x0][0x23c], -R12 ;  /* 0x00008f0067057a23 */ /* 0x000fe4000001080c */
[----:B---3--:R-:W-:Y:S01]  /*5ee0*/  IMAD.MOV.U32 R95, RZ, RZ, R29 ;  /* 0x000000ffff5f7224 */ /* 0x008fe200078e001d */
[----:B------:R-:W-:Y:S01]  /*5ef0*/  PRMT R14, R2, 0x5410, R4 ;  /* 0x00005410020e7816 */ /* 0x000fe20000000004 */
[--C-:B------:R-:W-:Y:S01]  /*5f00*/  FFMA.FTZ R4, R105, c[0x0][0x23c], -R12.reuse ;  /* 0x00008f0069047a23 */ /* 0x100fe2000001080c */
[----:B------:R1:W-:Y:S01]  /*5f10*/  MUFU.EX2 R96, R5 ;  /* 0x0000000500607308 */ /* 0x0003e20000000800 */
[--C-:B------:R-:W-:Y:S01]  /*5f20*/  HSET2.LE.AND R2, R19, R119.reuse, PT ;  /* 0x0000007713027233 */ /* 0x100fe20003803000 */
[----:B------:R-:W-:Y:S01]  /*5f30*/  IMAD.MOV.U32 R103, RZ, RZ, R41 ;  /* 0x000000ffff677224 */ /* 0x000fe200078e0029 */
[----:B------:R-:W-:Y:S01]  /*5f40*/  HSET2.LE.AND R15, R14, R119, PT ;  /* 0x000000770e0f7233 */ /* 0x000fe20003803000 */
[----:B------:R-:W-:-:S02]  /*5f50*/  FFMA.FTZ R14, R108, c[0x0][0x23c], -R12 ;  /* 0x00008f006c0e7a23 */ /* 0x000fc4000001080c */
[----:B------:R-:W-:Y:S02]  /*5f60*/  IMAD.MOV.U32 R105, RZ, RZ, R42 ;  /* 0x000000ffff697224 */ /* 0x000fe400078e002a */
[----:B------:R2:W3:Y:S01]  /*5f70*/  MUFU.EX2 R82, R4 ;  /* 0x0000000400527308 */ /* 0x0004e20000000800 */
[----:B-1----:R-:W-:Y:S01]  /*5f80*/  HSET2.LE.AND R5, R18, R119, PT ;  /* 0x0000007712057233 */ /* 0x002fe20003803000 */
[----:B------:R-:W-:-:S06]  /*5f90*/  FFMA.FTZ R18, R106, c[0x0][0x23c], -R0 ;  /* 0x00008f006a127a23 */ /* 0x000fcc0000010800 */
[----:B------:R-:W-:Y:S01]  /*5fa0*/  MUFU.EX2 R101, R14 ;  /* 0x0000000e00657308 */ /* 0x000fe20000000800 */
[--C-:B------:R-:W-:Y:S02]  /*5fb0*/  FFMA.FTZ R0, R109, c[0x0][0x23c], -R12.reuse ;  /* 0x00008f006d007a23 */ /* 0x100fe4000001080c */
[----:B------:R-:W-:Y:S02]  /*5fc0*/  IMAD.MOV.U32 R109, RZ, RZ, R43 ;  /* 0x000000ffff6d7224 */ /* 0x000fe400078e002b */
[----:B------:R-:W-:Y:S01]  /*5fd0*/  HMMA.16816.F32 R40, R8, R34, R52 ;  /* 0x000000220828723c */ /* 0x000fe20000001834 */
[----:B--2---:R-:W-:Y:S02]  /*5fe0*/  FFMA.FTZ R4, R110, c[0x0][0x23c], -R12 ;  /* 0x00008f006e047a23 */ /* 0x004fe4000001080c */
[----:B------:R1:W-:Y:S01]  /*5ff0*/  MUFU.EX2 R106, R0 ;  /* 0x00000000006a7308 */ /* 0x0003e20000000800 */
[----:B------:R-:W-:Y:S02]  /*6000*/  IMAD.MOV.U32 R110, RZ, RZ, R28 ;  /* 0x000000ffff6e7224 */ /* 0x000fe400078e001c */
[----:B------:R-:W-:-:S05]  /*6010*/  FFMA.FTZ R12, R107, c[0x0][0x23c], -R12 ;  /* 0x00008f006b0c7a23 */ /* 0x000fca000001080c */
[----:B------:R2:W4:Y:S01]  /*6020*/  MUFU.EX2 R77, R4 ;  /* 0x00000004004d7308 */ /* 0x0005220000000800 */
[----:B-1----:R-:W-:-:S07]  /*6030*/  F2FP.PACK_AB R0, R98, R79 ;  /* 0x0000004f6200723e */ /* 0x002fce00000000ff */
[----:B------:R-:W-:Y:S01]  /*6040*/  MUFU.EX2 R102, R18 ;  /* 0x0000001200667308 */ /* 0x000fe20000000800 */
[C---:B------:R-:W-:Y:S02]  /*6050*/  PRMT R138, R0.reuse, 0x7632, R138 ;  /* 0x00007632008a7816 */ /* 0x040fe4000000008a */
[----:B------:R-:W-:Y:S02]  /*6060*/  PRMT R137, R0, 0x7610, R137 ;  /* 0x0000761000897816 */ /* 0x000fe40000000089 */
[----:B--2---:R-:W-:-:S03]  /*6070*/  F2FP.PACK_AB R4, R95, R68 ;  /* 0x000000445f04723e */ /* 0x004fc600000000ff */
[----:B------:R-:W1:Y:S01]  /*6080*/  MUFU.EX2 R69, R12 ;  /* 0x0000000c00457308 */ /* 0x000e620000000800 */
[C---:B------:R-:W-:Y:S02]  /*6090*/  PRMT R140, R4.reuse, 0x7610, R140 ;  /* 0x00007610048c7816 */ /* 0x040fe4000000008c */
[----:B------:R-:W-:-:S04]  /*60a0*/  PRMT R139, R4, 0x7632, R139 ;  /* 0x00007632048b7816 */ /* 0x000fc8000000008b */
[----:B------:R-:W-:-:S04]  /*60b0*/  PRMT R0, R140, 0x5410, R139 ;  /* 0x000054108c007816 */ /* 0x000fc8000000008b */
[----:B------:R-:W-:Y:S02]  /*60c0*/  LOP3.LUT R4, R2, R0, RZ, 0xc0, !PT ;  /* 0x0000000002047212 */ /* 0x000fe400078ec0ff */
[----:B------:R-:W-:Y:S02]  /*60d0*/  PRMT R0, R137, 0x5410, R138 ;  /* 0x0000541089007816 */ /* 0x000fe4000000008a */
[----:B------:R-:W-:Y:S02]  /*60e0*/  F2FP.PACK_AB R2, R83, R100 ;  /* 0x000000645302723e */ /* 0x000fe400000000ff */
[----:B------:R-:W-:Y:S02]  /*60f0*/  LOP3.LUT R5, R5, R0, RZ, 0xc0, !PT ;  /* 0x0000000005057212 */ /* 0x000fe400078ec0ff */
[----:B---3--:R-:W-:Y:S02]  /*6100*/  F2FP.PACK_AB R0, R82, R96 ;  /* 0x000000605200723e */ /* 0x008fe400000000ff */
[----:B------:R-:W-:-:S02]  /*6110*/  PRMT R118, R2, 0x7610, R118 ;  /* 0x0000761002767816 */ /* 0x000fc40000000076 */
[C---:B------:R-:W-:Y:S02]  /*6120*/  PRMT R136, R0.reuse, 0x7610, R136 ;  /* 0x0000761000887816 */ /* 0x040fe40000000088 */
[----:B------:R-:W-:Y:S02]  /*6130*/  PRMT R119, R0, 0x7632, R119 ;  /* 0x0000763200777816 */ /* 0x000fe40000000077 */
[----:B----4-:R-:W-:Y:S02]  /*6140*/  F2FP.PACK_AB R0, R106, R77 ;  /* 0x0000004d6a00723e */ /* 0x010fe400000000ff */
[----:B------:R-:W-:Y:S02]  /*6150*/  PRMT R117, R2, 0x7632, R117 ;  /* 0x0000763202757816 */ /* 0x000fe40000000075 */
[C---:B------:R-:W-:Y:S02]  /*6160*/  PRMT R25, R0.reuse, 0x7610, R25 ;  /* 0x0000761000197816 */ /* 0x040fe40000000019 */
[----:B------:R-:W-:-:S02]  /*6170*/  PRMT R24, R0, 0x7632, R24 ;  /* 0x0000763200187816 */ /* 0x000fc40000000018 */
[----:B------:R-:W-:Y:S02]  /*6180*/  PRMT R0, R136, 0x5410, R119 ;  /* 0x0000541088007816 */ /* 0x000fe40000000077 */
[----:B-1----:R-:W-:Y:S02]  /*6190*/  F2FP.PACK_AB R2, R69, R101 ;  /* 0x000000654502723e */ /* 0x002fe400000000ff */
[----:B------:R-:W-:Y:S02]  /*61a0*/  LOP3.LUT R6, R6, R0, RZ, 0xc0, !PT ;  /* 0x0000000006067212 */ /* 0x000fe400078ec0ff */
[----:B------:R-:W-:Y:S02]  /*61b0*/  PRMT R0, R118, 0x5410, R117 ;  /* 0x0000541076007816 */ /* 0x000fe40000000075 */
[----:B------:R-:W-:Y:S02]  /*61c0*/  PRMT R21, R2, 0x7610, R21 ;  /* 0x0000761002157816 */ /* 0x000fe40000000015 */
[----:B------:R-:W-:-:S02]  /*61d0*/  LOP3.LUT R7, R7, R0, RZ, 0xc0, !PT ;  /* 0x0000000007077212 */ /* 0x000fc400078ec0ff */
[----:B------:R-:W-:Y:S02]  /*61e0*/  PRMT R0, R25, 0x5410, R24 ;  /* 0x0000541019007816 */ /* 0x000fe40000000018 */
[----:B------:R-:W-:Y:S02]  /*61f0*/  PRMT R20, R2, 0x7632, R20 ;  /* 0x0000763202147816 */ /* 0x000fe40000000014 */
[----:B------:R-:W-:Y:S02]  /*6200*/  LOP3.LUT R112, R13, R0, RZ, 0xc0, !PT ;  /* 0x000000000d707212 */ /* 0x000fe400078ec0ff */
[----:B------:R-:W-:-:S04]  /*6210*/  F2FP.PACK_AB R0, R181, R76 ;  /* 0x0000004cb500723e */ /* 0x000fc800000000ff */
[C---:B------:R-:W-:Y:S02]  /*6220*/  PRMT R23, R0.reuse, 0x7610, R23 ;  /* 0x0000761000177816 */ /* 0x040fe40000000017 */
[----:B------:R-:W-:Y:S02]  /*6230*/  PRMT R22, R0, 0x7632, R22 ;  /* 0x0000763200167816 */ /* 0x000fe40000000016 */
[----:B------:R-:W-:-:S04]  /*6240*/  F2FP.PACK_AB R0, R102, R110 ;  /* 0x0000006e6600723e */ /* 0x000fc800000000ff */
[C---:B------:R-:W-:Y:S02]  /*6250*/  PRMT R19, R0.reuse, 0x7610, R19 ;  /* 0x0000761000137816 */ /* 0x040fe40000000013 */
[----:B------:R-:W-:Y:S02]  /*6260*/  PRMT R18, R0, 0x7632, R18 ;  /* 0x0000763200127816 */ /* 0x000fe40000000012 */
[----:B------:R-:W-:-:S04]  /*6270*/  PRMT R0, R23, 0x5410, R22 ;  /* 0x0000541017007816 */ /* 0x000fc80000000016 */
[----:B------:R-:W-:Y:S02]  /*6280*/  LOP3.LUT R113, R15, R0, RZ, 0xc0, !PT ;  /* 0x000000000f717212 */ /* 0x000fe400078ec0ff */
[----:B------:R-:W1:Y:S01]  /*6290*/  LDSM.16.MT88.4 R12, [R179+0x10800] ;  /* 0x01080000b30c783b */ /* 0x000e620000004200 */
[----:B------:R-:W-:-:S04]  /*62a0*/  PRMT R0, R21, 0x5410, R20 ;  /* 0x0000541015007816 */ /* 0x000fc80000000014 */
[----:B------:R-:W-:Y:S01]  /*62b0*/  LOP3.LUT R114, R16, R0, RZ, 0xc0, !PT ;  /* 0x0000000010727212 */ /* 0x000fe200078ec0ff */
[----:B------:R-:W-:Y:S01]  /*62c0*/  IMAD.MOV.U32 R16, RZ, RZ, R69 ;  /* 0x000000ffff107224 */ /* 0x000fe200078e0045 */
[----:B------:R-:W-:-:S04]  /*62d0*/  PRMT R0, R19, 0x5410, R18 ;  /* 0x0000541013007816 */ /* 0x000fc80000000012 */
[----:B------:R-:W-:Y:S01]  /*62e0*/  LOP3.LUT R115, R17, R0, RZ, 0xc0, !PT ;  /* 0x0000000011737212 */ /* 0x000fe200078ec0ff */
[----:B------:R-:W-:Y:S01]  /*62f0*/  @!P5 HADD2 R251, -R165.H0_H0, -RZ.H0_H0 ;  /* 0xa00000ffa5fbd230 */ /* 0x000fe20000000900 */
[C---:B-1----:R-:W-:Y:S08]  /*6300*/  HMMA.16816.F32 R36, R8.reuse, R12, R72 ;  /* 0x0000000c0824723c */ /* 0x042ff00000001848 */
[----:B------:R-:W-:Y:S01]  /*6310*/  HMMA.16816.F32 R32, R8, R14, R64 ;  /* 0x0000000e0820723c */ /* 0x000fe20000001840 */
[----:B------:R-:W1:Y:S01]  /*6320*/  LDSM.16.MT88.4 R8, [R177+0xd000] ;  /* 0x00d00000b108783b */ /* 0x000e620000004200 */
[----:B------:R-:W-:Y:S01]  /*6330*/  LOP3.LUT R2, R84, 0xff, RZ, 0xc0, !PT ;  /* 0x000000ff54027812 */ /* 0x000fe200078ec0ff */
[----:B------:R-:W-:-:S02]  /*6340*/  IMAD.MOV.U32 R17, RZ, RZ, R102 ;  /* 0x000000ffff117224 */ /* 0x000fc400078e0066 */
[----:B------:R-:W2:Y:S03]  /*6350*/  LDSM.16.MT88.4 R12, [R178+0xd000] ;  /* 0x00d00000b20c783b */ /* 0x000ea60000004200 */
[C---:B-1----:R-:W-:Y:S08]  /*6360*/  HMMA.16816.F32 R120, R4.reuse, R8, R120 ;  /* 0x000000080478723c */ /* 0x042ff00000001878 */
[C---:B------:R-:W-:Y:S01]  /*6370*/  HMMA.16816.F32 R28, R4.reuse, R10, R236 ;  /* 0x0000000a041c723c */ /* 0x040fe200000018ec */
[----:B------:R-:W1:Y:S06]  /*6380*/  LDSM.16.MT88.4 R8, [R180+0xd000] ;  /* 0x00d00000b408783b */ /* 0x000e6c0000004200 */
[----:B------:R-:W-:Y:S01]  /*6390*/  IMAD.MOV.U32 R236, RZ, RZ, R97 ;  /* 0x000000ffffec7224 */ /* 0x000fe200078e0061 */
[----:B--2---:R-:W-:Y:S01]  /*63a0*/  HMMA.16816.F32 R44, R4, R12, R244 ;  /* 0x0000000c042c723c */ /* 0x004fe200000018f4 */
[----:B------:R-:W-:Y:S01]  /*63b0*/  SHF.R.U32.HI R0, RZ, 0x8, R86 ;  /* 0x00000008ff007819 */ /* 0x000fe20000011656 */
[----:B------:R-:W-:Y:S01]  /*63c0*/  IMAD.MOV.U32 R238, RZ, RZ, R110 ;  /* 0x000000ffffee7224 */ /* 0x000fe200078e006e */
[----:B------:R-:W-:Y:S01]  /*63d0*/  @!P5 PRMT R165, R251, 0x5410, RZ ;  /* 0x00005410fba5d816 */ /* 0x000fe200000000ff */
[----:B------:R-:W-:-:S02]  /*63e0*/  IMAD.MOV.U32 R239, RZ, RZ, R101 ;  /* 0x000000ffffef7224 */ /* 0x000fc400078e0065 */
[----:B------:R-:W-:Y:S02]  /*63f0*/  IMAD.MOV.U32 R237, RZ, RZ, R106 ;  /* 0x000000ffffed7224 */ /* 0x000fe400078e006a */
[----:B------:R-:W-:Y:S01]  /*6400*/  HMMA.16816.F32 R52, R4, R14, R240 ;  /* 0x0000000e0434723c */ /* 0x000fe200000018f0 */
[----:B------:R-:W2:Y:S01]  /*6410*/  LDSM.16.MT88.4 R12, [R179+0xd000] ;  /* 0x00d00000b30c783b */ /* 0x000ea20000004200 */
[----:B------:R-:W-:Y:S02]  /*6420*/  IMAD.MOV.U32 R247, RZ, RZ, R77 ;  /* 0x000000fffff77224 */ /* 0x000fe400078e004d */
[----:B------:R-:W-:Y:S01]  /*6430*/  IMAD.MOV.U32 R246, RZ, RZ, R76 ;  /* 0x000000fffff67224 */ /* 0x000fe200078e004c */
[----:B------:R-:W-:Y:S01]  /*6440*/  @!P3 HADD2 R250, -R152.H0_H0, -RZ.H0_H0 ;  /* 0xa00000ff98fab230 */ /* 0x000fe20000000900 */
[----:B------:R-:W-:Y:S02]  /*6450*/  IMAD.MOV.U32 R244, RZ, RZ, R83 ;  /* 0x000000fffff47224 */ /* 0x000fe400078e0053 */
[----:B------:R-:W-:-:S02]  /*6460*/  IMAD.MOV.U32 R243, RZ, RZ, R96 ;  /* 0x000000fffff37224 */ /* 0x000fc400078e0060 */
[----:B------:R-:W-:Y:S01]  /*6470*/  IMAD.MOV.U32 R241, RZ, RZ, R98 ;  /* 0x000000fffff17224 */ /* 0x000fe200078e0062 */
[C---:B-1----:R-:W-:Y:S08]  /*6480*/  HMMA.16816.F32 R60, R4.reuse, R8, R232 ;  /* 0x00000008043c723c */ /* 0x042ff000000018e8 */
[----:B------:R-:W-:Y:S01]  /*6490*/  HMMA.16816.F32 R64, R4, R10, R228 ;  /* 0x0000000a0440723c */ /* 0x000fe200000018e4 */
[----:B------:R-:W-:Y:S01]  /*64a0*/  IMAD.MOV.U32 R235, RZ, RZ, R68 ;  /* 0x000000ffffeb7224 */ /* 0x000fe200078e0044 */
[----:B------:R-:W-:Y:S01]  /*64b0*/  LOP3.LUT R0, R0, 0xffff, RZ, 0xc0, !PT ;  /* 0x0000ffff00007812 */ /* 0x000fe200078ec0ff */
[----:B------:R-:W1:Y:S01]  /*64c0*/  LDSM.16.MT88.4 R8, [R177+0xf000] ;  /* 0x00f00000b108783b */ /* 0x000e620000004200 */
[----:B------:R-:W-:-:S02]  /*64d0*/  IMAD.MOV.U32 R232, RZ, RZ, R88 ;  /* 0x000000ffffe87224 */ /* 0x000fc400078e0058 */
[----:B------:R-:W-:Y:S02]  /*64e0*/  IMAD.MOV.U32 R233, RZ, RZ, R78 ;  /* 0x000000ffffe97224 */ /* 0x000fe400078e004e */
[----:B------:R-:W-:Y:S01]  /*64f0*/  IMAD.MOV.U32 R230, RZ, RZ, R70 ;  /* 0x000000ffffe67224 */ /* 0x000fe200078e0046 */
[C---:B--2---:R-:W-:Y:S01]  /*6500*/  HMMA.16816.F32 R72, R4.reuse, R14, R216 ;  /* 0x0000000e0448723c */ /* 0x044fe200000018d8 */
[----:B------:R-:W-:Y:S02]  /*6510*/  IMAD.MOV.U32 R229, RZ, RZ, R71 ;  /* 0x000000ffffe57224 */ /* 0x000fe400078e0047 */
[----:B------:R-:W-:Y:S02]  /*6520*/  IMAD.MOV.U32 R231, RZ, RZ, R89 ;  /* 0x000000ffffe77224 */ /* 0x000fe400078e0059 */
[----:B------:R-:W-:Y:S02]  /*6530*/  IMAD.MOV.U32 R234, RZ, RZ, R79 ;  /* 0x000000ffffea7224 */ /* 0x000fe400078e004f */
[----:B------:R-:W-:Y:S01]  /*6540*/  IMAD.MOV.U32 R228, RZ, RZ, R91 ;  /* 0x000000ffffe47224 */ /* 0x000fe200078e005b */
[----:B------:R-:W-:Y:S01]  /*6550*/  HMMA.16816.F32 R68, R4, R12, R224 ;  /* 0x0000000c0444723c */ /* 0x000fe200000018e0 */
[----:B------:R-:W2:Y:S01]  /*6560*/  LDSM.16.MT88.4 R12, [R178+0xf000] ;  /* 0x00f00000b20c783b */ /* 0x000ea20000004200 */
[----:B------:R-:W-:-:S02]  /*6570*/  IMAD.MOV.U32 R218, RZ, RZ, R109 ;  /* 0x000000ffffda7224 */ /* 0x000fc400078e006d */
[----:B------:R-:W-:Y:S02]  /*6580*/  IMAD.MOV.U32 R240, RZ, RZ, R111 ;  /* 0x000000fffff07224 */ /* 0x000fe400078e006f */
[----:B------:R-:W-:Y:S02]  /*6590*/  IMAD.MOV.U32 R216, RZ, RZ, R103 ;  /* 0x000000ffffd87224 */ /* 0x000fe400078e0067 */
[----:B------:R-:W-:Y:S02]  /*65a0*/  IMAD.MOV.U32 R226, RZ, RZ, R99 ;  /* 0x000000ffffe27224 */ /* 0x000fe400078e0063 */
[----:B------:R-:W-:Y:S02]  /*65b0*/  IMAD.MOV.U32 R225, RZ, RZ, R90 ;  /* 0x000000ffffe17224 */ /* 0x000fe400078e005a */
[----:B------:R-:W-:Y:S02]  /*65c0*/  IMAD.MOV.U32 R242, RZ, RZ, R100 ;  /* 0x000000fffff27224 */ /* 0x000fe400078e0064 */
[----:B------:R-:W-:-:S02]  /*65d0*/  IMAD.MOV.U32 R217, RZ, RZ, R105 ;  /* 0x000000ffffd97224 */ /* 0x000fc400078e0069 */
[----:B------:R-:W-:Y:S01]  /*65e0*/  IMAD.MOV.U32 R227, RZ, RZ, R104 ;  /* 0x000000ffffe37224 */ /* 0x000fe200078e0068 */
[----:B------:R-:W-:Y:S01]  /*65f0*/  @!P3 PRMT R152, R250, 0x5410, RZ ;  /* 0x00005410fa98b816 */ /* 0x000fe200000000ff */
[----:B------:R-:W-:Y:S01]  /*6600*/  @!P1 HADD2 R248, -R164.H0_H0, -RZ.H0_H0 ;  /* 0xa00000ffa4f89230 */ /* 0x000fe20000000900 */
[----:B------:R-:W-:Y:S01]  /*6610*/  IMAD.MOV.U32 R219, RZ, RZ, R80 ;  /* 0x000000ffffdb7224 */ /* 0x000fe200078e0050 */
[----:B------:R-:W-:Y:S01]  /*6620*/  @!P2 HADD2 R203, -R159.H0_H0, -RZ.H0_H0 ;  /* 0xa00000ff9fcba230 */ /* 0x000fe20000000900 */
[----:B------:R-:W-:Y:S01]  /*6630*/  IMAD.MOV.U32 R224, RZ, RZ, R81 ;  /* 0x000000ffffe07224 */ /* 0x000fe200078e0051 */
[----:B------:R-:W-:Y:S01]  /*6640*/  @!P6 HADD2 R202, -R167.H0_H0, -RZ.H0_H0 ;  /* 0xa00000ffa7cae230 */ /* 0x000fe20000000900 */
[----:B------:R-:W-:Y:S01]  /*6650*/  IMAD.MOV.U32 R245, RZ, RZ, R82 ;  /* 0x000000fffff57224 */ /* 0x000fe200078e0052 */
[C---:B-1----:R-:W-:Y:S08]  /*6660*/  HMMA.16816.F32 R76, R4.reuse, R8, R204 ;  /* 0x00000008044c723c */ /* 0x042ff000000018cc */
[C---:B------:R-:W-:Y:S01]  /*6670*/  HMMA.16816.F32 R88, R4.reuse, R10, R148 ;  /* 0x0000000a0458723c */ /* 0x040fe20000001894 */
[----:B------:R-:W1:Y:S07]  /*6680*/  LDSM.16.MT88.4 R8, [R180+0xf000] ;  /* 0x00f00000b408783b */ /* 0x000e6e0000004200 */
[----:B--2---:R-:W-:Y:S01]  /*6690*/  HMMA.16816.F32 R96, R4, R12, R220 ;  /* 0x0000000c0460723c */ /* 0x004fe200000018dc */
[----:B------:R2:W3:Y:S01]  /*66a0*/  LDL.LU.S16 R222, [R1] ;  /* 0x0000000001de7983 */ /* 0x0004e20000300600 */
[----:B------:R-:W4:Y:S01]  /*66b0*/  LDC.U8 R223, c[0x0][0x2d8] ;  /* 0x0000b600ffdf7b82 */ /* 0x000f220000000000 */
[----:B------:R-:W-:-:S02]  /*66c0*/  @!P1 PRMT R164, R248, 0x5410, RZ ;  /* 0x00005410f8a49816 */ /* 0x000fc400000000ff */
[----:B------:R-:W-:Y:S01]  /*66d0*/  @!P2 PRMT R159, R203, 0x5410, RZ ;  /* 0x00005410cb9fa816 */ /* 0x000fe200000000ff */
[----:B------:R-:W-:Y:S01]  /*66e0*/  LDSM.16.MT88.4 R80, [R180+0xf800] ;  /* 0x00f80000b450783b */ /* 0x000fe20000004200 */
[----:B------:R-:W-:Y:S01]  /*66f0*/  @!P6 PRMT R167, R202, 0x5410, RZ ;  /* 0x00005410caa7e816 */ /* 0x000fe200000000ff */
[----:B------:R-:W-:Y:S02]  /*6700*/  HMMA.16816.F32 R100, R4, R14, R212 ;  /* 0x0000000e0464723c */ /* 0x000fe400000018d4 */
[----:B------:R-:W2:Y:S01]  /*6710*/  LDSM.16.MT88.4 R12, [R179+0xf000] ;  /* 0x00f00000b30c783b */ /* 0x000ea20000004200 */
[C---:B----4-:R-:W-:Y:S02]  /*6720*/  ISETP.GE.U32.AND P0, PT, R223.reuse, R0, PT ;  /* 0x00000000df00720c */ /* 0x050fe40003f06070 */
[----:B------:R-:W-:Y:S02]  /*6730*/  LOP3.LUT R0, R94, 0xff, RZ, 0xc0, !PT ;  /* 0x000000ff5e007812 */ /* 0x000fe400078ec0ff */
[----:B------:R-:W-:-:S02]  /*6740*/  ISETP.GE.U32.AND P1, PT, R223, R93, PT ;  /* 0x0000005ddf00720c */ /* 0x000fc40003f26070 */
[C---:B------:R-:W-:Y:S01]  /*6750*/  ISETP.GE.U32.AND P5, PT, R223.reuse, R0, PT ;  /* 0x00000000df00720c */ /* 0x040fe20003fa6070 */
[C---:B-1----:R-:W-:Y:S01]  /*6760*/  HMMA.16816.F32 R108, R4.reuse, R10, R124 ;  /* 0x0000000a046c723c */ /* 0x042fe2000000187c */
[----:B------:R-:W1:Y:S01]  /*6770*/  LDSM.16.MT88.4 R124, [R177+0xd800] ;  /* 0x00d80000b17c783b */ /* 0x000e620000004200 */
[----:B------:R-:W-:Y:S02]  /*6780*/  LOP3.LUT R0, R84, 0xffff, RZ, 0xc0, !PT ;  /* 0x0000ffff54007812 */ /* 0x000fe400078ec0ff */
[----:B------:R-:W-:Y:S02]  /*6790*/  ISETP.GE.U32.AND P2, PT, R223, R87, PT ;  /* 0x00000057df00720c */ /* 0x000fe40003f46070 */
[----:B------:R-:W-:Y:S01]  /*67a0*/  @!P0 HADD2 R249, -R143.H0_H0, -RZ.H0_H0 ;  /* 0xa00000ff8ff98230 */ /* 0x000fe20000000900 */
[----:B------:R-:W-:Y:S01]  /*67b0*/  SHF.R.U32.HI R0, RZ, 0x8, R0 ;  /* 0x00000008ff007819 */ /* 0x000fe20000011600 */
[----:B------:R-:W-:Y:S01]  /*67c0*/  HMMA.16816.F32 R104, R4, R8, R160 ;  /* 0x000000080468723c */ /* 0x000fe200000018a0 */
[----:B------:R-:W4:Y:S01]  /*67d0*/  LDSM.16.MT88.4 R8, [R177+0x11000] ;  /* 0x01100000b108783b */ /* 0x000f220000004200 */
[----:B------:R-:W-:Y:S01]  /*67e0*/  @!P1 HADD2 R252, -R141.H0_H0, -RZ.H0_H0 ;  /* 0xa00000ff8dfc9230 */ /* 0x000fe20000000900 */
[----:B------:R-:W-:-:S02]  /*67f0*/  @!P0 PRMT R143, R249, 0x5410, RZ ;  /* 0x00005410f98f8816 */ /* 0x000fc400000000ff */
[C---:B------:R-:W-:Y:S02]  /*6800*/  ISETP.GE.U32.AND P0, PT, R223.reuse, R2, PT ;  /* 0x00000002df00720c */ /* 0x040fe40003f06070 */
[----:B------:R-:W-:Y:S01]  /*6810*/  LOP3.LUT R0, R0, 0xffff, RZ, 0xc0, !PT ;  /* 0x0000ffff00007812 */ /* 0x000fe200078ec0ff */
[----:B--2---:R-:W-:Y:S01]  /*6820*/  HMMA.16816.F32 R128, R4, R12, R128 ;  /* 0x0000000c0480723c */ /* 0x004fe20000001880 */
[C---:B------:R-:W-:Y:S02]  /*6830*/  ISETP.GE.U32.AND P6, PT, R223.reuse, R85, PT ;  /* 0x00000055df00720c */ /* 0x040fe40003fc6070 */
[----:B------:R-:W-:Y:S02]  /*6840*/  ISETP.GE.U32.AND P3, PT, R223, R0, PT ;  /* 0x00000000df00720c */ /* 0x000fe40003f66070 */
[----:B------:R-:W-:-:S03]  /*6850*/  SHF.R.U32.HI R0, RZ, 0x18, R84 ;  /* 0x00000018ff007819 */ /* 0x000fc60000011654 */
[----:B------:R-:W-:Y:S01]  /*6860*/  HMMA.16816.F32 R132, R4, R14, R132 ;  /* 0x0000000e0484723c */ /* 0x000fe20000001884 */
[----:B------:R-:W2:Y:S07]  /*6870*/  LDSM.16.MT88.4 R12, [R178+0x11000] ;  /* 0x01100000b20c783b */ /* 0x000eae0000004200 */
[C---:B-1----:R-:W-:Y:S08]  /*6880*/  HMMA.16816.F32 R120, R112.reuse, R124, R120 ;  /* 0x0000007c7078723c */ /* 0x042ff00000001878 */
[----:B------:R-:W-:Y:S08]  /*6890*/  HMMA.16816.F32 R124, R112, R126, R28 ;  /* 0x0000007e707c723c */ /* 0x000ff0000000181c */
[C---:B----4-:R-:W-:Y:S08]  /*68a0*/  HMMA.16816.F32 R144, R4.reuse, R8, R144 ;  /* 0x000000080490723c */ /* 0x050ff00000001890 */
[----:B------:R-:W-:Y:S01]  /*68b0*/  HMMA.16816.F32 R148, R4, R10, R48 ;  /* 0x0000000a0494723c */ /* 0x000fe20000001830 */
[----:B------:R-:W1:Y:S01]  /*68c0*/  LDSM.16.MT88.4 R8, [R180+0x11000] ;  /* 0x01100000b408783b */ /* 0x000e620000004200 */
[----:B---3--:R-:W-:-:S06]  /*68d0*/  @!P5 HADD2 R222, -R142.H0_H0, -RZ.H0_H0 ;  /* 0xa00000ff8eded230 */ /* 0x008fcc0000000900 */
[----:B--2---:R-:W-:Y:S01]  /*68e0*/  HMMA.16816.F32 R160, R4, R12, R56 ;  /* 0x0000000c04a0723c */ /* 0x004fe20000001838 */
[----:B------:R-:W-:Y:S01]  /*68f0*/  @!P1 PRMT R141, R252, 0x5410, RZ ;  /* 0x00005410fc8d9816 */ /* 0x000fe200000000ff */
[----:B------:R-:W-:Y:S01]  /*6900*/  LDSM.16.MT88.4 R48, [R180+0xd800] ;  /* 0x00d80000b430783b */ /* 0x000fe20000004200 */
[----:B------:R-:W-:-:S03]  /*6910*/  PRMT R2, R222, 0x7610, R2 ;  /* 0x00007610de027816 */ /* 0x000fc60000000002 */
[----:B------:R-:W-:Y:S01]  /*6920*/  LDSM.16.MT88.4 R56, [R179+0xd800] ;  /* 0x00d80000b338783b */ /* 0x000fe20000004200 */
[----:B------:R-:W-:Y:S01]  /*6930*/  @!P5 PRMT R142, R2, 0x5410, RZ ;  /* 0x00005410028ed816 */ /* 0x000fe200000000ff */
[C---:B------:R-:W-:Y:S02]  /*6940*/  HMMA.16816.F32 R208, R4.reuse, R14, R208 ;  /* 0x0000000e04d0723c */ /* 0x040fe400000018d0 */
[----:B------:R2:W3:Y:S06]  /*6950*/  LDL.LU.S16 R2, [R1+0x4] ;  /* 0x0000040001027983 */ /* 0x0004ec0000300600 */
[C---:B-1----:R-:W-:Y:S08]  /*6960*/  HMMA.16816.F32 R172, R4.reuse, R8, R172 ;  /* 0x0000000804ac723c */ /* 0x042ff000000018ac */
[----:B------:R-:W-:Y:S01]  /*6970*/  HMMA.16816.F32 R12, R4, R10, R40 ;  /* 0x0000000a040c723c */ /* 0x000fe20000001828 */
[----:B------:R-:W1:Y:S01]  /*6980*/  LDSM.16.MT88.4 R8, [R179+0x11000] ;  /* 0x01100000b308783b */ /* 0x000e620000004200 */
[----:B------:R-:W-:Y:S01]  /*6990*/  ISETP.GE.U32.AND P5, PT, R223, R0, PT ;  /* 0x00000000df00720c */ /* 0x000fe20003fa6070 */
[----:B------:R-:W-:-:S02]  /*69a0*/  IMAD.MOV.U32 R222, RZ, RZ, R216 ;  /* 0x000000ffffde7224 */ /* 0x000fc400078e00d8 */
[----:B------:R-:W4:Y:S03]  /*69b0*/  LDSM.16.MT88.4 R40, [R178+0xd800] ;  /* 0x00d80000b228783b */ /* 0x000f260000004200 */
[----:B-1----:R-:W-:Y:S01]  /*69c0*/  HMMA.16816.F32 R32, R4, R10, R32 ;  /* 0x0000000a0420723c */ /* 0x002fe20000001820 */
[----:B---3--:R-:W-:-:S07]  /*69d0*/  @!P0 HADD2 R2, -R140.H0_H0, -RZ.H0_H0 ;  /* 0xa00000ff8c028230 */ /* 0x008fce0000000900 */
[----:B------:R-:W-:Y:S01]  /*69e0*/  HMMA.16816.F32 R204, R4, R8, R36 ;  /* 0x0000000804cc723c */ /* 0x000fe20000001824 */
[----:B------:R-:W-:Y:S02]  /*69f0*/  PRMT R30, R2, 0x7610, R30 ;  /* 0x00007610021e7816 */ /* 0x000fe4000000001e */
[----:B------:R-:W-:Y:S02]  /*6a00*/  SHF.R.U32.HI R0, RZ, 0x10, R84 ;  /* 0x00000010ff007819 */ /* 0x000fe40000011654 */
[----:B------:R-:W-:Y:S01]  /*6a10*/  @!P0 PRMT R140, R30, 0x5410, RZ ;  /* 0x000054101e8c8816 */ /* 0x000fe200000000ff */
[----:B------:R-:W-:Y:S01]  /*6a20*/  IMAD.MOV.U32 R216, RZ, RZ, R217 ;  /* 0x000000ffffd87224 */ /* 0x000fe200078e00d9 */
[----:B------:R2:W3:Y:S01]  /*6a30*/  LDL.LU.S16 R30, [R1+0x8] ;  /* 0x00000800011e7983 */ /* 0x0004e20000300600 */
[----:B------:R-:W-:Y:S01]  /*6a40*/  IMAD.MOV.U32 R221, RZ, RZ, R222 ;  /* 0x000000ffffdd7224 */ /* 0x000fe200078e00de */
[----:B----4-:R-:W-:Y:S01]  /*6a50*/  HMMA.16816.F32 R36, R112, R40, R44 ;  /* 0x000000287024723c */ /* 0x010fe2000000182c */
[----:B------:R-:W-:-:S02]  /*6a60*/  LOP3.LUT R0, R0, 0xff, RZ, 0xc0, !PT ;  /* 0x000000ff00007812 */ /* 0x000fc400078ec0ff */
[--C-:B------:R-:W-:Y:S02]  /*6a70*/  SHF.R.U32.HI R4, RZ, 0x18, R26.reuse ;  /* 0x00000018ff047819 */ /* 0x100fe4000001161a */
[----:B------:R-:W-:Y:S02]  /*6a80*/  SHF.R.U32.HI R6, RZ, 0x10, R26 ;  /* 0x00000010ff067819 */ /* 0x000fe4000001161a */
[C---:B------:R-:W-:Y:S02]  /*6a90*/  LOP3.LUT R7, R26.reuse, 0xffff, RZ, 0xc0, !PT ;  /* 0x0000ffff1a077812 */ /* 0x040fe400078ec0ff */
[----:B------:R-:W-:Y:S01]  /*6aa0*/  SHF.R.U32.HI R2, RZ, 0x8, R169 ;  /* 0x00000008ff027819 */ /* 0x000fe200000116a9 */
[----:B------:R-:W-:Y:S01]  /*6ab0*/  IMAD.MOV.U32 R217, RZ, RZ, R218 ;  /* 0x000000ffffd97224 */ /* 0x000fe200078e00da */
[----:B------:R-:W-:Y:S01]  /*6ac0*/  LOP3.LUT R5, R26, 0xff, RZ, 0xc0, !PT ;  /* 0x000000ff1a057812 */ /* 0x000fe200078ec0ff */
[----:B------:R-:W-:Y:S01]  /*6ad0*/  IMAD.MOV.U32 R220, RZ, RZ, R216 ;  /* 0x000000ffffdc7224 */ /* 0x000fe200078e00d8 */
[----:B---3--:R-:W-:Y:S01]  /*6ae0*/  @!P3 HADD2 R30, -R139.H0_H0, -RZ.H0_H0 ;  /* 0xa00000ff8b1eb230 */ /* 0x008fe20000000900 */
[----:B------:R-:W-:Y:S04]  /*6af0*/  HMMA.16816.F32 R44, R112, R48, R60 ;  /* 0x00000030702c723c */ /* 0x000fe8000000183c */
[----:B------:R-:W-:-:S04]  /*6b00*/  PRMT R11, R30, 0x7610, R11 ;  /* 0x000076101e0b7816 */ /* 0x000fc8000000000b */
[----:B------:R-:W-:Y:S01]  /*6b10*/  @!P3 PRMT R139, R11, 0x5410, RZ ;  /* 0x000054100b8bb816 */ /* 0x000fe200000000ff */
[----:B------:R-:W-:Y:S01]  /*6b20*/  HMMA.16816.F32 R40, R112, R42, R52 ;  /* 0x0000002a7028723c */ /* 0x000fe20000001834 */
[----:B------:R2:W3:Y:S01]  /*6b30*/  LDL.LU.S16 R11, [R1+0xc] ;  /* 0x00000c00010b7983 */ /* 0x0004e20000300600 */
[----:B------:R-:W-:Y:S01]  /*6b40*/  ISETP.GE.U32.AND P1, PT, R223, R0, PT ;  /* 0x00000000df00720c */ /* 0x000fe20003f26070 */
[----:B------:R-:W-:Y:S02]  /*6b50*/  IMAD.MOV.U32 R218, RZ, RZ, R219 ;  /* 0x000000ffffda7224 */ /* 0x000fe400078e00db */
[----:B------:R-:W-:-:S03]  /*6b60*/  IMAD.MOV.U32 R222, RZ, RZ, R217 ;  /* 0x000000ffffde7224 */ /* 0x000fc600078e00d9 */
[C---:B------:R-:W-:Y:S08]  /*6b70*/  HMMA.16816.F32 R48, R112.reuse, R50, R64 ;  /* 0x000000327030723c */ /* 0x040ff00000001840 */
[----:B------:R-:W-:Y:S01]  /*6b80*/  HMMA.16816.F32 R52, R112, R56, R68 ;  /* 0x000000387034723c */ /* 0x000fe20000001844 */
[----:B---3--:R-:W-:Y:S01]  /*6b90*/  @!P5 HADD2 R11, -R138.H0_H0, -RZ.H0_H0 ;  /* 0xa00000ff8a0bd230 */ /* 0x008fe20000000900 */
[----:B------:R-:W-:Y:S01]  /*6ba0*/  LOP3.LUT R0, R2, 0xffff, RZ, 0xc0, !PT ;  /* 0x0000ffff02007812 */ /* 0x000fe200078ec0ff */
[----:B------:R-:W-:Y:S01]  /*6bb0*/  IMAD.MOV.U32 R219, RZ, RZ, R224 ;  /* 0x000000ffffdb7224 */ /* 0x000fe200078e00e0 */
[----:B------:R-:W1:Y:S01]  /*6bc0*/  LDSM.16.MT88.4 R64, [R177+0xf800] ;  /* 0x00f80000b140783b */ /* 0x000e620000004200 */
[----:B------:R-:W-:Y:S01]  /*6bd0*/  IMAD.MOV.U32 R216, RZ, RZ, R218 ;  /* 0x000000ffffd87224 */ /* 0x000fe200078e00da */
[----:B------:R-:W-:-:S02]  /*6be0*/  PRMT R10, R11, 0x7610, R10 ;  /* 0x000076100b0a7816 */ /* 0x000fc4000000000a */
[C---:B------:R-:W-:Y:S01]  /*6bf0*/  HMMA.16816.F32 R56, R112.reuse, R58, R72 ;  /* 0x0000003a7038723c */ /* 0x040fe20000001848 */
[----:B------:R2:W3:Y:S01]  /*6c00*/  LDL.LU.S16 R11, [R1+0x10] ;  /* 0x00001000010b7983 */ /* 0x0004e20000300600 */
[C---:B------:R-:W-:Y:S02]  /*6c10*/  ISETP.GE.U32.AND P0, PT, R223.reuse, R0, PT ;  /* 0x00000000df00720c */ /* 0x040fe40003f06070 */
[----:B------:R-:W-:Y:S01]  /*6c20*/  LOP3.LUT R0, R170, 0xff, RZ, 0xc0, !PT ;  /* 0x000000ffaa007812 */ /* 0x000fe200078ec0ff */
[----:B------:R-:W-:Y:S01]  /*6c30*/  IMAD.MOV.U32 R224, RZ, RZ, R228 ;  /* 0x000000ffffe07224 */ /* 0x000fe200078e00e4 */
[----:B------:R-:W-:Y:S01]  /*6c40*/  @!P5 PRMT R138, R10, 0x5410, RZ ;  /* 0x000054100a8ad816 */ /* 0x000fe200000000ff */
[----:B------:R-:W-:Y:S01]  /*6c50*/  IMAD.MOV.U32 R217, RZ, RZ, R219 ;  /* 0x000000ffffd97224 */ /* 0x000fe200078e00db */
[----:B------:R-:W-:Y:S01]  /*6c60*/  ISETP.GE.U32.AND P3, PT, R223, R0, PT ;  /* 0x00000000df00720c */ /* 0x000fe20003f66070 */
[----:B------:R2:W4:Y:S04]  /*6c70*/  LDL.LU.S16 R10, [R1+0x18] ;  /* 0x00001800010a7983 */ /* 0x0005280000300600 */
[----:B------:R-:W2:Y:S01]  /*6c80*/  LDSM.16.MT88.4 R72, [R178+0xf800] ;  /* 0x00f80000b248783b */ /* 0x000ea20000004200 */
[----:B-1----:R-:W-:Y:S01]  /*6c90*/  HMMA.16816.F32 R60, R112, R64, R76 ;  /* 0x00000040703c723c */ /* 0x002fe2000000184c */
[----:B---3--:R-:W-:Y:S01]  /*6ca0*/  @!P1 HADD2 R11, -R137.H0_H0, -RZ.H0_H0 ;  /* 0xa00000ff890b9230 */ /* 0x008fe20000000900 */
[----:B------:R-:W-:-:S06]  /*6cb0*/  IMAD.MOV.U32 R218, RZ, RZ, R224 ;  /* 0x000000ffffda7224 */ /* 0x000fcc00078e00e0 */
[----:B------:R-:W-:Y:S01]  /*6cc0*/  HMMA.16816.F32 R64, R112, R66, R88 ;  /* 0x000000427040723c */ /* 0x000fe20000001858 */
[----:B------:R-:W-:Y:S01]  /*6cd0*/  PRMT R0, R11, 0x7610, R0 ;  /* 0x000076100b007816 */ /* 0x000fe20000000000 */
[----:B----4-:R-:W-:-:S03]  /*6ce0*/  @!P2 HADD2 R10, -R136.H0_H0, -RZ.H0_H0 ;  /* 0xa00000ff880aa230 */ /* 0x010fc60000000900 */
[----:B------:R-:W-:Y:S01]  /*6cf0*/  @!P1 PRMT R137, R0, 0x5410, RZ ;  /* 0x0000541000899816 */ /* 0x000fe200000000ff */
[----:B------:R-:W-:Y:S01]  /*6d00*/  IMAD.MOV.U32 R219, RZ, RZ, R226 ;  /* 0x000000ffffdb7224 */ /* 0x000fe200078e00e2 */
[----:B------:R1:W3:Y:S01]  /*6d10*/  LDL.LU.S16 R0, [R1+0x14] ;  /* 0x0000140001007983 */ /* 0x0002e20000300600 */
[C---:B------:R-:W-:Y:S01]  /*6d20*/  HMMA.16816.F32 R76, R112.reuse, R80, R104 ;  /* 0x00000050704c723c */ /* 0x040fe20000001868 */
[----:B------:R-:W-:Y:S01]  /*6d30*/  PRMT R9, R10, 0x7610, R9 ;  /* 0x000076100a097816 */ /* 0x000fe20000000009 */
[----:B------:R-:W-:Y:S01]  /*6d40*/  IMAD.MOV.U32 R224, RZ, RZ, R236 ;  /* 0x000000ffffe07224 */ /* 0x000fe200078e00ec */
[----:B------:R-:W4:Y:S02]  /*6d50*/  LDSM.16.MT88.4 R88, [R179+0xf800] ;  /* 0x00f80000b358783b */ /* 0x000f240000004200 */
[----:B------:R-:W-:Y:S02]  /*6d60*/  @!P2 PRMT R136, R9, 0x5410, RZ ;  /* 0x000054100988a816 */ /* 0x000fe400000000ff */
[C---:B------:R-:W-:Y:S01]  /*6d70*/  ISETP.GE.U32.AND P5, PT, R223.reuse, R5, PT ;  /* 0x00000005df00720c */ /* 0x040fe20003fa6070 */
[----:B------:R-:W-:Y:S01]  /*6d80*/  ULDC UR4, c[0x0][0x228] ;  /* 0x00008a0000047ab9 */ /* 0x000fe20000000800 */
[----:B--2---:R-:W-:Y:S01]  /*6d90*/  HMMA.16816.F32 R68, R112, R72, R96 ;  /* 0x000000487044723c */ /* 0x004fe20000001860 */
[----:B---3--:R-:W-:Y:S01]  /*6da0*/  @!P0 HADD2 R0, -R119.H0_H0, -RZ.H0_H0 ;  /* 0xa00000ff77008230 */ /* 0x008fe20000000900 */
[----:B------:R-:W-:Y:S01]  /*6db0*/  IMAD.MOV.U32 R226, RZ, RZ, R182 ;  /* 0x000000ffffe27224 */ /* 0x000fe200078e00b6 */
[----:B------:R-:W-:Y:S01]  /*6dc0*/  ISETP.GE.U32.AND P1, PT, R223, R4, PT ;  /* 0x00000004df00720c */ /* 0x000fe20003f26070 */
[----:B------:R-:W-:-:S04]  /*6dd0*/  IMAD.MOV.U32 R236, RZ, RZ, R181 ;  /* 0x000000ffffec7224 */ /* 0x000fc800078e00b5 */
[C---:B----4-:R-:W-:Y:S01]  /*6de0*/  HMMA.16816.F32 R84, R112.reuse, R88, R128 ;  /* 0x000000587054723c */ /* 0x050fe20000001880 */
[----:B------:R-:W-:Y:S01]  /*6df0*/  PRMT R2, R0, 0x7610, R2 ;  /* 0x0000761000027816 */ /* 0x000fe20000000002 */
[----:B------:R-:W2:Y:S01]  /*6e00*/  LDSM.16.MT88.4 R104, [R178+0x11800] ;  /* 0x01180000b268783b */ /* 0x000ea20000004200 */
[----:B------:R-:W-:Y:S01]  /*6e10*/  LOP3.LUT R0, R92, 0xff, RZ, 0xc0, !PT ;  /* 0x000000ff5c007812 */ /* 0x000fe200078ec0ff */
[----:B------:R-:W-:Y:S01]  /*6e20*/  USHF.L.U32 UR4, UR4, 0x3, URZ ;  /* 0x0000000304047899 */ /* 0x000fe2000800063f */
[----:B------:R-:W-:Y:S01]  /*6e30*/  IMAD.MOV.U32 R228, RZ, RZ, R229 ;  /* 0x000000ffffe47224 */ /* 0x000fe200078e00e5 */
[----:B------:R-:W3:Y:S01]  /*6e40*/  LDSM.16.MT88.4 R96, [R177+0x11800] ;  /* 0x01180000b160783b */ /* 0x000ee20000004200 */
[----:B------:R-:W-:Y:S01]  /*6e50*/  ISETP.GE.U32.AND P2, PT, R223, R0, PT ;  /* 0x00000000df00720c */ /* 0x000fe20003f46070 */
[C---:B------:R-:W-:Y:S02]  /*6e60*/  HMMA.16816.F32 R80, R112.reuse, R82, R108 ;  /* 0x000000527050723c */ /* 0x040fe4000000186c */
[----:B------:R1:W4:Y:S04]  /*6e70*/  LDL.LU.S16 R0, [R1+0x1c] ;  /* 0x00001c0001007983 */ /* 0x0003280000300600 */
[----:B------:R1:W2:Y:S01]  /*6e80*/  LDL.LU.S16 R9, [R1+0x20] ;  /* 0x0000200001097983 */ /* 0x0002a20000300600 */
[----:B------:R-:W-:Y:S01]  /*6e90*/  @!P0 PRMT R119, R2, 0x5410, RZ ;  /* 0x0000541002778816 */ /* 0x000fe200000000ff */
[----:B------:R-:W-:Y:S01]  /*6ea0*/  HMMA.16816.F32 R72, R112, R74, R100 ;  /* 0x0000004a7048723c */ /* 0x000fe20000001864 */
[----:B------:R-:W-:Y:S01]  /*6eb0*/  SHF.R.U32.HI R2, RZ, 0x10, R92 ;  /* 0x00000010ff027819 */ /* 0x000fe2000001165c */
[----:B------:R-:W-:Y:S01]  /*6ec0*/  UIMAD.WIDE UR8, UR4, 0x2, URZ ;  /* 0x00000002040878a5 */ /* 0x000fe2000f8e023f */
[----:B------:R-:W-:Y:S02]  /*6ed0*/  LDSM.16.MT88.4 R108, [R180+0x11800] ;  /* 0x01180000b46c783b */ /* 0x000fe40000004200 */
[----:B------:R-:W-:-:S04]  /*6ee0*/  LOP3.LUT R2, R2, 0xff, RZ, 0xc0, !PT ;  /* 0x000000ff02027812 */ /* 0x000fc800078ec0ff */
[----:B------:R-:W-:Y:S01]  /*6ef0*/  ISETP.GE.U32.AND P0, PT, R223, R2, PT ;  /* 0x00000002df00720c */ /* 0x000fe20003f06070 */
[----:B----4-:R-:W-:-:S05]  /*6f00*/  @!P3 HADD2 R0, -R118.H0_H0, -RZ.H0_H0 ;  /* 0xa00000ff7600b230 */ /* 0x010fca0000000900 */
[----:B------:R-:W-:Y:S02]  /*6f10*/  PRMT R8, R0, 0x7610, R8 ;  /* 0x0000761000087816 */ /* 0x000fe40000000008 */
[----:B------:R-:W-:Y:S01]  /*6f20*/  LOP3.LUT R0, R92, 0xffff, RZ, 0xc0, !PT ;  /* 0x0000ffff5c007812 */ /* 0x000fe200078ec0ff */
[----:B--2---:R-:W-:-:S03]  /*6f30*/  @!P6 HADD2 R9, -R117.H0_H0, -RZ.H0_H0 ;  /* 0xa00000ff7509e230 */ /* 0x004fc60000000900 */
[----:B------:R-:W-:Y:S02]  /*6f40*/  SHF.R.U32.HI R0, RZ, 0x8, R0 ;  /* 0x00000008ff007819 */ /* 0x000fe40000011600 */
[----:B------:R-:W-:Y:S02]  /*6f50*/  PRMT R2, R9, 0x7610, R2 ;  /* 0x0000761009027816 */ /* 0x000fe40000000002 */
[----:B------:R-:W-:Y:S02]  /*6f60*/  LOP3.LUT R0, R0, 0xffff, RZ, 0xc0, !PT ;  /* 0x0000ffff00007812 */ /* 0x000fe400078ec0ff */
[----:B------:R-:W-:Y:S02]  /*6f70*/  @!P3 PRMT R118, R8, 0x5410, RZ ;  /* 0x000054100876b816 */ /* 0x000fe400000000ff */
[----:B------:R-:W-:Y:S01]  /*6f80*/  ISETP.GE.U32.AND P3, PT, R223, R0, PT ;  /* 0x00000000df00720c */ /* 0x000fe20003f66070 */
[----:B------:R-:W-:Y:S01]  /*6f90*/  IMAD.MOV.U32 R229, RZ, RZ, R240 ;  /* 0x000000ffffe57224 */ /* 0x000fe200078e00f0 */
[----:B------:R-:W-:Y:S01]  /*6fa0*/  @!P6 PRMT R117, R2, 0x5410, RZ ;  /* 0x000054100275e816 */ /* 0x000fe200000000ff */
[----:B------:R1:W2:Y:S01]  /*6fb0*/  LDL.LU.S16 R0, [R1+0x28] ;  /* 0x0000280001007983 */ /* 0x0002a20000300600 */
[----:B------:R-:W-:-:S03]  /*6fc0*/  SHF.R.U32.HI R2, RZ, 0x18, R92 ;  /* 0x00000018ff027819 */ /* 0x000fc6000001165c */
[----:B------:R1:W5:Y:S01]  /*6fd0*/  LDL.LU R182, [R1+0x90] ;  /* 0x0000900001b67983 */ /* 0x0003620000300800 */
[----:B------:R-:W-:-:S03]  /*6fe0*/  ISETP.GE.U32.AND P6, PT, R223, R2, PT ;  /* 0x00000002df00720c */ /* 0x000fc60003fc6070 */
[----:B------:R1:W5:Y:S04]  /*6ff0*/  LDL.LU R181, [R1+0x8c] ;  /* 0x00008c0001b57983 */ /* 0x0003680000300800 */
[----:B------:R1:W4:Y:S04]  /*7000*/  LDL.LU.S16 R2, [R1+0x2c] ;  /* 0x00002c0001027983 */ /* 0x0003280000300600 */
[----:B------:R-:W1:Y:S01]  /*7010*/  LDSM.16.MT88.4 R8, [R179+0x11800] ;  /* 0x01180000b308783b */ /* 0x000e620000004200 */
[----:B--2---:R-:W-:-:S05]  /*7020*/  @!P2 HADD2 R0, -R25.H0_H0, -RZ.H0_H0 ;  /* 0xa00000ff1900a230 */ /* 0x004fca0000000900 */
[----:B------:R-:W-:-:S04]  /*7030*/  PRMT R4, R0, 0x7610, R4 ;  /* 0x0000761000047816 */ /* 0x000fc80000000004 */
[----:B------:R-:W-:Y:S01]  /*7040*/  @!P2 PRMT R25, R4, 0x5410, RZ ;  /* 0x000054100419a816 */ /* 0x000fe200000000ff */
[----:B----4-:R-:W-:Y:S01]  /*7050*/  @!P3 HADD2 R2, -R24.H0_H0, -RZ.H0_H0 ;  /* 0xa00000ff1802b230 */ /* 0x010fe20000000900 */
[----:B------:R-:W-:Y:S02]  /*7060*/  FADD.FTZ R4, R221, R220 ;  /* 0x000000dcdd047221 */ /* 0x000fe40000010000 */
[----:B------:R-:W-:Y:S02]  /*7070*/  IMAD.MOV.U32 R221, RZ, RZ, R216 ;  /* 0x000000ffffdd7224 */ /* 0x000fe400078e00d8 */
[----:B------:R-:W-:Y:S01]  /*7080*/  PRMT R29, R2, 0x7610, R29 ;  /* 0x00007610021d7816 */ /* 0x000fe2000000001d */
[----:B------:R-:W-:Y:S01]  /*7090*/  IMAD.MOV.U32 R216, RZ, RZ, R217 ;  /* 0x000000ffffd87224 */ /* 0x000fe200078e00d9 */
[----:B------:R2:W4:Y:S01]  /*70a0*/  LDL.LU.S16 R2, [R1+0x5c] ;  /* 0x00005c0001027983 */ /* 0x0005220000300600 */
[----:B------:R-:W-:Y:S02]  /*70b0*/  IMAD.MOV.U32 R217, RZ, RZ, R226 ;  /* 0x000000ffffd97224 */ /* 0x000fe400078e00e2 */
[----:B------:R-:W-:-:S02]  /*70c0*/  IMAD.MOV.U32 R226, RZ, RZ, R227 ;  /* 0x000000ffffe27224 */ /* 0x000fc400078e00e3 */
[----:B------:R-:W-:Y:S02]  /*70d0*/  IMAD.MOV.U32 R227, RZ, RZ, R176 ;  /* 0x000000ffffe37224 */ /* 0x000fe400078e00b0 */
[----:B------:R2:W5:Y:S01]  /*70e0*/  LDL.LU R176, [R1+0x88] ;  /* 0x0000880001b07983 */ /* 0x0005620000300800 */
[----:B------:R-:W-:-:S03]  /*70f0*/  @!P3 PRMT R24, R29, 0x5410, RZ ;  /* 0x000054101d18b816 */ /* 0x000fc600000000ff */
[----:B------:R2:W2:Y:S04]  /*7100*/  LDL.LU.S16 R129, [R1+0x74] ;  /* 0x0000740001817983 */ /* 0x0004a80000300600 */
[----:B------:R1:W2:Y:S04]  /*7110*/  LDL.LU.S16 R128, [R1+0x70] ;  /* 0x0000700001807983 */ /* 0x0002a80000300600 */
[----:B------:R1:W2:Y:S04]  /*7120*/  LDL.LU.S16 R31, [R1+0x6c] ;  /* 0x00006c00011f7983 */ /* 0x0002a80000300600 */
[----:B------:R1:W2:Y:S04]  /*7130*/  LDL.LU.S16 R30, [R1+0x68] ;  /* 0x00006800011e7983 */ /* 0x0002a80000300600 */
[----:B------:R1:W2:Y:S01]  /*7140*/  LDL.LU.S16 R29, [R1+0x64] ;  /* 0x00006400011d7983 */ /* 0x0002a20000300600 */
[----:B------:R-:W-:-:S04]  /*7150*/  LOP3.LUT R0, R6, 0xff, RZ, 0xc0, !PT ;  /* 0x000000ff06007812 */ /* 0x000fc800078ec0ff */
[----:B------:R-:W-:Y:S02]  /*7160*/  ISETP.GE.U32.AND P2, PT, R223, R0, PT ;  /* 0x00000000df00720c */ /* 0x000fe40003f46070 */
[----:B------:R-:W-:-:S04]  /*7170*/  SHF.R.U32.HI R0, RZ, 0x8, R7 ;  /* 0x00000008ff007819 */ /* 0x000fc80000011607 */
[----:B------:R-:W-:-:S04]  /*7180*/  LOP3.LUT R0, R0, 0xffff, RZ, 0xc0, !PT ;  /* 0x0000ffff00007812 */ /* 0x000fc800078ec0ff */
[----:B------:R-:W-:Y:S01]  /*7190*/  ISETP.GE.U32.AND P3, PT, R223, R0, PT ;  /* 0x00000000df00720c */ /* 0x000fe20003f66070 */
[----:B------:R-:W-:-:S04]  /*71a0*/  FADD.FTZ R0, R216, R4 ;  /* 0x00000004d8007221 */ /* 0x000fc80000010000 */
[----:B------:R-:W-:-:S04]  /*71b0*/  FADD.FTZ R0, R218, R0 ;  /* 0x00000000da007221 */ /* 0x000fc80000010000 */
[----:B------:R-:W-:-:S04]  /*71c0*/  FADD.FTZ R0, R226, R0 ;  /* 0x00000000e2007221 */ /* 0x000fc80000010000 */
[----:B------:R-:W-:-:S04]  /*71d0*/  FADD.FTZ R0, R228, R0 ;  /* 0x00000000e4007221 */ /* 0x000fc80000010000 */
[----:B------:R-:W-:-:S04]  /*71e0*/  FADD.FTZ R0, R230, R0 ;  /* 0x00000000e6007221 */ /* 0x000fc80000010000 */
[----:B------:R-:W-:Y:S02]  /*71f0*/  FADD.FTZ R0, R232, R0 ;  /* 0x00000000e8007221 */ /* 0x000fe40000010000 */
[----:B------:R-:W-:Y:S02]  /*7200*/  IMAD.MOV.U32 R240, RZ, RZ, R241 ;  /* 0x000000fffff07224 */ /* 0x000fe400078e00f1 */
[----:B------:R-:W-:Y:S02]  /*7210*/  FADD.FTZ R0, R234, R0 ;  /* 0x00000000ea007221 */ /* 0x000fe40000010000 */
[----:B------:R-:W-:Y:S02]  /*7220*/  IMAD.MOV.U32 R241, RZ, RZ, R95 ;  /* 0x000000fffff17224 */ /* 0x000fe400078e005f */
[----:B------:R-:W-:Y:S01]  /*7230*/  FADD.FTZ R0, R240, R0 ;  /* 0x00000000f0007221 */ /* 0x000fe20000010000 */
[----:B------:R-:W-:Y:S03]  /*7240*/  HMMA.16816.F32 R100, R112, R104, R160 ;  /* 0x000000687064723c */ /* 0x000fe600000018a0 */
[----:B------:R-:W-:-:S05]  /*7250*/  FADD.FTZ R0, R242, R0 ;  /* 0x00000000f2007221 */ /* 0x000fca0000010000 */
[----:B------:R-:W-:Y:S07]  /*7260*/  HMMA.16816.F32 R104, R112, R106, R208 ;  /* 0x0000006a7068723c */ /* 0x000fee00000018d0 */
[----:B------:R-:W-:-:S04]  /*7270*/  FADD.FTZ R209, R244, R0 ;  /* 0x00000000f4d17221 */ /* 0x000fc80000010000 */
[----:B------:R-:W-:Y:S01]  /*7280*/  FADD.FTZ R209, R246, R209 ;  /* 0x000000d1f6d17221 */ /* 0x000fe20000010000 */
[----:B------:R-:W-:Y:S03]  /*7290*/  HMMA.16816.F32 R88, R112, R90, R132 ;  /* 0x0000005a7058723c */ /* 0x000fe60000001884 */
[----:B------:R-:W-:-:S04]  /*72a0*/  FADD.FTZ R209, R236, R209 ;  /* 0x000000d1ecd17221 */ /* 0x000fc80000010000 */
[----:B------:R-:W-:Y:S01]  /*72b0*/  FADD.FTZ R209, R238, R209 ;  /* 0x000000d1eed17221 */ /* 0x000fe20000010000 */
[----:B---3--:R-:W-:Y:S03]  /*72c0*/  HMMA.16816.F32 R92, R112, R96, R144 ;  /* 0x00000060705c723c */ /* 0x008fe60000001890 */
[----:B------:R-:W-:-:S05]  /*72d0*/  FADD.FTZ R209, R17, R209 ;  /* 0x000000d111d17221 */ /* 0x000fca0000010000 */
[C---:B------:R-:W-:Y:S08]  /*72e0*/  HMMA.16816.F32 R96, R112.reuse, R98, R148 ;  /* 0x000000627060723c */ /* 0x040ff00000001894 */
[----:B-1----:R-:W-:Y:S01]  /*72f0*/  HMMA.16816.F32 R132, R112, R8, R204 ;  /* 0x000000087084723c */ /* 0x002fe200000018cc */
[----:B----4-:R-:W-:-:S05]  /*7300*/  @!P0 HADD2 R2, -R23.H0_H0, -RZ.H0_H0 ;  /* 0xa00000ff17028230 */ /* 0x010fca0000000900 */
[----:B------:R-:W-:Y:S01]  /*7310*/  PRMT R5, R2, 0x7610, R5 ;  /* 0x0000761002057816 */ /* 0x000fe20000000005 */
[----:B------:R-:W-:-:S04]  /*7320*/  FADD.FTZ R2, R222, R221 ;  /* 0x000000ddde027221 */ /* 0x000fc80000010000 */
[----:B------:R-:W-:Y:S01]  /*7330*/  FADD.FTZ R2, R217, R2 ;  /* 0x00000002d9027221 */ /* 0x000fe20000010000 */
[----:B------:R-:W-:Y:S02]  /*7340*/  @!P0 PRMT R23, R5, 0x5410, RZ ;  /* 0x0000541005178816 */ /* 0x000fe400000000ff */
[----:B------:R-:W-:Y:S01]  /*7350*/  LEA R4, P0, R225, c[0x0][0x1f8], 0x1 ;  /* 0x00007e00e1047a11 */ /* 0x000fe200078008ff */
[----:B------:R-:W-:-:S03]  /*7360*/  FADD.FTZ R2, R219, R2 ;  /* 0x00000002db027221 */ /* 0x000fc60000010000 */
[----:B------:R-:W-:Y:S01]  /*7370*/  LEA.HI.X R5, R225, c[0x0][0x1fc], R224, 0x1, P0 ;  /* 0x00007f00e1057a11 */ /* 0x000fe200000f0ce0 */
[----:B------:R-:W-:Y:S01]  /*7380*/  FADD.FTZ R2, R227, R2 ;  /* 0x00000002e3027221 */ /* 0x000fe20000010000 */
[----:B--2---:R-:W-:Y:S02]  /*7390*/  @!P2 HADD2 R30, -R19.H0_H0, -RZ.H0_H0 ;  /* 0xa00000ff131ea230 */ /* 0x004fe40000000900 */
[----:B------:R-:W-:-:S03]  /*73a0*/  @!P1 HADD2 R29, -R18.H0_H0, -RZ.H0_H0 ;  /* 0xa00000ff121d9230 */ /* 0x000fc60000000900 */
[----:B------:R-:W-:Y:S02]  /*73b0*/  PRMT R7, R30, 0x7610, R7 ;  /* 0x000076101e077816 */ /* 0x000fe40000000007 */
[----:B------:R-:W-:-:S04]  /*73c0*/  PRMT R6, R29, 0x7610, R6 ;  /* 0x000076101d067816 */ /* 0x000fc80000000006 */
[----:B------:R-:W-:Y:S02]  /*73d0*/  @!P1 PRMT R18, R6, 0x5410, RZ ;  /* 0x0000541006129816 */ /* 0x000fe400000000ff */
[----:B------:R-:W-:Y:S01]  /*73e0*/  IADD3 R6, P0, R4, UR8, RZ ;  /* 0x0000000804067c10 */ /* 0x000fe2000ff1e0ff */
[----:B------:R-:W-:Y:S01]  /*73f0*/  FADD.FTZ R2, R229, R2 ;  /* 0x00000002e5027221 */ /* 0x000fe20000010000 */
[----:B------:R-:W-:Y:S02]  /*7400*/  @!P2 PRMT R19, R7, 0x5410, RZ ;  /* 0x000054100713a816 */ /* 0x000fe400000000ff */
[----:B------:R-:W-:Y:S01]  /*7410*/  IADD3.X R7, R5, UR9, RZ, P0, !PT ;  /* 0x0000000905077c10 */ /* 0x000fe200087fe4ff */
[----:B------:R-:W-:Y:S01]  /*7420*/  @!P6 HADD2 R129, -R22.H0_H0, -RZ.H0_H0 ;  /* 0xa00000ff1681e230 */ /* 0x000fe20000000900 */
[----:B------:R-:W-:Y:S01]  /*7430*/  FADD.FTZ R2, R231, R2 ;  /* 0x00000002e7027221 */ /* 0x000fe20000010000 */
[----:B------:R-:W-:Y:S01]  /*7440*/  @!P5 HADD2 R128, -R21.H0_H0, -RZ.H0_H0 ;  /* 0xa00000ff1580d230 */ /* 0x000fe20000000900 */
[----:B------:R1:W-:Y:S01]  /*7450*/  STG.E.U16 [R4.64], R158 ;  /* 0x0000009e04007986 */ /* 0x0003e2000c101506 */
[----:B------:R-:W-:-:S03]  /*7460*/  @!P3 HADD2 R31, -R20.H0_H0, -RZ.H0_H0 ;  /* 0xa00000ff141fb230 */ /* 0x000fc60000000900 */
[----:B------:R1:W-:Y:S01]  /*7470*/  STG.E.U16 [R4.64+0x2], R157 ;  /* 0x0000029d04007986 */ /* 0x0003e2000c101506 */
[----:B------:R-:W-:-:S03]  /*7480*/  FADD.FTZ R2, R233, R2 ;  /* 0x00000002e9027221 */ /* 0x000fc60000010000 */
[----:B------:R1:W-:Y:S01]  /*7490*/  STG.E.U16 [R6.64], R168 ;  /* 0x000000a806007986 */ /* 0x0003e2000c101506 */
[----:B------:R-:W-:-:S03]  /*74a0*/  PRMT R28, R129, 0x7610, R28 ;  /* 0x00007610811c7816 */ /* 0x000fc6000000001c */
[----:B------:R1:W-:Y:S01]  /*74b0*/  STG.E.U16 [R6.64+0x2], R166 ;  /* 0x000002a606007986 */ /* 0x0003e2000c101506 */
[----:B------:R-:W-:-:S03]  /*74c0*/  PRMT R27, R128, 0x7610, R27 ;  /* 0x00007610801b7816 */ /* 0x000fc6000000001b */
[----:B------:R1:W-:Y:S01]  /*74d0*/  STG.E.U16 [R4.64+0x10], R164 ;  /* 0x000010a404007986 */ /* 0x0003e2000c101506 */
[----:B------:R-:W-:-:S03]  /*74e0*/  PRMT R26, R31, 0x7610, R26 ;  /* 0x000076101f1a7816 */ /* 0x000fc6000000001a */
[----:B------:R1:W-:Y:S04]  /*74f0*/  STG.E.U16 [R4.64+0x12], R159 ;  /* 0x0000129f04007986 */ /* 0x0003e8000c101506 */
[----:B------:R1:W-:Y:S04]  /*7500*/  STG.E.U16 [R6.64+0x10], R167 ;  /* 0x000010a706007986 */ /* 0x0003e8000c101506 */
[----:B------:R1:W-:Y:S01]  /*7510*/  STG.E.U16 [R6.64+0x12], R165 ;  /* 0x000012a506007986 */ /* 0x0003e2000c101506 */
[----:B------:R-:W-:-:S03]  /*7520*/  FADD.FTZ R2, R235, R2 ;  /* 0x00000002eb027221 */ /* 0x000fc60000010000 */
[----:B------:R1:W-:Y:S04]  /*7530*/  STG.E.U16 [R4.64+0x20], R156 ;  /* 0x0000209c04007986 */ /* 0x0003e8000c101506 */
[----:B------:R1:W-:Y:S01]  /*7540*/  STG.E.U16 [R4.64+0x22], R155 ;  /* 0x0000229b04007986 */ /* 0x0003e2000c101506 */
[----:B------:R-:W-:-:S03]  /*7550*/  @!P6 PRMT R22, R28, 0x5410, RZ ;  /* 0x000054101c16e816 */ /* 0x000fc600000000ff */
[----:B------:R1:W-:Y:S04]  /*7560*/  STG.E.U16 [R6.64+0x20], R154 ;  /* 0x0000209a06007986 */ /* 0x0003e8000c101506 */
[----:B------:R1:W-:Y:S01]  /*7570*/  STG.E.U16 [R6.64+0x22], R153 ;  /* 0x0000229906007986 */ /* 0x0003e2000c101506 */
[----:B------:R-:W-:-:S03]  /*7580*/  @!P5 PRMT R21, R27, 0x5410, RZ ;  /* 0x000054101b15d816 */ /* 0x000fc600000000ff */
[----:B------:R1:W-:Y:S01]  /*7590*/  STG.E.U16 [R4.64+0x30], R152 ;  /* 0x0000309804007986 */ /* 0x0003e2000c101506 */
[----:B------:R-:W-:-:S03]  /*75a0*/  @!P3 PRMT R20, R26, 0x5410, RZ ;  /* 0x000054101a14b816 */ /* 0x000fc600000000ff */
[----:B------:R1:W-:Y:S04]  /*75b0*/  STG.E.U16 [R4.64+0x32], R143 ;  /* 0x0000328f04007986 */ /* 0x0003e8000c101506 */
[----:B------:R1:W-:Y:S04]  /*75c0*/  STG.E.U16 [R6.64+0x30], R142 ;  /* 0x0000308e06007986 */ /* 0x0003e8000c101506 */
[----:B------:R1:W-:Y:S01]  /*75d0*/  STG.E.U16 [R6.64+0x32], R141 ;  /* 0x0000328d06007986 */ /* 0x0003e2000c101506 */
[----:B------:R-:W-:-:S03]  /*75e0*/  FADD.FTZ R2, R241, R2 ;  /* 0x00000002f1027221 */ /* 0x000fc60000010000 */
[----:B------:R1:W-:Y:S04]  /*75f0*/  STG.E.U16 [R4.64+0x40], R140 ;  /* 0x0000408c04007986 */ /* 0x0003e8000c101506 */
[----:B------:R1:W-:Y:S04]  /*7600*/  STG.E.U16 [R4.64+0x42], R139 ;  /* 0x0000428b04007986 */ /* 0x0003e8000c101506 */
[----:B------:R1:W-:Y:S04]  /*7610*/  STG.E.U16 [R6.64+0x40], R137 ;  /* 0x0000408906007986 */ /* 0x0003e8000c101506 */
[----:B------:R1:W-:Y:S04]  /*7620*/  STG.E.U16 [R6.64+0x42], R138 ;  /* 0x0000428a06007986 */ /* 0x0003e8000c101506 */
[----:B------:R1:W-:Y:S04]  /*7630*/  STG.E.U16 [R4.64+0x50], R136 ;  /* 0x0000508804007986 */ /* 0x0003e8000c101506 */
        /* <DEDUP_REMOVED lines=12> */
[----:B------:R-:W-:-:S04]  /*7700*/  FADD.FTZ R0, R245, R2 ;  /* 0x00000002f5007221 */ /* 0x000fc80000010000 */
[----:B------:R-:W-:Y:S01]  /*7710*/  FADD.FTZ R0, R247, R0 ;  /* 0x00000000f7007221 */ /* 0x000fe20000010000 */
[----:B------:R-:W-:Y:S03]  /*7720*/  HMMA.16816.F32 R128, R112, R108, R172 ;  /* 0x0000006c7080723c */ /* 0x000fe600000018ac */
[----:B------:R-:W-:-:S04]  /*7730*/  FADD.FTZ R208, R237, R0 ;  /* 0x00000000edd07221 */ /* 0x000fc80000010000 */
[----:B------:R-:W-:Y:S01]  /*7740*/  FADD.FTZ R208, R239, R208 ;  /* 0x000000d0efd07221 */ /* 0x000fe20000010000 */
[----:B------:R-:W-:Y:S03]  /*7750*/  HMMA.16816.F32 R108, R112, R110, R12 ;  /* 0x0000006e706c723c */ /* 0x000fe6000000180c */
[----:B------:R-:W-:-:S05]  /*7760*/  FADD.FTZ R208, R16, R208 ;  /* 0x000000d010d07221 */ /* 0x000fca0000010000 */
[----:B------:R-:W-:Y:S01]  /*7770*/  HMMA.16816.F32 R112, R112, R10, R32 ;  /* 0x0000000a7070723c */ /* 0x000fe20000001820 */
[----:B------:R-:W-:Y:S07]  /*7780*/  @!P4 BRA `(.L_x_751) ;  /* 0x00004c100000c947 */ /* 0x000fee0003800000 */
[----:B------:R-:W2:Y:S01]  /*7790*/  LDL.LU R16, [R1+0x24] ;  /* 0x0000240001107983 */ /* 0x000ea20000300800 */
[----:B-1----:R-:W-:Y:S01]  /*77a0*/  IMAD.MOV.U32 R117, RZ, RZ, R3 ;  /* 0x000000ffff757224 */ /* 0x002fe200078e0003 */
[----:B------:R-:W-:Y:S01]  /*77b0*/  IADD3 R203, P0, R4, -0x80, RZ ;  /* 0xffffff8004cb7810 */ /* 0x000fe20007f1e0ff */
[----:B------:R-:W-:Y:S01]  /*77c0*/  ULDC.64 UR4, c[0x0][0x1a0] ;  /* 0x0000680000047ab9 */ /* 0x000fe20000000a00 */
[----:B------:R-:W3:Y:S01]  /*77d0*/  LDL.LU R238, [R1+0x78] ;  /* 0x0000780001ee7983 */ /* 0x000ee20000300800 */
[----:B------:R-:W1:Y:S01]  /*77e0*/  LDC.U8 R205, c[0x0][0x2d8] ;  /* 0x0000b600ffcd7b82 */ /* 0x000e620000000000 */
[----:B------:R-:W-:Y:S01]  /*77f0*/  IMAD.MOV.U32 R0, RZ, RZ, R116 ;  /* 0x000000ffff007224 */ /* 0x000fe200078e0074 */
[----:B------:R-:W-:Y:S01]  /*7800*/  IADD3.X R119, R5, -0x1, RZ, P0, !PT ;  /* 0xffffffff05777810 */ /* 0x000fe200007fe4ff */
[----:B------:R-:W4:Y:S01]  /*7810*/  LDL.64 R236, [R1+0x30] ;  /* 0x0000300001ec7983 */ /* 0x000f220000100a00 */
[----:B------:R-:W-:-:S02]  /*7820*/  USHF.L.U64.HI UR5, UR4, 0x4, UR5 ;  /* 0x0000000404057899 */ /* 0x000fc40008010205 */
[----:B------:R-:W-:Y:S01]  /*7830*/  USHF.L.U32 UR4, UR4, 0x4, URZ ;  /* 0x0000000404047899 */ /* 0x000fe2000800063f */
[----:B------:R-:W4:Y:S04]  /*7840*/  LDL R239, [R1+0x40] ;  /* 0x0000400001ef7983 */ /* 0x000f280000100800 */
[----:B------:R-:W4:Y:S01]  /*7850*/  LDL R17, [R1+0x44] ;  /* 0x0000440001117983 */ /* 0x000f220000100800 */
[----:B--2---:R-:W-:-:S03]  /*7860*/  IADD3 R202, R16, -0x2, RZ ;  /* 0xfffffffe10ca7810 */ /* 0x004fc60007ffe0ff */
[----:B------:R-:W2:Y:S01]  /*7870*/  LDL.LU R16, [R1+0x80] ;  /* 0x0000800001107983 */ /* 0x000ea20000300800 */
[----:B---3--:R-:W-:-:S05]  /*7880*/  IMAD.WIDE.U32 R2, R238, -0x326172a9, RZ ;  /* 0xcd9e8d57ee027825 */ /* 0x008fca00078e00ff */
[----:B------:R-:W-:Y:S01]  /*7890*/  LOP3.LUT R220, R3, R171, RZ, 0x3c, !PT ;  /* 0x000000ab03dc7212 */ /* 0x000fe200078e3cff */
[----:B------:R1:W-:Y:S01]  /*78a0*/  STL.64 [R1+0x28], R2 ;  /* 0x0000280201007387 */ /* 0x0003e20000100a00 */
[----:B----4-:R-:W-:Y:S02]  /*78b0*/  ISETP.GE.AND P3, PT, R236, c[0x0][0x220], PT ;  /* 0x00008800ec007a0c */ /* 0x010fe40003f66270 */
[----:B------:R-:W-:Y:S01]  /*78c0*/  ISETP.GE.AND P2, PT, R239, c[0x0][0x220], PT ;  /* 0x00008800ef007a0c */ /* 0x000fe20003f46270 */
[----:B------:R-:W-:Y:S01]  /*78d0*/  IMAD.WIDE.U32 R220, R220, -0x2daee0ad, RZ ;  /* 0xd2511f53dcdc7825 */ /* 0x000fe200078e00ff */
[----:B------:R-:W-:Y:S02]  /*78e0*/  ISETP.GE.AND P1, PT, R17, c[0x0][0x220], PT ;  /* 0x0000880011007a0c */ /* 0x000fe40003f26270 */
[----:B-1----:R-:W-:Y:S01]  /*78f0*/  PRMT R2, R205, 0x7054, R205 ;  /* 0x00007054cd027816 */ /* 0x002fe200000000cd */
[----:B--2---:R-:W-:Y:S01]  /*7900*/  IMAD.WIDE.U32 R222, R16, -0x2daee0ad, RZ ;  /* 0xd2511f5310de7825 */ /* 0x004fe200078e00ff */
[----:B------:R-:W-:Y:S05]  /*7910*/  BRA `(.L_x_752) ;  /* 0x000006b000007947 */ /* 0x000fea0003800000 */
.L_x_754:
[----:B------:R-:W2:Y:S01]  /*7920*/  LDL.64 R206, [R1+0x50] ;  /* 0x0000500001ce7983 */ /* 0x000ea20000100a00 */
[----:B------:R-:W-:Y:S01]  /*7930*/  IADD3 R2, R202, -0x1, RZ ;  /* 0xffffffffca027810 */ /* 0x000fe20007ffe0ff */
[----:B------:R-:W-:Y:S02]  /*7940*/  IMAD.MOV.U32 R204, RZ, RZ, c[0x0][0x198] ;  /* 0x00006600ffcc7624 */ /* 0x000fe400078e00ff */
[----:B------:R-:W3:Y:S01]  /*7950*/  LDL.64 R210, [R1+0x38] ;  /* 0x0000380001d27983 */ /* 0x000ee20000100a00 */
[----:B------:R-:W-:Y:S01]  /*7960*/  SHF.R.S32.HI R3, RZ, 0x1f, R2 ;  /* 0x0000001fff037819 */ /* 0x000fe20000011402 */
[C---:B------:R-:W-:Y:S02]  /*7970*/  IMAD.WIDE.U32 R136, R2.reuse, c[0x0][0x198], RZ ;  /* 0x0000660002887a25 */ /* 0x040fe400078e00ff */
[----:B------:R1:W-:Y:S02]  /*7980*/  @P3 STS.128 [R199+0x6000], RZ ;  /* 0x006000ffc7003388 */ /* 0x0003e40000000c00 */
[----:B------:R-:W-:Y:S04]  /*7990*/  IMAD R3, R3, c[0x0][0x198], RZ ;  /* 0x0000660003037a24 */ /* 0x000fe800078e02ff */
[----:B------:R-:W-:Y:S04]  /*79a0*/  IMAD R3, R2, c[0x0][0x19c], R3 ;  /* 0x0000670002037a24 */ /* 0x000fe800078e0203 */
[----:B------:R-:W-:Y:S01]  /*79b0*/  IMAD.IADD R3, R137, 0x1, R3 ;  /* 0x0000000189037824 */ /* 0x000fe200078e0203 */
[----:B--2---:R-:W-:Y:S01]  /*79c0*/  LEA R2, P4, R136, R206, 0x6 ;  /* 0x000000ce88027211 */ /* 0x004fe200078830ff */
[----:B------:R-:W-:Y:S02]  /*79d0*/  IMAD.MOV.U32 R207, RZ, RZ, c[0x0][0x198] ;  /* 0x00006600ffcf7624 */ /* 0x000fe400078e00ff */
[----:B------:R-:W-:Y:S01]  /*79e0*/  IMAD.MOV.U32 R206, RZ, RZ, 0x4 ;  /* 0x00000004ffce7424 */ /* 0x000fe200078e00ff */
[----:B------:R-:W-:Y:S01]  /*79f0*/  @!P3 LEA R118, P0, R2, c[0x0][0x168], 0x1 ;  /* 0x00005a000276ba11 */ /* 0x000fe200078008ff */
[----:B------:R-:W-:Y:S01]  /*7a00*/  IMAD.SHL.U32 R207, R207, 0x10, RZ ;  /* 0x00000010cfcf7824 */ /* 0x000fe200078e00ff */
[----:B---3--:R-:W-:Y:S02]  /*7a10*/  LEA.HI.X R116, R136, R211, R3, 0x6, P4 ;  /* 0x000000d388747211 */ /* 0x008fe400020f3403 */
        /* <DEDUP_REMOVED lines=8> */
[----:B------:R-:W-:Y:S02]  /*7aa0*/  IADD3 R3, P5, R207, R2, RZ ;  /* 0x00000002cf037210 */ /* 0x000fe40007fbe0ff */
[--C-:B------:R-:W-:Y:S01]  /*7ab0*/  @!P1 LEA.HI.X R155, R2, c[0x0][0x16c], R116.reuse, 0x1, P0 ;  /* 0x00005b00029b9a11 */ /* 0x100fe200000f0c74 */
[----:B------:R1:W-:Y:S01]  /*7ac0*/  @P2 STS.128 [R199+0x8000], RZ ;  /* 0x008000ffc7002388 */ /* 0x0003e20000000c00 */
[C---:B------:R-:W-:Y:S02]  /*7ad0*/  @!P3 LEA R152, P6, R3.reuse, c[0x0][0x168], 0x1 ;  /* 0x00005a000398ba11 */ /* 0x040fe400078c08ff */
[C---:B------:R-:W-:Y:S01]  /*7ae0*/  @!P2 LEA R150, P4, R3.reuse, c[0x0][0x168], 0x1 ;  /* 0x00005a000396aa11 */ /* 0x040fe200078808ff */
[----:B------:R-:W-:Y:S01]  /*7af0*/  @!PT LDS RZ, [RZ] ;  /* 0x00000000fffff984 */ /* 0x000fe20000000800 */
[----:B------:R-:W-:Y:S01]  /*7b00*/  @!PT LDS RZ, [RZ] ;  /* 0x00000000fffff984 */ /* 0x000fe20000000800 */
[----:B------:R-:W-:Y:S01]  /*7b10*/  @!PT LDS RZ, [RZ] ;  /* 0x00000000fffff984 */ /* 0x000fe20000000800 */
[----:B------:R1:W-:Y:S01]  /*7b20*/  @!P2 LDGSTS.E.BYPASS.LTC128B.128 [R199+0x8000], [R156.64+0x80] ;  /* 0x080000809cc7afae */ /* 0x0003e2000b901d46 */
[----:B------:R-:W-:Y:S02]  /*7b30*/  SHF.L.U64.HI R204, R204, R206, c[0x0][0x19c] ;  /* 0x00006700cccc7619 */ /* 0x000fe400000102ce */
[----:B------:R-:W-:Y:S01]  /*7b40*/  @!P1 LEA R148, P0, R3, c[0x0][0x168], 0x1 ;  /* 0x00005a0003949a11 */ /* 0x000fe200078008ff */
[----:B------:R1:W-:Y:S04]  /*7b50*/  @P1 STS.128 [R199+0xa000], RZ ;  /* 0x00a000ffc7001388 */ /* 0x0003e80000000c00 */
[----:B------:R-:W-:Y:S01]  /*7b60*/  @!PT LDS RZ, [RZ] ;  /* 0x00000000fffff984 */ /* 0x000fe20000000800 */
[----:B------:R-:W-:Y:S01]  /*7b70*/  @!PT LDS RZ, [RZ] ;  /* 0x00000000fffff984 */ /* 0x000fe20000000800 */
[----:B------:R-:W-:Y:S01]  /*7b80*/  @!PT LDS RZ, [RZ] ;  /* 0x00000000fffff984 */ /* 0x000fe20000000800 */
[----:B------:R1:W-:Y:S04]  /*7b90*/  @!P1 LDGSTS.E.BYPASS.LTC128B.128 [R199+0xa000], [R154.64+0x100] ;  /* 0x0a0001009ac79fae */ /* 0x0003e8000b901d46 */
[----:B------:R1:W-:Y:S01]  /*7ba0*/  @P3 STS.128 [R199+0x6800], RZ ;  /* 0x006800ffc7003388 */ /* 0x0003e20000000c00 */
[----:B--2---:R-:W-:Y:S01]  /*7bb0*/  IMAD.X R118, R204, 0x1, R116, P5 ;  /* 0x00000001cc767824 */ /* 0x004fe200028e0674 */
[----:B------:R-:W-:Y:S04]  /*7bc0*/  IADD3 R2, P5, R207, R3, RZ ;  /* 0x00000003cf027210 */ /* 0x000fe80007fbe0ff */
[C-C-:B------:R-:W-:Y:S02]  /*7bd0*/  @!P3 LEA.HI.X R153, R3.reuse, c[0x0][0x16c], R118.reuse, 0x1, P6 ;  /* 0x00005b000399ba11 */ /* 0x140fe400030f0c76 */
[C-C-:B------:R-:W-:Y:S02]  /*7be0*/  @!P2 LEA.HI.X R151, R3.reuse, c[0x0][0x16c], R118.reuse, 0x1, P4 ;  /* 0x00005b000397aa11 */ /* 0x140fe400020f0c76 */
[--C-:B------:R-:W-:Y:S01]  /*7bf0*/  @!P1 LEA.HI.X R149, R3, c[0x0][0x16c], R118.reuse, 0x1, P0 ;  /* 0x00005b0003959a11 */ /* 0x100fe200000f0c76 */
[----:B------:R-:W-:Y:S01]  /*7c00*/  @!PT LDS RZ, [RZ] ;  /* 0x00000000fffff984 */ /* 0x000fe20000000800 */
[----:B------:R-:W-:Y:S01]  /*7c10*/  @!PT LDS RZ, [RZ] ;  /* 0x00000000fffff984 */ /* 0x000fe20000000800 */
[----:B------:R-:W-:Y:S01]  /*7c20*/  @!PT LDS RZ, [RZ] ;  /* 0x00000000fffff984 */ /* 0x000fe20000000800 */
[----:B------:R1:W-:Y:S01]  /*7c30*/  @!P3 LDGSTS.E.BYPASS.LTC128B.128 [R199+0x6800], [R152.64] ;  /* 0x0680000098c7bfae */ /* 0x0003e2000b901d46 */
[----:B------:R-:W-:Y:S01]  /*7c40*/  @!P3 LEA R146, P4, R2, c[0x0][0x168], 0x1 ;  /* 0x00005a000292ba11 */ /* 0x000fe200078808ff */
[----:B------:R-:W-:Y:S01]  /*7c50*/  IMAD.X R3, R204, 0x1, R118, P5 ;  /* 0x00000001cc037824 */ /* 0x000fe200028e0676 */
[C---:B------:R-:W-:Y:S01]  /*7c60*/  @!P2 LEA R142, P0, R2.reuse, c[0x0][0x168], 0x1 ;  /* 0x00005a00028eaa11 */ /* 0x040fe200078008ff */
[----:B------:R1:W-:Y:S01]  /*7c70*/  @P2 STS.128 [R199+0x8800], RZ ;  /* 0x008800ffc7002388 */ /* 0x0003e20000000c00 */
[C---:B------:R-:W-:Y:S02]  /*7c80*/  @!P1 LEA R140, P5, R2.reuse, c[0x0][0x168], 0x1 ;  /* 0x00005a00028c9a11 */ /* 0x040fe400078a08ff */
[C-C-:B------:R-:W-:Y:S01]  /*7c90*/  @!P3 LEA.HI.X R147, R2.reuse, c[0x0][0x16c], R3.reuse, 0x1, P4 ;  /* 0x00005b000293ba11 */ /* 0x140fe200020f0c03 */
[----:B------:R-:W-:Y:S01]  /*7ca0*/  @!PT LDS RZ, [RZ] ;  /* 0x00000000fffff984 */ /* 0x000fe20000000800 */
[----:B------:R-:W-:Y:S01]  /*7cb0*/  @!PT LDS RZ, [RZ] ;  /* 0x00000000fffff984 */ /* 0x000fe20000000800 */
[----:B------:R-:W-:Y:S01]  /*7cc0*/  @!PT LDS RZ, [RZ] ;  /* 0x00000000fffff984 */ /* 0x000fe20000000800 */
[----:B------:R1:W-:Y:S01]  /*7cd0*/  @!P2 LDGSTS.E.BYPASS.LTC128B.128 [R199+0x8800], [R150.64+0x80] ;  /* 0x0880008096c7afae */ /* 0x0003e2000b901d46 */
[C-C-:B------:R-:W-:Y:S02]  /*7ce0*/  @!P2 LEA.HI.X R143, R2.reuse, c[0x0][0x16c], R3.reuse, 0x1, P0 ;  /* 0x00005b00028faa11 */ /* 0x140fe400000f0c03 */
[--C-:B------:R-:W-:Y:S01]  /*7cf0*/  @!P1 LEA.HI.X R141, R2, c[0x0][0x16c], R3.reuse, 0x1, P5 ;  /* 0x00005b00028d9a11 */ /* 0x100fe200028f0c03 */
[----:B------:R1:W-:Y:S01]  /*7d00*/  @P1 STS.128 [R199+0xa800], RZ ;  /* 0x00a800ffc7001388 */ /* 0x0003e20000000c00 */
[----:B------:R-:W-:Y:S03]  /*7d10*/  IADD3 R116, P6, R207, R2, RZ ;  /* 0x00000002cf747210 */ /* 0x000fe60007fde0ff */
[----:B------:R-:W-:Y:S01]  /*7d20*/  @!PT LDS RZ, [RZ] ;  /* 0x00000000fffff984 */ /* 0x000fe20000000800 */
[----:B------:R-:W-:Y:S01]  /*7d30*/  @!PT LDS RZ, [RZ] ;  /* 0x00000000fffff984 */ /* 0x000fe20000000800 */
[----:B------:R-:W-:Y:S01]  /*7d40*/  @!PT LDS RZ, [RZ] ;  /* 0x00000000fffff984 */ /* 0x000fe20000000800 */
[----:B------:R1:W-:Y:S01]  /*7d50*/  @!P1 LDGSTS.E.BYPASS.LTC128B.128 [R199+0xa800], [R148.64+0x100] ;  /* 0x0a80010094c79fae */ /* 0x0003e2000b901d46 */
        /* <DEDUP_REMOVED lines=9> */
[----:B------:R1:W-:Y:S01]  /*7df0*/  @!P3 LDGSTS.E.BYPASS.LTC128B.128 [R199+0x7000], [R146.64] ;  /* 0x0700000092c7bfae */ /* 0x0003e2000b901d46 */
        /* <DEDUP_REMOVED lines=29> */
.L_x_752:
[----:B------:R-:W2:Y:S01]  /*7fd0*/  LDL.64 R6, [R1+0x48] ;  /* 0x0000480001067983 */ /* 0x000ea20000100a00 */
[----:B------:R-:W-:Y:S04]  /*7fe0*/  DEPBAR.LE SB0, 0x0 ;  /* 0x000080000000791a */ /* 0x000fe80000000000 */
[----:B------:R-:W3:Y:S01]  /*7ff0*/  LDL R8, [R1+0x58] ;  /* 0x0000580001087983 */ /* 0x000ee20000100800 */
[----:B------:R-:W-:Y:S01]  /*8000*/  SHF.R.S32.HI R2, RZ, 0x1f, R202 ;  /* 0x0000001fff027819 */ /* 0x000fe200000114ca */
[----:B------:R-:W-:Y:S02]  /*8010*/  IMAD.WIDE.U32 R4, R202, c[0x0][0x1a0], RZ ;  /* 0x00006800ca047a25 */ /* 0x000fe400078e00ff */
[----:B------:R-:W-:Y:S02]  /*8020*/  BAR.SYNC.DEFER_BLOCKING 0x0 ;  /* 0x0000000000007b1d */ /* 0x000fe40000010000 */
[----:B------:R-:W-:Y:S04]  /*8030*/  IMAD R2, R2, c[0x0][0x1a0], RZ ;  /* 0x0000680002027a24 */ /* 0x000fe800078e02ff */
[----:B------:R-:W-:Y:S04]  /*8040*/  IMAD R3, R202, c[0x0][0x1a4], R2 ;  /* 0x00006900ca037a24 */ /* 0x000fe800078e0202 */
[----:B------:R-:W-:Y:S01]  /*8050*/  IMAD.IADD R3, R5, 0x1, R3 ;  /* 0x0000000105037824 */ /* 0x000fe200078e0203 */
[----:B------:R-:W-:Y:S01]  /*8060*/  @P3 STS.128 [R199+0xc000], RZ ;  /* 0x00c000ffc7003388 */ /* 0x000fe20000000c00 */
[----:B--2---:R-:W-:Y:S04]  /*8070*/  LEA R2, P4, R4, R6, 0x6 ;  /* 0x0000000604027211 */ /* 0x004fe800078830ff */
[----:B------:R-:W-:Y:S02]  /*8080*/  @!P3 LEA R6, P0, R2, c[0x0][0x170], 0x1 ;  /* 0x00005c000206ba11 */ /* 0x000fe400078008ff */
        /* <DEDUP_REMOVED lines=58> */
[C---:B-1----:R-:W-:Y:S01]  /*8430*/  @!P1 LEA R6, P0, R4.reuse, c[0x0][0x170], 0x1 ;  /* 0x00005c0004069a11 */ /* 0x042fe200078008ff */
[----:B------:R-:W-:Y:S01]  /*8440*/  @!PT LDS RZ, [RZ] ;  /* 0x00000000fffff984 */ /* 0x000fe20000000800 */
[----:B------:R-:W-:Y:S01]  /*8450*/  @!PT LDS RZ, [RZ] ;  /* 0x00000000fffff984 */ /* 0x000fe20000000800 */
[----:B------:R-:W-:Y:S01]  /*8460*/  @!PT LDS RZ, [RZ] ;  /* 0x00000000fffff984 */ /* 0x000fe20000000800 */
[----:B------:R4:W-:Y:S03]  /*8470*/  @!P3 LDGSTS.E.BYPASS.LTC128B.128 [R199+0xd000], [R16.64] ;  /* 0x0d00000010c7bfae */ /* 0x0009e6000b901d46 */
[----:B------:R-:W-:Y:S01]  /*8480*/  @!P1 LEA.HI.X R7, R4, c[0x0][0x174], R5, 0x1, P0 ;  /* 0x00005d0004079a11 */ /* 0x000fe200000f0c05 */
[----:B------:R-:W-:Y:S01]  /*8490*/  @P2 STS.128 [R199+0xf000], RZ ;  /* 0x00f000ffc7002388 */ /* 0x000fe20000000c00 */
[----:B------:R-:W-:Y:S03]  /*84a0*/  ISETP.GE.AND P0, PT, R202, 0x1, PT ;  /* 0x00000001ca00780c */ /* 0x000fe60003f06270 */
        /* <DEDUP_REMOVED lines=25> */
[----:B----45:R-:W-:Y:S04]  /*8640*/  LDSM.16.M88.4 R16, [R176+0x6800] ;  /* 0x00680000b010783b */ /* 0x030fe80000000200 */
[----:B--2---:R-:W-:Y:S04]  /*8650*/  LDSM.16.M88.4 R24, [R176+0x7000] ;  /* 0x00700000b018783b */ /* 0x004fe80000000200 */
[----:B------:R-:W-:Y:S04]  /*8660*/  LDSM.16.M88.4 R136, [R176+0x7800] ;  /* 0x00780000b088783b */ /* 0x000fe80000000200 */
[----:B-1----:R-:W3:Y:S04]  /*8670*/  LDSM.16.M88.4 R8, [R176+0x6000] ;  /* 0x00600000b008783b */ /* 0x002ee80000000200 */
[----:B------:R-:W0:Y:S04]  /*8680*/  LDGDEPBAR ;  /* 0x00000000000079af */ /* 0x000e280000000000 */
[----:B------:R-:W-:Y:S04]  /*8690*/  LDSM.16.M88.4 R140, [R184] ;  /* 0x00000000b88c783b */ /* 0x000fe80000000200 */
[----:B------:R-:W1:Y:S04]  /*86a0*/  LDSM.16.M88.4 R144, [R187] ;  /* 0x00000000bb90783b */ /* 0x000e680000000200 */
[----:B------:R-:W2:Y:S04]  /*86b0*/  LDSM.16.M88.4 R148, [R198] ;  /* 0x00000000c694783b */ /* 0x000ea80000000200 */
[----:B------:R-:W4:Y:S04]  /*86c0*/  LDSM.16.M88.4 R152, [R197] ;  /* 0x00000000c598783b */ /* 0x000f280000000200 */
[----:B------:R-:W1:Y:S04]  /*86d0*/  LDSM.16.M88.4 R156, [R196] ;  /* 0x00000000c49c783b */ /* 0x000e680000000200 */
[----:B------:R-:W-:Y:S04]  /*86e0*/  LDSM.16.M88.4 R160, [R186] ;  /* 0x00000000baa0783b */ /* 0x000fe80000000200 */
[----:B------:R-:W1:Y:S04]  /*86f0*/  LDSM.16.M88.4 R164, [R182+0x6000] ;  /* 0x00600000b6a4783b */ /* 0x000e680000000200 */
[----:B------:R-:W1:Y:S01]  /*8700*/  LDSM.16.M88.4 R168, [R182+0x6800] ;  /* 0x00680000b6a8783b */ /* 0x000e620000000200 */
[C---:B---3--:R-:W-:Y:S03]  /*8710*/  HMMA.16816.F32 R4, R32.reuse, R8, RZ ;  /* 0x000000082004723c */ /* 0x048fe600000018ff */
[----:B------:R-:W-:Y:S05]  /*8720*/  LDSM.16.M88.4 R172, [R182+0x7800] ;  /* 0x00780000b6ac783b */ /* 0x000fea0000000200 */
[C---:B------:R-:W-:Y:S08]  /*8730*/  HMMA.16816.F32 R8, R32.reuse, R10, RZ ;  /* 0x0000000a2008723c */ /* 0x040ff000000018ff */
[C---:B------:R-:W-:Y:S08]  /*8740*/  HMMA.16816.F32 R12, R32.reuse, R16, RZ ;  /* 0x00000010200c723c */ /* 0x040ff000000018ff */
[C---:B------:R-:W-:Y:S08]  /*8750*/  HMMA.16816.F32 R16, R32.reuse, R18, RZ ;  /* 0x000000122010723c */ /* 0x040ff000000018ff */
[C---:B------:R-:W-:Y:S08]  /*8760*/  HMMA.16816.F32 R20, R32.reuse, R24, RZ ;  /* 0x000000182014723c */ /* 0x040ff000000018ff */
[C---:B------:R-:W-:Y:S08]  /*8770*/  HMMA.16816.F32 R24, R32.reuse, R26, RZ ;  /* 0x0000001a2018723c */ /* 0x040ff000000018ff */
[C---:B------:R-:W-:Y:S08]  /*8780*/  HMMA.16816.F32 R28, R32.reuse, R136, RZ ;  /* 0x00000088201c723c */ /* 0x040ff000000018ff */
[----:B------:R-:W-:Y:S01]  /*8790*/  HMMA.16816.F32 R32, R32, R138, RZ ;  /* 0x0000008a2020723c */ /* 0x000fe200000018ff */
[----:B------:R-:W3:Y:S07]  /*87a0*/  LDSM.16.M88.4 R136, [R182+0x7000] ;  /* 0x00700000b688783b */ /* 0x000eee0000000200 */
[C---:B-1----:R-:W-:Y:S08]  /*87b0*/  HMMA.16816.F32 R4, R140.reuse, R144, R4 ;  /* 0x000000908c04723c */ /* 0x042ff00000001804 */
[C---:B------:R-:W-:Y:S01]  /*87c0*/  HMMA.16816.F32 R8, R140.reuse, R146, R8 ;  /* 0x000000928c08723c */ /* 0x040fe20000001808 */
[----:B------:R-:W-:Y:S07]  /*87d0*/  LDSM.16.M88.4 R144, [R185] ;  /* 0x00000000b990783b */ /* 0x000fee0000000200 */
[C---:B--2---:R-:W-:Y:S08]  /*87e0*/  HMMA.16816.F32 R12, R140.reuse, R148, R12 ;  /* 0x000000948c0c723c */ /* 0x044ff0000000180c */
[C---:B------:R-:W-:Y:S01]  /*87f0*/  HMMA.16816.F32 R16, R140.reuse, R150, R16 ;  /* 0x000000968c10723c */ /* 0x040fe20000001810 */
[----:B------:R-:W1:Y:S07]  /*8800*/  LDSM.16.M88.4 R148, [R181] ;  /* 0x00000000b594783b */ /* 0x000e6e0000000200 */
[C---:B----4-:R-:W-:Y:S08]  /*8810*/  HMMA.16816.F32 R20, R140.reuse, R152, R20 ;  /* 0x000000988c14723c */ /* 0x050ff00000001814 */
[C---:B------:R-:W-:Y:S01]  /*8820*/  HMMA.16816.F32 R24, R140.reuse, R154, R24 ;  /* 0x0000009a8c18723c */ /* 0x040fe20000001818 */
[----:B------:R-:W2:Y:S07]  /*8830*/  LDSM.16.M88.4 R152, [R181+0x800] ;  /* 0x00080000b598783b */ /* 0x000eae0000000200 */
[C---:B------:R-:W-:Y:S08]  /*8840*/  HMMA.16816.F32 R28, R140.reuse, R156, R28 ;  /* 0x0000009c8c1c723c */ /* 0x040ff0000000181c */
[----:B------:R-:W-:Y:S01]  /*8850*/  HMMA.16816.F32 R32, R140, R158, R32 ;  /* 0x0000009e8c20723c */ /* 0x000fe20000001820 */
[----:B------:R-:W4:Y:S04]  /*8860*/  LDSM.16.M88.4 R140, [R181+0x1000] ;  /* 0x00100000b58c783b */ /* 0x000f280000000200 */
[----:B------:R-:W1:Y:S03]  /*8870*/  LDSM.16.M88.4 R156, [R181+0x1800] ;  /* 0x00180000b59c783b */ /* 0x000e660000000200 */
        /* <DEDUP_REMOVED lines=8> */
[----:B------:R-:W3:Y:S07]  /*8900*/  LDSM.16.M88.4 R136, [R183+0x2000] ;  /* 0x00200000b788783b */ /* 0x000eee0000000200 */
[C---:B------:R-:W-:Y:S08]  /*8910*/  HMMA.16816.F32 R28, R160.reuse, R172, R28 ;  /* 0x000000aca01c723c */ /* 0x040ff0000000181c */
[----:B------:R-:W-:Y:S01]  /*8920*/  HMMA.16816.F32 R32, R160, R174, R32 ;  /* 0x000000aea020723c */ /* 0x000fe20000001820 */
[----:B------:R-:W3:Y:S04]  /*8930*/  LDSM.16.M88.4 R160, [R176+0x9000] ;  /* 0x00900000b0a0783b */ /* 0x000ee80000000200 */
[----:B------:R-:W3:Y:S03]  /*8940*/  LDSM.16.M88.4 R172, [R176+0x9800] ;  /* 0x00980000b0ac783b */ /* 0x000ee60000000200 */
[C---:B-1----:R-:W-:Y:S08]  /*8950*/  HMMA.16816.F32 R4, R144.reuse, R148, R4 ;  /* 0x000000949004723c */ /* 0x042ff00000001804 */
[C---:B------:R-:W-:Y:S01]  /*8960*/  HMMA.16816.F32 R8, R144.reuse, R150, R8 ;  /* 0x000000969008723c */ /* 0x040fe20000001808 */
[----:B------:R-:W-:Y:S07]  /*8970*/  LDSM.16.M88.4 R148, [R195] ;  /* 0x00000000c394783b */ /* 0x000fee0000000200 */
[C---:B--2---:R-:W-:Y:S08]  /*8980*/  HMMA.16816.F32 R12, R144.reuse, R152, R12 ;  /* 0x00000098900c723c */ /* 0x044ff0000000180c */
[C---:B------:R-:W-:Y:S01]  /*8990*/  HMMA.16816.F32 R16, R144.reuse, R154, R16 ;  /* 0x0000009a9010723c */ /* 0x040fe20000001810 */
[----:B------:R-:W-:Y:S07]  /*89a0*/  LDSM.16.M88.4 R152, [R194] ;  /* 0x00000000c298783b */ /* 0x000fee0000000200 */
[C---:B----4-:R-:W-:Y:S08]  /*89b0*/  HMMA.16816.F32 R20, R144.reuse, R140, R20 ;  /* 0x0000008c9014723c */ /* 0x050ff00000001814 */
[C---:B------:R-:W-:Y:S01]  /*89c0*/  HMMA.16816.F32 R24, R144.reuse, R142, R24 ;  /* 0x0000008e9018723c */ /* 0x040fe20000001818 */
[----:B------:R-:W1:Y:S07]  /*89d0*/  LDSM.16.M88.4 R140, [R184+0x2000] ;  /* 0x00200000b88c783b */ /* 0x000e6e0000000200 */
[C---:B------:R-:W-:Y:S08]  /*89e0*/  HMMA.16816.F32 R28, R144.reuse, R156, R28 ;  /* 0x0000009c901c723c */ /* 0x040ff0000000181c */
[----:B------:R-:W-:Y:S01]  /*89f0*/  HMMA.16816.F32 R32, R144, R158, R32 ;  /* 0x0000009e9020723c */ /* 0x000fe20000001820 */
[----:B------:R-:W2:Y:S04]  /*8a00*/  LDSM.16.M88.4 R144, [R193] ;  /* 0x00000000c190783b */ /* 0x000ea80000000200 */
[----:B------:R-:W4:Y:S03]  /*8a10*/  LDSM.16.M88.4 R156, [R192] ;  /* 0x00000000c09c783b */ /* 0x000f260000000200 */
        /* <DEDUP_REMOVED lines=22> */
[C---:B----4-:R-:W-:Y:S08]  /*8b80*/  HMMA.16816.F32 R28, R140.reuse, R156, R28 ;  /* 0x0000009c8c1c723c */ /* 0x050ff0000000181c */
[----:B------:R-:W-:Y:S01]  /*8b90*/  HMMA.16816.F32 R32, R140, R158, R32 ;  /* 0x0000009e8c20723c */ /* 0x000fe20000001820 */
[----:B------:R-:W2:Y:S04]  /*8ba0*/  LDSM.16.M88.4 R140, [R181+0x3000] ;  /* 0x00300000b58c783b */ /* 0x000ea80000000200 */
[----:B------:R-:W4:Y:S03]  /*8bb0*/  LDSM.16.M88.4 R156, [R181+0x3800] ;  /* 0x00380000b59c783b */ /* 0x000f260000000200 */
        /* <DEDUP_REMOVED lines=16> */
[C---:B------:R-:W-:Y:S08]  /*8cc0*/  HMMA.16816.F32 R12, R144.reuse, R152, R12 ;  /* 0x00000098900c723c */ /* 0x040ff0000000180c */
[C---:B------:R-:W-:Y:S01]  /*8cd0*/  HMMA.16816.F32 R16, R144.reuse, R154, R16 ;  /* 0x0000009a9010723c */ /* 0x040fe20000001810 */
[----:B------:R-:W-:Y:S07]  /*8ce0*/  LDSM.16.M88.4 R152, [R190] ;  /* 0x00000000be98783b */ /* 0x000fee0000000200 */
[C---:B--2---:R-:W-:Y:S08]  /*8cf0*/  HMMA.16816.F32 R20, R144.reuse, R140, R20 ;  /* 0x0000008c9014723c */ /* 0x044ff00000001814 */
[C---:B------:R-:W-:Y:S01]  /*8d00*/  HMMA.16816.F32 R24, R144.reuse, R142, R24 ;  /* 0x0000008e9018723c */ /* 0x040fe20000001818 */
[----:B------:R-:W1:Y:S07]  /*8d10*/  LDSM.16.M88.4 R140, [R184+0x4000] ;  /* 0x00400000b88c783b */ /* 0x000e6e0000000200 */
[C---:B----4-:R-:W-:Y:S08]  /*8d20*/  HMMA.16816.F32 R28, R144.reuse, R156, R28 ;  /* 0x0000009c901c723c */ /* 0x050ff0000000181c */
        /* <DEDUP_REMOVED lines=29> */
[C---:B---3--:R-:W-:Y:S01]  /*8f00*/  HMMA.16816.F32 R4, R160.reuse, R164, R4 ;  /* 0x000000a4a004723c */ /* 0x048fe20000001804 */
[----:B------:R-:W-:Y:S04]  /*8f10*/  DEPBAR.LE SB0, 0x0 ;  /* 0x000080000000791a */ /* 0x000fe80000000000 */
[----:B------:R-:W-:Y:S03]  /*8f20*/  BAR.SYNC.DEFER_BLOCKING 0x0 ;  /* 0x0000000000007b1d */ /* 0x000fe60000010000 */
[C---:B------:R-:W-:Y:S08]  /*8f30*/  HMMA.16816.F32 R8, R160.reuse, R166, R8 ;  /* 0x000000a6a008723c */ /* 0x040ff00000001808 */
[C---:B------:R-:W-:Y:S08]  /*8f40*/  HMMA.16816.F32 R12, R160.reuse, R168, R12 ;  /* 0x000000a8a00c723c */ /* 0x040ff0000000180c */
[C---:B------:R-:W-:Y:S07]  /*8f50*/  HMMA.16816.F32 R16, R160.reuse, R170, R16 ;  /* 0x000000aaa010723c */ /* 0x040fee0000001810 */
[----:B------:R-:W-:Y:S01]  /*8f60*/  IMAD.MOV.U32 R170, RZ, RZ, R203 ;  /* 0x000000ffffaa7224 */ /* 0x000fe200078e00cb */
[C---:B------:R-:W-:Y:S04]  /*8f70*/  HMMA.16816.F32 R20, R160.reuse, R136, R20 ;  /* 0x00000088a014723c */ /* 0x040fe80000001814 */
[----:B------:R-:W-:Y:S04]  /*8f80*/  IMAD.MOV.U32 R171, RZ, RZ, R119 ;  /* 0x000000ffffab7224 */ /* 0x000fe800078e0077 */
        /* <DEDUP_REMOVED lines=9> */
[C---:B----4-:R-:W-:Y:S08]  /*9020*/  HMMA.16816.F32 R28, R144.reuse, R156, R28 ;  /* 0x0000009c901c723c */ /* 0x050ff0000000181c */
[----:B------:R-:W-:Y:S01]  /*9030*/  HMMA.16816.F32 R32, R144, R158, R32 ;  /* 0x0000009e9020723c */ /* 0x000fe20000001820 */
[----:B------:R-:W-:-:S07]  /*9040*/  @P0 BRA `(.L_x_754) ;  /* 0xffffe8d000000947 */ /* 0x000fce000383ffff */
.L_x_753:
[----:B------:R-:W2:Y:S01]  /*9050*/  LDL.64 R214, [R1+0x28] ;  /* 0x0000280001d67983 */ /* 0x000ea20000100a00 */
[----:B------:R-:W-:Y:S01]  /*9060*/  FMNMX.FTZ R2, R4, R0, !PT ;  /* 0x0000000004027209 */ /* 0x000fe20007810000 */
[----:B-1----:R-:W-:Y:S01]  /*9070*/  IMAD.SHL.U32 R152, R202, 0x2, RZ ;  /* 0x00000002ca987824 */ /* 0x002fe200078e00ff */
[C---:B------:R-:W-:Y:S02]  /*9080*/  IADD3 R153, R200.reuse, -0x61c88647, RZ ;  /* 0x9e3779b9c8997810 */ /* 0x040fe40007ffe0ff */
[----:B------:R-:W-:Y:S01]  /*9090*/  FMNMX.FTZ R2, R5, R2, !PT ;  /* 0x0000000205027209 */ /* 0x000fe20007810000 */
[----:B------:R-:W-:Y:S01]  /*90a0*/  LDSM.16.MT88.4 R140, [R177+0xc000] ;  /* 0x00c00000b18c783b */ /* 0x000fe20000004200 */
[----:B------:R-:W-:Y:S02]  /*90b0*/  IADD3 R154, R200, 0x3c6ef372, RZ ;  /* 0x3c6ef372c89a7810 */ /* 0x000fe40007ffe0ff */
[----:B------:R-:W-:Y:S02]  /*90c0*/  FMNMX.FTZ R2, R8, R2, !PT ;  /* 0x0000000208027209 */ /* 0x000fe40007810000 */
[----:B------:R-:W-:Y:S02]  /*90d0*/  IADD3 R155, R201, 0x76cf5d0a, RZ ;  /* 0x76cf5d0ac99b7810 */ /* 0x000fe40007ffe0ff */
        /* <DEDUP_REMOVED lines=27> */
[----:B------:R-:W-:Y:S01]  /*9290*/  IADD3 R157, R201, 0x32370b8f, RZ ;  /* 0x32370b8fc99d7810 */ /* 0x000fe20007ffe0ff */
[----:B------:R-:W1:Y:S01]  /*92a0*/  SHFL.BFLY PT, R118, R116, 0x2, 0x1f ;  /* 0x0c401f0074767f89 */ /* 0x000e6200000e0000 */
[----:B------:R-:W-:Y:S02]  /*92b0*/  FMNMX.FTZ R2, R31, R2, !PT ;  /* 0x000000021f027209 */ /* 0x000fe40007810000 */
[----:B------:R-:W-:Y:S02]  /*92c0*/  IADD3 R156, R200, -0x255992d5, RZ ;  /* 0xdaa66d2bc89c7810 */ /* 0x000fe40007ffe0ff */
[----:B------:R-:W-:Y:S02]  /*92d0*/  FMNMX.FTZ R2, R34, R2, !PT ;  /* 0x0000000222027209 */ /* 0x000fe40007810000 */
[C---:B------:R-:W-:Y:S02]  /*92e0*/  IADD3 R167, R200.reuse, 0x78dde6e4, RZ ;  /* 0x78dde6e4c8a77810 */ /* 0x040fe40007ffe0ff */
[----:B------:R-:W-:Y:S02]  /*92f0*/  FMNMX.FTZ R2, R35, R2, !PT ;  /* 0x0000000223027209 */ /* 0x000fe40007810000 */
[----:B------:R-:W-:Y:S02]  /*9300*/  IADD3 R158, R201, -0x126145ec, RZ ;  /* 0xed9eba14c99e7810 */ /* 0x000fe40007ffe0ff */
[----:B------:R-:W-:Y:S01]  /*9310*/  IADD3 R203, R200, -0x4ab325aa, RZ ;  /* 0xb54cda56c8cb7810 */ /* 0x000fe20007ffe0ff */
[----:B------:R-:W3:Y:S01]  /*9320*/  SHFL.BFLY PT, R3, R2, 0x2, 0x1f ;  /* 0x0c401f0002037f89 */ /* 0x000ee200000e0000 */
[----:B------:R-:W-:Y:S02]  /*9330*/  PRMT R204, R205, 0x7054, R205 ;  /* 0x00007054cdcc7816 */ /* 0x000fe400000000cd */
[----:B-1----:R-:W-:Y:S05]  /*9340*/  FMNMX.FTZ R116, R116, R118, !PT ;  /* 0x0000007674747209 */ /* 0x002fea0007810000 */
[----:B------:R-:W1:Y:S01]  /*9350*/  SHFL.BFLY PT, R118, R116, 0x1, 0x1f ;  /* 0x0c201f0074767f89 */ /* 0x000e6200000e0000 */
[----:B---3--:R-:W-:Y:S07]  /*9360*/  FMNMX.FTZ R2, R2, R3, !PT ;  /* 0x0000000302027209 */ /* 0x008fee0007810000 */
[----:B------:R-:W3:Y:S01]  /*9370*/  SHFL.BFLY PT, R3, R2, 0x1, 0x1f ;  /* 0x0c201f0002037f89 */ /* 0x000ee200000e0000 */
[----:B-1----:R-:W-:Y:S04]  /*9380*/  FMNMX.FTZ R116, R116, R118, !PT ;  /* 0x0000007674747209 */ /* 0x002fe80007810000 */
[C---:B------:R-:W-:Y:S01]  /*9390*/  FSETP.NEU.FTZ.AND P0, PT, R116.reuse, -INF , PT ;  /* 0xff8000007400780b */ /* 0x040fe20003f1d000 */
[C---:B------:R-:W-:Y:S02]  /*93a0*/  FMUL.FTZ R166, R116.reuse, c[0x0][0x23c] ;  /* 0x00008f0074a67a20 */ /* 0x040fe40000410000 */
[----:B------:R-:W-:Y:S03]  /*93b0*/  FADD.FTZ R0, -R116, R0 ;  /* 0x0000000074007221 */ /* 0x000fe60000010100 */
[----:B------:R-:W-:Y:S01]  /*93c0*/  FSEL R166, R166, RZ, P0 ;  /* 0x000000ffa6a67208 */ /* 0x000fe20000000000 */
[----:B------:R-:W-:Y:S01]  /*93d0*/  FMUL.FTZ R0, R0, c[0x0][0x23c] ;  /* 0x00008f0000007a20 */ /* 0x000fe20000410000 */
[----:B---3--:R-:W-:Y:S03]  /*93e0*/  FMNMX.FTZ R3, R2, R3, !PT ;  /* 0x0000000302037209 */ /* 0x008fe60007810000 */
[--C-:B------:R-:W-:Y:S01]  /*93f0*/  FFMA.FTZ R5, R5, c[0x0][0x23c], -R166.reuse ;  /* 0x00008f0005057a23 */ /* 0x100fe200000108a6 */
[----:B------:R-:W-:Y:S01]  /*9400*/  IADD3 R2, R201, -0x4498517b, RZ ;  /* 0xbb67ae85c9027810 */ /* 0x000fe20007ffe0ff */
[----:B------:R-:W-:Y:S01]  /*9410*/  FFMA.FTZ R118, R4, c[0x0][0x23c], -R166 ;  /* 0x00008f0004767a23 */ /* 0x000fe200000108a6 */
[----:B------:R-:W-:Y:S01]  /*9420*/  LOP3.LUT R4, R152, R201, RZ, 0x3c, !PT ;  /* 0x000000c998047212 */ /* 0x000fe200078e3cff */
[----:B------:R-:W-:Y:S01]  /*9430*/  MUFU.EX2 R226, R5 ;  /* 0x0000000500e27308 */ /* 0x000fe20000000800 */
[----:B------:R-:W-:Y:S01]  /*9440*/  LOP3.LUT R2, R221, R222, R2, 0x96, !PT ;  /* 0x000000dedd027212 */ /* 0x000fe200078e9602 */
[--C-:B------:R-:W-:Y:S01]  /*9450*/  FFMA.FTZ R8, R8, c[0x0][0x23c], -R166.reuse ;  /* 0x00008f0008087a23 */ /* 0x100fe200000108a6 */
[----:B------:R-:W-:Y:S01]  /*9460*/  LOP3.LUT R4, R223, R4, RZ, 0x3c, !PT ;  /* 0x00000004df047212 */ /* 0x000fe200078e3cff */
[--C-:B------:R-:W-:Y:S01]  /*9470*/  FFMA.FTZ R9, R9, c[0x0][0x23c], -R166.reuse ;  /* 0x00008f0009097a23 */ /* 0x100fe200000108a6 */
[----:B------:R-:W-:Y:S01]  /*9480*/  FSETP.NEU.FTZ.AND P0, PT, R3, -INF , PT ;  /* 0xff8000000300780b */ /* 0x000fe20003f1d000 */
[----:B------:R-:W-:Y:S04]  /*9490*/  IMAD.WIDE.U32 R174, R2, -0x326172a9, RZ ;  /* 0xcd9e8d5702ae7825 */ /* 0x000fe800078e00ff */
[----:B------:R1:W3:Y:S01]  /*94a0*/  MUFU.EX2 R206, R118 ;  /* 0x0000007600ce7308 */ /* 0x0002e20000000800 */
[----:B------:R-:W-:Y:S04]  /*94b0*/  IMAD.WIDE.U32 R136, R4, -0x326172a9, RZ ;  /* 0xcd9e8d5704887825 */ /* 0x000fe800078e00ff */
[----:B------:R-:W-:Y:S01]  /*94c0*/  FFMA.FTZ R12, R12, c[0x0][0x23c], -R166 ;  /* 0x00008f000c0c7a23 */ /* 0x000fe200000108a6 */
[----:B------:R-:W-:Y:S01]  /*94d0*/  LOP3.LUT R136, R175, R136, R154, 0x96, !PT ;  /* 0x00000088af887212 */ /* 0x000fe200078e969a */
[--C-:B------:R-:W-:Y:S02]  /*94e0*/  FFMA.FTZ R13, R13, c[0x0][0x23c], -R166.reuse ;  /* 0x00008f000d0d7a23 */ /* 0x100fe400000108a6 */
[--C-:B------:R-:W-:Y:S01]  /*94f0*/  FFMA.FTZ R17, R17, c[0x0][0x23c], -R166.reuse ;  /* 0x00008f0011117a23 */ /* 0x100fe200000108a6 */
[----:B------:R-:W-:Y:S01]  /*9500*/  MUFU.EX2 R224, R8 ;  /* 0x0000000800e07308 */ /* 0x000fe20000000800 */
[--C-:B------:R-:W-:Y:S02]  /*9510*/  FFMA.FTZ R25, R25, c[0x0][0x23c], -R166.reuse ;  /* 0x00008f0019197a23 */ /* 0x100fe400000108a6 */
[--C-:B------:R-:W-:Y:S02]  /*9520*/  FFMA.FTZ R21, R21, c[0x0][0x23c], -R166.reuse ;  /* 0x00008f0015157a23 */ /* 0x100fe400000108a6 */
[----:B------:R-:W-:Y:S05]  /*9530*/  FFMA.FTZ R24, R24, c[0x0][0x23c], -R166 ;  /* 0x00008f0018187a23 */ /* 0x000fea00000108a6 */
[----:B------:R-:W4:Y:S01]  /*9540*/  MUFU.EX2 R210, R9 ;  /* 0x0000000900d27308 */ /* 0x000f220000000800 */
[----:B-1----:R-:W-:Y:S01]  /*9550*/  FMUL.FTZ R118, R3, c[0x0][0x23c] ;  /* 0x00008f0003767a20 */ /* 0x002fe20000410000 */
[----:B---3--:R-:W-:Y:S04]  /*9560*/  F2FP.PACK_AB R119, R226, R206 ;  /* 0x000000cee277723e */ /* 0x008fe800000000ff */
[----:B------:R-:W-:Y:S04]  /*9570*/  FSEL R118, R118, RZ, P0 ;  /* 0x000000ff76767208 */ /* 0x000fe80000000000 */
[----:B------:R-:W-:Y:S01]  /*9580*/  MUFU.EX2 R216, R13 ;  /* 0x0000000d00d87308 */ /* 0x000fe20000000800 */
[----:B------:R-:W-:Y:S01]  /*9590*/  PRMT R159, R119, 0x7632, R159 ;  /* 0x00007632779f7816 */ /* 0x000fe2000000009f */
[--C-:B------:R-:W-:Y:S02]  /*95a0*/  FFMA.FTZ R6, R6, c[0x0][0x23c], -R118.reuse ;  /* 0x00008f0006067a23 */ /* 0x100fe40000010876 */
[--C-:B------:R-:W-:Y:S02]  /*95b0*/  FFMA.FTZ R7, R7, c[0x0][0x23c], -R118.reuse ;  /* 0x00008f0007077a23 */ /* 0x100fe40000010876 */
[--C-:B------:R-:W-:Y:S04]  /*95c0*/  FFMA.FTZ R10, R10, c[0x0][0x23c], -R118.reuse ;  /* 0x00008f000a0a7a23 */ /* 0x100fe80000010876 */
[----:B------:R-:W-:Y:S01]  /*95d0*/  MUFU.EX2 R207, R6 ;  /* 0x0000000600cf7308 */ /* 0x000fe20000000800 */
[--C-:B------:R-:W-:Y:S02]  /*95e0*/  FFMA.FTZ R11, R11, c[0x0][0x23c], -R118.reuse ;  /* 0x00008f000b0b7a23 */ /* 0x100fe40000010876 */
[--C-:B------:R-:W-:Y:S01]  /*95f0*/  FFMA.FTZ R14, R14, c[0x0][0x23c], -R118.reuse ;  /* 0x00008f000e0e7a23 */ /* 0x100fe20000010876 */
[----:B----4-:R-:W-:Y:S01]  /*9600*/  F2FP.PACK_AB R162, R210, R224 ;  /* 0x000000e0d2a2723e */ /* 0x010fe200000000ff */
[--C-:B------:R-:W-:Y:S02]  /*9610*/  FFMA.FTZ R15, R15, c[0x0][0x23c], -R118.reuse ;  /* 0x00008f000f0f7a23 */ /* 0x100fe40000010876 */
[--C-:B------:R-:W-:Y:S01]  /*9620*/  FFMA.FTZ R19, R19, c[0x0][0x23c], -R118.reuse ;  /* 0x00008f0013137a23 */ /* 0x100fe20000010876 */
[----:B------:R-:W-:Y:S01]  /*9630*/  PRMT R163, R162, 0x7632, R163 ;  /* 0x00007632a2a37816 */ /* 0x000fe200000000a3 */
[--C-:B------:R-:W-:Y:S01]  /*9640*/  FFMA.FTZ R22, R22, c[0x0][0x23c], -R118.reuse ;  /* 0x00008f0016167a23 */ /* 0x100fe20000010876 */
[----:B------:R-:W1:Y:S01]  /*9650*/  MUFU.EX2 R219, R7 ;  /* 0x0000000700db7308 */ /* 0x000e620000000800 */
[--C-:B------:R-:W-:Y:S02]  /*9660*/  FFMA.FTZ R23, R23, c[0x0][0x23c], -R118.reuse ;  /* 0x00008f0017177a23 */ /* 0x100fe40000010876 */
[----:B------:R-:W-:Y:S07]  /*9670*/  FFMA.FTZ R26, R26, c[0x0][0x23c], -R118 ;  /* 0x00008f001a1a7a23 */ /* 0x000fee0000010876 */
[----:B------:R-:W-:Y:S10]  /*9680*/  MUFU.EX2 R225, R10 ;  /* 0x0000000a00e17308 */ /* 0x000ff40000000800 */
[----:B------:R-:W3:Y:S01]  /*9690*/  MUFU.EX2 R212, R11 ;  /* 0x0000000b00d47308 */ /* 0x000ee20000000800 */
[----:B-1----:R-:W-:Y:S04]  /*96a0*/  F2FP.PACK_AB R160, R219, R207 ;  /* 0x000000cfdba0723e */ /* 0x002fe800000000ff */
[----:B------:R-:W-:Y:S05]  /*96b0*/  PRMT R161, R160, 0x7632, R161 ;  /* 0x00007632a0a17816 */ /* 0x000fea00000000a1 */
[----:B------:R-:W-:Y:S10]  /*96c0*/  MUFU.EX2 R211, R14 ;  /* 0x0000000e00d37308 */ /* 0x000ff40000000800 */
[----:B------:R-:W-:Y:S01]  /*96d0*/  MUFU.EX2 R213, R17 ;  /* 0x0000001100d57308 */ /* 0x000fe20000000800 */
[----:B---3--:R-:W-:Y:S04]  /*96e0*/  F2FP.PACK_AB R165, R212, R225 ;  /* 0x000000e1d4a5723e */ /* 0x008fe800000000ff */
[----:B------:R-:W-:Y:S05]  /*96f0*/  PRMT R164, R165, 0x7632, R164 ;  /* 0x00007632a5a47816 */ /* 0x000fea00000000a4 */
[----:B------:R-:W-:Y:S01]  /*9700*/  MUFU.EX2 R227, R19 ;  /* 0x0000001300e37308 */ /* 0x000fe20000000800 */
[----:B--2---:R-:W-:Y:S01]  /*9710*/  LOP3.LUT R4, R137, R214, R153, 0x96, !PT ;  /* 0x000000d689047212 */ /* 0x004fe200078e9699 */
[----:B------:R-:W-:Y:S08]  /*9720*/  IMAD.WIDE.U32 R136, R136, -0x2daee0ad, RZ ;  /* 0xd2511f5388887825 */ /* 0x000ff000078e00ff */
[----:B------:R-:W-:Y:S01]  /*9730*/  MUFU.EX2 R215, R15 ;  /* 0x0000000f00d77308 */ /* 0x000fe20000000800 */
[----:B------:R-:W-:Y:S05]  /*9740*/  IMAD.WIDE.U32 R4, R4, -0x2daee0ad, RZ ;  /* 0xd2511f5304047825 */ /* 0x000fea00078e00ff */
[----:B------:R-:W-:Y:S02]  /*9750*/  LOP3.LUT R5, R5, R220, R155, 0x96, !PT ;  /* 0x000000dc05057212 */ /* 0x000fe400078e969b */
[----:B------:R-:W-:Y:S03]  /*9760*/  LOP3.LUT R2, R137, R4, R157, 0x96, !PT ;  /* 0x0000000489027212 */ /* 0x000fe600078e969d */
[----:B------:R-:W-:Y:S04]  /*9770*/  IMAD.WIDE.U32 R4, R5, -0x326172a9, RZ ;  /* 0xcd9e8d5705047825 */ /* 0x000fe800078e00ff */
[----:B------:R-:W-:Y:S01]  /*9780*/  IMAD.WIDE.U32 R168, R2, -0x326172a9, RZ ;  /* 0xcd9e8d5702a87825 */ /* 0x000fe200078e00ff */
[----:B------:R-:W-:Y:S04]  /*9790*/  LOP3.LUT R5, R5, R174, R156, 0x96, !PT ;  /* 0x000000ae05057212 */ /* 0x000fe800078e969c */
[----:B------:R-:W-:Y:S01]  /*97a0*/  LOP3.LUT R2, R169, R4, R167, 0x96, !PT ;  /* 0x00000004a9027212 */ /* 0x000fe200078e96a7 */
[----:B------:R-:W-:Y:S01]  /*97b0*/  IMAD.WIDE.U32 R4, R5, -0x2daee0ad, RZ ;  /* 0xd2511f5305047825 */ /* 0x000fe200078e00ff */
[----:B------:R-:W-:Y:S03]  /*97c0*/  IADD3 R169, R201, -0x56f99767, RZ ;  /* 0xa9066899c9a97810 */ /* 0x000fe60007ffe0ff */
[----:B------:R-:W-:Y:S01]  /*97d0*/  IMAD.WIDE.U32 R172, R2, -0x2daee0ad, RZ ;  /* 0xd2511f5302ac7825 */ /* 0x000fe200078e00ff */
[----:B------:R-:W-:Y:S04]  /*97e0*/  LOP3.LUT R5, R5, R136, R158, 0x96, !PT ;  /* 0x0000008805057212 */ /* 0x000fe800078e969e */
[----:B------:R-:W-:Y:S01]  /*97f0*/  LOP3.LUT R148, R173, R4, R169, 0x96, !PT ;  /* 0x00000004ad947212 */ /* 0x000fe200078e96a9 */
[----:B------:R-:W-:Y:S01]  /*9800*/  IMAD.WIDE.U32 R150, R5, -0x326172a9, RZ ;  /* 0xcd9e8d5705967825 */ /* 0x000fe200078e00ff */
[----:B------:R-:W-:Y:S03]  /*9810*/  IADD3 R173, R201, 0x646e171e, RZ ;  /* 0x646e171ec9ad7810 */ /* 0x000fe60007ffe0ff */
[----:B------:R-:W-:Y:S05]  /*9820*/  IMAD.WIDE.U32 R148, R148, -0x326172a9, RZ ;  /* 0xcd9e8d5794947825 */ /* 0x000fea00078e00ff */
[C---:B------:R-:W-:Y:S02]  /*9830*/  LOP3.LUT R2, R148.reuse, 0xffff, RZ, 0xc0, !PT ;  /* 0x0000ffff94027812 */ /* 0x040fe400078ec0ff */
[----:B------:R-:W-:Y:S02]  /*9840*/  SHF.R.U32.HI R4, RZ, 0x10, R148 ;  /* 0x00000010ff047819 */ /* 0x000fe40000011694 */
[----:B------:R-:W-:Y:S02]  /*9850*/  LOP3.LUT R6, R148, 0xff, RZ, 0xc0, !PT ;  /* 0x000000ff94067812 */ /* 0x000fe400078ec0ff */
[----:B------:R-:W-:Y:S02]  /*9860*/  SHF.R.U32.HI R2, RZ, 0x8, R2 ;  /* 0x00000008ff027819 */ /* 0x000fe40000011602 */
[----:B------:R-:W-:Y:S02]  /*9870*/  SHF.R.U32.HI R5, RZ, 0x18, R148 ;  /* 0x00000018ff057819 */ /* 0x000fe40000011694 */
[----:B------:R-:W-:Y:S02]  /*9880*/  PRMT R138, R6, 0x5410, R2 ;  /* 0x00005410068a7816 */ /* 0x000fe40000000002 */
[----:B------:R-:W-:Y:S02]  /*9890*/  LOP3.LUT R2, R149, R150, R203, 0x96, !PT ;  /* 0x0000009695027212 */ /* 0x000fe400078e96cb */
[----:B------:R-:W-:Y:S01]  /*98a0*/  LOP3.LUT R4, R4, 0xff, RZ, 0xc0, !PT ;  /* 0x000000ff04047812 */ /* 0x000fe200078ec0ff */
[--C-:B------:R-:W-:Y:S01]  /*98b0*/  HSET2.LE.AND R138, R138, R204.reuse, PT ;  /* 0x000000cc8a8a7233 */ /* 0x100fe20003803000 */
[----:B------:R-:W-:Y:S02]  /*98c0*/  LOP3.LUT R7, R2, 0xff, RZ, 0xc0, !PT ;  /* 0x000000ff02077812 */ /* 0x000fe400078ec0ff */
[--C-:B------:R-:W-:Y:S02]  /*98d0*/  SHF.R.U32.HI R6, RZ, 0x18, R2.reuse ;  /* 0x00000018ff067819 */ /* 0x100fe40000011602 */
[----:B------:R-:W-:Y:S02]  /*98e0*/  PRMT R139, R4, 0x5410, R5 ;  /* 0x00005410048b7816 */ /* 0x000fe40000000005 */
[----:B------:R-:W-:Y:S02]  /*98f0*/  LOP3.LUT R4, R2, 0xffff, RZ, 0xc0, !PT ;  /* 0x0000ffff02047812 */ /* 0x000fe400078ec0ff */
[----:B------:R-:W-:Y:S01]  /*9900*/  SHF.R.U32.HI R5, RZ, 0x10, R2 ;  /* 0x00000010ff057819 */ /* 0x000fe20000011602 */
[--C-:B------:R-:W-:Y:S01]  /*9910*/  HSET2.LE.AND R139, R139, R204.reuse, PT ;  /* 0x000000cc8b8b7233 */ /* 0x100fe20003803000 */
[----:B------:R1:W2:Y:S01]  /*9920*/  MUFU.EX2 R2, R0 ;  /* 0x0000000000027308 */ /* 0x0002a20000000800 */
[----:B------:R-:W-:Y:S02]  /*9930*/  SHF.R.U32.HI R4, RZ, 0x8, R4 ;  /* 0x00000008ff047819 */ /* 0x000fe40000011604 */
[----:B------:R-:W-:Y:S02]  /*9940*/  LOP3.LUT R5, R5, 0xff, RZ, 0xc0, !PT ;  /* 0x000000ff05057812 */ /* 0x000fe400078ec0ff */
[----:B------:R-:W-:Y:S02]  /*9950*/  PRMT R4, R7, 0x5410, R4 ;  /* 0x0000541007047816 */ /* 0x000fe40000000004 */
[----:B------:R-:W-:Y:S02]  /*9960*/  PRMT R5, R5, 0x5410, R6 ;  /* 0x0000541005057816 */ /* 0x000fe40000000006 */
[----:B------:R-:W-:Y:S01]  /*9970*/  LOP3.LUT R13, R148, 0xff, RZ, 0xc0, !PT ;  /* 0x000000ff940d7812 */ /* 0x000fe200078ec0ff */
[--C-:B------:R-:W-:Y:S01]  /*9980*/  HSET2.LE.AND R136, R4, R204.reuse, PT ;  /* 0x000000cc04887233 */ /* 0x100fe20003803000 */
[----:B------:R-:W-:Y:S01]  /*9990*/  PRMT R4, R119, 0x5410, R159 ;  /* 0x0000541077047816 */ /* 0x000fe2000000009f */
[----:B------:R-:W-:Y:S01]  /*99a0*/  HSET2.LE.AND R137, R5, R204, PT ;  /* 0x000000cc05897233 */ /* 0x000fe20003803000 */
[----:B------:R-:W-:Y:S01]  /*99b0*/  ISETP.GE.U32.AND P5, PT, R205, R13, PT ;  /* 0x0000000dcd00720c */ /* 0x000fe20003fa6070 */
[----:B------:R3:W-:Y:S01]  /*99c0*/  MUFU.EX2 R204, R12 ;  /* 0x0000000c00cc7308 */ /* 0x0007e20000000800 */
[----:B------:R-:W-:Y:S02]  /*99d0*/  LOP3.LUT R136, R136, R4, RZ, 0xc0, !PT ;  /* 0x0000000488887212 */ /* 0x000fe400078ec0ff */
[----:B------:R-:W-:Y:S04]  /*99e0*/  PRMT R4, R160, 0x5410, R161 ;  /* 0x00005410a0047816 */ /* 0x000fe800000000a1 */
[----:B------:R-:W-:Y:S02]  /*99f0*/  LOP3.LUT R137, R137, R4, RZ, 0xc0, !PT ;  /* 0x0000000489897212 */ /* 0x000fe400078ec0ff */
[----:B------:R-:W-:Y:S01]  /*9a00*/  PRMT R4, R162, 0x5410, R163 ;  /* 0x00005410a2047816 */ /* 0x000fe200000000a3 */
[----:B-1----:R-:W-:Y:S01]  /*9a10*/  FADD.FTZ R0, -R3, R117 ;  /* 0x0000007503007221 */ /* 0x002fe20000010100 */
[----:B------:R-:W-:Y:S01]  /*9a20*/  IADD3 R117, R152, 0x1, RZ ;  /* 0x0000000198757810 */ /* 0x000fe20007ffe0ff */
[----:B--2---:R-:W-:Y:S01]  /*9a30*/  FMUL.FTZ R5, R2, R121 ;  /* 0x0000007902057220 */ /* 0x004fe20000410000 */
[----:B------:R-:W-:Y:S01]  /*9a40*/  LOP3.LUT R138, R138, R4, RZ, 0xc0, !PT ;  /* 0x000000048a8a7212 */ /* 0x000fe200078ec0ff */
[----:B------:R-:W-:Y:S01]  /*9a50*/  FMUL.FTZ R0, R0, c[0x0][0x23c] ;  /* 0x00008f0000007a20 */ /* 0x000fe20000410000 */
[----:B------:R-:W-:Y:S01]  /*9a60*/  PRMT R4, R165, 0x5410, R164 ;  /* 0x00005410a5047816 */ /* 0x000fe200000000a4 */
[C---:B------:R-:W-:Y:S01]  /*9a70*/  FMUL.FTZ R8, R2.reuse, R124 ;  /* 0x0000007c02087220 */ /* 0x040fe20000410000 */
[----:B------:R-:W-:Y:S01]  /*9a80*/  LOP3.LUT R117, R117, R201, RZ, 0x3c, !PT ;  /* 0x000000c975757212 */ /* 0x000fe200078e3cff */
[C---:B------:R-:W-:Y:S01]  /*9a90*/  FMUL.FTZ R9, R2.reuse, R125 ;  /* 0x0000007d02097220 */ /* 0x040fe20000410000 */
[----:B------:R-:W-:Y:S01]  /*9aa0*/  LOP3.LUT R139, R139, R4, RZ, 0xc0, !PT ;  /* 0x000000048b8b7212 */ /* 0x000fe200078ec0ff */
[----:B------:R-:W1:Y:S01]  /*9ab0*/  MUFU.EX2 R0, R0 ;  /* 0x0000000000007308 */ /* 0x000e620000000800 */
[C---:B------:R-:W-:Y:S01]  /*9ac0*/  FMUL.FTZ R4, R2.reuse, R120 ;  /* 0x0000007802047220 */ /* 0x040fe20000410000 */
[----:B------:R-:W-:Y:S01]  /*9ad0*/  LOP3.LUT R117, R223, R117, RZ, 0x3c, !PT ;  /* 0x00000075df757212 */ /* 0x000fe200078e3cff */
[C---:B------:R-:W-:Y:S01]  /*9ae0*/  FMUL.FTZ R36, R2.reuse, R36 ;  /* 0x0000002402247220 */ /* 0x040fe20000410000 */
[----:B---3--:R-:W-:Y:S01]  /*9af0*/  SHF.R.U32.HI R12, RZ, 0x18, R148 ;  /* 0x00000018ff0c7819 */ /* 0x008fe20000011694 */
[C---:B------:R-:W-:Y:S02]  /*9b00*/  FMUL.FTZ R37, R2.reuse, R37 ;  /* 0x0000002502257220 */ /* 0x040fe40000410000 */
[C---:B------:R-:W-:Y:S01]  /*9b10*/  FMUL.FTZ R40, R2.reuse, R40 ;  /* 0x0000002802287220 */ /* 0x040fe20000410000 */
[----:B------:R-:W-:Y:S01]  /*9b20*/  ISETP.GE.U32.AND P4, PT, R205, R12, PT ;  /* 0x0000000ccd00720c */ /* 0x000fe20003f86070 */
[C---:B------:R-:W-:Y:S02]  /*9b30*/  FMUL.FTZ R41, R2.reuse, R41 ;  /* 0x0000002902297220 */ /* 0x040fe40000410000 */
[C---:B------:R-:W-:Y:S02]  /*9b40*/  FMUL.FTZ R44, R2.reuse, R44 ;  /* 0x0000002c022c7220 */ /* 0x040fe40000410000 */
[C---:B------:R-:W-:Y:S02]  /*9b50*/  FMUL.FTZ R45, R2.reuse, R45 ;  /* 0x0000002d022d7220 */ /* 0x040fe40000410000 */
[C---:B------:R-:W-:Y:S02]  /*9b60*/  FMUL.FTZ R48, R2.reuse, R48 ;  /* 0x0000003002307220 */ /* 0x040fe40000410000 */
[C---:B------:R-:W-:Y:S02]  /*9b70*/  FMUL.FTZ R49, R2.reuse, R49 ;  /* 0x0000003102317220 */ /* 0x040fe40000410000 */
[C---:B------:R-:W-:Y:S02]  /*9b80*/  FMUL.FTZ R52, R2.reuse, R52 ;  /* 0x0000003402347220 */ /* 0x040fe40000410000 */
[C---:B------:R-:W-:Y:S01]  /*9b90*/  FMUL.FTZ R53, R2.reuse, R53 ;  /* 0x0000003502357220 */ /* 0x040fe20000410000 */
[----:B------:R-:W-:Y:S01]  /*9ba0*/  @!P4 HADD2 R247, -R164.H0_H0, -RZ.H0_H0 ;  /* 0xa00000ffa4f7c230 */ /* 0x000fe20000000900 */
[----:B------:R-:W-:Y:S02]  /*9bb0*/  FMUL.FTZ R56, R2, R56 ;  /* 0x0000003802387220 */ /* 0x000fe40000410000 */
[C---:B-1----:R-:W-:Y:S02]  /*9bc0*/  FMUL.FTZ R6, R0.reuse, R122 ;  /* 0x0000007a00067220 */ /* 0x042fe40000410000 */
[C---:B------:R-:W-:Y:S01]  /*9bd0*/  FMUL.FTZ R7, R0.reuse, R123 ;  /* 0x0000007b00077220 */ /* 0x040fe20000410000 */
[----:B------:R-:W-:Y:S01]  /*9be0*/  @!P4 PRMT R164, R247, 0x5410, RZ ;  /* 0x00005410f7a4c816 */ /* 0x000fe200000000ff */
[----:B------:R-:W1:Y:S01]  /*9bf0*/  LDSM.16.MT88.4 R120, [R180+0xc000] ;  /* 0x00c00000b478783b */ /* 0x000e620000004200 */
[C---:B------:R-:W-:Y:S02]  /*9c00*/  FMUL.FTZ R10, R0.reuse, R126 ;  /* 0x0000007e000a7220 */ /* 0x040fe40000410000 */
[C---:B------:R-:W-:Y:S02]  /*9c10*/  FMUL.FTZ R11, R0.reuse, R127 ;  /* 0x0000007f000b7220 */ /* 0x040fe40000410000 */
[C---:B------:R-:W-:Y:S01]  /*9c20*/  HMMA.16816.F32 R4, R136.reuse, R140, R4 ;  /* 0x0000008c8804723c */ /* 0x040fe20000001804 */
[C---:B------:R-:W-:Y:S02]  /*9c30*/  FMUL.FTZ R14, R0.reuse, R130 ;  /* 0x00000082000e7220 */ /* 0x040fe40000410000 */
[----:B------:R-:W2:Y:S01]  /*9c40*/  LDSM.16.MT88.4 R124, [R179+0xc000] ;  /* 0x00c00000b37c783b */ /* 0x000ea20000004200 */
[C---:B------:R-:W-:Y:S02]  /*9c50*/  FMUL.FTZ R15, R0.reuse, R131 ;  /* 0x00000083000f7220 */ /* 0x040fe40000410000 */
[C---:B------:R-:W-:Y:S02]  /*9c60*/  FMUL.FTZ R19, R0.reuse, R135 ;  /* 0x0000008700137220 */ /* 0x040fe40000410000 */
[C---:B------:R-:W-:Y:S01]  /*9c70*/  HMMA.16816.F32 R8, R136.reuse, R142, R8 ;  /* 0x0000008e8808723c */ /* 0x040fe20000001808 */
[C---:B------:R-:W-:Y:S02]  /*9c80*/  FMUL.FTZ R38, R0.reuse, R38 ;  /* 0x0000002600267220 */ /* 0x040fe40000410000 */
[----:B------:R-:W3:Y:S01]  /*9c90*/  LDSM.16.MT88.4 R140, [R177+0xe000] ;  /* 0x00e00000b18c783b */ /* 0x000ee20000004200 */
[C---:B------:R-:W-:Y:S02]  /*9ca0*/  FMUL.FTZ R39, R0.reuse, R39 ;  /* 0x0000002700277220 */ /* 0x040fe40000410000 */
[C---:B------:R-:W-:Y:S02]  /*9cb0*/  FMUL.FTZ R42, R0.reuse, R42 ;  /* 0x0000002a002a7220 */ /* 0x040fe40000410000 */
[C---:B------:R-:W-:Y:S03]  /*9cc0*/  FMUL.FTZ R43, R0.reuse, R43 ;  /* 0x0000002b002b7220 */ /* 0x040fe60000410000 */
[C---:B------:R-:W-:Y:S01]  /*9cd0*/  HMMA.16816.F32 R36, R136.reuse, R144, R36 ;  /* 0x000000908824723c */ /* 0x040fe20000001824 */
[C---:B------:R-:W-:Y:S02]  /*9ce0*/  FMUL.FTZ R46, R0.reuse, R46 ;  /* 0x0000002e002e7220 */ /* 0x040fe40000410000 */
[C---:B------:R-:W-:Y:S02]  /*9cf0*/  FMUL.FTZ R47, R0.reuse, R47 ;  /* 0x0000002f002f7220 */ /* 0x040fe40000410000 */
[C---:B------:R-:W-:Y:S02]  /*9d00*/  FMUL.FTZ R50, R0.reuse, R50 ;  /* 0x0000003200327220 */ /* 0x040fe40000410000 */
[C---:B------:R-:W-:Y:S01]  /*9d10*/  FMUL.FTZ R51, R0.reuse, R51 ;  /* 0x0000003300337220 */ /* 0x040fe20000410000 */
[C---:B------:R-:W-:Y:S01]  /*9d20*/  HMMA.16816.F32 R40, R136.reuse, R146, R40 ;  /* 0x000000928828723c */ /* 0x040fe20000001828 */
[C---:B------:R-:W-:Y:S03]  /*9d30*/  FMUL.FTZ R54, R0.reuse, R54 ;  /* 0x0000003600367220 */ /* 0x040fe60000410000 */
[----:B------:R-:W-:Y:S02]  /*9d40*/  FMUL.FTZ R55, R0, R55 ;  /* 0x0000003700377220 */ /* 0x000fe40000410000 */
[----:B------:R-:W-:Y:S02]  /*9d50*/  FMUL.FTZ R57, R2, R57 ;  /* 0x0000003902397220 */ /* 0x000fe40000410000 */
[C---:B-1----:R-:W-:Y:S01]  /*9d60*/  HMMA.16816.F32 R44, R136.reuse, R120, R44 ;  /* 0x00000078882c723c */ /* 0x042fe2000000182c */
[C---:B------:R-:W-:Y:S03]  /*9d70*/  FMUL.FTZ R58, R0.reuse, R58 ;  /* 0x0000003a003a7220 */ /* 0x040fe60000410000 */
[----:B------:R-:W-:Y:S02]  /*9d80*/  FMUL.FTZ R59, R0, R59 ;  /* 0x0000003b003b7220 */ /* 0x000fe40000410000 */
[C---:B------:R-:W-:Y:S02]  /*9d90*/  FMUL.FTZ R60, R2.reuse, R60 ;  /* 0x0000003c023c7220 */ /* 0x040fe40000410000 */
[C---:B------:R-:W-:Y:S01]  /*9da0*/  HMMA.16816.F32 R48, R136.reuse, R122, R48 ;  /* 0x0000007a8830723c */ /* 0x040fe20000001830 */
[----:B------:R-:W1:Y:S03]  /*9db0*/  LDSM.16.MT88.4 R120, [R178+0xe000] ;  /* 0x00e00000b278783b */ /* 0x000e660000004200 */
[----:B------:R-:W-:Y:S02]  /*9dc0*/  FMUL.FTZ R61, R2, R61 ;  /* 0x0000003d023d7220 */ /* 0x000fe40000410000 */
[C---:B------:R-:W-:Y:S02]  /*9dd0*/  FMUL.FTZ R62, R0.reuse, R62 ;  /* 0x0000003e003e7220 */ /* 0x040fe40000410000 */
[C---:B--2---:R-:W-:Y:S01]  /*9de0*/  HMMA.16816.F32 R52, R136.reuse, R124, R52 ;  /* 0x0000007c8834723c */ /* 0x044fe20000001834 */
[----:B------:R-:W-:Y:S03]  /*9df0*/  FMUL.FTZ R63, R0, R63 ;  /* 0x0000003f003f7220 */ /* 0x000fe60000410000 */
[C---:B------:R-:W-:Y:S02]  /*9e00*/  FMUL.FTZ R64, R2.reuse, R64 ;  /* 0x0000004002407220 */ /* 0x040fe40000410000 */
[----:B------:R-:W-:Y:S02]  /*9e10*/  FMUL.FTZ R65, R2, R65 ;  /* 0x0000004102417220 */ /* 0x000fe40000410000 */
[C---:B------:R-:W-:Y:S01]  /*9e20*/  HMMA.16816.F32 R56, R136.reuse, R126, R56 ;  /* 0x0000007e8838723c */ /* 0x040fe20000001838 */
[----:B------:R-:W2:Y:S03]  /*9e30*/  LDSM.16.MT88.4 R124, [R180+0xe000] ;  /* 0x00e00000b47c783b */ /* 0x000ea60000004200 */
[C---:B------:R-:W-:Y:S02]  /*9e40*/  FMUL.FTZ R66, R0.reuse, R66 ;  /* 0x0000004200427220 */ /* 0x040fe40000410000 */
[----:B------:R-:W-:Y:S02]  /*9e50*/  FMUL.FTZ R67, R0, R67 ;  /* 0x0000004300437220 */ /* 0x000fe40000410000 */
[C---:B---3--:R-:W-:Y:S01]  /*9e60*/  HMMA.16816.F32 R60, R136.reuse, R140, R60 ;  /* 0x0000008c883c723c */ /* 0x048fe2000000183c */
[C---:B------:R-:W-:Y:S03]  /*9e70*/  FMUL.FTZ R68, R2.reuse, R68 ;  /* 0x0000004402447220 */ /* 0x040fe60000410000 */
[----:B------:R-:W-:Y:S02]  /*9e80*/  FMUL.FTZ R69, R2, R69 ;  /* 0x0000004502457220 */ /* 0x000fe40000410000 */
[C---:B------:R-:W-:Y:S02]  /*9e90*/  FMUL.FTZ R70, R0.reuse, R70 ;  /* 0x0000004600467220 */ /* 0x040fe40000410000 */
[C---:B------:R-:W-:Y:S01]  /*9ea0*/  HMMA.16816.F32 R64, R136.reuse, R142, R64 ;  /* 0x0000008e8840723c */ /* 0x040fe20000001840 */
[----:B------:R-:W3:Y:S03]  /*9eb0*/  LDSM.16.MT88.4 R140, [R179+0xe000] ;  /* 0x00e00000b38c783b */ /* 0x000ee60000004200 */
[----:B------:R-:W-:Y:S02]  /*9ec0*/  FMUL.FTZ R71, R0, R71 ;  /* 0x0000004700477220 */ /* 0x000fe40000410000 */
[C---:B------:R-:W-:Y:S02]  /*9ed0*/  FMUL.FTZ R72, R2.reuse, R72 ;  /* 0x0000004802487220 */ /* 0x040fe40000410000 */
[----:B------:R-:W-:Y:S03]  /*9ee0*/  FMUL.FTZ R73, R2, R73 ;  /* 0x0000004902497220 */ /* 0x000fe60000410000 */
[C---:B-1----:R-:W-:Y:S01]  /*9ef0*/  HMMA.16816.F32 R68, R136.reuse, R120, R68 ;  /* 0x000000788844723c */ /* 0x042fe20000001844 */
[C---:B------:R-:W-:Y:S02]  /*9f00*/  FMUL.FTZ R74, R0.reuse, R74 ;  /* 0x0000004a004a7220 */ /* 0x040fe40000410000 */
[----:B------:R-:W-:Y:S02]  /*9f10*/  FMUL.FTZ R75, R0, R75 ;  /* 0x0000004b004b7220 */ /* 0x000fe40000410000 */
[C---:B------:R-:W-:Y:S02]  /*9f20*/  FMUL.FTZ R76, R2.reuse, R76 ;  /* 0x0000004c024c7220 */ /* 0x040fe40000410000 */
[----:B------:R-:W-:Y:S02]  /*9f30*/  FMUL.FTZ R77, R2, R77 ;  /* 0x0000004d024d7220 */ /* 0x000fe40000410000 */
[C---:B------:R-:W-:Y:S01]  /*9f40*/  FMUL.FTZ R78, R0.reuse, R78 ;  /* 0x0000004e004e7220 */ /* 0x040fe20000410000 */
[C---:B------:R-:W-:Y:S01]  /*9f50*/  HMMA.16816.F32 R72, R136.reuse, R122, R72 ;  /* 0x0000007a8848723c */ /* 0x040fe20000001848 */
[----:B------:R-:W1:Y:S01]  /*9f60*/  LDSM.16.MT88.4 R120, [R177+0x10000] ;  /* 0x01000000b178783b */ /* 0x000e620000004200 */
[----:B------:R-:W-:Y:S02]  /*9f70*/  FMUL.FTZ R79, R0, R79 ;  /* 0x0000004f004f7220 */ /* 0x000fe40000410000 */
[C---:B------:R-:W-:Y:S02]  /*9f80*/  FMUL.FTZ R80, R2.reuse, R80 ;  /* 0x0000005002507220 */ /* 0x040fe40000410000 */
[----:B------:R-:W-:Y:S02]  /*9f90*/  FMUL.FTZ R81, R2, R81 ;  /* 0x0000005102517220 */ /* 0x000fe40000410000 */
[C---:B------:R-:W-:Y:S01]  /*9fa0*/  FMUL.FTZ R82, R0.reuse, R82 ;  /* 0x0000005200527220 */ /* 0x040fe20000410000 */
[C---:B--2---:R-:W-:Y:S03]  /*9fb0*/  HMMA.16816.F32 R76, R136.reuse, R124, R76 ;  /* 0x0000007c884c723c */ /* 0x044fe6000000184c */
[----:B------:R-:W-:Y:S02]  /*9fc0*/  FMUL.FTZ R83, R0, R83 ;  /* 0x0000005300537220 */ /* 0x000fe40000410000 */
[C---:B------:R-:W-:Y:S02]  /*9fd0*/  FMUL.FTZ R84, R2.reuse, R84 ;  /* 0x0000005402547220 */ /* 0x040fe40000410000 */
[----:B------:R-:W-:Y:S02]  /*9fe0*/  FMUL.FTZ R85, R2, R85 ;  /* 0x0000005502557220 */ /* 0x000fe40000410000 */
[C---:B------:R-:W-:Y:S01]  /*9ff0*/  FMUL.FTZ R86, R0.reuse, R86 ;  /* 0x0000005600567220 */ /* 0x040fe20000410000 */
[C---:B------:R-:W-:Y:S01]  /*a000*/  HMMA.16816.F32 R80, R136.reuse, R126, R80 ;  /* 0x0000007e8850723c */ /* 0x040fe20000001850 */
[----:B------:R-:W2:Y:S01]  /*a010*/  LDSM.16.MT88.4 R124, [R178+0x10000] ;  /* 0x01000000b27c783b */ /* 0x000ea20000004200 */
[----:B------:R-:W-:Y:S02]  /*a020*/  FMUL.FTZ R87, R0, R87 ;  /* 0x0000005700577220 */ /* 0x000fe40000410000 */
[C---:B------:R-:W-:Y:S02]  /*a030*/  FMUL.FTZ R88, R2.reuse, R88 ;  /* 0x0000005802587220 */ /* 0x040fe40000410000 */
[----:B------:R-:W-:Y:S02]  /*a040*/  FMUL.FTZ R89, R2, R89 ;  /* 0x0000005902597220 */ /* 0x000fe40000410000 */
[C---:B------:R-:W-:Y:S01]  /*a050*/  FMUL.FTZ R90, R0.reuse, R90 ;  /* 0x0000005a005a7220 */ /* 0x040fe20000410000 */
[C---:B---3--:R-:W-:Y:S03]  /*a060*/  HMMA.16816.F32 R84, R136.reuse, R140, R84 ;  /* 0x0000008c8854723c */ /* 0x048fe60000001854 */
[----:B------:R-:W-:Y:S02]  /*a070*/  FMUL.FTZ R91, R0, R91 ;  /* 0x0000005b005b7220 */ /* 0x000fe40000410000 */
[C---:B------:R-:W-:Y:S02]  /*a080*/  FMUL.FTZ R92, R2.reuse, R92 ;  /* 0x0000005c025c7220 */ /* 0x040fe40000410000 */
[----:B------:R-:W-:Y:S02]  /*a090*/  FMUL.FTZ R93, R2, R93 ;  /* 0x0000005d025d7220 */ /* 0x000fe40000410000 */
[C---:B------:R-:W-:Y:S01]  /*a0a0*/  FMUL.FTZ R94, R0.reuse, R94 ;  /* 0x0000005e005e7220 */ /* 0x040fe20000410000 */
[C---:B------:R-:W-:Y:S02]  /*a0b0*/  HMMA.16816.F32 R88, R136.reuse, R142, R88 ;  /* 0x0000008e8858723c */ /* 0x040fe40000001858 */
[----:B------:R-:W-:Y:S02]  /*a0c0*/  FMUL.FTZ R95, R0, R95 ;  /* 0x0000005f005f7220 */ /* 0x000fe40000410000 */
[----:B------:R-:W-:Y:S01]  /*a0d0*/  IMAD.WIDE.U32 R146, R117, -0x326172a9, RZ ;  /* 0xcd9e8d5775927825 */ /* 0x000fe200078e00ff */
[----:B------:R-:W-:Y:S03]  /*a0e0*/  IADD3 R117, R200, 0x1715609d, RZ ;  /* 0x1715609dc8757810 */ /* 0x000fe60007ffe0ff */
[C---:B------:R-:W-:Y:S01]  /*a0f0*/  FMUL.FTZ R96, R2.reuse, R96 ;  /* 0x0000006002607220 */ /* 0x040fe20000410000 */
[C---:B-1----:R-:W-:Y:S03]  /*a100*/  HMMA.16816.F32 R92, R136.reuse, R120, R92 ;  /* 0x00000078885c723c */ /* 0x042fe6000000185c */
[----:B------:R-:W-:Y:S01]  /*a110*/  FMUL.FTZ R97, R2, R97 ;  /* 0x0000006102617220 */ /* 0x000fe20000410000 */
[----:B------:R-:W-:Y:S01]  /*a120*/  LOP3.LUT R144, R147, R214, R153, 0x96, !PT ;  /* 0x000000d693907212 */ /* 0x000fe200078e9699 */
[C---:B------:R-:W-:Y:S01]  /*a130*/  FMUL.FTZ R98, R0.reuse, R98 ;  /* 0x0000006200627220 */ /* 0x040fe20000410000 */
[----:B------:R-:W-:Y:S01]  /*a140*/  LOP3.LUT R146, R175, R146, R154, 0x96, !PT ;  /* 0x00000092af927212 */ /* 0x000fe200078e969a */
[----:B------:R-:W-:Y:S01]  /*a150*/  FMUL.FTZ R99, R0, R99 ;  /* 0x0000006300637220 */ /* 0x000fe20000410000 */
[----:B------:R1:W3:Y:S01]  /*a160*/  LDL.S16 R214, [R1+0xc] ;  /* 0x00000c0001d67983 */ /* 0x0002e20000100600 */
[C---:B------:R-:W-:Y:S03]  /*a170*/  FMUL.FTZ R100, R2.reuse, R100 ;  /* 0x0000006402647220 */ /* 0x040fe60000410000 */
[----:B------:R-:W-:Y:S02]  /*a180*/  FMUL.FTZ R101, R2, R101 ;  /* 0x0000006502657220 */ /* 0x000fe40000410000 */
[C---:B------:R-:W-:Y:S01]  /*a190*/  HMMA.16816.F32 R96, R136.reuse, R122, R96 ;  /* 0x0000007a8860723c */ /* 0x040fe20000001860 */
[----:B------:R-:W4:Y:S01]  /*a1a0*/  LDSM.16.MT88.4 R120, [R180+0x10000] ;  /* 0x01000000b478783b */ /* 0x000f220000004200 */
[----:B------:R-:W-:Y:S04]  /*a1b0*/  IMAD.WIDE.U32 R144, R144, -0x2daee0ad, RZ ;  /* 0xd2511f5390907825 */ /* 0x000fe800078e00ff */
[----:B------:R-:W-:Y:S01]  /*a1c0*/  IMAD.WIDE.U32 R146, R146, -0x2daee0ad, RZ ;  /* 0xd2511f5392927825 */ /* 0x000fe200078e00ff */
[----:B------:R-:W-:Y:S05]  /*a1d0*/  LOP3.LUT R140, R145, R220, R155, 0x96, !PT ;  /* 0x000000dc918c7212 */ /* 0x000fea00078e969b */
[----:B------:R-:W-:Y:S01]  /*a1e0*/  LOP3.LUT R144, R147, R144, R157, 0x96, !PT ;  /* 0x0000009093907212 */ /* 0x000fe200078e969d */
[----:B------:R-:W-:Y:S04]  /*a1f0*/  IMAD.WIDE.U32 R140, R140, -0x326172a9, RZ ;  /* 0xcd9e8d578c8c7825 */ /* 0x000fe800078e00ff */
[----:B------:R-:W-:Y:S01]  /*a200*/  IMAD.WIDE.U32 R144, R144, -0x326172a9, RZ ;  /* 0xcd9e8d5790907825 */ /* 0x000fe200078e00ff */
[----:B------:R-:W-:Y:S02]  /*a210*/  LOP3.LUT R142, R141, R174, R156, 0x96, !PT ;  /* 0x000000ae8d8e7212 */ /* 0x000fe400078e969c */
[----:B------:R-:W-:Y:S01]  /*a220*/  F2FP.PACK_AB R156, R216, R204 ;  /* 0x000000ccd89c723e */ /* 0x000fe200000000ff */
[C---:B------:R-:W-:Y:S01]  /*a230*/  FMUL.FTZ R102, R0.reuse, R102 ;  /* 0x0000006600667220 */ /* 0x040fe20000410000 */
[----:B------:R-:W-:Y:S01]  /*a240*/  LOP3.LUT R140, R145, R140, R167, 0x96, !PT ;  /* 0x0000008c918c7212 */ /* 0x000fe200078e96a7 */
[----:B------:R-:W-:Y:S01]  /*a250*/  FMUL.FTZ R103, R0, R103 ;  /* 0x0000006700677220 */ /* 0x000fe20000410000 */
[----:B------:R-:W-:Y:S01]  /*a260*/  PRMT R155, R156, 0x7632, R155 ;  /* 0x000076329c9b7816 */ /* 0x000fe2000000009b */
[----:B------:R-:W-:Y:S04]  /*a270*/  IMAD.WIDE.U32 R142, R142, -0x2daee0ad, RZ ;  /* 0xd2511f538e8e7825 */ /* 0x000fe800078e00ff */
[----:B------:R-:W-:Y:S01]  /*a280*/  IMAD.WIDE.U32 R174, R140, -0x2daee0ad, RZ ;  /* 0xd2511f538cae7825 */ /* 0x000fe200078e00ff */
[C---:B--2---:R-:W-:Y:S01]  /*a290*/  HMMA.16816.F32 R100, R136.reuse, R124, R100 ;  /* 0x0000007c8864723c */ /* 0x044fe20000001864 */
[----:B------:R-:W-:Y:S02]  /*a2a0*/  LOP3.LUT R146, R143, R146, R158, 0x96, !PT ;  /* 0x000000928f927212 */ /* 0x000fe400078e969e */
[C---:B------:R-:W-:Y:S01]  /*a2b0*/  FMUL.FTZ R104, R2.reuse, R104 ;  /* 0x0000006802687220 */ /* 0x040fe20000410000 */
[----:B------:R-:W-:Y:S01]  /*a2c0*/  LOP3.LUT R167, R175, R142, R169, 0x96, !PT ;  /* 0x0000008eafa77212 */ /* 0x000fe200078e96a9 */
[----:B------:R-:W-:Y:S01]  /*a2d0*/  FMUL.FTZ R105, R2, R105 ;  /* 0x0000006902697220 */ /* 0x000fe20000410000 */
[----:B------:R-:W-:Y:S01]  /*a2e0*/  LOP3.LUT R142, R149, R150, R203, 0x96, !PT ;  /* 0x00000096958e7212 */ /* 0x000fe200078e96cb */
[C---:B------:R-:W-:Y:S01]  /*a2f0*/  FMUL.FTZ R106, R0.reuse, R106 ;  /* 0x0000006a006a7220 */ /* 0x040fe20000410000 */
[--C-:B------:R-:W-:Y:S01]  /*a300*/  LOP3.LUT R140, R151, R168, R117.reuse, 0x96, !PT ;  /* 0x000000a8978c7212 */ /* 0x100fe200078e9675 */
[----:B------:R-:W-:Y:S03]  /*a310*/  FMUL.FTZ R107, R0, R107 ;  /* 0x0000006b006b7220 */ /* 0x000fe60000410000 */
[----:B------:R-:W-:Y:S01]  /*a320*/  SHF.R.U32.HI R12, RZ, 0x10, R142 ;  /* 0x00000010ff0c7819 */ /* 0x000fe2000001168e */
[----:B------:R-:W-:Y:S01]  /*a330*/  FMUL.FTZ R13, R2, R129 ;  /* 0x00000081020d7220 */ /* 0x000fe20000410000 */
[----:B------:R-:W-:Y:S01]  /*a340*/  IADD3 R168, P0, R170, UR8, RZ ;  /* 0x00000008aaa87c10 */ /* 0x000fe2000ff1e0ff */
[----:B------:R-:W-:Y:S01]  /*a350*/  IMAD.WIDE.U32 R140, R140, -0x2daee0ad, RZ ;  /* 0xd2511f538c8c7825 */ /* 0x000fe200078e00ff */
[C---:B------:R-:W-:Y:S01]  /*a360*/  HMMA.16816.F32 R104, R136.reuse, R126, R104 ;  /* 0x0000007e8868723c */ /* 0x040fe20000001868 */
[----:B------:R-:W-:Y:S01]  /*a370*/  LOP3.LUT R145, R12, 0xff, RZ, 0xc0, !PT ;  /* 0x000000ff0c917812 */ /* 0x000fe200078ec0ff */
[----:B------:R-:W2:Y:S01]  /*a380*/  LDSM.16.MT88.4 R124, [R179+0x10000] ;  /* 0x01000000b37c783b */ /* 0x000ea20000004200 */
[----:B------:R-:W-:Y:S01]  /*a390*/  FMUL.FTZ R12, R2, R128 ;  /* 0x00000080020c7220 */ /* 0x000fe20000410000 */
[----:B------:R-:W-:Y:S01]  /*a3a0*/  SHF.R.U32.HI R129, RZ, 0x18, R140 ;  /* 0x00000018ff817819 */ /* 0x000fe2000001168c */
[----:B------:R-:W-:Y:S01]  /*a3b0*/  IMAD.WIDE.U32 R146, R146, -0x326172a9, RZ ;  /* 0xcd9e8d5792927825 */ /* 0x000fe200078e00ff */
[----:B------:R-:W-:Y:S02]  /*a3c0*/  IADD3.X R169, R171, UR9, RZ, P0, !PT ;  /* 0x00000009aba97c10 */ /* 0x000fe400087fe4ff */
[----:B------:R-:W-:Y:S01]  /*a3d0*/  ISETP.GE.U32.AND P0, PT, R205, R145, PT ;  /* 0x00000091cd00720c */ /* 0x000fe20003f06070 */
[C---:B------:R-:W-:Y:S01]  /*a3e0*/  FMUL.FTZ R108, R2.reuse, R108 ;  /* 0x0000006c026c7220 */ /* 0x040fe20000410000 */
[C---:B----4-:R-:W-:Y:S02]  /*a3f0*/  HMMA.16816.F32 R12, R136.reuse, R120, R12 ;  /* 0x00000078880c723c */ /* 0x050fe4000000180c */
[----:B------:R-:W-:Y:S01]  /*a400*/  LOP3.LUT R175, R147, R144, R117, 0x96, !PT ;  /* 0x0000009093af7212 */ /* 0x000fe200078e9675 */
[----:B------:R-:W-:Y:S01]  /*a410*/  FMUL.FTZ R109, R2, R109 ;  /* 0x0000006d026d7220 */ /* 0x000fe20000410000 */
[----:B------:R-:W-:Y:S01]  /*a420*/  LOP3.LUT R117, R142, 0xff, RZ, 0xc0, !PT ;  /* 0x000000ff8e757812 */ /* 0x000fe200078ec0ff */
[----:B------:R-:W-:Y:S01]  /*a430*/  FMUL.FTZ R110, R0, R110 ;  /* 0x0000006e006e7220 */ /* 0x000fe20000410000 */
[----:B------:R-:W-:Y:S01]  /*a440*/  LOP3.LUT R144, R140, 0xff, RZ, 0xc0, !PT ;  /* 0x000000ff8c907812 */ /* 0x000fe200078ec0ff */
[----:B------:R-:W-:Y:S01]  /*a450*/  FMUL.FTZ R111, R0, R111 ;  /* 0x0000006f006f7220 */ /* 0x000fe20000410000 */
[----:B------:R-:W-:Y:S01]  /*a460*/  ISETP.GE.U32.AND P6, PT, R205, R117, PT ;  /* 0x00000075cd00720c */ /* 0x000fe20003fc6070 */
[----:B------:R-:W-:Y:S03]  /*a470*/  FFMA.FTZ R143, R16, c[0x0][0x23c], -R166 ;  /* 0x00008f00108f7a23 */ /* 0x000fe600000108a6 */
[----:B------:R-:W-:Y:S01]  /*a480*/  LOP3.LUT R117, R140, 0xffff, RZ, 0xc0, !PT ;  /* 0x0000ffff8c757812 */ /* 0x000fe200078ec0ff */
[----:B------:R-:W4:Y:S01]  /*a490*/  MUFU.EX2 R218, R143 ;  /* 0x0000008f00da7308 */ /* 0x000f220000000800 */
[C---:B------:R-:W-:Y:S01]  /*a4a0*/  HMMA.16816.F32 R108, R136.reuse, R122, R108 ;  /* 0x0000007a886c723c */ /* 0x040fe2000000186c */
[----:B------:R-:W-:Y:S01]  /*a4b0*/  SHF.R.U32.HI R17, RZ, 0x10, R140 ;  /* 0x00000010ff117819 */ /* 0x000fe2000001168c */
[----:B------:R-:W-:Y:S01]  /*a4c0*/  FMUL.FTZ R112, R2, R112 ;  /* 0x0000007002707220 */ /* 0x000fe20000410000 */
[----:B------:R-:W-:Y:S01]  /*a4d0*/  SHF.R.U32.HI R16, RZ, 0x8, R117 ;  /* 0x00000008ff107819 */ /* 0x000fe20000011675 */
[----:B------:R-:W-:Y:S01]  /*a4e0*/  FFMA.FTZ R117, R18, c[0x0][0x23c], -R118 ;  /* 0x00008f0012757a23 */ /* 0x000fe20000010876 */
[----:B------:R-:W-:Y:S01]  /*a4f0*/  LOP3.LUT R18, R142, 0xffff, RZ, 0xc0, !PT ;  /* 0x0000ffff8e127812 */ /* 0x000fe200078ec0ff */
[----:B------:R-:W-:Y:S01]  /*a500*/  FMUL.FTZ R113, R2, R113 ;  /* 0x0000007102717220 */ /* 0x000fe20000410000 */
[----:B------:R-:W-:Y:S01]  /*a510*/  PRMT R144, R144, 0x5410, R16 ;  /* 0x0000541090907816 */ /* 0x000fe20000000010 */
[----:B------:R-:W-:Y:S01]  /*a520*/  @!P6 HADD2 R239, -R119.H0_H0, -RZ.H0_H0 ;  /* 0xa00000ff77efe230 */ /* 0x000fe20000000900 */
[----:B------:R-:W-:Y:S01]  /*a530*/  SHF.R.U32.HI R18, RZ, 0x8, R18 ;  /* 0x00000008ff127819 */ /* 0x000fe20000011612 */
[----:B------:R5:W1:Y:S02]  /*a540*/  MUFU.EX2 R217, R117 ;  /* 0x0000007500d97308 */ /* 0x000a640000000800 */
[----:B------:R-:W-:Y:S01]  /*a550*/  LOP3.LUT R16, R141, R172, R173, 0x96, !PT ;  /* 0x000000ac8d107212 */ /* 0x000fe200078e96ad */
[----:B------:R-:W-:Y:S01]  /*a560*/  FMUL.FTZ R114, R0, R114 ;  /* 0x0000007200727220 */ /* 0x000fe20000410000 */
[----:B------:R-:W-:Y:S01]  /*a570*/  LOP3.LUT R122, R18, 0xffff, RZ, 0xc0, !PT ;  /* 0x0000ffff127a7812 */ /* 0x000fe200078ec0ff */
[----:B------:R-:W-:Y:S01]  /*a580*/  FMUL.FTZ R18, R0, R134 ;  /* 0x0000008600127220 */ /* 0x000fe20000410000 */
[----:B------:R-:W-:Y:S01]  /*a590*/  LOP3.LUT R128, R17, 0xff, RZ, 0xc0, !PT ;  /* 0x000000ff11807812 */ /* 0x000fe200078ec0ff */
[----:B------:R1:W3:Y:S01]  /*a5a0*/  LDL.S16 R134, [R1+0x18] ;  /* 0x0000180001867983 */ /* 0x0002e20000100600 */
[----:B------:R-:W-:Y:S01]  /*a5b0*/  LOP3.LUT R17, R16, 0xffff, RZ, 0xc0, !PT ;  /* 0x0000ffff10117812 */ /* 0x000fe200078ec0ff */
[----:B------:R-:W-:Y:S01]  /*a5c0*/  FMUL.FTZ R115, R0, R115 ;  /* 0x0000007300737220 */ /* 0x000fe20000410000 */
[----:B------:R-:W-:Y:S02]  /*a5d0*/  @!P6 PRMT R119, R239, 0x5410, RZ ;  /* 0x00005410ef77e816 */ /* 0x000fe400000000ff */
[C---:B------:R-:W-:Y:S02]  /*a5e0*/  ISETP.GE.U32.AND P6, PT, R205.reuse, R122, PT ;  /* 0x0000007acd00720c */ /* 0x040fe40003fc6070 */
[----:B------:R-:W-:Y:S01]  /*a5f0*/  LOP3.LUT R123, R16, 0xff, RZ, 0xc0, !PT ;  /* 0x000000ff107b7812 */ /* 0x000fe200078ec0ff */
[----:B------:R-:W-:Y:S01]  /*a600*/  STG.E.U16 [R170.64], R119 ;  /* 0x00000077aa007986 */ /* 0x000fe2000c101506 */
[----:B------:R-:W-:Y:S02]  /*a610*/  SHF.R.U32.HI R121, RZ, 0x18, R16 ;  /* 0x00000018ff797819 */ /* 0x000fe40000011610 */
[----:B------:R-:W-:Y:S01]  /*a620*/  SHF.R.U32.HI R120, RZ, 0x8, R17 ;  /* 0x00000008ff787819 */ /* 0x000fe20000011611 */
[C---:B------:R-:W-:Y:S01]  /*a630*/  FMUL.FTZ R17, R2.reuse, R133 ;  /* 0x0000008502117220 */ /* 0x040fe20000410000 */
[----:B------:R-:W-:Y:S02]  /*a640*/  PRMT R133, R205, 0x7054, R205 ;  /* 0x00007054cd857816 */ /* 0x000fe400000000cd */
[----:B------:R-:W-:Y:S02]  /*a650*/  PRMT R120, R123, 0x5410, R120 ;  /* 0x000054107b787816 */ /* 0x000fe40000000078 */
[----:B-----5:R-:W-:Y:S01]  /*a660*/  SHF.R.U32.HI R117, RZ, 0x10, R16 ;  /* 0x00000010ff757819 */ /* 0x020fe20000011610 */
[----:B------:R-:W-:Y:S01]  /*a670*/  FMUL.FTZ R16, R2, R132 ;  /* 0x0000008402107220 */ /* 0x000fe20000410000 */
[----:B------:R-:W-:Y:S01]  /*a680*/  PRMT R132, R128, 0x5410, R129 ;  /* 0x0000541080847816 */ /* 0x000fe20000000081 */
[--C-:B------:R-:W-:Y:S01]  /*a690*/  HSET2.LE.AND R120, R120, R133.reuse, PT ;  /* 0x0000008578787233 */ /* 0x100fe20003803000 */
[----:B------:R-:W-:Y:S01]  /*a6a0*/  LOP3.LUT R117, R117, 0xff, RZ, 0xc0, !PT ;  /* 0x000000ff75757812 */ /* 0x000fe200078ec0ff */
[--C-:B------:R-:W-:Y:S01]  /*a6b0*/  HSET2.LE.AND R122, R144, R133.reuse, PT ;  /* 0x00000085907a7233 */ /* 0x100fe20003803000 */
[----:B------:R-:W-:Y:S01]  /*a6c0*/  F2FP.PACK_AB R158, R215, R211 ;  /* 0x000000d3d79e723e */ /* 0x000fe200000000ff */
[--C-:B------:R-:W-:Y:S01]  /*a6d0*/  HSET2.LE.AND R123, R132, R133.reuse, PT ;  /* 0x00000085847b7233 */ /* 0x100fe20003803000 */
[C---:B--2---:R-:W-:Y:S01]  /*a6e0*/  HMMA.16816.F32 R16, R136.reuse, R124, R16 ;  /* 0x0000007c8810723c */ /* 0x044fe20000001810 */
[----:B------:R-:W-:Y:S01]  /*a6f0*/  PRMT R121, R117, 0x5410, R121 ;  /* 0x0000541075797816 */ /* 0x000fe20000000079 */
[----:B------:R-:W2:Y:S01]  /*a700*/  LDSM.16.MT88.4 R128, [R177+0xc800] ;  /* 0x00c80000b180783b */ /* 0x000ea20000004200 */
[----:B----4-:R-:W-:Y:S02]  /*a710*/  F2FP.PACK_AB R152, R213, R218 ;  /* 0x000000dad598723e */ /* 0x010fe400000000ff */
[----:B------:R-:W-:Y:S01]  /*a720*/  PRMT R157, R158, 0x7632, R157 ;  /* 0x000076329e9d7816 */ /* 0x000fe2000000009d */
[----:B------:R-:W-:Y:S01]  /*a730*/  HSET2.LE.AND R121, R121, R133, PT ;  /* 0x0000008579797233 */ /* 0x000fe20003803000 */
[----:B------:R-:W-:Y:S01]  /*a740*/  PRMT R117, R156, 0x5410, R155 ;  /* 0x000054109c757816 */ /* 0x000fe2000000009b */
[----:B------:R-:W-:Y:S01]  /*a750*/  HMMA.16816.F32 R112, R136, R126, R112 ;  /* 0x0000007e8870723c */ /* 0x000fe20000001870 */
[----:B-1----:R-:W-:Y:S01]  /*a760*/  F2FP.PACK_AB R153, R227, R217 ;  /* 0x000000d9e399723e */ /* 0x002fe200000000ff */
[----:B------:R1:W4:Y:S02]  /*a770*/  LDL.S16 R133, [R1+0x8] ;  /* 0x0000080001857983 */ /* 0x0003240000100600 */
[----:B------:R-:W-:Y:S02]  /*a780*/  LOP3.LUT R120, R120, R117, RZ, 0xc0, !PT ;  /* 0x0000007578787212 */ /* 0x000fe400078ec0ff */
[----:B------:R-:W-:Y:S01]  /*a790*/  PRMT R151, R152, 0x7632, R151 ;  /* 0x0000763298977816 */ /* 0x000fe20000000097 */
[----:B------:R-:W5:Y:S01]  /*a7a0*/  LDSM.16.MT88.4 R124, [R178+0xc800] ;  /* 0x00c80000b27c783b */ /* 0x000f620000004200 */
[----:B------:R-:W-:Y:S04]  /*a7b0*/  PRMT R117, R158, 0x5410, R157 ;  /* 0x000054109e757816 */ /* 0x000fe8000000009d */
[----:B------:R-:W-:Y:S02]  /*a7c0*/  LOP3.LUT R121, R121, R117, RZ, 0xc0, !PT ;  /* 0x0000007579797212 */ /* 0x000fe400078ec0ff */
[C---:B------:R-:W-:Y:S02]  /*a7d0*/  PRMT R154, R153.reuse, 0x7632, R154 ;  /* 0x00007632999a7816 */ /* 0x040fe4000000009a */
[----:B------:R-:W-:Y:S02]  /*a7e0*/  PRMT R117, R152, 0x5410, R151 ;  /* 0x0000541098757816 */ /* 0x000fe40000000097 */
[----:B------:R-:W-:Y:S02]  /*a7f0*/  SHF.R.U32.HI R142, RZ, 0x18, R142 ;  /* 0x00000018ff8e7819 */ /* 0x000fe4000001168e */
[----:B------:R-:W-:Y:S02]  /*a800*/  LOP3.LUT R122, R122, R117, RZ, 0xc0, !PT ;  /* 0x000000757a7a7212 */ /* 0x000fe400078ec0ff */
[----:B------:R-:W-:Y:S04]  /*a810*/  PRMT R117, R153, 0x5410, R154 ;  /* 0x0000541099757816 */ /* 0x000fe8000000009a */
[----:B------:R-:W-:Y:S07]  /*a820*/  LOP3.LUT R123, R123, R117, RZ, 0xc0, !PT ;  /* 0x000000757b7b7212 */ /* 0x000fee00078ec0ff */
[C---:B--2---:R-:W-:Y:S08]  /*a830*/  HMMA.16816.F32 R4, R120.reuse, R128, R4 ;  /* 0x000000807804723c */ /* 0x044ff00000001804 */
[C---:B------:R-:W-:Y:S01]  /*a840*/  HMMA.16816.F32 R8, R120.reuse, R130, R8 ;  /* 0x000000827808723c */ /* 0x040fe20000001808 */
[----:B------:R-:W2:Y:S07]  /*a850*/  LDSM.16.MT88.4 R128, [R180+0xc800] ;  /* 0x00c80000b480783b */ /* 0x000eae0000004200 */
[C---:B-----5:R-:W-:Y:S08]  /*a860*/  HMMA.16816.F32 R36, R120.reuse, R124, R36 ;  /* 0x0000007c7824723c */ /* 0x060ff00000001824 */
[C---:B------:R-:W-:Y:S08]  /*a870*/  HMMA.16816.F32 R40, R120.reuse, R126, R40 ;  /* 0x0000007e7828723c */ /* 0x040ff00000001828 */
[C---:B--2---:R-:W-:Y:S08]  /*a880*/  HMMA.16816.F32 R44, R120.reuse, R128, R44 ;  /* 0x00000080782c723c */ /* 0x044ff0000000182c */
[C---:B------:R-:W-:Y:S01]  /*a890*/  HMMA.16816.F32 R48, R120.reuse, R130, R48 ;  /* 0x000000827830723c */ /* 0x040fe20000001830 */
[----:B---3--:R-:W-:Y:S05]  /*a8a0*/  @!P6 HADD2 R214, -R159.H0_H0, -RZ.H0_H0 ;  /* 0xa00000ff9fd6e230 */ /* 0x008fea0000000900 */
[----:B------:R2:W-:Y:S01]  /*a8b0*/  @!P6 STL.S16 [R1+0xc], R214 ;  /* 0x00000cd60100e387 */ /* 0x0005e20000100600 */
[----:B------:R-:W-:Y:S05]  /*a8c0*/  PRMT R117, R214, 0x7610, R117 ;  /* 0x00007610d6757816 */ /* 0x000fea0000000075 */
[----:B------:R-:W-:Y:S02]  /*a8d0*/  @!P6 PRMT R159, R117, 0x5410, RZ ;  /* 0x00005410759fe816 */ /* 0x000fe400000000ff */
[----:B------:R-:W-:Y:S02]  /*a8e0*/  ISETP.GE.U32.AND P6, PT, R205, R142, PT ;  /* 0x0000008ecd00720c */ /* 0x000fe40003fc6070 */
[----:B------:R-:W-:Y:S01]  /*a8f0*/  LOP3.LUT R117, R148, 0xffff, RZ, 0xc0, !PT ;  /* 0x0000ffff94757812 */ /* 0x000fe200078ec0ff */
[----:B------:R-:W-:Y:S01]  /*a900*/  STG.E.U16 [R170.64+0x2], R159 ;  /* 0x0000029faa007986 */ /* 0x000fe2000c101506 */
[----:B------:R-:W-:Y:S02]  /*a910*/  SHF.R.U32.HI R148, RZ, 0x10, R148 ;  /* 0x00000010ff947819 */ /* 0x000fe40000011694 */
[----:B------:R-:W-:Y:S02]  /*a920*/  SHF.R.U32.HI R117, RZ, 0x8, R117 ;  /* 0x00000008ff757819 */ /* 0x000fe40000011675 */
[----:B------:R-:W-:Y:S02]  /*a930*/  LOP3.LUT R124, R148, 0xff, RZ, 0xc0, !PT ;  /* 0x000000ff947c7812 */ /* 0x000fe400078ec0ff */
[----:B------:R-:W-:Y:S01]  /*a940*/  LOP3.LUT R117, R117, 0xffff, RZ, 0xc0, !PT ;  /* 0x0000ffff75757812 */ /* 0x000fe200078ec0ff */
[----:B--2---:R1:W2:Y:S01]  /*a950*/  LDL.S16 R214, [R1] ;  /* 0x0000000001d67983 */ /* 0x0042a20000100600 */
[----:B------:R-:W-:Y:S05]  /*a960*/  @!P0 HADD2 R134, -R160.H0_H0, -RZ.H0_H0 ;  /* 0xa00000ffa0868230 */ /* 0x000fea0000000900 */
[----:B------:R-:W-:Y:S01]  /*a970*/  @!P0 STL.S16 [R1+0x18], R134 ;  /* 0x0000188601008387 */ /* 0x000fe20000100600 */
[----:B------:R-:W-:Y:S03]  /*a980*/  PRMT R132, R134, 0x7610, R132 ;  /* 0x0000761086847816 */ /* 0x000fe60000000084 */
[----:B------:R1:W3:Y:S01]  /*a990*/  LDL.S16 R136, [R1+0x14] ;  /* 0x0000140001887983 */ /* 0x0002e20000100600 */
[----:B------:R-:W-:Y:S02]  /*a9a0*/  @!P0 PRMT R160, R132, 0x5410, RZ ;  /* 0x0000541084a08816 */ /* 0x000fe400000000ff */
[----:B------:R-:W-:Y:S02]  /*a9b0*/  ISETP.GE.U32.AND P0, PT, R205, R117, PT ;  /* 0x00000075cd00720c */ /* 0x000fe40003f06070 */
[----:B------:R-:W-:Y:S01]  /*a9c0*/  LOP3.LUT R117, R141, R172, R173, 0x96, !PT ;  /* 0x000000ac8d757212 */ /* 0x000fe200078e96ad */
[----:B------:R-:W-:Y:S03]  /*a9d0*/  STG.E.U16 [R168.64], R160 ;  /* 0x000000a0a8007986 */ /* 0x000fe6000c101506 */
[C---:B------:R-:W-:Y:S02]  /*a9e0*/  LOP3.LUT R129, R117.reuse, 0xff, RZ, 0xc0, !PT ;  /* 0x000000ff75817812 */ /* 0x040fe400078ec0ff */
[----:B------:R-:W-:Y:S04]  /*a9f0*/  LOP3.LUT R128, R117, 0xffff, RZ, 0xc0, !PT ;  /* 0x0000ffff75807812 */ /* 0x000fe800078ec0ff */
[----:B------:R-:W-:Y:S04]  /*aa00*/  SHF.R.U32.HI R128, RZ, 0x8, R128 ;  /* 0x00000008ff807819 */ /* 0x000fe80000011680 */
[----:B------:R-:W-:Y:S01]  /*aa10*/  LOP3.LUT R128, R128, 0xffff, RZ, 0xc0, !PT ;  /* 0x0000ffff80807812 */ /* 0x000fe200078ec0ff */
[----:B----4-:R-:W-:Y:S05]  /*aa20*/  @!P6 HADD2 R133, -R161.H0_H0, -RZ.H0_H0 ;  /* 0xa00000ffa185e230 */ /* 0x010fea0000000900 */
[----:B------:R-:W-:Y:S01]  /*aa30*/  @!P6 STL.S16 [R1+0x8], R133 ;  /* 0x000008850100e387 */ /* 0x000fe20000100600 */
[----:B------:R-:W-:Y:S03]  /*aa40*/  PRMT R138, R133, 0x7610, R138 ;  /* 0x00007610858a7816 */ /* 0x000fe6000000008a */
[----:B------:R-:W4:Y:S01]  /*aa50*/  LDSM.16.MT88.4 R132, [R179+0xc800] ;  /* 0x00c80000b384783b */ /* 0x000f220000004200 */
[----:B------:R-:W-:Y:S02]  /*aa60*/  @!P6 PRMT R161, R138, 0x5410, RZ ;  /* 0x000054108aa1e816 */ /* 0x000fe400000000ff */
[C---:B------:R-:W-:Y:S02]  /*aa70*/  ISETP.GE.U32.AND P6, PT, R205.reuse, R124, PT ;  /* 0x0000007ccd00720c */ /* 0x040fe40003fc6070 */
[--C-:B------:R-:W-:Y:S03]  /*aa80*/  SHF.R.U32.HI R138, RZ, 0x18, R140.reuse ;  /* 0x00000018ff8a7819 */ /* 0x100fe6000001168c */
[----:B------:R-:W5:Y:S08]  /*aa90*/  LDSM.16.MT88.4 R124, [R177+0xe800] ;  /* 0x00e80000b17c783b */ /* 0x000f700000004200 */
[----:B------:R-:W-:Y:S01]  /*aaa0*/  STG.E.U16 [R168.64+0x2], R161 ;  /* 0x000002a1a8007986 */ /* 0x000fe2000c101506 */
[----:B------:R-:W-:Y:S05]  /*aab0*/  @!P6 HADD2 R248, -R165.H0_H0, -RZ.H0_H0 ;  /* 0xa00000ffa5f8e230 */ /* 0x000fea0000000900 */
[----:B------:R-:W-:Y:S01]  /*aac0*/  @!P6 PRMT R165, R248, 0x5410, RZ ;  /* 0x00005410f8a5e816 */ /* 0x000fe200000000ff */
[C---:B----4-:R-:W-:Y:S07]  /*aad0*/  HMMA.16816.F32 R52, R120.reuse, R132, R52 ;  /* 0x000000847834723c */ /* 0x050fee0000001834 */
[----:B------:R-:W-:Y:S01]  /*aae0*/  SHF.R.U32.HI R133, RZ, 0x18, R117 ;  /* 0x00000018ff857819 */ /* 0x000fe20000011675 */
[C---:B------:R-:W-:Y:S01]  /*aaf0*/  HMMA.16816.F32 R56, R120.reuse, R134, R56 ;  /* 0x000000867838723c */ /* 0x040fe20000001838 */
[----:B------:R-:W-:Y:S02]  /*ab00*/  LOP3.LUT R132, R140, 0xff, RZ, 0xc0, !PT ;  /* 0x000000ff8c847812 */ /* 0x000fe400078ec0ff */
[C---:B------:R-:W-:Y:S02]  /*ab10*/  ISETP.GE.U32.AND P4, PT, R205.reuse, R133, PT ;  /* 0x00000085cd00720c */ /* 0x040fe40003f86070 */
[----:B------:R-:W-:Y:S02]  /*ab20*/  ISETP.GE.U32.AND P6, PT, R205, R132, PT ;  /* 0x00000084cd00720c */ /* 0x000fe40003fc6070 */
[----:B------:R-:W-:Y:S01]  /*ab30*/  LDSM.16.MT88.4 R132, [R180+0xe800] ;  /* 0x00e80000b484783b */ /* 0x000fe20000004200 */
[C---:B-----5:R-:W-:Y:S08]  /*ab40*/  HMMA.16816.F32 R60, R120.reuse, R124, R60 ;  /* 0x0000007c783c723c */ /* 0x060ff0000000183c */
[C---:B------:R-:W-:Y:S01]  /*ab50*/  HMMA.16816.F32 R64, R120.reuse, R126, R64 ;  /* 0x0000007e7840723c */ /* 0x040fe20000001840 */
[----:B------:R-:W-:Y:S03]  /*ab60*/  LDSM.16.MT88.4 R124, [R179+0xe800] ;  /* 0x00e80000b37c783b */ /* 0x000fe60000004200 */
[----:B------:R-:W-:Y:S05]  /*ab70*/  @!P4 HADD2 R251, -R157.H0_H0, -RZ.H0_H0 ;  /* 0xa00000ff9dfbc230 */ /* 0x000fea0000000900 */
[----:B------:R-:W-:Y:S03]  /*ab80*/  @!P4 PRMT R157, R251, 0x5410, RZ ;  /* 0x00005410fb9dc816 */ /* 0x000fe600000000ff */
[----:B--2---:R-:W-:Y:S05]  /*ab90*/  @!P5 HADD2 R214, -R162.H0_H0, -RZ.H0_H0 ;  /* 0xa00000ffa2d6d230 */ /* 0x004fea0000000900 */
[----:B------:R-:W-:Y:S01]  /*aba0*/  PRMT R137, R214, 0x7610, R137 ;  /* 0x00007610d6897816 */ /* 0x000fe20000000089 */
[----:B------:R-:W-:Y:S03]  /*abb0*/  @!P5 STL.S16 [R1], R214 ;  /* 0x000000d60100d387 */ /* 0x000fe60000100600 */
[----:B------:R-:W-:Y:S02]  /*abc0*/  @!P5 PRMT R162, R137, 0x5410, RZ ;  /* 0x0000541089a2d816 */ /* 0x000fe400000000ff */
[----:B------:R1:W2:Y:S01]  /*abd0*/  LDL.S16 R137, [R1+0x4] ;  /* 0x0000040001897983 */ /* 0x0002a20000100600 */
[----:B------:R-:W-:Y:S03]  /*abe0*/  ISETP.GE.U32.AND P5, PT, R205, R129, PT ;  /* 0x00000081cd00720c */ /* 0x000fe60003fa6070 */
[----:B------:R-:W-:Y:S10]  /*abf0*/  STG.E.U16 [R170.64+0x10], R162 ;  /* 0x000010a2aa007986 */ /* 0x000ff4000c101506 */
[----:B------:R-:W-:Y:S05]  /*ac00*/  @!P5 HADD2 R246, -R156.H0_H0, -RZ.H0_H0 ;  /* 0xa00000ff9cf6d230 */ /* 0x000fea0000000900 */
[----:B------:R-:W-:Y:S01]  /*ac10*/  @!P5 PRMT R156, R246, 0x5410, RZ ;  /* 0x00005410f69cd816 */ /* 0x000fe200000000ff */
[----:B---3--:R-:W-:Y:S05]  /*ac20*/  @!P0 HADD2 R136, -R163.H0_H0, -RZ.H0_H0 ;  /* 0xa00000ffa3888230 */ /* 0x008fea0000000900 */
[----:B------:R3:W-:Y:S01]  /*ac30*/  @!P0 STL.S16 [R1+0x14], R136 ;  /* 0x0000148801008387 */ /* 0x0007e20000100600 */
[----:B------:R-:W-:Y:S03]  /*ac40*/  PRMT R129, R136, 0x7610, R129 ;  /* 0x0000761088817816 */ /* 0x000fe60000000081 */
[----:B------:R1:W4:Y:S01]  /*ac50*/  LDL.S16 R172, [R1+0x10] ;  /* 0x0000100001ac7983 */ /* 0x0003220000100600 */
[----:B------:R-:W-:Y:S02]  /*ac60*/  @!P0 PRMT R163, R129, 0x5410, RZ ;  /* 0x0000541081a38816 */ /* 0x000fe400000000ff */
[C---:B------:R-:W-:Y:S02]  /*ac70*/  ISETP.GE.U32.AND P0, PT, R205.reuse, R128, PT ;  /* 0x00000080cd00720c */ /* 0x040fe40003f06070 */
[----:B------:R-:W5:Y:S08]  /*ac80*/  LDSM.16.MT88.4 R128, [R178+0xe800] ;  /* 0x00e80000b280783b */ /* 0x000f700000004200 */
[----:B------:R-:W-:Y:S03]  /*ac90*/  STG.E.U16 [R170.64+0x12], R163 ;  /* 0x000012a3aa007986 */ /* 0x000fe6000c101506 */
[----:B------:R-:W-:Y:S01]  /*aca0*/  @!P0 HADD2 R252, -R155.H0_H0, -RZ.H0_H0 ;  /* 0xa00000ff9bfc8230 */ /* 0x000fe20000000900 */
[----:B------:R-:W-:Y:S01]  /*acb0*/  STG.E.U16 [R168.64+0x10], R165 ;  /* 0x000010a5a8007986 */ /* 0x000fe2000c101506 */
[----:B---3--:R-:W-:Y:S03]  /*acc0*/  SHF.R.U32.HI R136, RZ, 0x10, R117 ;  /* 0x00000010ff887819 */ /* 0x008fe60000011675 */
[----:B------:R-:W-:Y:S01]  /*acd0*/  STG.E.U16 [R168.64+0x12], R164 ;  /* 0x000012a4a8007986 */ /* 0x000fe2000c101506 */
[----:B------:R-:W-:Y:S02]  /*ace0*/  @!P0 PRMT R155, R252, 0x5410, RZ ;  /* 0x00005410fc9b8816 */ /* 0x000fe400000000ff */
[----:B------:R-:W-:Y:S01]  /*acf0*/  LOP3.LUT R117, R136, 0xff, RZ, 0xc0, !PT ;  /* 0x000000ff88757812 */ /* 0x000fe200078ec0ff */
[----:B------:R-:W-:Y:S03]  /*ad00*/  STG.E.U16 [R170.64+0x20], R156 ;  /* 0x0000209caa007986 */ /* 0x000fe6000c101506 */
[----:B------:R-:W-:Y:S01]  /*ad10*/  ISETP.GE.U32.AND P5, PT, R205, R117, PT ;  /* 0x00000075cd00720c */ /* 0x000fe20003fa6070 */
[----:B------:R-:W-:Y:S01]  /*ad20*/  STG.E.U16 [R170.64+0x22], R155 ;  /* 0x0000229baa007986 */ /* 0x000fe2000c101506 */
[----:B------:R-:W-:Y:S02]  /*ad30*/  LOP3.LUT R117, R140, 0xffff, RZ, 0xc0, !PT ;  /* 0x0000ffff8c757812 */ /* 0x000fe400078ec0ff */
[----:B------:R-:W-:Y:S01]  /*ad40*/  SHF.R.U32.HI R140, RZ, 0x10, R140 ;  /* 0x00000010ff8c7819 */ /* 0x000fe2000001168c */
[----:B------:R-:W-:Y:S01]  /*ad50*/  STG.E.U16 [R168.64+0x22], R157 ;  /* 0x0000229da8007986 */ /* 0x000fe2000c101506 */
[----:B------:R-:W-:Y:S04]  /*ad60*/  SHF.R.U32.HI R117, RZ, 0x8, R117 ;  /* 0x00000008ff757819 */ /* 0x000fe80000011675 */
[----:B------:R-:W-:Y:S04]  /*ad70*/  LOP3.LUT R117, R117, 0xffff, RZ, 0xc0, !PT ;  /* 0x0000ffff75757812 */ /* 0x000fe800078ec0ff */
[C---:B------:R-:W-:Y:S01]  /*ad80*/  ISETP.GE.U32.AND P0, PT, R205.reuse, R117, PT ;  /* 0x00000075cd00720c */ /* 0x040fe20003f06070 */
[C---:B-----5:R-:W-:Y:S01]  /*ad90*/  HMMA.16816.F32 R68, R120.reuse, R128, R68 ;  /* 0x000000807844723c */ /* 0x060fe20000001844 */
[----:B------:R-:W-:Y:S04]  /*ada0*/  LOP3.LUT R117, R140, 0xff, RZ, 0xc0, !PT ;  /* 0x000000ff8c757812 */ /* 0x000fe800078ec0ff */
[----:B------:R-:W-:Y:S03]  /*adb0*/  ISETP.GE.U32.AND P4, PT, R205, R117, PT ;  /* 0x00000075cd00720c */ /* 0x000fe60003f86070 */
[C---:B------:R-:W-:Y:S01]  /*adc0*/  HMMA.16816.F32 R72, R120.reuse, R130, R72 ;  /* 0x000000827848723c */ /* 0x040fe20000001848 */
[----:B------:R-:W3:Y:S03]  /*add0*/  LDSM.16.MT88.4 R128, [R177+0x10800] ;  /* 0x01080000b180783b */ /* 0x000ee60000004200 */
[----:B------:R-:W-:Y:S04]  /*ade0*/  @!P0 HADD2 R250, -R151.H0_H0, -RZ.H0_H0 ;  /* 0xa00000ff97fa8230 */ /* 0x000fe80000000900 */
[C---:B------:R-:W-:Y:S01]  /*adf0*/  HMMA.16816.F32 R76, R120.reuse, R132, R76 ;  /* 0x00000084784c723c */ /* 0x040fe2000000184c */
[----:B------:R-:W-:Y:S03]  /*ae00*/  @!P0 PRMT R151, R250, 0x5410, RZ ;  /* 0x00005410fa978816 */ /* 0x000fe600000000ff */
[----:B------:R-:W-:Y:S04]  /*ae10*/  @!P4 HADD2 R245, -R153.H0_H0, -RZ.H0_H0 ;  /* 0xa00000ff99f5c230 */ /* 0x000fe80000000900 */
[C---:B------:R-:W-:Y:S01]  /*ae20*/  HMMA.16816.F32 R80, R120.reuse, R134, R80 ;  /* 0x000000867850723c */ /* 0x040fe20000001850 */
[----:B------:R-:W5:Y:S03]  /*ae30*/  LDSM.16.MT88.4 R132, [R178+0x10800] ;  /* 0x01080000b284783b */ /* 0x000f660000004200 */
[----:B------:R-:W-:Y:S04]  /*ae40*/  @!P4 PRMT R153, R245, 0x5410, RZ ;  /* 0x00005410f599c816 */ /* 0x000fe800000000ff */
[C---:B------:R-:W-:Y:S08]  /*ae50*/  HMMA.16816.F32 R84, R120.reuse, R124, R84 ;  /* 0x0000007c7854723c */ /* 0x040ff00000001854 */
[C---:B------:R-:W-:Y:S01]  /*ae60*/  HMMA.16816.F32 R88, R120.reuse, R126, R88 ;  /* 0x0000007e7858723c */ /* 0x040fe20000001858 */
[----:B------:R-:W-:Y:S07]  /*ae70*/  LDSM.16.MT88.4 R124, [R179+0x10800] ;  /* 0x01080000b37c783b */ /* 0x000fee0000004200 */
[C---:B---3--:R-:W-:Y:S07]  /*ae80*/  HMMA.16816.F32 R92, R120.reuse, R128, R92 ;  /* 0x00000080785c723c */ /* 0x048fee000000185c */
[----:B------:R-:W-:Y:S01]  /*ae90*/  FFMA.FTZ R128, R0, R209, R207 ;  /* 0x000000d100807223 */ /* 0x000fe200000100cf */
[C---:B------:R-:W-:Y:S01]  /*aea0*/  HMMA.16816.F32 R96, R120.reuse, R130, R96 ;  /* 0x000000827860723c */ /* 0x040fe20000001860 */
[----:B------:R-:W-:Y:S03]  /*aeb0*/  MUFU.EX2 R209, R24 ;  /* 0x0000001800d17308 */ /* 0x000fe60000000800 */
[----:B------:R-:W-:Y:S02]  /*aec0*/  FFMA.FTZ R129, R30, c[0x0][0x23c], -R118 ;  /* 0x00008f001e817a23 */ /* 0x000fe40000010876 */
[----:B------:R-:W-:Y:S02]  /*aed0*/  FADD.FTZ R128, R219, R128 ;  /* 0x00000080db807221 */ /* 0x000fe40000010000 */
[C---:B-----5:R-:W-:Y:S01]  /*aee0*/  HMMA.16816.F32 R100, R120.reuse, R132, R100 ;  /* 0x000000847864723c */ /* 0x060fe20000001864 */
[----:B------:R-:W-:Y:S02]  /*aef0*/  FFMA.FTZ R131, R31, c[0x0][0x23c], -R118 ;  /* 0x00008f001f837a23 */ /* 0x000fe40000010876 */
[----:B------:R-:W-:Y:S01]  /*af00*/  MUFU.EX2 R207, R26 ;  /* 0x0000001a00cf7308 */ /* 0x000fe20000000800 */
[----:B------:R-:W-:Y:S03]  /*af10*/  FADD.FTZ R128, R225, R128 ;  /* 0x00000080e1807221 */ /* 0x000fe60000010000 */
[--C-:B------:R-:W-:Y:S01]  /*af20*/  FFMA.FTZ R132, R28, c[0x0][0x23c], -R166.reuse ;  /* 0x00008f001c847a23 */ /* 0x100fe200000108a6 */
[C---:B------:R-:W-:Y:S01]  /*af30*/  HMMA.16816.F32 R104, R120.reuse, R134, R104 ;  /* 0x000000867868723c */ /* 0x040fe20000001868 */
[----:B------:R-:W-:Y:S02]  /*af40*/  FFMA.FTZ R133, R29, c[0x0][0x23c], -R166 ;  /* 0x00008f001d857a23 */ /* 0x000fe400000108a6 */
[----:B------:R-:W-:Y:S01]  /*af50*/  LDSM.16.MT88.4 R28, [R178+0xd000] ;  /* 0x00d00000b21c783b */ /* 0x000fe20000004200 */
[----:B--2---:R-:W-:Y:S07]  /*af60*/  @!P5 HADD2 R137, -R158.H0_H0, -RZ.H0_H0 ;  /* 0xa00000ff9e89d230 */ /* 0x004fee0000000900 */
[----:B------:R2:W-:Y:S01]  /*af70*/  @!P5 STL.S16 [R1+0x4], R137 ;  /* 0x000004890100d387 */ /* 0x0005e20000100600 */
[----:B------:R-:W-:Y:S04]  /*af80*/  PRMT R141, R137, 0x7610, R141 ;  /* 0x00007610898d7816 */ /* 0x000fe8000000008d */
[----:B------:R-:W-:Y:S02]  /*af90*/  @!P5 PRMT R158, R141, 0x5410, RZ ;  /* 0x000054108d9ed816 */ /* 0x000fe400000000ff */
[----:B------:R-:W-:Y:S03]  /*afa0*/  ISETP.GE.U32.AND P5, PT, R205, R138, PT ;  /* 0x0000008acd00720c */ /* 0x000fe60003fa6070 */
[----:B------:R-:W-:Y:S04]  /*afb0*/  STG.E.U16 [R168.64+0x20], R158 ;  /* 0x0000209ea8007986 */ /* 0x000fe8000c101506 */
[----:B------:R-:W-:Y:S06]  /*afc0*/  STG.E.U16 [R170.64+0x32], R151 ;  /* 0x00003297aa007986 */ /* 0x000fec000c101506 */
[----:B------:R-:W-:Y:S01]  /*afd0*/  @!P5 HADD2 R244, -R154.H0_H0, -RZ.H0_H0 ;  /* 0xa00000ff9af4d230 */ /* 0x000fe20000000900 */
[----:B--2---:R-:W-:Y:S04]  /*afe0*/  IMAD.WIDE.U32 R136, R167, -0x326172a9, RZ ;  /* 0xcd9e8d57a7887825 */ /* 0x004fe800078e00ff */
[----:B------:R-:W-:Y:S01]  /*aff0*/  @!P5 PRMT R154, R244, 0x5410, RZ ;  /* 0x00005410f49ad816 */ /* 0x000fe200000000ff */
[----:B------:R-:W-:Y:S01]  /*b000*/  IMAD.MOV.U32 R167, RZ, RZ, R212 ;  /* 0x000000ffffa77224 */ /* 0x000fe200078e00d4 */
[----:B------:R-:W-:Y:S01]  /*b010*/  LOP3.LUT R138, R137, R146, R203, 0x96, !PT ;  /* 0x00000092898a7212 */ /* 0x000fe200078e96cb */
[----:B------:R-:W-:Y:S01]  /*b020*/  MUFU.EX2 R212, R22 ;  /* 0x0000001600d47308 */ /* 0x000fe20000000800 */
[----:B------:R-:W-:Y:S02]  /*b030*/  LOP3.LUT R0, R136, 0xffff, RZ, 0xc0, !PT ;  /* 0x0000ffff88007812 */ /* 0x000fe400078ec0ff */
[----:B------:R-:W-:Y:S02]  /*b040*/  LOP3.LUT R117, R138, 0xff, RZ, 0xc0, !PT ;  /* 0x000000ff8a757812 */ /* 0x000fe400078ec0ff */
[----:B------:R-:W-:Y:S04]  /*b050*/  SHF.R.U32.HI R0, RZ, 0x8, R0 ;  /* 0x00000008ff007819 */ /* 0x000fe80000011600 */
[----:B------:R-:W-:Y:S01]  /*b060*/  LOP3.LUT R0, R0, 0xffff, RZ, 0xc0, !PT ;  /* 0x0000ffff00007812 */ /* 0x000fe200078ec0ff */
[----:B----4-:R-:W-:Y:S05]  /*b070*/  @!P6 HADD2 R172, -R152.H0_H0, -RZ.H0_H0 ;  /* 0xa00000ff98ace230 */ /* 0x010fea0000000900 */
[----:B------:R2:W-:Y:S01]  /*b080*/  @!P6 STL.S16 [R1+0x10], R172 ;  /* 0x000010ac0100e387 */ /* 0x0005e20000100600 */
[----:B------:R-:W-:Y:S04]  /*b090*/  PRMT R139, R172, 0x7610, R139 ;  /* 0x00007610ac8b7816 */ /* 0x000fe8000000008b */
[----:B------:R-:W-:Y:S02]  /*b0a0*/  @!P6 PRMT R152, R139, 0x5410, RZ ;  /* 0x000054108b98e816 */ /* 0x000fe400000000ff */
[C---:B------:R-:W-:Y:S01]  /*b0b0*/  ISETP.GE.U32.AND P6, PT, R205.reuse, R117, PT ;  /* 0x00000075cd00720c */ /* 0x040fe20003fc6070 */
[----:B------:R-:W-:Y:S01]  /*b0c0*/  FFMA.FTZ R117, R20, c[0x0][0x23c], -R166 ;  /* 0x00008f0014757a23 */ /* 0x000fe200000108a6 */
[----:B------:R-:W-:Y:S01]  /*b0d0*/  LOP3.LUT R20, R138, 0xffff, RZ, 0xc0, !PT ;  /* 0x0000ffff8a147812 */ /* 0x000fe200078ec0ff */
[----:B------:R-:W-:Y:S01]  /*b0e0*/  STG.E.U16 [R170.64+0x30], R152 ;  /* 0x00003098aa007986 */ /* 0x000fe2000c101506 */
[----:B------:R-:W-:Y:S01]  /*b0f0*/  LOP3.LUT R139, R136, 0xff, RZ, 0xc0, !PT ;  /* 0x000000ff888b7812 */ /* 0x000fe200078ec0ff */
[----:B------:R3:W-:Y:S01]  /*b100*/  MUFU.EX2 R214, R117 ;  /* 0x0000007500d67308 */ /* 0x0007e20000000800 */
[----:B------:R-:W-:Y:S01]  /*b110*/  SHF.R.U32.HI R20, RZ, 0x8, R20 ;  /* 0x00000008ff147819 */ /* 0x000fe20000011614 */
[----:B------:R-:W-:Y:S03]  /*b120*/  STG.E.U16 [R168.64+0x30], R153 ;  /* 0x00003099a8007986 */ /* 0x000fe6000c101506 */
[----:B------:R-:W-:Y:S01]  /*b130*/  LOP3.LUT R20, R20, 0xffff, RZ, 0xc0, !PT ;  /* 0x0000ffff14147812 */ /* 0x000fe200078ec0ff */
[----:B------:R-:W-:Y:S03]  /*b140*/  STG.E.U16 [R168.64+0x32], R154 ;  /* 0x0000329aa8007986 */ /* 0x000fe6000c101506 */
[----:B------:R-:W-:Y:S02]  /*b150*/  ISETP.GE.U32.AND P0, PT, R205, R20, PT ;  /* 0x00000014cd00720c */ /* 0x000fe40003f06070 */
[----:B------:R-:W-:Y:S01]  /*b160*/  LOP3.LUT R20, R136, 0xffff, RZ, 0xc0, !PT ;  /* 0x0000ffff88147812 */ /* 0x000fe200078ec0ff */
[----:B--2---:R-:W-:Y:S02]  /*b170*/  IMAD.MOV.U32 R172, RZ, RZ, R213 ;  /* 0x000000ffffac7224 */ /* 0x004fe400078e00d5 */
[----:B------:R-:W2:Y:S01]  /*b180*/  MUFU.EX2 R213, R21 ;  /* 0x0000001500d57308 */ /* 0x000ea20000000800 */
[----:B------:R-:W-:Y:S04]  /*b190*/  SHF.R.U32.HI R20, RZ, 0x8, R20 ;  /* 0x00000008ff147819 */ /* 0x000fe80000011614 */
[----:B------:R-:W-:Y:S01]  /*b1a0*/  PRMT R141, R139, 0x5410, R20 ;  /* 0x000054108b8d7816 */ /* 0x000fe20000000014 */
[----:B------:R-:W-:Y:S01]  /*b1b0*/  FFMA.FTZ R139, R2, R208, R206 ;  /* 0x000000d0028b7223 */ /* 0x000fe200000100ce */
[----:B------:R-:W-:Y:S02]  /*b1c0*/  SHF.R.U32.HI R20, RZ, 0x10, R136 ;  /* 0x00000010ff147819 */ /* 0x000fe40000011688 */
[----:B---3--:R-:W-:Y:S01]  /*b1d0*/  LOP3.LUT R117, R137, R146, R203, 0x96, !PT ;  /* 0x0000009289757212 */ /* 0x008fe200078e96cb */
[----:B------:R-:W-:Y:S01]  /*b1e0*/  IMAD.MOV.U32 R203, RZ, RZ, R210 ;  /* 0x000000ffffcb7224 */ /* 0x000fe200078e00d2 */
[----:B------:R-:W-:Y:S01]  /*b1f0*/  SHF.R.U32.HI R2, RZ, 0x18, R138 ;  /* 0x00000018ff027819 */ /* 0x000fe2000001168a */
[----:B------:R3:W4:Y:S01]  /*b200*/  MUFU.EX2 R210, R23 ;  /* 0x0000001700d27308 */ /* 0x0007220000000800 */
[----:B------:R-:W-:Y:S01]  /*b210*/  LOP3.LUT R20, R20, 0xff, RZ, 0xc0, !PT ;  /* 0x000000ff14147812 */ /* 0x000fe200078ec0ff */
[--C-:B------:R-:W-:Y:S01]  /*b220*/  FFMA.FTZ R137, R32, c[0x0][0x23c], -R166.reuse ;  /* 0x00008f0020897a23 */ /* 0x100fe200000108a6 */
[----:B------:R-:W-:Y:S01]  /*b230*/  ISETP.GE.U32.AND P5, PT, R205, R2, PT ;  /* 0x00000002cd00720c */ /* 0x000fe20003fa6070 */
[----:B------:R-:W-:Y:S01]  /*b240*/  FFMA.FTZ R166, R33, c[0x0][0x23c], -R166 ;  /* 0x00008f0021a67a23 */ /* 0x000fe200000108a6 */
[----:B------:R-:W-:Y:S02]  /*b250*/  SHF.R.U32.HI R138, RZ, 0x10, R138 ;  /* 0x00000010ff8a7819 */ /* 0x000fe4000001168a */
[----:B------:R-:W-:Y:S02]  /*b260*/  SHF.R.U32.HI R24, RZ, 0x10, R117 ;  /* 0x00000010ff187819 */ /* 0x000fe40000011675 */
[----:B------:R-:W-:Y:S01]  /*b270*/  LOP3.LUT R138, R138, 0xff, RZ, 0xc0, !PT ;  /* 0x000000ff8a8a7812 */ /* 0x000fe200078ec0ff */
[----:B------:R-:W5:Y:S01]  /*b280*/  MUFU.EX2 R208, R25 ;  /* 0x0000001900d07308 */ /* 0x000f620000000800 */
[----:B------:R-:W-:Y:S02]  /*b290*/  LOP3.LUT R26, R117, 0xff, RZ, 0xc0, !PT ;  /* 0x000000ff751a7812 */ /* 0x000fe400078ec0ff */
[----:B--2---:R-:W-:Y:S02]  /*b2a0*/  F2FP.PACK_AB R150, R213, R214 ;  /* 0x000000d6d596723e */ /* 0x004fe400000000ff */
[----:B------:R-:W-:Y:S02]  /*b2b0*/  LOP3.LUT R21, R136, 0xff, RZ, 0xc0, !PT ;  /* 0x000000ff88157812 */ /* 0x000fe400078ec0ff */
[C---:B------:R-:W-:Y:S01]  /*b2c0*/  PRMT R149, R150.reuse, 0x7632, R149 ;  /* 0x0000763296957816 */ /* 0x040fe20000000095 */
[----:B------:R-:W-:Y:S01]  /*b2d0*/  @!P6 HADD2 R238, -R150.H0_H0, -RZ.H0_H0 ;  /* 0xa00000ff96eee230 */ /* 0x000fe20000000900 */
[----:B------:R-:W-:Y:S01]  /*b2e0*/  ISETP.GE.U32.AND P4, PT, R205, R21, PT ;  /* 0x00000015cd00720c */ /* 0x000fe20003f86070 */
[----:B------:R-:W-:Y:S01]  /*b2f0*/  MUFU.EX2 R166, R166 ;  /* 0x000000a600a67308 */ /* 0x000fe20000000800 */
[----:B------:R-:W-:Y:S01]  /*b300*/  SHF.R.U32.HI R21, RZ, 0x18, R136 ;  /* 0x00000018ff157819 */ /* 0x000fe20000011688 */
[----:B------:R-:W-:Y:S01]  /*b310*/  @!P0 HADD2 R241, -R149.H0_H0, -RZ.H0_H0 ;  /* 0xa00000ff95f18230 */ /* 0x000fe20000000900 */
[----:B------:R-:W-:Y:S02]  /*b320*/  PRMT R2, R150, 0x5410, R149 ;  /* 0x0000541096027816 */ /* 0x000fe40000000095 */
[----:B------:R-:W-:Y:S02]  /*b330*/  PRMT R140, R20, 0x5410, R21 ;  /* 0x00005410148c7816 */ /* 0x000fe40000000015 */
[----:B------:R-:W-:Y:S01]  /*b340*/  @!P0 PRMT R149, R241, 0x5410, RZ ;  /* 0x00005410f1958816 */ /* 0x000fe200000000ff */
[----:B---3--:R-:W2:Y:S01]  /*b350*/  LDSM.16.MT88.4 R20, [R180+0x10800] ;  /* 0x01080000b414783b */ /* 0x008ea20000004200 */
[----:B------:R-:W-:Y:S01]  /*b360*/  ISETP.GE.U32.AND P0, PT, R205, R0, PT ;  /* 0x00000000cd00720c */ /* 0x000fe20003f06070 */
[----:B------:R-:W-:Y:S01]  /*b370*/  FFMA.FTZ R0, R27, c[0x0][0x23c], -R118 ;  /* 0x00008f001b007a23 */ /* 0x000fe20000010876 */
[----:B------:R-:W-:Y:S02]  /*b380*/  @!P6 PRMT R150, R238, 0x5410, RZ ;  /* 0x00005410ee96e816 */ /* 0x000fe400000000ff */
[----:B------:R-:W-:Y:S01]  /*b390*/  ISETP.GE.U32.AND P6, PT, R205, R138, PT ;  /* 0x0000008acd00720c */ /* 0x000fe20003fc6070 */
[----:B------:R3:W1:Y:S01]  /*b3a0*/  MUFU.EX2 R206, R0 ;  /* 0x0000000000ce7308 */ /* 0x0006620000000800 */
[----:B----4-:R-:W-:Y:S01]  /*b3b0*/  F2FP.PACK_AB R148, R210, R212 ;  /* 0x000000d4d294723e */ /* 0x010fe200000000ff */
[----:B------:R-:W-:Y:S01]  /*b3c0*/  STG.E.U16 [R170.64+0x40], R150 ;  /* 0x00004096aa007986 */ /* 0x000fe2000c101506 */
[----:B------:R-:W-:Y:S01]  /*b3d0*/  SHF.R.U32.HI R27, RZ, 0x10, R136 ;  /* 0x00000010ff1b7819 */ /* 0x000fe20000011688 */
[----:B------:R-:W-:Y:S01]  /*b3e0*/  IMAD.MOV.U32 R138, RZ, RZ, R172 ;  /* 0x000000ffff8a7224 */ /* 0x000fe200078e00ac */
[----:B------:R-:W-:Y:S01]  /*b3f0*/  LOP3.LUT R24, R24, 0xff, RZ, 0xc0, !PT ;  /* 0x000000ff18187812 */ /* 0x000fe200078ec0ff */
[----:B------:R-:W-:Y:S01]  /*b400*/  STG.E.U16 [R170.64+0x42], R149 ;  /* 0x00004295aa007986 */ /* 0x000fe2000c101506 */
[----:B------:R-:W-:Y:S02]  /*b410*/  LOP3.LUT R27, R27, 0xff, RZ, 0xc0, !PT ;  /* 0x000000ff1b1b7812 */ /* 0x000fe400078ec0ff */
[----:B------:R-:W-:Y:S01]  /*b420*/  PRMT R147, R148, 0x7632, R147 ;  /* 0x0000763294937816 */ /* 0x000fe20000000093 */
[----:B------:R-:W-:Y:S01]  /*b430*/  MUFU.EX2 R172, R131 ;  /* 0x0000008300ac7308 */ /* 0x000fe20000000800 */
[----:B-----5:R-:W-:Y:S01]  /*b440*/  F2FP.PACK_AB R143, R208, R209 ;  /* 0x000000d1d08f723e */ /* 0x020fe200000000ff */
[----:B------:R-:W-:Y:S01]  /*b450*/  @!P6 HADD2 R249, -R148.H0_H0, -RZ.H0_H0 ;  /* 0xa00000ff94f9e230 */ /* 0x000fe20000000900 */
[----:B------:R-:W-:Y:S01]  /*b460*/  SHF.R.U32.HI R136, RZ, 0x18, R136 ;  /* 0x00000018ff887819 */ /* 0x000fe20000011688 */
[----:B------:R-:W-:Y:S01]  /*b470*/  @!P5 HADD2 R243, -R147.H0_H0, -RZ.H0_H0 ;  /* 0xa00000ff93f3d230 */ /* 0x000fe20000000900 */
[----:B------:R-:W-:Y:S01]  /*b480*/  PRMT R144, R143, 0x7632, R144 ;  /* 0x000076328f907816 */ /* 0x000fe20000000090 */
[----:B------:R-:W-:Y:S04]  /*b490*/  @!P4 HADD2 R242, -R143.H0_H0, -RZ.H0_H0 ;  /* 0xa00000ff8ff2c230 */ /* 0x000fe80000000900 */
[----:B------:R-:W-:Y:S01]  /*b4a0*/  @!P0 HADD2 R235, -R144.H0_H0, -RZ.H0_H0 ;  /* 0xa00000ff90eb8230 */ /* 0x000fe20000000900 */
[----:B---3--:R-:W-:Y:S02]  /*b4b0*/  LOP3.LUT R0, R117, 0xffff, RZ, 0xc0, !PT ;  /* 0x0000ffff75007812 */ /* 0x008fe400078ec0ff */
[----:B------:R-:W-:Y:S02]  /*b4c0*/  SHF.R.U32.HI R117, RZ, 0x18, R117 ;  /* 0x00000018ff757819 */ /* 0x000fe40000011675 */
[----:B------:R-:W-:Y:S02]  /*b4d0*/  SHF.R.U32.HI R25, RZ, 0x8, R0 ;  /* 0x00000008ff197819 */ /* 0x000fe40000011600 */
[----:B------:R-:W-:Y:S01]  /*b4e0*/  PRMT R32, R24, 0x5410, R117 ;  /* 0x0000541018207816 */ /* 0x000fe20000000075 */
[--C-:B------:R-:W-:Y:S01]  /*b4f0*/  FFMA.FTZ R117, R34, c[0x0][0x23c], -R118.reuse ;  /* 0x00008f0022757a23 */ /* 0x100fe20000010876 */
[----:B------:R-:W-:Y:S01]  /*b500*/  PRMT R33, R26, 0x5410, R25 ;  /* 0x000054101a217816 */ /* 0x000fe20000000019 */
[----:B------:R-:W-:Y:S01]  /*b510*/  FFMA.FTZ R118, R35, c[0x0][0x23c], -R118 ;  /* 0x00008f0023767a23 */ /* 0x000fe20000010876 */
[C---:B--2---:R-:W-:Y:S01]  /*b520*/  HMMA.16816.F32 R12, R120.reuse, R20, R12 ;  /* 0x00000014780c723c */ /* 0x044fe2000000180c */
[----:B------:R-:W-:Y:S01]  /*b530*/  PRMT R0, R148, 0x5410, R147 ;  /* 0x0000541094007816 */ /* 0x000fe20000000093 */
[----:B------:R2:W-:Y:S01]  /*b540*/  MUFU.EX2 R159, R117 ;  /* 0x00000075009f7308 */ /* 0x0005e20000000800 */
[----:B------:R-:W-:Y:S02]  /*b550*/  @!P6 PRMT R148, R249, 0x5410, RZ ;  /* 0x00005410f994e816 */ /* 0x000fe400000000ff */
[C---:B------:R-:W-:Y:S02]  /*b560*/  ISETP.GE.U32.AND P6, PT, R205.reuse, R27, PT ;  /* 0x0000001bcd00720c */ /* 0x040fe40003fc6070 */
[----:B------:R-:W3:Y:S01]  /*b570*/  LDSM.16.MT88.4 R24, [R177+0xd000] ;  /* 0x00d00000b118783b */ /* 0x000ee20000004200 */
[C---:B------:R-:W-:Y:S01]  /*b580*/  HMMA.16816.F32 R108, R120.reuse, R22, R108 ;  /* 0x00000016786c723c */ /* 0x040fe2000000186c */
[----:B------:R-:W-:Y:S03]  /*b590*/  FADD.FTZ R20, R226, R139 ;  /* 0x0000008be2147221 */ /* 0x000fe60000010000 */
[----:B------:R-:W-:Y:S01]  /*b5a0*/  PRMT R139, R205, 0x7054, R205 ;  /* 0x00007054cd8b7816 */ /* 0x000fe200000000cd */
[----:B------:R-:W-:Y:S01]  /*b5b0*/  FADD.FTZ R130, R224, R20 ;  /* 0x00000014e0827221 */ /* 0x000fe20000010000 */
[----:B-1----:R-:W-:Y:S01]  /*b5c0*/  F2FP.PACK_AB R146, R206, R207 ;  /* 0x000000cfce92723e */ /* 0x002fe200000000ff */
[----:B------:R-:W-:Y:S01]  /*b5d0*/  STG.E.U16 [R168.64+0x40], R148 ;  /* 0x00004094a8007986 */ /* 0x000fe2000c101506 */
[C---:B------:R-:W-:Y:S01]  /*b5e0*/  HMMA.16816.F32 R16, R120.reuse, R124, R16 ;  /* 0x0000007c7810723c */ /* 0x040fe20000001810 */
[--C-:B------:R-:W-:Y:S01]  /*b5f0*/  HSET2.LE.AND R21, R32, R139.reuse, PT ;  /* 0x0000008b20157233 */ /* 0x100fe20003803000 */
[----:B------:R-:W-:Y:S02]  /*b600*/  MUFU.EX2 R118, R118 ;  /* 0x0000007600767308 */ /* 0x000fe40000000800 */
[--C-:B------:R-:W-:Y:S01]  /*b610*/  HSET2.LE.AND R22, R141, R139.reuse, PT ;  /* 0x0000008b8d167233 */ /* 0x100fe20003803000 */
[----:B------:R-:W-:Y:S01]  /*b620*/  PRMT R145, R146, 0x7632, R145 ;  /* 0x0000763292917816 */ /* 0x000fe20000000091 */
[--C-:B------:R-:W-:Y:S01]  /*b630*/  HSET2.LE.AND R20, R33, R139.reuse, PT ;  /* 0x0000008b21147233 */ /* 0x100fe20003803000 */
[----:B------:R-:W-:Y:S01]  /*b640*/  LOP3.LUT R21, R21, R0, RZ, 0xc0, !PT ;  /* 0x0000000015157212 */ /* 0x000fe200078ec0ff */
[----:B------:R-:W-:Y:S01]  /*b650*/  HMMA.16816.F32 R112, R120, R126, R112 ;  /* 0x0000007e7870723c */ /* 0x000fe20000001870 */
[----:B------:R-:W-:Y:S01]  /*b660*/  PRMT R0, R143, 0x5410, R144 ;  /* 0x000054108f007816 */ /* 0x000fe20000000090 */
[----:B------:R-:W1:Y:S02]  /*b670*/  LDSM.16.MT88.4 R32, [R180+0xd000] ;  /* 0x00d00000b420783b */ /* 0x000e640000004200 */
[--C-:B------:R-:W-:Y:S01]  /*b680*/  HSET2.LE.AND R23, R140, R139.reuse, PT ;  /* 0x0000008b8c177233 */ /* 0x100fe20003803000 */
[----:B------:R-:W-:Y:S01]  /*b690*/  LOP3.LUT R22, R22, R0, RZ, 0xc0, !PT ;  /* 0x0000000016167212 */ /* 0x000fe200078ec0ff */
[----:B------:R-:W-:Y:S01]  /*b6a0*/  IMAD.MOV.U32 R226, RZ, RZ, R138 ;  /* 0x000000ffffe27224 */ /* 0x000fe200078e008a */
[----:B------:R-:W-:Y:S01]  /*b6b0*/  PRMT R0, R146, 0x5410, R145 ;  /* 0x0000541092007816 */ /* 0x000fe20000000091 */
[----:B------:R-:W-:Y:S01]  /*b6c0*/  @!P6 HADD2 R237, -R146.H0_H0, -RZ.H0_H0 ;  /* 0xa00000ff92ede230 */ /* 0x000fe20000000900 */
[----:B------:R-:W-:Y:S01]  /*b6d0*/  LOP3.LUT R20, R20, R2, RZ, 0xc0, !PT ;  /* 0x0000000214147212 */ /* 0x000fe200078ec0ff */
[----:B------:R-:W4:Y:S02]  /*b6e0*/  LDSM.16.MT88.4 R120, [R179+0xd000] ;  /* 0x00d00000b378783b */ /* 0x000f240000004200 */
[----:B------:R-:W-:Y:S01]  /*b6f0*/  LOP3.LUT R23, R23, R0, RZ, 0xc0, !PT ;  /* 0x0000000017177212 */ /* 0x000fe200078ec0ff */
[----:B------:R-:W-:Y:S01]  /*b700*/  FADD.FTZ R2, R203, R130 ;  /* 0x00000082cb027221 */ /* 0x000fe20000010000 */
[----:B------:R-:W-:Y:S01]  /*b710*/  @!P4 PRMT R143, R242, 0x5410, RZ ;  /* 0x00005410f28fc816 */ /* 0x000fe200000000ff */
[----:B------:R-:W-:Y:S01]  /*b720*/  MUFU.EX2 R203, R132 ;  /* 0x0000008400cb7308 */ /* 0x000fe20000000800 */
[----:B------:R-:W-:Y:S02]  /*b730*/  @!P5 PRMT R147, R243, 0x5410, RZ ;  /* 0x00005410f393d816 */ /* 0x000fe400000000ff */
[----:B------:R-:W5:Y:S01]  /*b740*/  LDSM.16.MT88.4 R124, [R177+0xf000] ;  /* 0x00f00000b17c783b */ /* 0x000f620000004200 */
[----:B------:R-:W-:Y:S02]  /*b750*/  @!P0 PRMT R144, R235, 0x5410, RZ ;  /* 0x00005410eb908816 */ /* 0x000fe400000000ff */
[----:B------:R-:W-:Y:S01]  /*b760*/  @!P6 PRMT R146, R237, 0x5410, RZ ;  /* 0x00005410ed92e816 */ /* 0x000fe200000000ff */
[C---:B---3--:R-:W-:Y:S01]  /*b770*/  HMMA.16816.F32 R4, R20.reuse, R24, R4 ;  /* 0x000000181404723c */ /* 0x048fe20000001804 */
[----:B------:R-:W-:Y:S03]  /*b780*/  ISETP.GE.U32.AND P5, PT, R205, R136, PT ;  /* 0x00000088cd00720c */ /* 0x000fe60003fa6070 */
[----:B------:R-:W-:Y:S04]  /*b790*/  STG.E.U16 [R168.64+0x42], R147 ;  /* 0x00004293a8007986 */ /* 0x000fe8000c101506 */
[----:B------:R-:W-:Y:S01]  /*b7a0*/  STG.E.U16 [R170.64+0x50], R143 ;  /* 0x0000508faa007986 */ /* 0x000fe2000c101506 */
[C---:B------:R-:W-:Y:S03]  /*b7b0*/  HMMA.16816.F32 R8, R20.reuse, R26, R8 ;  /* 0x0000001a1408723c */ /* 0x040fe60000001808 */
[----:B------:R-:W3:Y:S02]  /*b7c0*/  LDSM.16.MT88.4 R24, [R178+0xf000] ;  /* 0x00f00000b218783b */ /* 0x000ee40000004200 */
[----:B------:R-:W-:Y:S03]  /*b7d0*/  @!P5 HADD2 R234, -R145.H0_H0, -RZ.H0_H0 ;  /* 0xa00000ff91ead230 */ /* 0x000fe60000000900 */
[C---:B------:R-:W-:Y:S03]  /*b7e0*/  HMMA.16816.F32 R36, R20.reuse, R28, R36 ;  /* 0x0000001c1424723c */ /* 0x040fe60000001824 */
[----:B------:R-:W-:Y:S01]  /*b7f0*/  STG.E.U16 [R170.64+0x52], R144 ;  /* 0x00005290aa007986 */ /* 0x000fe2000c101506 */
[----:B------:R-:W-:Y:S03]  /*b800*/  @!P5 PRMT R145, R234, 0x5410, RZ ;  /* 0x00005410ea91d816 */ /* 0x000fe600000000ff */
[----:B------:R-:W-:Y:S01]  /*b810*/  STG.E.U16 [R168.64+0x50], R146 ;  /* 0x00005092a8007986 */ /* 0x000fe2000c101506 */
[C---:B------:R-:W-:Y:S03]  /*b820*/  HMMA.16816.F32 R40, R20.reuse, R30, R40 ;  /* 0x0000001e1428723c */ /* 0x040fe60000001828 */
[----:B------:R-:W2:Y:S05]  /*b830*/  LDSM.16.MT88.4 R28, [R180+0xf000] ;  /* 0x00f00000b41c783b */ /* 0x000eaa0000004200 */
[C---:B-1----:R-:W-:Y:S03]  /*b840*/  HMMA.16816.F32 R44, R20.reuse, R32, R44 ;  /* 0x00000020142c723c */ /* 0x042fe6000000182c */
[----:B------:R-:W-:Y:S05]  /*b850*/  STG.E.U16 [R168.64+0x52], R145 ;  /* 0x00005291a8007986 */ /* 0x000fea000c101506 */
[C---:B------:R-:W-:Y:S01]  /*b860*/  HMMA.16816.F32 R48, R20.reuse, R34, R48 ;  /* 0x000000221430723c */ /* 0x040fe20000001830 */
[----:B------:R-:W1:Y:S07]  /*b870*/  LDSM.16.MT88.4 R32, [R179+0xf000] ;  /* 0x00f00000b320783b */ /* 0x000e6e0000004200 */
[C---:B----4-:R-:W-:Y:S07]  /*b880*/  HMMA.16816.F32 R52, R20.reuse, R120, R52 ;  /* 0x000000781434723c */ /* 0x050fee0000001834 */
[----:B------:R-:W-:Y:S01]  /*b890*/  FADD.FTZ R120, R167, R128 ;  /* 0x00000080a7787221 */ /* 0x000fe20000010000 */
[C---:B------:R-:W-:Y:S01]  /*b8a0*/  HMMA.16816.F32 R56, R20.reuse, R122, R56 ;  /* 0x0000007a1438723c */ /* 0x040fe20000001838 */
[----:B------:R-:W-:Y:S03]  /*b8b0*/  MUFU.EX2 R167, R137 ;  /* 0x0000008900a77308 */ /* 0x000fe60000000800 */
[----:B------:R-:W-:Y:S03]  /*b8c0*/  FADD.FTZ R120, R211, R120 ;  /* 0x00000078d3787221 */ /* 0x000fe60000010000 */
[----:B------:R-:W-:Y:S01]  /*b8d0*/  IMAD.WIDE.U32 R122, R175, -0x2daee0ad, RZ ;  /* 0xd2511f53af7a7825 */ /* 0x000fe200078e00ff */
[C---:B-----5:R-:W-:Y:S03]  /*b8e0*/  HMMA.16816.F32 R60, R20.reuse, R124, R60 ;  /* 0x0000007c143c723c */ /* 0x060fe6000000183c */
[----:B------:R-:W4:Y:S01]  /*b8f0*/  MUFU.EX2 R175, R129 ;  /* 0x0000008100af7308 */ /* 0x000f220000000800 */
[----:B------:R-:W-:Y:S01]  /*b900*/  FADD.FTZ R136, R215, R120 ;  /* 0x00000078d7887221 */ /* 0x000fe20000010000 */
[----:B------:R-:W-:Y:S02]  /*b910*/  LOP3.LUT R0, R123, R174, R173, 0x96, !PT ;  /* 0x000000ae7b007212 */ /* 0x000fe400078e96ad */
[----:B------:R-:W-:Y:S01]  /*b920*/  FADD.FTZ R124, R204, R2 ;  /* 0x00000002cc7c7221 */ /* 0x000fe20000010000 */
[C---:B------:R-:W-:Y:S01]  /*b930*/  HMMA.16816.F32 R64, R20.reuse, R126, R64 ;  /* 0x0000007e1440723c */ /* 0x040fe20000001840 */
[----:B------:R-:W-:Y:S03]  /*b940*/  FADD.FTZ R160, R217, R136 ;  /* 0x00000088d9a07221 */ /* 0x000fe60000010000 */
[----:B------:R-:W-:Y:S01]  /*b950*/  FADD.FTZ R128, R216, R124 ;  /* 0x0000007cd8807221 */ /* 0x000fe20000010000 */
[----:B------:R-:W5:Y:S01]  /*b960*/  MUFU.EX2 R204, R133 ;  /* 0x0000008500cc7308 */ /* 0x000f620000000800 */
[----:B------:R-:W-:Y:S01]  /*b970*/  LDSM.16.MT88.4 R124, [R177+0xd800] ;  /* 0x00d80000b17c783b */ /* 0x000fe20000004200 */
[----:B------:R-:W-:Y:S01]  /*b980*/  LOP3.LUT R2, R0, 0xff, RZ, 0xc0, !PT ;  /* 0x000000ff00027812 */ /* 0x000fe200078ec0ff */
[C---:B---3--:R-:W-:Y:S01]  /*b990*/  HMMA.16816.F32 R68, R20.reuse, R24, R68 ;  /* 0x000000181444723c */ /* 0x048fe20000001844 */
[----:B------:R-:W-:Y:S02]  /*b9a0*/  FADD.FTZ R161, R218, R128 ;  /* 0x00000080daa17221 */ /* 0x000fe40000010000 */
[C---:B------:R-:W-:Y:S02]  /*b9b0*/  ISETP.GE.U32.AND P4, PT, R205.reuse, R2, PT ;  /* 0x00000002cd00720c */ /* 0x040fe40003f86070 */
[----:B------:R-:W-:Y:S02]  /*b9c0*/  LOP3.LUT R2, R0, 0xffff, RZ, 0xc0, !PT ;  /* 0x0000ffff00027812 */ /* 0x000fe400078ec0ff */
[----:B--2---:R-:W-:Y:S01]  /*b9d0*/  SHF.R.U32.HI R117, RZ, 0x18, R122 ;  /* 0x00000018ff757819 */ /* 0x004fe2000001167a */
[C---:B------:R-:W-:Y:S01]  /*b9e0*/  HMMA.16816.F32 R72, R20.reuse, R26, R72 ;  /* 0x0000001a1448723c */ /* 0x040fe20000001848 */
[----:B------:R-:W2:Y:S03]  /*b9f0*/  LDSM.16.MT88.4 R24, [R177+0x11000] ;  /* 0x01100000b118783b */ /* 0x000ea60000004200 */
[----:B----4-:R-:W-:Y:S02]  /*ba00*/  F2FP.PACK_AB R140, R172, R175 ;  /* 0x000000afac8c723e */ /* 0x010fe400000000ff */
[----:B------:R-:W-:Y:S02]  /*ba10*/  SHF.R.U32.HI R2, RZ, 0x8, R2 ;  /* 0x00000008ff027819 */ /* 0x000fe40000011602 */
[C---:B------:R-:W-:Y:S01]  /*ba20*/  HMMA.16816.F32 R76, R20.reuse, R28, R76 ;  /* 0x0000001c144c723c */ /* 0x040fe2000000184c */
[----:B------:R-:W-:Y:S03]  /*ba30*/  LDSM.16.MT88.4 R128, [R180+0xd800] ;  /* 0x00d80000b480783b */ /* 0x000fe60000004200 */
[----:B------:R-:W-:Y:S02]  /*ba40*/  PRMT R119, R140, 0x7632, R119 ;  /* 0x000076328c777816 */ /* 0x000fe40000000077 */
[----:B-----5:R-:W-:Y:S02]  /*ba50*/  F2FP.PACK_AB R142, R204, R203 ;  /* 0x000000cbcc8e723e */ /* 0x020fe400000000ff */
[C---:B------:R-:W-:Y:S01]  /*ba60*/  HMMA.16816.F32 R80, R20.reuse, R30, R80 ;  /* 0x0000001e1450723c */ /* 0x040fe20000001850 */
[----:B------:R-:W3:Y:S03]  /*ba70*/  LDSM.16.MT88.4 R28, [R178+0x11000] ;  /* 0x01100000b21c783b */ /* 0x000ee60000004200 */
[----:B------:R-:W-:Y:S01]  /*ba80*/  @!P4 HADD2 R236, -R142.H0_H0, -RZ.H0_H0 ;  /* 0xa00000ff8eecc230 */ /* 0x000fe20000000900 */
[----:B------:R-:W-:Y:S02]  /*ba90*/  PRMT R141, R142, 0x7632, R141 ;  /* 0x000076328e8d7816 */ /* 0x000fe4000000008d */
[----:B------:R-:W-:Y:S01]  /*baa0*/  PRMT R120, R140, 0x5410, R119 ;  /* 0x000054108c787816 */ /* 0x000fe20000000077 */
[C---:B-1----:R-:W-:Y:S01]  /*bab0*/  HMMA.16816.F32 R84, R20.reuse, R32, R84 ;  /* 0x000000201454723c */ /* 0x042fe20000001854 */
[----:B------:R-:W-:Y:S03]  /*bac0*/  LDSM.16.MT88.4 R132, [R179+0xd800] ;  /* 0x00d80000b384783b */ /* 0x000fe60000004200 */
[----:B------:R-:W-:Y:S02]  /*bad0*/  PRMT R121, R142, 0x5410, R141 ;  /* 0x000054108e797816 */ /* 0x000fe4000000008d */
[----:B------:R-:W-:Y:S02]  /*bae0*/  @!P4 PRMT R142, R236, 0x5410, RZ ;  /* 0x00005410ec8ec816 */ /* 0x000fe400000000ff */
[C---:B------:R-:W-:Y:S01]  /*baf0*/  HMMA.16816.F32 R88, R20.reuse, R34, R88 ;  /* 0x000000221458723c */ /* 0x040fe20000001858 */
[----:B------:R-:W1:Y:S03]  /*bb00*/  LDSM.16.MT88.4 R32, [R180+0x11000] ;  /* 0x01100000b420783b */ /* 0x000e660000004200 */
[----:B------:R-:W-:Y:S04]  /*bb10*/  LOP3.LUT R2, R2, 0xffff, RZ, 0xc0, !PT ;  /* 0x0000ffff02027812 */ /* 0x000fe800078ec0ff */
[C---:B------:R-:W-:Y:S01]  /*bb20*/  ISETP.GE.U32.AND P0, PT, R205.reuse, R2, PT ;  /* 0x00000002cd00720c */ /* 0x040fe20003f06070 */
[C---:B--2---:R-:W-:Y:S01]  /*bb30*/  HMMA.16816.F32 R92, R20.reuse, R24, R92 ;  /* 0x00000018145c723c */ /* 0x044fe2000000185c */
[----:B------:R-:W-:Y:S02]  /*bb40*/  STG.E.U16 [R170.64+0x60], R142 ;  /* 0x0000608eaa007986 */ /* 0x000fe4000c101506 */
[--C-:B------:R-:W-:Y:S04]  /*bb50*/  SHF.R.U32.HI R2, RZ, 0x18, R0.reuse ;  /* 0x00000018ff027819 */ /* 0x100fe80000011600 */
[C---:B------:R-:W-:Y:S01]  /*bb60*/  ISETP.GE.U32.AND P6, PT, R205.reuse, R2, PT ;  /* 0x00000002cd00720c */ /* 0x040fe20003fc6070 */
[C---:B------:R-:W-:Y:S01]  /*bb70*/  HMMA.16816.F32 R96, R20.reuse, R26, R96 ;  /* 0x0000001a1460723c */ /* 0x040fe20000001860 */
[----:B------:R-:W2:Y:S03]  /*bb80*/  LDSM.16.MT88.4 R24, [R179+0x11000] ;  /* 0x01100000b318783b */ /* 0x000ea60000004200 */
[C---:B------:R-:W-:Y:S01]  /*bb90*/  LOP3.LUT R2, R122.reuse, 0xff, RZ, 0xc0, !PT ;  /* 0x000000ff7a027812 */ /* 0x040fe200078ec0ff */
[----:B------:R-:W-:Y:S03]  /*bba0*/  @!P0 HADD2 R240, -R141.H0_H0, -RZ.H0_H0 ;  /* 0xa00000ff8df08230 */ /* 0x000fe60000000900 */
[C---:B---3--:R-:W-:Y:S01]  /*bbb0*/  HMMA.16816.F32 R100, R20.reuse, R28, R100 ;  /* 0x0000001c1464723c */ /* 0x048fe20000001864 */
[C---:B------:R-:W-:Y:S03]  /*bbc0*/  ISETP.GE.U32.AND P5, PT, R205.reuse, R2, PT ;  /* 0x00000002cd00720c */ /* 0x040fe60003fa6070 */
[----:B------:R-:W-:Y:S01]  /*bbd0*/  SHF.R.U32.HI R2, RZ, 0x10, R0 ;  /* 0x00000010ff027819 */ /* 0x000fe20000011600 */
[----:B------:R-:W-:Y:S01]  /*bbe0*/  @!P6 HADD2 R232, -R119.H0_H0, -RZ.H0_H0 ;  /* 0xa00000ff77e8e230 */ /* 0x000fe20000000900 */
[----:B------:R-:W-:Y:S02]  /*bbf0*/  LOP3.LUT R0, R122, 0xffff, RZ, 0xc0, !PT ;  /* 0x0000ffff7a007812 */ /* 0x000fe400078ec0ff */
[C---:B------:R-:W-:Y:S01]  /*bc00*/  HMMA.16816.F32 R104, R20.reuse, R30, R104 ;  /* 0x0000001e1468723c */ /* 0x040fe20000001868 */
[----:B------:R-:W-:Y:S03]  /*bc10*/  LOP3.LUT R2, R2, 0xff, RZ, 0xc0, !PT ;  /* 0x000000ff02027812 */ /* 0x000fe600078ec0ff */
[----:B------:R-:W-:Y:S02]  /*bc20*/  SHF.R.U32.HI R0, RZ, 0x8, R0 ;  /* 0x00000008ff007819 */ /* 0x000fe40000011600 */
[C---:B------:R-:W-:Y:S02]  /*bc30*/  ISETP.GE.U32.AND P4, PT, R205.reuse, R2, PT ;  /* 0x00000002cd00720c */ /* 0x040fe40003f86070 */
[C---:B-1----:R-:W-:Y:S01]  /*bc40*/  HMMA.16816.F32 R12, R20.reuse, R32, R12 ;  /* 0x00000020140c723c */ /* 0x042fe2000000180c */
[----:B------:R-:W-:Y:S03]  /*bc50*/  LOP3.LUT R2, R0, 0xffff, RZ, 0xc0, !PT ;  /* 0x0000ffff00027812 */ /* 0x000fe600078ec0ff */
[----:B------:R-:W-:Y:S02]  /*bc60*/  @!P0 PRMT R141, R240, 0x5410, RZ ;  /* 0x00005410f08d8816 */ /* 0x000fe400000000ff */
[----:B------:R-:W-:Y:S02]  /*bc70*/  ISETP.GE.U32.AND P0, PT, R205, R2, PT ;  /* 0x00000002cd00720c */ /* 0x000fe40003f06070 */
[C---:B------:R-:W-:Y:S01]  /*bc80*/  HMMA.16816.F32 R108, R20.reuse, R34, R108 ;  /* 0x00000022146c723c */ /* 0x040fe2000000186c */
[--C-:B------:R-:W-:Y:S01]  /*bc90*/  SHF.R.U32.HI R2, RZ, 0x10, R122.reuse ;  /* 0x00000010ff027819 */ /* 0x100fe2000001167a */
[----:B------:R-:W1:Y:S02]  /*bca0*/  LDSM.16.MT88.4 R32, [R178+0xd800] ;  /* 0x00d80000b220783b */ /* 0x000e640000004200 */
[----:B------:R-:W-:Y:S01]  /*bcb0*/  @!P4 HADD2 R233, -R140.H0_H0, -RZ.H0_H0 ;  /* 0xa00000ff8ce9c230 */ /* 0x000fe20000000900 */
[----:B------:R-:W-:Y:S02]  /*bcc0*/  LOP3.LUT R2, R2, 0xff, RZ, 0xc0, !PT ;  /* 0x000000ff02027812 */ /* 0x000fe400078ec0ff */
[C---:B------:R-:W-:Y:S01]  /*bcd0*/  LOP3.LUT R28, R122.reuse, 0xffff, RZ, 0xc0, !PT ;  /* 0x0000ffff7a1c7812 */ /* 0x040fe200078ec0ff */
[C---:B--2---:R-:W-:Y:S02]  /*bce0*/  HMMA.16816.F32 R16, R20.reuse, R24, R16 ;  /* 0x000000181410723c */ /* 0x044fe40000001810 */
[----:B------:R-:W-:Y:S02]  /*bcf0*/  STG.E.U16 [R170.64+0x62], R141 ;  /* 0x0000628daa007986 */ /* 0x000fe4000c101506 */
[----:B------:R-:W-:Y:S02]  /*bd00*/  @!P4 PRMT R140, R233, 0x5410, RZ ;  /* 0x00005410e98cc816 */ /* 0x000fe400000000ff */
[----:B------:R-:W-:Y:S02]  /*bd10*/  ISETP.GE.U32.AND P4, PT, R205, R2, PT ;  /* 0x00000002cd00720c */ /* 0x000fe40003f86070 */
[--C-:B------:R-:W-:Y:S01]  /*bd20*/  SHF.R.U32.HI R2, RZ, 0x10, R122.reuse ;  /* 0x00000010ff027819 */ /* 0x100fe2000001167a */
[----:B------:R-:W-:Y:S03]  /*bd30*/  HMMA.16816.F32 R112, R20, R26, R112 ;  /* 0x0000001a1470723c */ /* 0x000fe60000001870 */
[----:B------:R-:W-:Y:S01]  /*bd40*/  LOP3.LUT R0, R123, R174, R173, 0x96, !PT ;  /* 0x000000ae7b007212 */ /* 0x000fe200078e96ad */
[----:B------:R-:W-:Y:S01]  /*bd50*/  LDSM.16.MT88.4 R24, [R178+0xf800] ;  /* 0x00f80000b218783b */ /* 0x000fe20000004200 */
[----:B------:R-:W-:Y:S02]  /*bd60*/  SHF.R.U32.HI R29, RZ, 0x18, R122 ;  /* 0x00000018ff1d7819 */ /* 0x000fe4000001167a */
[----:B------:R-:W-:Y:S02]  /*bd70*/  LOP3.LUT R122, R122, 0xff, RZ, 0xc0, !PT ;  /* 0x000000ff7a7a7812 */ /* 0x000fe400078ec0ff */
[----:B------:R-:W-:Y:S03]  /*bd80*/  LOP3.LUT R2, R2, 0xff, RZ, 0xc0, !PT ;  /* 0x000000ff02027812 */ /* 0x000fe600078ec0ff */
[----:B------:R-:W-:Y:S01]  /*bd90*/  STG.E.U16 [R168.64+0x60], R140 ;  /* 0x0000608ca8007986 */ /* 0x000fe2000c101506 */
[----:B------:R-:W-:Y:S02]  /*bda0*/  SHF.R.U32.HI R28, RZ, 0x8, R28 ;  /* 0x00000008ff1c7819 */ /* 0x000fe4000001161c */
[----:B------:R-:W-:Y:S02]  /*bdb0*/  PRMT R31, R2, 0x5410, R117 ;  /* 0x00005410021f7816 */ /* 0x000fe40000000075 */
[----:B------:R-:W-:Y:S02]  /*bdc0*/  PRMT R122, R122, 0x5410, R28 ;  /* 0x000054107a7a7816 */ /* 0x000fe4000000001c */
[----:B------:R-:W-:Y:S01]  /*bdd0*/  LOP3.LUT R2, R0, 0xffff, RZ, 0xc0, !PT ;  /* 0x0000ffff00027812 */ /* 0x000fe200078ec0ff */
[--C-:B------:R-:W-:Y:S01]  /*bde0*/  HSET2.LE.AND R31, R31, R139.reuse, PT ;  /* 0x0000008b1f1f7233 */ /* 0x100fe20003803000 */
[--C-:B------:R-:W-:Y:S02]  /*bdf0*/  SHF.R.U32.HI R28, RZ, 0x10, R0.reuse ;  /* 0x00000010ff1c7819 */ /* 0x100fe40000011600 */
[----:B------:R-:W-:Y:S02]  /*be00*/  @!P6 PRMT R119, R232, 0x5410, RZ ;  /* 0x00005410e877e816 */ /* 0x000fe400000000ff */
[----:B------:R-:W-:Y:S02]  /*be10*/  ISETP.GE.U32.AND P6, PT, R205, R29, PT ;  /* 0x0000001dcd00720c */ /* 0x000fe40003fc6070 */
[----:B------:R-:W-:Y:S01]  /*be20*/  LOP3.LUT R28, R28, 0xff, RZ, 0xc0, !PT ;  /* 0x000000ff1c1c7812 */ /* 0x000fe200078ec0ff */
[----:B------:R-:W-:Y:S01]  /*be30*/  STG.E.U16 [R168.64+0x62], R119 ;  /* 0x00006277a8007986 */ /* 0x000fe2000c101506 */
[----:B------:R-:W-:Y:S02]  /*be40*/  LOP3.LUT R30, R0, 0xff, RZ, 0xc0, !PT ;  /* 0x000000ff001e7812 */ /* 0x000fe400078ec0ff */
[----:B------:R-:W-:Y:S02]  /*be50*/  SHF.R.U32.HI R29, RZ, 0x18, R0 ;  /* 0x00000018ff1d7819 */ /* 0x000fe40000011600 */
[----:B------:R-:W-:Y:S02]  /*be60*/  SHF.R.U32.HI R0, RZ, 0x8, R2 ;  /* 0x00000008ff007819 */ /* 0x000fe40000011602 */
[----:B------:R-:W-:Y:S02]  /*be70*/  F2FP.PACK_AB R2, R166, R167 ;  /* 0x000000a7a602723e */ /* 0x000fe400000000ff */
[--C-:B------:R-:W-:Y:S02]  /*be80*/  PRMT R30, R30, 0x5410, R0.reuse ;  /* 0x000054101e1e7816 */ /* 0x100fe40000000000 */
[----:B------:R-:W-:Y:S01]  /*be90*/  PRMT R29, R28, 0x5410, R29 ;  /* 0x000054101c1d7816 */ /* 0x000fe2000000001d */
[----:B------:R-:W-:Y:S01]  /*bea0*/  @!P5 HADD2 R228, -R2.H0_H0, -RZ.H0_H0 ;  /* 0xa00000ff02e4d230 */ /* 0x000fe20000000900 */
[----:B------:R-:W-:Y:S01]  /*beb0*/  PRMT R0, R2, 0x7632, R0 ;  /* 0x0000763202007816 */ /* 0x000fe20000000000 */
[--C-:B------:R-:W-:Y:S01]  /*bec0*/  HSET2.LE.AND R28, R30, R139.reuse, PT ;  /* 0x0000008b1e1c7233 */ /* 0x100fe20003803000 */
[----:B------:R-:W-:Y:S01]  /*bed0*/  F2FP.PACK_AB R117, R118, R159 ;  /* 0x0000009f7675723e */ /* 0x000fe200000000ff */
[--C-:B------:R-:W-:Y:S01]  /*bee0*/  HSET2.LE.AND R29, R29, R139.reuse, PT ;  /* 0x0000008b1d1d7233 */ /* 0x100fe20003803000 */
[----:B------:R-:W-:Y:S01]  /*bef0*/  PRMT R20, R2, 0x5410, R0 ;  /* 0x0000541002147816 */ /* 0x000fe20000000000 */
[----:B------:R-:W-:Y:S01]  /*bf00*/  HSET2.LE.AND R30, R122, R139, PT ;  /* 0x0000008b7a1e7233 */ /* 0x000fe20003803000 */
[----:B------:R-:W-:Y:S01]  /*bf10*/  LOP3.LUT R31, R31, R117, RZ, 0xc0, !PT ;  /* 0x000000751f1f7212 */ /* 0x000fe200078ec0ff */
[----:B------:R-:W-:Y:S01]  /*bf20*/  LDSM.16.MT88.4 R136, [R180+0xf800] ;  /* 0x00f80000b488783b */ /* 0x000fe20000004200 */
[----:B------:R-:W-:Y:S01]  /*bf30*/  LOP3.LUT R28, R28, R121, RZ, 0xc0, !PT ;  /* 0x000000791c1c7212 */ /* 0x000fe200078ec0ff */
[----:B------:R-:W-:Y:S01]  /*bf40*/  @!P0 HADD2 R231, -R0.H0_H0, -RZ.H0_H0 ;  /* 0xa00000ff00e78230 */ /* 0x000fe20000000900 */
[----:B------:R-:W-:Y:S01]  /*bf50*/  LOP3.LUT R30, R30, R20, RZ, 0xc0, !PT ;  /* 0x000000141e1e7212 */ /* 0x000fe200078ec0ff */
[C---:B------:R-:W-:Y:S01]  /*bf60*/  @!P4 HADD2 R230, -R117.reuse.H0_H0, -RZ.H0_H0 ;  /* 0xa00000ff75e6c230 */ /* 0x040fe20000000900 */
[----:B------:R-:W-:Y:S01]  /*bf70*/  LOP3.LUT R29, R29, R120, RZ, 0xc0, !PT ;  /* 0x000000781d1d7212 */ /* 0x000fe200078ec0ff */
[----:B------:R-:W-:Y:S01]  /*bf80*/  @!P6 HADD2 R229, -R117.H1_H1, -RZ.H0_H0 ;  /* 0xa00000ff75e5e230 */ /* 0x000fe20000000d00 */
[----:B------:R-:W-:Y:S01]  /*bf90*/  @!P0 PRMT R0, R231, 0x5410, RZ ;  /* 0x00005410e7008816 */ /* 0x000fe200000000ff */
[----:B------:R-:W2:Y:S01]  /*bfa0*/  LDSM.16.MT88.4 R20, [R177+0xf800] ;  /* 0x00f80000b114783b */ /* 0x000ea20000004200 */
[----:B------:R-:W-:Y:S03]  /*bfb0*/  @!P5 PRMT R2, R228, 0x5410, RZ ;  /* 0x00005410e402d816 */ /* 0x000fe600000000ff */
[C---:B------:R-:W-:Y:S04]  /*bfc0*/  HMMA.16816.F32 R120, R28.reuse, R124, R4 ;  /* 0x0000007c1c78723c */ /* 0x040fe80000001804 */
[----:B------:R-:W3:Y:S04]  /*bfd0*/  LDSM.16.MT88.4 R4, [R179+0xf800] ;  /* 0x00f80000b304783b */ /* 0x000ee80000004200 */
[C---:B------:R-:W-:Y:S04]  /*bfe0*/  HMMA.16816.F32 R124, R28.reuse, R126, R8 ;  /* 0x0000007e1c7c723c */ /* 0x040fe80000001808 */
[----:B------:R-:W4:Y:S04]  /*bff0*/  LDSM.16.MT88.4 R8, [R177+0x11800] ;  /* 0x01180000b108783b */ /* 0x000f280000004200 */
[C---:B-1----:R-:W-:Y:S04]  /*c000*/  HMMA.16816.F32 R36, R28.reuse, R32, R36 ;  /* 0x000000201c24723c */ /* 0x042fe80000001824 */
[----:B------:R1:W-:Y:S04]  /*c010*/  STG.E.U16 [R170.64+0x72], R0 ;  /* 0x00007200aa007986 */ /* 0x0003e8000c101506 */
[C---:B------:R-:W-:Y:S01]  /*c020*/  HMMA.16816.F32 R40, R28.reuse, R34, R40 ;  /* 0x000000221c28723c */ /* 0x040fe20000001828 */
[----:B------:R-:W5:Y:S07]  /*c030*/  LDSM.16.MT88.4 R32, [R178+0x11800] ;  /* 0x01180000b220783b */ /* 0x000f6e0000004200 */
[C---:B------:R-:W-:Y:S01]  /*c040*/  HMMA.16816.F32 R44, R28.reuse, R128, R44 ;  /* 0x000000801c2c723c */ /* 0x040fe2000000182c */
[----:B------:R1:W-:Y:S07]  /*c050*/  STG.E.U16 [R170.64+0x70], R2 ;  /* 0x00007002aa007986 */ /* 0x0003ee000c101506 */
[C---:B------:R-:W-:Y:S08]  /*c060*/  HMMA.16816.F32 R48, R28.reuse, R130, R48 ;  /* 0x000000821c30723c */ /* 0x040ff00000001830 */
[C---:B------:R-:W-:Y:S08]  /*c070*/  HMMA.16816.F32 R52, R28.reuse, R132, R52 ;  /* 0x000000841c34723c */ /* 0x040ff00000001834 */
[C---:B------:R-:W-:Y:S08]  /*c080*/  HMMA.16816.F32 R56, R28.reuse, R134, R56 ;  /* 0x000000861c38723c */ /* 0x040ff00000001838 */
[C---:B--2---:R-:W-:Y:S07]  /*c090*/  HMMA.16816.F32 R60, R28.reuse, R20, R60 ;  /* 0x000000141c3c723c */ /* 0x044fee000000183c */
[----:B------:R-:W-:Y:S01]  /*c0a0*/  @P6 PRMT R20, R117, 0x7632, R20 ;  /* 0x0000763275146816 */ /* 0x000fe20000000014 */
[C---:B------:R-:W-:Y:S01]  /*c0b0*/  HMMA.16816.F32 R64, R28.reuse, R22, R64 ;  /* 0x000000161c40723c */ /* 0x040fe20000001840 */
[----:B------:R-:W-:Y:S02]  /*c0c0*/  @!P4 PRMT R117, R230, 0x5410, RZ ;  /* 0x00005410e675c816 */ /* 0x000fe400000000ff */
[----:B------:R-:W-:Y:S01]  /*c0d0*/  ISETP.GT.AND P4, PT, R202, RZ, PT ;  /* 0x000000ffca00720c */ /* 0x000fe20003f84270 */
[----:B------:R-:W-:Y:S01]  /*c0e0*/  FADD.FTZ R21, R226, R161 ;  /* 0x000000a1e2157221 */ /* 0x000fe20000010000 */
[----:B------:R-:W-:Y:S01]  /*c0f0*/  @!P6 PRMT R20, R229, 0x5410, RZ ;  /* 0x00005410e514e816 */ /* 0x000fe200000000ff */
[----:B------:R2:W-:Y:S01]  /*c100*/  STG.E.U16 [R168.64+0x70], R117 ;  /* 0x00007075a8007986 */ /* 0x0005e2000c101506 */
[----:B------:R-:W-:Y:S01]  /*c110*/  FADD.FTZ R23, R227, R160 ;  /* 0x000000a0e3177221 */ /* 0x000fe20000010000 */
[C---:B------:R-:W-:Y:S01]  /*c120*/  HMMA.16816.F32 R68, R28.reuse, R24, R68 ;  /* 0x000000181c44723c */ /* 0x040fe20000001844 */
[----:B------:R-:W-:Y:S01]  /*c130*/  FADD.FTZ R22, R214, R21 ;  /* 0x00000015d6167221 */ /* 0x000fe20000010000 */
[----:B------:R-:W-:Y:S02]  /*c140*/  STG.E.U16 [R168.64+0x72], R20 ;  /* 0x00007214a8007986 */ /* 0x000fe4000c101506 */
[----:B------:R-:W-:Y:S02]  /*c150*/  FADD.FTZ R21, R212, R23 ;  /* 0x00000017d4157221 */ /* 0x000fe40000010000 */
[----:B------:R-:W-:Y:S02]  /*c160*/  FADD.FTZ R22, R213, R22 ;  /* 0x00000016d5167221 */ /* 0x000fe40000010000 */
[C---:B------:R-:W-:Y:S01]  /*c170*/  HMMA.16816.F32 R72, R28.reuse, R26, R72 ;  /* 0x0000001a1c48723c */ /* 0x040fe20000001848 */
[----:B------:R-:W-:Y:S03]  /*c180*/  FADD.FTZ R21, R210, R21 ;  /* 0x00000015d2157221 */ /* 0x000fe60000010000 */
[----:B------:R-:W-:Y:S02]  /*c190*/  FADD.FTZ R22, R209, R22 ;  /* 0x00000016d1167221 */ /* 0x000fe40000010000 */
[----:B------:R-:W-:Y:S02]  /*c1a0*/  FADD.FTZ R21, R207, R21 ;  /* 0x00000015cf157221 */ /* 0x000fe40000010000 */
[C---:B------:R-:W-:Y:S01]  /*c1b0*/  HMMA.16816.F32 R76, R28.reuse, R136, R76 ;  /* 0x000000881c4c723c */ /* 0x040fe2000000184c */
[----:B------:R-:W-:Y:S03]  /*c1c0*/  FADD.FTZ R22, R208, R22 ;  /* 0x00000016d0167221 */ /* 0x000fe60000010000 */
[----:B------:R-:W-:Y:S02]  /*c1d0*/  FADD.FTZ R21, R206, R21 ;  /* 0x00000015ce157221 */ /* 0x000fe40000010000 */
[----:B------:R-:W-:Y:S01]  /*c1e0*/  FADD.FTZ R22, R203, R22 ;  /* 0x00000016cb167221 */ /* 0x000fe20000010000 */
[----:B------:R-:W-:Y:S01]  /*c1f0*/  IADD3 R203, P0, R170, -0x80, RZ ;  /* 0xffffff80aacb7810 */ /* 0x000fe20007f1e0ff */
[C---:B------:R-:W-:Y:S01]  /*c200*/  HMMA.16816.F32 R80, R28.reuse, R138, R80 ;  /* 0x0000008a1c50723c */ /* 0x040fe20000001850 */
[----:B-1----:R-:W-:Y:S03]  /*c210*/  FADD.FTZ R0, R175, R21 ;  /* 0x00000015af007221 */ /* 0x002fe60000010000 */
[----:B------:R-:W-:Y:S01]  /*c220*/  FADD.FTZ R2, R204, R22 ;  /* 0x00000016cc027221 */ /* 0x000fe20000010000 */
[----:B------:R-:W-:Y:S01]  /*c230*/  IADD3.X R119, R171, -0x1, RZ, P0, !PT ;  /* 0xffffffffab777810 */ /* 0x000fe200007fe4ff */
[----:B------:R-:W-:Y:S02]  /*c240*/  FADD.FTZ R0, R172, R0 ;  /* 0x00000000ac007221 */ /* 0x000fe40000010000 */
[C---:B---3--:R-:W-:Y:S01]  /*c250*/  HMMA.16816.F32 R84, R28.reuse, R4, R84 ;  /* 0x000000041c54723c */ /* 0x048fe20000001854 */
[----:B------:R-:W-:Y:S03]  /*c260*/  FADD.FTZ R2, R167, R2 ;  /* 0x00000002a7027221 */ /* 0x000fe60000010000 */
[----:B------:R-:W-:Y:S01]  /*c270*/  FADD.FTZ R159, R159, R0 ;  /* 0x000000009f9f7221 */ /* 0x000fe20000010000 */
[----:B------:R-:W-:Y:S01]  /*c280*/  IADD3 R0, R202, -0x1, RZ ;  /* 0xffffffffca007810 */ /* 0x000fe20007ffe0ff */
[----:B------:R-:W-:Y:S02]  /*c290*/  FADD.FTZ R208, R166, R2 ;  /* 0x00000002a6d07221 */ /* 0x000fe40000010000 */
[C---:B------:R-:W-:Y:S01]  /*c2a0*/  HMMA.16816.F32 R88, R28.reuse, R6, R88 ;  /* 0x000000061c58723c */ /* 0x040fe20000001858 */
[----:B------:R-:W1:Y:S03]  /*c2b0*/  LDSM.16.MT88.4 R4, [R180+0x11800] ;  /* 0x01180000b404783b */ /* 0x000e660000004200 */
[----:B------:R-:W-:Y:S02]  /*c2c0*/  FADD.FTZ R209, R118, R159 ;  /* 0x0000009f76d17221 */ /* 0x000fe40000010000 */
[----:B------:R-:W-:Y:S02]  /*c2d0*/  IMAD.MOV.U32 R202, RZ, RZ, R0 ;  /* 0x000000ffffca7224 */ /* 0x000fe400078e0000 */
[C---:B----4-:R-:W-:Y:S01]  /*c2e0*/  HMMA.16816.F32 R92, R28.reuse, R8, R92 ;  /* 0x000000081c5c723c */ /* 0x050fe2000000185c */
[----:B--2---:R-:W-:Y:S03]  /*c2f0*/  IMAD.MOV.U32 R117, RZ, RZ, R3 ;  /* 0x000000ffff757224 */ /* 0x004fe600078e0003 */
[----:B------:R-:W-:Y:S04]  /*c300*/  IMAD.MOV.U32 R0, RZ, RZ, R116 ;  /* 0x000000ffff007224 */ /* 0x000fe800078e0074 */
[C---:B------:R-:W-:Y:S01]  /*c310*/  HMMA.16816.F32 R96, R28.reuse, R10, R96 ;  /* 0x0000000a1c60723c */ /* 0x040fe20000001860 */
[----:B------:R-:W2:Y:S07]  /*c320*/  LDSM.16.MT88.4 R8, [R179+0x11800] ;  /* 0x01180000b308783b */ /* 0x000eae0000004200 */
[C---:B-----5:R-:W-:Y:S08]  /*c330*/  HMMA.16816.F32 R100, R28.reuse, R32, R100 ;  /* 0x000000201c64723c */ /* 0x060ff00000001864 */
[C---:B------:R-:W-:Y:S08]  /*c340*/  HMMA.16816.F32 R104, R28.reuse, R34, R104 ;  /* 0x000000221c68723c */ /* 0x040ff00000001868 */
[C---:B-1----:R-:W-:Y:S08]  /*c350*/  HMMA.16816.F32 R128, R28.reuse, R4, R12 ;  /* 0x000000041c80723c */ /* 0x042ff0000000180c */
[C---:B------:R-:W-:Y:S08]  /*c360*/  HMMA.16816.F32 R108, R28.reuse, R6, R108 ;  /* 0x000000061c6c723c */ /* 0x040ff0000000186c */
[C---:B--2---:R-:W-:Y:S08]  /*c370*/  HMMA.16816.F32 R132, R28.reuse, R8, R16 ;  /* 0x000000081c84723c */ /* 0x044ff00000001810 */
[----:B------:R-:W-:Y:S01]  /*c380*/  HMMA.16816.F32 R112, R28, R10, R112 ;  /* 0x0000000a1c70723c */ /* 0x000fe20000001870 */
[----:B------:R-:W-:-:S07]  /*c390*/  @P4 BRA `(.L_x_752) ;  /* 0xffffbc3000004947 */ /* 0x000fce000383ffff */
.L_x_751:
[----:B-1----:R-:W2:Y:S01]  /*c3a0*/  LDL.LU R143, [R1+0x60] ;  /* 0x00006000018f7983 */ /* 0x002ea20000300800 */
[----:B------:R-:W-:-:S03]  /*c3b0*/  MOV R6, 0x3f800000 ;  /* 0x3f80000000067802 */ /* 0x000fc60000000f00 */
[----:B------:R-:W1:Y:S04]  /*c3c0*/  SHFL.BFLY PT, R2, R208, 0x2, 0x1f ;  /* 0x0c401f00d0027f89 */ /* 0x000e6800000e0000 */
[----:B------:R-:W3:Y:S04]  /*c3d0*/  SHFL.BFLY PT, R0, R209, 0x2, 0x1f ;  /* 0x0c401f00d1007f89 */ /* 0x000ee800000e0000 */
[----:B------:R-:W4:Y:S01]  /*c3e0*/  S2R R141, SR_TID.X ;  /* 0x00000000008d7919 */ /* 0x000f220000002100 */
[----:B-1----:R-:W-:Y:S02]  /*c3f0*/  FADD.FTZ R2, R2, R208 ;  /* 0x000000d002027221 */ /* 0x002fe40000010000 */
[----:B---3--:R-:W-:-:S03]  /*c400*/  FADD.FTZ R0, R0, R209 ;  /* 0x000000d100007221 */ /* 0x008fc60000010000 */
[----:B------:R-:W1:Y:S01]  /*c410*/  SHFL.BFLY PT, R5, R2, 0x1, 0x1f ;  /* 0x0c201f0002057f89 */ /* 0x000e6200000e0000 */
[----:B----4-:R-:W-:-:S03]  /*c420*/  SHF.R.S32.HI R142, RZ, 0x1f, R141 ;  /* 0x0000001fff8e7819 */ /* 0x010fc6000001148d */
[----:B------:R-:W3:Y:S01]  /*c430*/  SHFL.BFLY PT, R4, R0, 0x1, 0x1f ;  /* 0x0c201f0000047f89 */ /* 0x000ee200000e0000 */
[CC--:B------:R-:W-:Y:S02]  /*c440*/  LEA.HI R8, R142.reuse, R141.reuse, RZ, 0x2 ;  /* 0x0000008d8e087211 */ /* 0x0c0fe400078f10ff */
[----:B------:R-:W-:Y:S02]  /*c450*/  LEA.HI R140, R142, R141, RZ, 0x5 ;  /* 0x0000008d8e8c7211 */ /* 0x000fe400078f28ff */
[----:B------:R-:W-:Y:S01]  /*c460*/  SHF.R.S32.HI R7, RZ, 0x1f, R8 ;  /* 0x0000001fff077819 */ /* 0x000fe20000011408 */
[----:B-1----:R-:W-:Y:S01]  /*c470*/  FADD.FTZ R117, R2, R5 ;  /* 0x0000000502757221 */ /* 0x002fe20000010000 */
[----:B------:R-:W-:Y:S01]  /*c480*/  MOV R2, 0x3f800000 ;  /* 0x3f80000000027802 */ /* 0x000fe20000000f00 */
[----:B---3--:R-:W-:-:S03]  /*c490*/  FADD.FTZ R118, R0, R4 ;  /* 0x0000000400767221 */ /* 0x008fc60000010000 */
[----:B------:R-:W-:Y:S02]  /*c4a0*/  FSETP.NE.FTZ.AND P4, PT, R117, RZ, PT ;  /* 0x000000ff7500720b */ /* 0x000fe40003f95000 */
[----:B------:R-:W-:Y:S02]  /*c4b0*/  SHF.R.S32.HI R0, RZ, 0x2, R8 ;  /* 0x00000002ff007819 */ /* 0x000fe40000011408 */
[----:B------:R-:W-:Y:S02]  /*c4c0*/  FSETP.NE.FTZ.AND P3, PT, R118, RZ, PT ;  /* 0x000000ff7600720b */ /* 0x000fe40003f75000 */
[----:B------:R-:W-:Y:S02]  /*c4d0*/  LEA.HI R7, R7, R0, RZ, 0x3 ;  /* 0x0000000007077211 */ /* 0x000fe400078f18ff */
[----:B------:R-:W-:Y:S02]  /*c4e0*/  LOP3.LUT R8, R8, 0x3ffffffc, RZ, 0xc0, !PT ;  /* 0x3ffffffc08087812 */ /* 0x000fe400078ec0ff */
[----:B------:R-:W-:-:S02]  /*c4f0*/  LOP3.LUT R7, R7, 0xfffffff8, RZ, 0xc0, !PT ;  /* 0xfffffff807077812 */ /* 0x000fc400078ec0ff */
[----:B------:R-:W-:Y:S01]  /*c500*/  IADD3 R8, -R8, R141, RZ ;  /* 0x0000008d08087210 */ /* 0x000fe20007ffe1ff */
[----:B------:R-:W1:Y:S01]  /*c510*/  @P4 MUFU.RCP R2, R117 ;  /* 0x0000007500024308 */ /* 0x000e620000001000 */
[----:B------:R-:W-:-:S07]  /*c520*/  IADD3 R14, R0, -R7, RZ ;  /* 0x80000007000e7210 */ /* 0x000fce0007ffe0ff */
[----:B------:R-:W3:Y:S01]  /*c530*/  @P3 MUFU.RCP R6, R118 ;  /* 0x0000007600063308 */ /* 0x000ee20000001000 */
[----:B-1----:R-:W-:-:S04]  /*c540*/  FMUL.FTZ R2, R2, c[0x0][0x2dc] ;  /* 0x0000b70002027a20 */ /* 0x002fc80000410000 */
[C---:B------:R-:W-:Y:S02]  /*c550*/  FMUL.FTZ R13, R2.reuse, R37 ;  /* 0x00000025020d7220 */ /* 0x040fe40000410000 */
[C---:B------:R-:W-:Y:S02]  /*c560*/  FMUL.FTZ R68, R2.reuse, R68 ;  /* 0x0000004402447220 */ /* 0x040fe40000410000 */
[----:B------:R-:W-:Y:S02]  /*c570*/  FMUL.FTZ R37, R2, R69 ;  /* 0x0000004502257220 */ /* 0x000fe40000410000 */
[----:B---3--:R-:W-:Y:S02]  /*c580*/  FMUL.FTZ R0, R6, c[0x0][0x2dc] ;  /* 0x0000b70006007a20 */ /* 0x008fe40000410000 */
[C---:B------:R-:W-:Y:S01]  /*c590*/  FMUL.FTZ R136, R2.reuse, R120 ;  /* 0x0000007802887220 */ /* 0x040fe20000410000 */
[----:B------:R-:W-:Y:S01]  /*c5a0*/  F2FP.PACK_AB R37, R37, R68 ;  /* 0x000000442525723e */ /* 0x000fe200000000ff */
[C---:B------:R-:W-:Y:S01]  /*c5b0*/  FMUL.FTZ R11, R2.reuse, R41 ;  /* 0x00000029020b7220 */ /* 0x040fe20000410000 */
[----:B------:R1:W5:Y:S01]  /*c5c0*/  LDL R68, [R1+0x7c] ;  /* 0x00007c0001447983 */ /* 0x0003620000100800 */
[----:B------:R-:W-:-:S02]  /*c5d0*/  FMUL.FTZ R19, R2, R45 ;  /* 0x0000002d02137220 */ /* 0x000fc40000410000 */
[C---:B------:R-:W-:Y:S02]  /*c5e0*/  FMUL.FTZ R124, R2.reuse, R124 ;  /* 0x0000007c027c7220 */ /* 0x040fe40000410000 */
[C---:B------:R-:W-:Y:S02]  /*c5f0*/  FMUL.FTZ R7, R2.reuse, R125 ;  /* 0x0000007d02077220 */ /* 0x040fe40000410000 */
[C---:B------:R-:W-:Y:S02]  /*c600*/  FMUL.FTZ R120, R2.reuse, R40 ;  /* 0x0000002802787220 */ /* 0x040fe40000410000 */
[C---:B------:R-:W-:Y:S01]  /*c610*/  FMUL.FTZ R119, R2.reuse, R44 ;  /* 0x0000002c02777220 */ /* 0x040fe20000410000 */
[----:B------:R-:W-:Y:S01]  /*c620*/  F2FP.PACK_AB R7, R7, R124 ;  /* 0x0000007c0707723e */ /* 0x000fe200000000ff */
[C---:B------:R-:W-:Y:S01]  /*c630*/  FMUL.FTZ R48, R2.reuse, R48 ;  /* 0x0000003002307220 */ /* 0x040fe20000410000 */
[----:B------:R-:W-:Y:S01]  /*c640*/  F2FP.PACK_AB R11, R11, R120 ;  /* 0x000000780b0b723e */ /* 0x000fe200000000ff */
[----:B------:R-:W-:-:S02]  /*c650*/  FMUL.FTZ R17, R2, R49 ;  /* 0x0000003102117220 */ /* 0x000fc40000410000 */
[C---:B------:R-:W-:Y:S02]  /*c660*/  FMUL.FTZ R52, R2.reuse, R52 ;  /* 0x0000003402347220 */ /* 0x040fe40000410000 */
[C---:B------:R-:W-:Y:S02]  /*c670*/  FMUL.FTZ R45, R2.reuse, R53 ;  /* 0x00000035022d7220 */ /* 0x040fe40000410000 */
[C---:B------:R-:W-:Y:S02]  /*c680*/  FMUL.FTZ R56, R2.reuse, R56 ;  /* 0x0000003802387220 */ /* 0x040fe40000410000 */
[C---:B------:R-:W-:Y:S01]  /*c690*/  FMUL.FTZ R57, R2.reuse, R57 ;  /* 0x0000003902397220 */ /* 0x040fe20000410000 */
[----:B------:R-:W-:Y:S01]  /*c6a0*/  F2FP.PACK_AB R45, R45, R52 ;  /* 0x000000342d2d723e */ /* 0x000fe200000000ff */
[C---:B------:R-:W-:Y:S02]  /*c6b0*/  FMUL.FTZ R60, R2.reuse, R60 ;  /* 0x0000003c023c7220 */ /* 0x040fe40000410000 */
[----:B------:R-:W-:-:S02]  /*c6c0*/  FMUL.FTZ R41, R2, R61 ;  /* 0x0000003d02297220 */ /* 0x000fc40000410000 */
[C---:B------:R-:W-:Y:S02]  /*c6d0*/  FMUL.FTZ R64, R2.reuse, R64 ;  /* 0x0000004002407220 */ /* 0x040fe40000410000 */
[C---:B------:R-:W-:Y:S01]  /*c6e0*/  FMUL.FTZ R65, R2.reuse, R65 ;  /* 0x0000004102417220 */ /* 0x040fe20000410000 */
[----:B------:R-:W-:Y:S01]  /*c6f0*/  F2FP.PACK_AB R41, R41, R60 ;  /* 0x0000003c2929723e */ /* 0x000fe200000000ff */
[C---:B------:R-:W-:Y:S02]  /*c700*/  FMUL.FTZ R72, R2.reuse, R72 ;  /* 0x0000004802487220 */ /* 0x040fe40000410000 */
[C---:B------:R-:W-:Y:S02]  /*c710*/  FMUL.FTZ R35, R2.reuse, R73 ;  /* 0x0000004902237220 */ /* 0x040fe40000410000 */
        /* <DEDUP_REMOVED lines=25> */
[C---:B------:R-:W-:Y:S02]  /*c8b0*/  FMUL.FTZ R129, R2.reuse, R129 ;  /* 0x0000008102817220 */ /* 0x040fe40000410000 */
[C---:B------:R-:W-:Y:S02]  /*c8c0*/  FMUL.FTZ R108, R2.reuse, R108 ;  /* 0x0000006c026c7220 */ /* 0x040fe40000410000 */
[C---:B------:R-:W-:Y:S02]  /*c8d0*/  FMUL.FTZ R109, R2.reuse, R109 ;  /* 0x0000006d026d7220 */ /* 0x040fe40000410000 */
[----:B------:R-:W-:-:S02]  /*c8e0*/  FMUL.FTZ R132, R2, R132 ;  /* 0x0000008402847220 */ /* 0x000fc40000410000 */
[C---:B------:R-:W-:Y:S02]  /*c8f0*/  FMUL.FTZ R133, R2.reuse, R133 ;  /* 0x0000008502857220 */ /* 0x040fe40000410000 */
[C---:B------:R-:W-:Y:S02]  /*c900*/  FMUL.FTZ R112, R2.reuse, R112 ;  /* 0x0000007002707220 */ /* 0x040fe40000410000 */
[----:B------:R-:W-:Y:S02]  /*c910*/  FMUL.FTZ R113, R2, R113 ;  /* 0x0000007102717220 */ /* 0x000fe40000410000 */
[C---:B------:R-:W-:Y:S02]  /*c920*/  FMUL.FTZ R9, R0.reuse, R38 ;  /* 0x0000002600097220 */ /* 0x040fe40000410000 */
[C---:B------:R-:W-:Y:S01]  /*c930*/  FMUL.FTZ R6, R0.reuse, R42 ;  /* 0x0000002a00067220 */ /* 0x040fe20000410000 */
[----:B------:R-:W-:Y:S01]  /*c940*/  F2FP.PACK_AB R52, R113, R112 ;  /* 0x000000707134723e */ /* 0x000fe200000000ff */
        /* <DEDUP_REMOVED lines=10> */
[----:B------:R-:W-:Y:S01]  /*c9f0*/  FMUL.FTZ R50, R0, R50 ;  /* 0x0000003200327220 */ /* 0x000fe20000410000 */
[----:B------:R-:W-:Y:S01]  /*ca00*/  F2FP.PACK_AB R12, R12, R9 ;  /* 0x000000090c0c723e */ /* 0x000fe200000000ff */
[----:B------:R-:W-:Y:S01]  /*ca10*/  FMUL.FTZ R54, R0, R54 ;  /* 0x0000003600367220 */ /* 0x000fe20000410000 */
[----:B------:R-:W-:Y:S01]  /*ca20*/  F2FP.PACK_AB R10, R10, R6 ;  /* 0x000000060a0a723e */ /* 0x000fe200000000ff */
[C---:B------:R-:W-:Y:S01]  /*ca30*/  FMUL.FTZ R44, R0.reuse, R55 ;  /* 0x00000037002c7220 */ /* 0x040fe20000410000 */
[----:B------:R-:W-:Y:S01]  /*ca40*/  MOV R6, 0x20 ;  /* 0x0000002000067802 */ /* 0x000fe20000000f00 */
[C---:B------:R-:W-:Y:S01]  /*ca50*/  FMUL.FTZ R58, R0.reuse, R58 ;  /* 0x0000003a003a7220 */ /* 0x040fe20000410000 */
[----:B------:R-:W-:Y:S01]  /*ca60*/  F2FP.PACK_AB R9, R19, R119 ;  /* 0x000000771309723e */ /* 0x000fe200000000ff */
[----:B------:R-:W-:Y:S01]  /*ca70*/  FMUL.FTZ R42, R0, R59 ;  /* 0x0000003b002a7220 */ /* 0x000fe20000410000 */
[----:B------:R-:W-:Y:S01]  /*ca80*/  F2FP.PACK_AB R44, R44, R54 ;  /* 0x000000362c2c723e */ /* 0x000fe200000000ff */
[C---:B------:R-:W-:Y:S01]  /*ca90*/  FMUL.FTZ R62, R0.reuse, R62 ;  /* 0x0000003e003e7220 */ /* 0x040fe20000410000 */
[----:B------:R-:W-:Y:S01]  /*caa0*/  F2FP.PACK_AB R19, R105, R104 ;  /* 0x000000686913723e */ /* 0x000fe200000000ff */
[----:B------:R-:W-:Y:S01]  /*cab0*/  FMUL.FTZ R40, R0, R63 ;  /* 0x0000003f00287220 */ /* 0x000fe20000410000 */
[----:B------:R-:W-:Y:S01]  /*cac0*/  F2FP.PACK_AB R42, R42, R58 ;  /* 0x0000003a2a2a723e */ /* 0x000fe200000000ff */
[C---:B------:R-:W-:Y:S01]  /*cad0*/  FMUL.FTZ R66, R0.reuse, R66 ;  /* 0x0000004200427220 */ /* 0x040fe20000410000 */
[----:B------:R-:W3:Y:S01]  /*cae0*/  S2R R65, SR_CTAID.X ;  /* 0x0000000000417919 */ /* 0x000ee20000002500 */
[----:B------:R-:W-:Y:S01]  /*caf0*/  FMUL.FTZ R38, R0, R67 ;  /* 0x0000004300267220 */ /* 0x000fe20000410000 */
[----:B------:R-:W-:Y:S01]  /*cb00*/  F2FP.PACK_AB R40, R40, R62 ;  /* 0x0000003e2828723e */ /* 0x000fe200000000ff */
[C---:B------:R-:W-:Y:S01]  /*cb10*/  FMUL.FTZ R70, R0.reuse, R70 ;  /* 0x0000004600467220 */ /* 0x040fe20000410000 */
[----:B------:R-:W4:Y:S01]  /*cb20*/  S2R R64, SR_CTAID.Z ;  /* 0x0000000000407919 */ /* 0x000f220000002700 */
[----:B------:R-:W-:Y:S01]  /*cb30*/  FMUL.FTZ R74, R0, R74 ;  /* 0x0000004a004a7220 */ /* 0x000fe20000410000 */
[----:B------:R-:W-:Y:S01]  /*cb40*/  F2FP.PACK_AB R38, R38, R66 ;  /* 0x000000422626723e */ /* 0x000fe200000000ff */
[----:B------:R-:W-:-:S02]  /*cb50*/  FMUL.FTZ R34, R0, R75 ;  /* 0x0000004b00227220 */ /* 0x000fc40000410000 */
[C---:B------:R-:W-:Y:S02]  /*cb60*/  FMUL.FTZ R78, R0.reuse, R78 ;  /* 0x0000004e004e7220 */ /* 0x040fe40000410000 */
        /* <DEDUP_REMOVED lines=30> */
[C---:B------:R-:W-:Y:S01]  /*cd50*/  FMUL.FTZ R53, R0.reuse, R135 ;  /* 0x0000008700357220 */ /* 0x040fe20000410000 */
[----:B------:R-:W-:Y:S01]  /*cd60*/  F2FP.PACK_AB R49, R49, R110 ;  /* 0x0000006e3131723e */ /* 0x000fe200000000ff */
[----:B------:R-:W-:-:S03]  /*cd70*/  FMUL.FTZ R114, R0, R114 ;  /* 0x0000007200727220 */ /* 0x000fc60000410000 */
[----:B------:R-:W-:Y:S02]  /*cd80*/  F2FP.PACK_AB R53, R53, R134 ;  /* 0x000000863535723e */ /* 0x000fe400000000ff */
[----:B--2---:R-:W-:-:S04]  /*cd90*/  ISETP.NE.AND P0, PT, R143, -0x1, PT ;  /* 0xffffffff8f00780c */ /* 0x004fc80003f05270 */
[----:B------:R-:W-:-:S05]  /*cda0*/  R2P PR, R14, 0x6 ;  /* 0x000000060e007804 */ /* 0x000fca0000000000 */
[----:B------:R-:W-:-:S04]  /*cdb0*/  SEL R6, R6, 0xffffffe0, !P1 ;  /* 0xffffffe006067807 */ /* 0x000fc80004800000 */
[----:B------:R-:W-:-:S04]  /*cdc0*/  @P0 IMAD.WIDE.U32 R4, R143, c[0x0][0x1e8], RZ ;  /* 0x00007a008f040a25 */ /* 0x000fc800078e00ff */
[----:B------:R-:W-:Y:S01]  /*cdd0*/  @P0 IMAD R138, R143, c[0x0][0x1ec], R5 ;  /* 0x00007b008f8a0a24 */ /* 0x000fe200078e0205 */
[----:B------:R-:W-:Y:S02]  /*cde0*/  SHF.R.S32.HI R5, RZ, 0x5, R140 ;  /* 0x00000005ff057819 */ /* 0x000fe4000001148c */
[----:B------:R-:W-:Y:S01]  /*cdf0*/  @P0 MOV R137, R4 ;  /* 0x0000000400890202 */ /* 0x000fe20000000f00 */
[----:B------:R-:W-:Y:S01]  /*ce00*/  FMUL.FTZ R4, R0, R123 ;  /* 0x0000007b00047220 */ /* 0x000fe20000410000 */
[----:B------:R-:W-:Y:S01]  /*ce10*/  LEA R139, R5, R8, 0x9 ;  /* 0x00000008058b7211 */ /* 0x000fe200078e48ff */
[C---:B------:R-:W-:Y:S02]  /*ce20*/  FMUL.FTZ R5, R2.reuse, R121 ;  /* 0x0000007902057220 */ /* 0x040fe40000410000 */
[----:B------:R-:W-:Y:S01]  /*ce30*/  FMUL.FTZ R121, R2, R36 ;  /* 0x0000002402797220 */ /* 0x000fe20000410000 */
        /* <DEDUP_REMOVED lines=9> */
[----:B------:R-:W-:Y:S01]  /*ced0*/  FMUL.FTZ R51, R0, R115 ;  /* 0x0000007300337220 */ /* 0x000fe20000410000 */
[----:B------:R-:W-:-:S02]  /*cee0*/  SHF.L.U32 R0, R14, 0x6, RZ ;  /* 0x000000060e007819 */ /* 0x000fc400000006ff */
[----:B------:R-:W-:Y:S02]  /*cef0*/  ISETP.NE.U32.AND P5, PT, R2, 0x1, PT ;  /* 0x000000010200780c */ /* 0x000fe40003fa5070 */
[----:B------:R-:W-:Y:S02]  /*cf00*/  LOP3.LUT R0, R0, 0x1c0, RZ, 0xc0, !PT ;  /* 0x000001c000007812 */ /* 0x000fe400078ec0ff */
[----:B------:R-:W-:Y:S02]  /*cf10*/  MOV R14, 0x40 ;  /* 0x00000040000e7802 */ /* 0x000fe40000000f00 */
[----:B------:R-:W-:Y:S02]  /*cf20*/  LEA.HI R0, R0, R0, RZ, 0x1d ;  /* 0x0000000000007211 */ /* 0x000fe400078fe8ff */
[----:B------:R-:W-:Y:S02]  /*cf30*/  F2FP.PACK_AB R8, R8, R126 ;  /* 0x0000007e0808723e */ /* 0x000fe400000000ff */
[----:B------:R-:W-:-:S02]  /*cf40*/  LEA R0, R139, R0, 0x1 ;  /* 0x000000008b007211 */ /* 0x000fc400078e08ff */
[----:B------:R-:W-:Y:S02]  /*cf50*/  SEL R14, R14, 0xffffffc0, !P2 ;  /* 0xffffffc00e0e7807 */ /* 0x000fe40005000000 */
[----:B------:R-:W-:Y:S02]  /*cf60*/  SHF.L.U32 R0, R0, 0x1, RZ ;  /* 0x0000000100007819 */ /* 0x000fe400000006ff */
[----:B------:R-:W-:Y:S02]  /*cf70*/  F2FP.PACK_AB R46, R46, R50 ;  /* 0x000000322e2e723e */ /* 0x000fe400000000ff */
[C---:B------:R-:W-:Y:S01]  /*cf80*/  IADD3 R2, R0.reuse, -0x10, RZ ;  /* 0xfffffff000027810 */ /* 0x040fe20007ffe0ff */
[----:B------:R2:W-:Y:S01]  /*cf90*/  STS [R0], R5 ;  /* 0x0000000500007388 */ /* 0x0005e20000000800 */
[----:B------:R-:W-:Y:S02]  /*cfa0*/  @P5 IADD3 R2, R0, 0x10, RZ ;  /* 0x0000001000025810 */ /* 0x000fe40007ffe0ff */
[----:B------:R-:W-:Y:S01]  /*cfb0*/  F2FP.PACK_AB R36, R36, R70 ;  /* 0x000000462424723e */ /* 0x000fe200000000ff */
[----:B------:R1:W-:Y:S01]  /*cfc0*/  STS [R0+0x400], R4 ;  /* 0x0004000400007388 */ /* 0x0003e20000000800 */
[----:B------:R-:W-:-:S02]  /*cfd0*/  F2FP.PACK_AB R50, R109, R108 ;  /* 0x0000006c6d32723e */ /* 0x000fc400000000ff */
[----:B------:R-:W-:Y:S01]  /*cfe0*/  F2FP.PACK_AB R51, R51, R114 ;  /* 0x000000723333723e */ /* 0x000fe200000000ff */
[----:B------:R3:W-:Y:S04]  /*cff0*/  STS [R2+0x400], R8 ;  /* 0x0004000802007388 */ /* 0x0007e80000000800 */
[----:B------:R4:W-:Y:S01]  /*d000*/  STS [R2], R7 ;  /* 0x0000000702007388 */ /* 0x0009e20000000800 */
[----:B--2---:R-:W-:Y:S02]  /*d010*/  IADD3 R5, R0, R6, RZ ;  /* 0x0000000600057210 */ /* 0x004fe40007ffe0ff */
[----:B-1----:R-:W-:-:S03]  /*d020*/  IADD3 R4, R6, R2, RZ ;  /* 0x0000000206047210 */ /* 0x002fc60007ffe0ff */
[----:B------:R-:W-:Y:S01]  /*d030*/  STS [R5], R13 ;  /* 0x0000000d05007388 */ /* 0x000fe20000000800 */
[----:B---3--:R-:W-:-:S03]  /*d040*/  IADD3 R8, R0, R14, RZ ;  /* 0x0000000e00087210 */ /* 0x008fc60007ffe0ff */
[----:B------:R1:W-:Y:S01]  /*d050*/  STS [R5+0x400], R12 ;  /* 0x0004000c05007388 */ /* 0x0003e20000000800 */
[-C--:B------:R-:W-:Y:S02]  /*d060*/  IADD3 R6, R4, R14.reuse, RZ ;  /* 0x0000000e04067210 */ /* 0x080fe40007ffe0ff */
[----:B----4-:R-:W-:Y:S01]  /*d070*/  IADD3 R7, R5, R14, RZ ;  /* 0x0000000e05077210 */ /* 0x010fe20007ffe0ff */
[----:B------:R2:W-:Y:S04]  /*d080*/  STS [R4], R11 ;  /* 0x0000000b04007388 */ /* 0x0005e80000000800 */
[----:B------:R-:W-:Y:S04]  /*d090*/  STS [R4+0x400], R10 ;  /* 0x0004000a04007388 */ /* 0x000fe80000000800 */
[----:B------:R3:W-:Y:S04]  /*d0a0*/  STS [R8], R9 ;  /* 0x0000000908007388 */ /* 0x0007e80000000800 */
[----:B------:R-:W-:Y:S01]  /*d0b0*/  STS [R8+0x400], R15 ;  /* 0x0004000f08007388 */ /* 0x000fe20000000800 */
[----:B-1----:R-:W-:Y:S01]  /*d0c0*/  @P4 MUFU.LG2 R12, R117 ;  /* 0x00000075000c4308 */ /* 0x002fe20000000c00 */
[----:B--2---:R-:W1:Y:S01]  /*d0d0*/  LDC.U8 R11, c[0x0][0x328] ;  /* 0x0000ca00ff0b7b82 */ /* 0x004e620000000000 */
[----:B---3--:R-:W-:-:S07]  /*d0e0*/  IADD3 R9, R14, R2, RZ ;  /* 0x000000020e097210 */ /* 0x008fce0007ffe0ff */
[----:B------:R-:W2:Y:S01]  /*d0f0*/  LDC.U8 R10, c[0x0][0x329] ;  /* 0x0000ca40ff0a7b82 */ /* 0x000ea20000000000 */
[----:B------:R-:W3:Y:S04]  /*d100*/  S2R R14, SR_CTAID.Y ;  /* 0x00000000000e7919 */ /* 0x000ee80000002600 */
[----:B------:R-:W-:Y:S04]  /*d110*/  STS [R9], R47 ;  /* 0x0000002f09007388 */ /* 0x000fe80000000800 */
[----:B------:R-:W-:Y:S04]  /*d120*/  STS [R9+0x400], R46 ;  /* 0x0004002e09007388 */ /* 0x000fe80000000800 */
[----:B------:R-:W-:Y:S01]  /*d130*/  STS [R7], R45 ;  /* 0x0000002d07007388 */ /* 0x000fe20000000800 */
[----:B-1----:R-:W-:-:S03]  /*d140*/  ISETP.NE.AND P5, PT, R11, RZ, PT ;  /* 0x000000ff0b00720c */ /* 0x002fc60003fa5270 */
[----:B------:R-:W-:Y:S04]  /*d150*/  STS [R7+0x400], R44 ;  /* 0x0004002c07007388 */ /* 0x000fe80000000800 */
[----:B------:R-:W-:Y:S01]  /*d160*/  STS [R6], R43 ;  /* 0x0000002b06007388 */ /* 0x000fe20000000800 */
[----:B--2---:R-:W-:-:S03]  /*d170*/  ISETP.NE.AND P2, PT, R10, RZ, PT ;  /* 0x000000ff0a00720c */ /* 0x004fc60003f45270 */
[----:B------:R-:W-:Y:S01]  /*d180*/  STS [R6+0x400], R42 ;  /* 0x0004002a06007388 */ /* 0x000fe20000000800 */
[----:B------:R-:W-:-:S03]  /*d190*/  ISETP.NE.OR P1, PT, R10, RZ, !P5 ;  /* 0x000000ff0a00720c */ /* 0x000fc60006f25670 */
        /* <DEDUP_REMOVED lines=19> */
[----:B------:R2:W-:Y:S04]  /*d2d0*/  STS [R2+0x4400], R22 ;  /* 0x0044001602007388 */ /* 0x0005e80000000800 */
[----:B------:R-:W-:Y:S04]  /*d2e0*/  STS [R5+0x4000], R21 ;  /* 0x0040001505007388 */ /* 0x000fe80000000800 */
[----:B------:R-:W-:Y:S04]  /*d2f0*/  STS [R5+0x4400], R20 ;  /* 0x0044001405007388 */ /* 0x000fe80000000800 */
[----:B------:R-:W-:Y:S04]  /*d300*/  STS [R4+0x4000], R19 ;  /* 0x0040001304007388 */ /* 0x000fe80000000800 */
[----:B------:R-:W-:Y:S01]  /*d310*/  STS [R4+0x4400], R18 ;  /* 0x0044001204007388 */ /* 0x000fe20000000800 */
[----:B-1----:R-:W-:-:S03]  /*d320*/  @!P2 MOV R0, c[0x0][0x214] ;  /* 0x000085000000aa02 */ /* 0x002fc60000000f00 */
[----:B------:R-:W-:Y:S04]  /*d330*/  STS [R8+0x4000], R17 ;  /* 0x0040001108007388 */ /* 0x000fe80000000800 */
[----:B------:R1:W-:Y:S01]  /*d340*/  STS [R8+0x4400], R16 ;  /* 0x0044001008007388 */ /* 0x0003e20000000800 */
[----:B--2---:R-:W-:-:S03]  /*d350*/  @P2 MOV R2, c[0x0][0x210] ;  /* 0x0000840000022a02 */ /* 0x004fc60000000f00 */
[----:B------:R-:W-:Y:S02]  /*d360*/  STS [R9+0x4000], R50 ;  /* 0x0040003209007388 */ /* 0x000fe40000000800 */
[----:B------:R-:W-:Y:S01]  /*d370*/  @P2 IMAD R2, R2, c[0x0][0x214], RZ ;  /* 0x0000850002022a24 */ /* 0x000fe200078e02ff */
[----:B------:R-:W-:Y:S01]  /*d380*/  @!P2 SEL R2, R0, c[0x0][0x234], !P5 ;  /* 0x00008d000002aa07 */ /* 0x000fe20006800000 */
[----:B------:R-:W-:Y:S01]  /*d390*/  STS [R9+0x4400], R49 ;  /* 0x0044003109007388 */ /* 0x000fe20000000800 */
[----:B---3--:R-:W-:-:S03]  /*d3a0*/  @!P1 IMAD R0, R14, c[0x0][0x214], RZ ;  /* 0x000085000e009a24 */ /* 0x008fc600078e02ff */
[----:B------:R-:W-:Y:S01]  /*d3b0*/  STS [R7+0x4000], R48 ;  /* 0x0040003007007388 */ /* 0x000fe20000000800 */
[----:B------:R-:W2:Y:S01]  /*d3c0*/  @P3 MUFU.LG2 R10, R118 ;  /* 0x00000076000a3308 */ /* 0x000ea20000000c00 */
[----:B------:R-:W-:Y:S02]  /*d3d0*/  @!P1 SEL R0, R0, R143, !P0 ;  /* 0x0000008f00009207 */ /* 0x000fe40004000000 */
[----:B------:R3:W-:Y:S04]  /*d3e0*/  STS [R7+0x4400], R53 ;  /* 0x0044003507007388 */ /* 0x0007e80000000800 */
[----:B------:R-:W-:Y:S04]  /*d3f0*/  STS [R6+0x4000], R52 ;  /* 0x0040003406007388 */ /* 0x000fe80000000800 */
[----:B------:R4:W-:Y:S04]  /*d400*/  STS [R6+0x4400], R51 ;  /* 0x0044003306007388 */ /* 0x0009e80000000800 */
[----:B------:R-:W-:Y:S01]  /*d410*/  BAR.SYNC.DEFER_BLOCKING 0x0 ;  /* 0x0000000000007b1d */ /* 0x000fe20000010000 */
[----:B-1----:R-:W-:Y:S01]  /*d420*/  LOP3.LUT R8, R140, 0xffffffe0, RZ, 0xc0, !PT ;  /* 0xffffffe08c087812 */ /* 0x002fe200078ec0ff */
[----:B------:R-:W-:-:S03]  /*d430*/  CS2R R4, SRZ ;  /* 0x0000000000047805 */ /* 0x000fc6000001ff00 */
[----:B------:R-:W-:Y:S02]  /*d440*/  IADD3 R8, R141, -R8, RZ ;  /* 0x800000088d087210 */ /* 0x000fe40007ffe0ff */
[----:B---3--:R-:W-:Y:S01]  /*d450*/  @P2 MOV R7, 0x1 ;  /* 0x0000000100072802 */ /* 0x008fe20000000f00 */
[----:B------:R1:W3:Y:S04]  /*d460*/  LDS.128 R24, [R199] ;  /* 0x00000000c7187984 */ /* 0x0002e80000000c00 */
        /* <DEDUP_REMOVED lines=11> */
[----:B------:R-:W-:Y:S01]  /*d520*/  @!P2 IMAD R7, R2, c[0x0][0x1c0], RZ ;  /* 0x000070000207aa24 */ /* 0x000fe200078e02ff */
[----:B----4-:R-:W-:-:S02]  /*d530*/  @P2 MOV R6, c[0x0][0x210] ;  /* 0x0000840000062a02 */ /* 0x010fc40000000f00 */
[----:B------:R-:W-:Y:S01]  /*d540*/  @!P2 MOV R6, 0x1 ;  /* 0x000000010006a802 */ /* 0x000fe20000000f00 */
[----:B------:R-:W-:Y:S01]  /*d550*/  IMAD R7, R14, R7, RZ ;  /* 0x000000070e077224 */ /* 0x000fe200078e02ff */
[----:B------:R-:W-:Y:S02]  /*d560*/  @!P0 SHF.R.S32.HI R9, RZ, 0x1f, R14 ;  /* 0x0000001fff098819 */ /* 0x000fe4000001140e */
[----:B------:R-:W-:Y:S02]  /*d570*/  @!P1 SHF.R.S32.HI R5, RZ, 0x1f, R0 ;  /* 0x0000001fff059819 */ /* 0x000fe40000011400 */
[----:B------:R-:W-:Y:S02]  /*d580*/  LOP3.LUT P5, RZ, R8, 0x3, RZ, 0xc0, !PT ;  /* 0x0000000308ff7812 */ /* 0x000fe400078ac0ff */
[----:B------:R-:W-:Y:S02]  /*d590*/  SEL R7, R7, RZ, P1 ;  /* 0x000000ff07077207 */ /* 0x000fe40000800000 */
[----:B------:R-:W-:Y:S01]  /*d5a0*/  @!P1 MOV R4, R0 ;  /* 0x0000000000049202 */ /* 0x000fe20000000f00 */
[----:B------:R-:W-:-:S02]  /*d5b0*/  IMAD R0, R65, R6, RZ ;  /* 0x0000000641007224 */ /* 0x000fc400078e02ff */
[----:B------:R-:W-:Y:S02]  /*d5c0*/  @!P0 IMAD R9, R9, c[0x0][0x1e0], RZ ;  /* 0x0000780009098a24 */ /* 0x000fe400078e02ff */
[----:B------:R-:W-:Y:S01]  /*d5d0*/  IMAD R2, R64, R2, R7 ;  /* 0x0000000240027224 */ /* 0x000fe200078e0207 */
[----:B------:R-:W-:Y:S01]  /*d5e0*/  SHF.L.U32 R0, R0, 0x6, RZ ;  /* 0x0000000600007819 */ /* 0x000fe200000006ff */
[C---:B------:R-:W-:Y:S02]  /*d5f0*/  @!P0 IMAD R13, R14.reuse, c[0x0][0x1e4], R9 ;  /* 0x000079000e0d8a24 */ /* 0x040fe400078e0209 */
[----:B------:R-:W-:Y:S01]  /*d600*/  @!P0 IMAD.WIDE.U32 R14, R14, c[0x0][0x1e0], RZ ;  /* 0x000078000e0e8a25 */ /* 0x000fe200078e00ff */
[----:B------:R-:W-:Y:S01]  /*d610*/  IADD3 R4, P2, P1, R0, R4, R2 ;  /* 0x0000000400047210 */ /* 0x000fe2000795e002 */
[----:B------:R-:W-:Y:S01]  /*d620*/  BSSY B0, `(.L_x_755) ;  /* 0x000001e000007945 */ /* 0x000fe20003800000 */
[----:B------:R-:W-:Y:S01]  /*d630*/  SHF.R.S32.HI R0, RZ, 0x1f, R0 ;  /* 0x0000001fff007819 */ /* 0x000fe20000011400 */
[----:B--2---:R-:W-:Y:S01]  /*d640*/  @P3 FMUL.FTZ R7, R10, 0.69314718246459960938 ;  /* 0x3f3172180a073820 */ /* 0x004fe20000410000 */
[----:B------:R-:W-:Y:S01]  /*d650*/  SHF.R.S32.HI R2, RZ, 0x1f, R2 ;  /* 0x0000001fff027819 */ /* 0x000fe20000011402 */
[----:B------:R-:W-:Y:S01]  /*d660*/  @P4 FMUL.FTZ R8, R12, 0.69314718246459960938 ;  /* 0x3f3172180c084820 */ /* 0x000fe20000410000 */
[----:B------:R-:W-:Y:S01]  /*d670*/  MOV R11, 0x7f800000 ;  /* 0x7f800000000b7802 */ /* 0x000fe20000000f00 */
[----:B------:R-:W-:Y:S01]  /*d680*/  @P3 FFMA.FTZ R11, R3, c[0x0][0x238], R7 ;  /* 0x00008e00030b3a23 */ /* 0x000fe20000010007 */
[----:B------:R-:W-:Y:S01]  /*d690*/  MOV R9, 0x7f800000 ;  /* 0x7f80000000097802 */ /* 0x000fe20000000f00 */
[----:B------:R-:W-:Y:S01]  /*d6a0*/  @P4 FFMA.FTZ R9, R116, c[0x0][0x238], R8 ;  /* 0x00008e0074094a23 */ /* 0x000fe20000010008 */
[----:B------:R-:W-:-:S02]  /*d6b0*/  @!P0 MOV R137, R14 ;  /* 0x0000000e00898202 */ /* 0x000fc40000000f00 */
[----:B------:R-:W-:Y:S02]  /*d6c0*/  @!P0 IADD3 R138, R15, R13, RZ ;  /* 0x0000000d0f8a8210 */ /* 0x000fe40007ffe0ff */
[----:B------:R-:W-:Y:S01]  /*d6d0*/  IADD3.X R3, R0, R5, R2, P2, P1 ;  /* 0x0000000500037210 */ /* 0x000fe200017e2402 */
[----:B------:R-:W-:Y:S05]  /*d6e0*/  @P5 BRA `(.L_x_756) ;  /* 0x0000011000005947 */ /* 0x000fea0003800000 */
[----:B---3--:R-:W2:Y:S01]  /*d6f0*/  LDL.LU R66, [R1+0x84] ;  /* 0x0000840001427983 */ /* 0x008ea20000300800 */
[----:B-----5:R-:W-:Y:S01]  /*d700*/  IMAD R2, R65, -0x40, R68 ;  /* 0xffffffc041027824 */ /* 0x020fe200078e0244 */
[----:B--2---:R-:W-:-:S04]  /*d710*/  IADD3 R0, R66, 0x8, RZ ;  /* 0x0000000842007810 */ /* 0x004fc80007ffe0ff */
        /* <DEDUP_REMOVED lines=14> */
.L_x_756:
[----:B---3--:R-:W-:Y:S05]  /*d800*/  BSYNC B0 ;  /* 0x0000000000007941 */ /* 0x008fea0003800000 */
.L_x_755:
[----:B------:R-:W3:Y:S04]  /*d810*/  LDL.64 R66, [R1+0x30] ;  /* 0x0000300001427983 */ /* 0x000ee80000100a00 */
[----:B------:R4:W5:Y:S04]  /*d820*/  LDL R15, [R1+0x40] ;  /* 0x00004000010f7983 */ /* 0x0009680000100800 */
[----:B------:R4:W5:Y:S01]  /*d830*/  LDL R14, [R1+0x44] ;  /* 0x00004400010e7983 */ /* 0x0009620000100800 */
[----:B------:R-:W-:Y:S01]  /*d840*/  LEA.HI R13, R142, R141, RZ, 0x3 ;  /* 0x0000008d8e0d7211 */ /* 0x000fe200078f18ff */
[----:B-----5:R-:W-:Y:S01]  /*d850*/  IMAD R12, R65, -0x40, R68 ;  /* 0xffffffc0410c7824 */ /* 0x020fe200078e0244 */
[----:B--2---:R-:W-:Y:S01]  /*d860*/  SHF.R.S32.HI R3, RZ, 0x1f, R64 ;  /* 0x0000001fff037819 */ /* 0x004fe20000011440 */
[----:B------:R-:W2:Y:S01]  /*d870*/  S2R R6, SR_TID.X ;  /* 0x0000000000067919 */ /* 0x000ea20000002100 */
[----:B------:R-:W-:Y:S03]  /*d880*/  BSSY B0, `(.L_x_757) ;  /* 0x000001e000007945 */ /* 0x000fe60003800000 */
[----:B------:R-:W1:Y:S01]  /*d890*/  S2R R7, SR_CTAID.X ;  /* 0x0000000000077919 */ /* 0x000e620000002500 */
[----:B------:R-:W-:Y:S01]  /*d8a0*/  IMAD R3, R3, c[0x0][0x1f0], RZ ;  /* 0x00007c0003037a24 */ /* 0x000fe200078e02ff */
[----:B--2---:R-:W-:-:S04]  /*d8b0*/  SHF.R.S32.HI R2, RZ, 0x1f, R6 ;  /* 0x0000001fff027819 */ /* 0x004fc80000011406 */
[----:B------:R-:W-:-:S04]  /*d8c0*/  LEA.HI R2, R2, R6, RZ, 0x3 ;  /* 0x0000000602027211 */ /* 0x000fc800078f18ff */
[----:B------:R-:W-:Y:S02]  /*d8d0*/  SHF.R.S32.HI R2, RZ, 0x3, R2 ;  /* 0x00000003ff027819 */ /* 0x000fe40000011402 */
[----:B---3--:R-:W-:Y:S02]  /*d8e0*/  IADD3 R4, P0, R66, R137, RZ ;  /* 0x0000008942047210 */ /* 0x008fe40007f1e0ff */
[----:B------:R-:W-:-:S05]  /*d8f0*/  SHF.R.S32.HI R0, RZ, 0x1f, R66 ;  /* 0x0000001fff007819 */ /* 0x000fca0000011442 */
[----:B------:R-:W-:Y:S01]  /*d900*/  IMAD.X R5, R0, 0x1, R138, P0 ;  /* 0x0000000100057824 */ /* 0x000fe200000e068a */
[----:B------:R-:W-:-:S03]  /*d910*/  SHF.R.S32.HI R0, RZ, 0x3, R13 ;  /* 0x00000003ff007819 */ /* 0x000fc6000001140d */
[----:B------:R-:W-:Y:S01]  /*d920*/  IMAD.WIDE.U32 R10, R64, c[0x0][0x1f0], R4 ;  /* 0x00007c00400a7a25 */ /* 0x000fe200078e0004 */
[----:B------:R-:W-:-:S03]  /*d930*/  ISETP.GE.AND P0, PT, R0, R12, PT ;  /* 0x0000000c0000720c */ /* 0x000fc60003f06270 */
[----:B------:R-:W-:Y:S01]  /*d940*/  IMAD R0, R64, c[0x0][0x1f4], R3 ;  /* 0x00007d0040007a24 */ /* 0x000fe200078e0203 */
[----:B------:R-:W-:-:S03]  /*d950*/  SHF.R.S32.HI R3, RZ, 0x1f, R2 ;  /* 0x0000001fff037819 */ /* 0x000fc60000011402 */
[----:B------:R-:W-:Y:S02]  /*d960*/  IMAD.IADD R9, R11, 0x1, R0 ;  /* 0x000000010b097824 */ /* 0x000fe400078e0200 */
[----:B-1----:R-:W-:-:S04]  /*d970*/  IMAD.WIDE R2, R7, 0x40, R2 ;  /* 0x0000004007027825 */ /* 0x002fc800078e0202 */
[----:B------:R-:W-:Y:S05]  /*d980*/  @P0 BRA `(.L_x_758) ;  /* 0x000000d000000947 */ /* 0x000fea0003800000 */
[----:B----4-:R-:W-:Y:S01]  /*d990*/  IMAD R0, R3, c[0x0][0x1e8], RZ ;  /* 0x00007a0003007a24 */ /* 0x010fe200078e02ff */
        /* <DEDUP_REMOVED lines=12> */
.L_x_758:
[----:B----4-:R-:W-:Y:S05]  /*da60*/  BSYNC B0 ;  /* 0x0000000000007941 */ /* 0x010fea0003800000 */
.L_x_757:
[----:B------:R-:W-:Y:S01]  /*da70*/  LEA.HI.SX32 R0, R13, 0x10, 0x1d ;  /* 0x000000100d007811 */ /* 0x000fe200078feaff */
        /* <DEDUP_REMOVED lines=19> */
.L_x_760:
[----:B------:R-:W-:Y:S05]  /*dbb0*/  BSYNC B0 ;  /* 0x0000000000007941 */ /* 0x000fea0003800000 */
.L_x_759:
        /* <DEDUP_REMOVED lines=20> */
.L_x_762:
[----:B------:R-:W-:Y:S05]  /*dd00*/  BSYNC B0 ;  /* 0x0000000000007941 */ /* 0x000fea0003800000 */
.L_x_761:
[----:B------:R-:W-:-:S04]  /*dd10*/  LEA.HI.SX32 R0, R13, 0x30, 0x1d ;  /* 0x000000300d007811 */ /* 0x000fc800078feaff */
[----:B------:R-:W-:-:S13]  /*dd20*/  ISETP.GE.AND P0, PT, R0, R12, PT ;  /* 0x0000000c0000720c */ /* 0x000fda0003f06270 */
[----:B------:R-:W-:Y:S05]  /*dd30*/  @P0 EXIT ;  /* 0x000000000000094d */ /* 0x000fea0003800000 */
[----:B------:R-:W-:Y:S02]  /*dd40*/  IADD3 R0, P0, R2, 0x30, RZ ;  /* 0x0000003002007810 */ /* 0x000fe40007f1e0ff */
[----:B------:R-:W-:-:S03]  /*dd50*/  ISETP.GE.AND P1, PT, R66, c[0x0][0x220], PT ;  /* 0x0000880042007a0c */ /* 0x000fc60003f26270 */
[----:B------:R-:W-:Y:S01]  /*dd60*/  IMAD.X R2, RZ, RZ, R3, P0 ;  /* 0x000000ffff027224 */ /* 0x000fe200000e0603 */
[----:B------:R-:W-:Y:S02]  /*dd70*/  MOV R3, R9 ;  /* 0x0000000900037202 */ /* 0x000fe40000000f00 */
[----:B------:R-:W-:Y:S01]  /*dd80*/  ISETP.GE.AND P0, PT, R15, c[0x0][0x220], PT ;  /* 0x000088000f007a0c */ /* 0x000fe20003f06270 */
[----:B------:R-:W-:Y:S02]  /*dd90*/  IMAD R6, R2, c[0x0][0x1e8], RZ ;  /* 0x00007a0002067a24 */ /* 0x000fe400078e02ff */
[----:B------:R-:W-:-:S04]  /*dda0*/  IMAD.MOV.U32 R2, RZ, RZ, R10 ;  /* 0x000000ffff027224 */ /* 0x000fc800078e000a */
[----:B-1----:R-:W-:-:S04]  /*ddb0*/  IMAD.WIDE.U32 R4, R0, c[0x0][0x1e8], R2 ;  /* 0x00007a0000047a25 */ /* 0x002fc800078e0002 */
[----:B------:R-:W-:Y:S01]  /*ddc0*/  IMAD R0, R0, c[0x0][0x1ec], R6 ;  /* 0x00007b0000007a24 */ /* 0x000fe200078e0206 */
[----:B------:R-:W-:-:S03]  /*ddd0*/  LEA R2, P2, R4, c[0x0][0x1d0], 0x1 ;  /* 0x0000740004027a11 */ /* 0x000fc600078408ff */
        /* <DEDUP_REMOVED lines=8> */
.L_x_721:
[----:B------:R-:W3:Y:S04]  /*de60*/  LDL.LU R9, [R1+0x60] ;  /* 0x0000600001097983 */ /* 0x000ee80000300800 */
[----:B------:R-:W4:Y:S01]  /*de70*/  LDL.LU R12, [R1+0x7c] ;  /* 0x00007c00010c7983 */ /* 0x000f220000300800 */
[----:B------:R-:W1:Y:S01]  /*de80*/  LDC.U8 R3, c[0x0][0x329] ;  /* 0x0000ca40ff037b82 */ /* 0x000e620000000000 */
[----:B------:R-:W-:Y:S01]  /*de90*/  LEA.HI R10, R17, R38, RZ, 0x3 ;  /* 0x00000026110a7211 */ /* 0x000fe200078f18ff */
[----:B------:R-:W-:Y:S03]  /*dea0*/  BSSY B0, `(.L_x_763) ;  /* 0x0000045000007945 */ /* 0x000fe60003800000 */
[----:B------:R-:W-:-:S02]  /*deb0*/  LOP3.LUT R8, R10, 0xfffffff8, RZ, 0xc0, !PT ;  /* 0xfffffff80a087812 */ /* 0x000fc400078ec0ff */
[----:B------:R-:W-:Y:S01]  /*dec0*/  SHF.R.S32.HI R10, RZ, 0x3, R10 ;  /* 0x00000003ff0a7819 */ /* 0x000fe2000001140a */
[----:B------:R-:W5:Y:S02]  /*ded0*/  LDC.U8 R2, c[0x0][0x328] ;  /* 0x0000ca00ff027b82 */ /* 0x000f640000000000 */
[----:B------:R-:W-:Y:S01]  /*dee0*/  IMAD.IADD R20, R38, 0x1, -R8 ;  /* 0x0000000126147824 */ /* 0x000fe200078e0a08 */
[----:B------:R-:W-:Y:S02]  /*def0*/  SHF.R.S32.HI R8, RZ, 0x1f, R25 ;  /* 0x0000001fff087819 */ /* 0x000fe40000011419 */
[----:B------:R-:W-:Y:S01]  /*df00*/  SHF.R.S32.HI R11, RZ, 0x1f, R10 ;  /* 0x0000001fff0b7819 */ /* 0x000fe2000001140a */
[----:B------:R-:W-:Y:S02]  /*df10*/  IMAD.SHL.U32 R14, R20, 0x8, RZ ;  /* 0x00000008140e7824 */ /* 0x000fe400078e00ff */
[----:B------:R-:W-:-:S03]  /*df20*/  IMAD R8, R8, c[0x0][0x1f0], RZ ;  /* 0x00007c0008087a24 */ /* 0x000fc600078e02ff */
[C---:B------:R-:W-:Y:S01]  /*df30*/  IADD3 R24, R14.reuse, 0x40, RZ ;  /* 0x000000400e187810 */ /* 0x040fe20007ffe0ff */
[----:B------:R-:W-:Y:S01]  /*df40*/  IMAD R8, R25, c[0x0][0x1f4], R8 ;  /* 0x00007d0019087a24 */ /* 0x000fe200078e0208 */
[----:B------:R-:W-:Y:S02]  /*df50*/  IADD3 R23, R14, 0x80, RZ ;  /* 0x000000800e177810 */ /* 0x000fe40007ffe0ff */
[----:B-1----:R-:W-:Y:S02]  /*df60*/  ISETP.NE.AND P1, PT, R3, RZ, PT ;  /* 0x000000ff0300720c */ /* 0x002fe40003f25270 */
[----:B-----5:R-:W-:-:S04]  /*df70*/  ISETP.NE.AND P3, PT, R2, RZ, PT ;  /* 0x000000ff0200720c */ /* 0x020fc80003f65270 */
[----:B------:R-:W-:-:S07]  /*df80*/  ISETP.EQ.AND P3, PT, R3, RZ, P3 ;  /* 0x000000ff0300720c */ /* 0x000fce0001f62270 */
[----:B------:R-:W-:Y:S01]  /*df90*/  @P1 IMAD.MOV.U32 R0, RZ, RZ, c[0x0][0x210] ;  /* 0x00008400ff001624 */ /* 0x000fe200078e00ff */
[----:B------:R-:W-:Y:S01]  /*dfa0*/  @!P1 ISETP.NE.AND P0, PT, R2, RZ, PT ;  /* 0x000000ff0200920c */ /* 0x000fe20003f05270 */
[----:B------:R-:W-:Y:S02]  /*dfb0*/  @!P1 IMAD.MOV.U32 R2, RZ, RZ, c[0x0][0x214] ;  /* 0x00008500ff029624 */ /* 0x000fe400078e00ff */
[----:B------:R-:W-:Y:S02]  /*dfc0*/  @P1 IMAD R0, R0, c[0x0][0x214], RZ ;  /* 0x0000850000001a24 */ /* 0x000fe400078e02ff */
[----:B--2---:R-:W-:Y:S01]  /*dfd0*/  @P1 IMAD.MOV.U32 R4, RZ, RZ, 0x1 ;  /* 0x00000001ff041424 */ /* 0x004fe200078e00ff */
[----:B------:R-:W-:-:S05]  /*dfe0*/  @!P1 SEL R0, R2, c[0x0][0x234], !P0 ;  /* 0x00008d0002009a07 */ /* 0x000fca0004000000 */
[----:B------:R-:W-:Y:S01]  /*dff0*/  @!P1 IMAD R4, R0, c[0x0][0x1c0], RZ ;  /* 0x0000700000049a24 */ /* 0x000fe200078e02ff */
[C---:B---3--:R-:W-:Y:S02]  /*e000*/  ISETP.NE.AND P2, PT, R9.reuse, -0x1, PT ;  /* 0xffffffff0900780c */ /* 0x048fe40003f45270 */
[----:B------:R-:W-:Y:S02]  /*e010*/  ISETP.NE.OR P0, PT, R9, -0x1, !P3 ;  /* 0xffffffff0900780c */ /* 0x000fe40005f05670 */
[----:B----4-:R-:W-:-:S09]  /*e020*/  IADD3 R15, -R27, R12, RZ ;  /* 0x0000000c1b0f7210 */ /* 0x010fd20007ffe1ff */
[----:B------:R-:W-:Y:S01]  /*e030*/  @P2 IMAD.WIDE.U32 R2, R9, c[0x0][0x1e8], RZ ;  /* 0x00007a0009022a25 */ /* 0x000fe200078e00ff */
[----:B------:R-:W-:-:S03]  /*e040*/  @!P2 SHF.R.S32.HI R5, RZ, 0x1f, R19 ;  /* 0x0000001fff05a819 */ /* 0x000fc60000011413 */
[----:B------:R-:W-:Y:S02]  /*e050*/  @P2 IMAD R7, R9, c[0x0][0x1ec], R3 ;  /* 0x00007b0009072a24 */ /* 0x000fe400078e0203 */
[----:B------:R-:W-:Y:S02]  /*e060*/  @!P2 IMAD R6, R5, c[0x0][0x1e0], RZ ;  /* 0x000078000506aa24 */ /* 0x000fe400078e02ff */
[C---:B------:R-:W-:Y:S02]  /*e070*/  IMAD R3, R19.reuse, R4, RZ ;  /* 0x0000000413037224 */ /* 0x040fe400078e02ff */
[----:B------:R-:W-:-:S03]  /*e080*/  @!P2 IMAD.WIDE.U32 R4, R19, c[0x0][0x1e0], RZ ;  /* 0x000078001304aa25 */ /* 0x000fc600078e00ff */
[----:B------:R-:W-:Y:S01]  /*e090*/  SEL R3, R3, RZ, !P3 ;  /* 0x000000ff03037207 */ /* 0x000fe20005800000 */
[C---:B------:R-:W-:Y:S01]  /*e0a0*/  @!P0 IMAD R9, R19.reuse, c[0x0][0x214], RZ ;  /* 0x0000850013098a24 */ /* 0x040fe200078e02ff */
[----:B------:R-:W-:Y:S01]  /*e0b0*/  @!P2 MOV R2, R4 ;  /* 0x000000040002a202 */ /* 0x000fe20000000f00 */
[----:B------:R-:W-:Y:S02]  /*e0c0*/  @!P2 IMAD R6, R19, c[0x0][0x1e4], R6 ;  /* 0x000079001306aa24 */ /* 0x000fe400078e0206 */
[----:B------:R-:W-:Y:S01]  /*e0d0*/  @P1 IMAD.MOV.U32 R19, RZ, RZ, c[0x0][0x210] ;  /* 0x00008400ff131624 */ /* 0x000fe200078e00ff */
[----:B------:R1:W-:Y:S01]  /*e0e0*/  @!P0 STL [R1+0x60], R9 ;  /* 0x0000600901008387 */ /* 0x0003e20000100800 */
[----:B------:R-:W-:Y:S01]  /*e0f0*/  @!P2 IMAD.IADD R7, R5, 0x1, R6 ;  /* 0x000000010507a824 */ /* 0x000fe200078e0206 */
[----:B------:R-:W-:Y:S01]  /*e100*/  IADD3 R4, P0, R14, R2, RZ ;  /* 0x000000020e047210 */ /* 0x000fe20007f1e0ff */
[----:B------:R-:W-:Y:S01]  /*e110*/  IMAD R6, R25, R0, R3 ;  /* 0x0000000019067224 */ /* 0x000fe200078e0203 */
[----:B------:R-:W-:Y:S01]  /*e120*/  ISETP.GE.AND P2, PT, R10, R15, PT ;  /* 0x0000000f0a00720c */ /* 0x000fe20003f46270 */
[----:B------:R-:W-:Y:S01]  /*e130*/  @!P3 CS2R R2, SRZ ;  /* 0x000000000002b805 */ /* 0x000fe2000001ff00 */
[----:B------:R-:W-:Y:S01]  /*e140*/  @!P1 IMAD.MOV.U32 R19, RZ, RZ, 0x1 ;  /* 0x00000001ff139424 */ /* 0x000fe200078e00ff */
[----:B------:R-:W-:-:S02]  /*e150*/  @P3 SHF.R.S32.HI R3, RZ, 0x1f, R9 ;  /* 0x0000001fff033819 */ /* 0x000fc40000011409 */
[----:B------:R-:W-:Y:S01]  /*e160*/  @P3 MOV R2, R9 ;  /* 0x0000000900023202 */ /* 0x000fe20000000f00 */
[----:B------:R-:W-:Y:S01]  /*e170*/  IMAD R0, R27, R19, RZ ;  /* 0x000000131b007224 */ /* 0x000fe200078e02ff */
[----:B------:R-:W-:-:S04]  /*e180*/  LEA.HI.X.SX32 R5, R14, R7, 0x1, P0 ;  /* 0x000000070e057211 */ /* 0x000fc800000f0eff */
[----:B------:R-:W-:Y:S01]  /*e190*/  IADD3 R22, P1, P0, R0, R2, R6 ;  /* 0x0000000200167210 */ /* 0x000fe2000783e006 */
[----:B------:R-:W-:Y:S01]  /*e1a0*/  IMAD.WIDE.U32 R12, R25, c[0x0][0x1f0], R4 ;  /* 0x00007c00190c7a25 */ /* 0x000fe200078e0004 */
[----:B------:R-:W-:Y:S02]  /*e1b0*/  SHF.R.S32.HI R4, RZ, 0x1f, R0 ;  /* 0x0000001fff047819 */ /* 0x000fe40000011400 */
[----:B------:R-:W-:-:S04]  /*e1c0*/  SHF.R.S32.HI R0, RZ, 0x1f, R6 ;  /* 0x0000001fff007819 */ /* 0x000fc80000011406 */
[----:B------:R-:W-:Y:S01]  /*e1d0*/  IADD3.X R21, R4, R3, R0, P1, P0 ;  /* 0x0000000304157210 */ /* 0x000fe20000fe0400 */
[----:B-1----:R-:W1:Y:S02]  /*e1e0*/  S2R R9, SR_CTAID.X ;  /* 0x0000000000097919 */ /* 0x002e640000002500 */
[----:B-1----:R-:W-:-:S04]  /*e1f0*/  IMAD.WIDE R6, R9, 0x40, R10 ;  /* 0x0000004009067825 */ /* 0x002fc800078e020a */
[----:B------:R-:W-:Y:S01]  /*e200*/  IMAD.IADD R9, R8, 0x1, R13 ;  /* 0x0000000108097824 */ /* 0x000fe200078e020d */
        /* <DEDUP_REMOVED lines=14> */
.L_x_764:
[----:B------:R-:W-:Y:S05]  /*e2f0*/  BSYNC B0 ;  /* 0x0000000000007941 */ /* 0x000fea0003800000 */
.L_x_763:
[----:B------:R-:W-:Y:S01]  /*e300*/  IADD3 R18, R10, 0x10, RZ ;  /* 0x000000100a127810 */ /* 0x000fe20007ffe0ff */
[----:B------:R-:W-:Y:S03]  /*e310*/  BSSY B0, `(.L_x_765) ;  /* 0x0000013000007945 */ /* 0x000fe60003800000 */
[----:B------:R-:W-:-:S13]  /*e320*/  ISETP.GE.AND P0, PT, R18, R15, PT ;  /* 0x0000000f1200720c */ /* 0x000fda0003f06270 */
[----:B------:R-:W-:Y:S05]  /*e330*/  @P0 BRA `(.L_x_766) ;  /* 0x0000010000000947 */ /* 0x000fea0003800000 */
[----:B------:R-:W-:Y:S01]  /*e340*/  IADD3 R0, P0, R6, 0x10, RZ ;  /* 0x0000001006007810 */ /* 0x000fe20007f1e0ff */
[----:B------:R-:W-:Y:S01]  /*e350*/  IMAD.MOV.U32 R4, RZ, RZ, R12 ;  /* 0x000000ffff047224 */ /* 0x000fe200078e000c */
[----:B------:R-:W-:Y:S02]  /*e360*/  MOV R5, R9 ;  /* 0x0000000900057202 */ /* 0x000fe40000000f00 */
[----:B------:R-:W-:Y:S01]  /*e370*/  ISETP.GE.AND P2, PT, R14, c[0x0][0x220], PT ;  /* 0x000088000e007a0c */ /* 0x000fe20003f46270 */
[----:B-1----:R-:W-:Y:S01]  /*e380*/  IMAD.X R2, RZ, RZ, R7, P0 ;  /* 0x000000ffff027224 */ /* 0x002fe200000e0607 */
        /* <DEDUP_REMOVED lines=11> */
.L_x_766:
[----:B------:R-:W-:Y:S05]  /*e440*/  BSYNC B0 ;  /* 0x0000000000007941 */ /* 0x000fea0003800000 */
.L_x_765:
        /* <DEDUP_REMOVED lines=20> */
.L_x_768:
[----:B------:R-:W-:Y:S05]  /*e590*/  BSYNC B0 ;  /* 0x0000000000007941 */ /* 0x000fea0003800000 */
.L_x_767:
        /* <DEDUP_REMOVED lines=20> */
.L_x_770:
[----:B------:R-:W-:Y:S05]  /*e6e0*/  BSYNC B0 ;  /* 0x0000000000007941 */ /* 0x000fea0003800000 */
.L_x_769:
[----:B------:R-:W-:-:S04]  /*e6f0*/  ISETP.NE.AND P6, PT, R20, RZ, PT ;  /* 0x000000ff1400720c */ /* 0x000fc80003fc5270 */
[-C--:B------:R-:W-:Y:S02]  /*e700*/  ISETP.GE.OR P5, PT, R10, R15.reuse, P6 ;  /* 0x0000000f0a00720c */ /* 0x080fe400037a6670 */
[-C--:B------:R-:W-:Y:S02]  /*e710*/  ISETP.GE.OR P4, PT, R18, R15.reuse, P6 ;  /* 0x0000000f1200720c */ /* 0x080fe40003786670 */
[-C--:B------:R-:W-:Y:S02]  /*e720*/  ISETP.GE.OR P3, PT, R16, R15.reuse, P6 ;  /* 0x0000000f1000720c */ /* 0x080fe40003766670 */
[----:B------:R-:W-:-:S07]  /*e730*/  ISETP.GE.OR P6, PT, R17, R15, P6 ;  /* 0x0000000f1100720c */ /* 0x000fce00037c6670 */
[-C--:B------:R-:W-:Y:S02]  /*e740*/  @!P5 IMAD R0, R10, R19.reuse, RZ ;  /* 0x000000130a00d224 */ /* 0x080fe400078e02ff */
[-C--:B-1----:R-:W-:Y:S02]  /*e750*/  @!P4 IMAD R3, R18, R19.reuse, RZ ;  /* 0x000000131203c224 */ /* 0x082fe400078e02ff */
[----:B------:R-:W-:Y:S01]  /*e760*/  @!P3 IMAD R5, R16, R19, RZ ;  /* 0x000000131005b224 */ /* 0x000fe200078e02ff */
[CC--:B------:R-:W-:Y:S02]  /*e770*/  @!P5 IADD3 R2, P0, R0.reuse, R22.reuse, RZ ;  /* 0x000000160002d210 */ /* 0x0c0fe40007f1e0ff */
        /* <DEDUP_REMOVED lines=18> */
[----:B-1----:R-:W-:-:S05]  /*e8a0*/  IMAD R0, R17, R19, RZ ;  /* 0x0000001311007224 */ /* 0x002fca00078e02ff */
[----:B------:R-:W-:-:S04]  /*e8b0*/  IADD3 R3, P0, R0, R22, RZ ;  /* 0x0000001600037210 */ /* 0x000fc80007f1e0ff */
[----:B------:R-:W-:Y:S02]  /*e8c0*/  LEA.HI.X.SX32 R0, R0, R21, 0x1, P0 ;  /* 0x0000001500007211 */ /* 0x000fe400000f0eff */
[----:B------:R-:W-:-:S04]  /*e8d0*/  LEA R2, P0, R3, c[0x0][0x200], 0x2 ;  /* 0x0000800003027a11 */ /* 0x000fc800078010ff */
[----:B------:R-:W-:Y:S01]  /*e8e0*/  LEA.HI.X R3, R3, c[0x0][0x204], R0, 0x2, P0 ;  /* 0x0000810003037a11 */ /* 0x000fe200000f1400 */
[----:B------:R-:W-:-:S05]  /*e8f0*/  IMAD.MOV.U32 R0, RZ, RZ, 0x7f800000 ;  /* 0x7f800000ff007424 */ /* 0x000fca00078e00ff */
[----:B------:R-:W-:Y:S01]  /*e900*/  STG.E [R2.64], R0 ;  /* 0x0000000002007986 */ /* 0x000fe2000c101906 */
[----:B------:R-:W-:Y:S05]  /*e910*/  EXIT ;  /* 0x000000000000794d */ /* 0x000fea0003800000 */
.L_x_771:
        /* <DEDUP_REMOVED lines=14> */
.L_x_1291:


//--------------------- .text._ZN5flash16flash_fwd_kernelI23Flash_fwd_kernel_traitsILi192ELi64ELi64ELi4ELb0ELb0EN7cutlass6half_tE19Flash_kernel_traitsILi192ELi64ELi64ELi4ES3_EELb0ELb0ELb0ELb0ELb0ELb0ELb1ELb0EEEvNS_16Flash_fwd_paramsE --------------------------
	.section	.text._ZN5flash16flash_fwd_kernelI23Flash_fwd_kernel_traitsILi192ELi64ELi64ELi4ELb0ELb0EN7cutlass6half_tE19Flash_kernel_traitsILi192ELi64ELi64ELi4ES3_EELb0ELb0ELb0ELb0ELb0ELb0ELb1ELb0EEEvNS_16Flash_fwd_paramsE,"ax",@progbits
	.sectioninfo	@"SHI_REGISTERS=255"
	.align	128
        .global         _ZN5flash16flash_fwd_kernelI23Flash_fwd_kernel_traitsILi192ELi64ELi64ELi4ELb0ELb0EN7cutlass6half_tE19Flash_kernel_traitsILi192ELi64ELi64ELi4ES3_EELb0ELb0ELb0ELb0ELb0ELb0ELb1ELb0EEEvNS_16Flash_fwd_paramsE
        .type           _ZN5flash16flash_fwd_kernelI23Flash_fwd_kernel_traitsILi192ELi64ELi64ELi4ELb0ELb0EN7cutlass6half_tE19Flash_kernel_traitsILi192ELi64ELi64ELi4ES3_EELb0ELb0ELb0ELb0ELb0ELb0ELb1ELb0EEEvNS_16Flash_fwd_paramsE,@function
        .size           _ZN5flash16flash_fwd_kernelI23Flash_fwd_kernel_traitsILi192ELi64ELi64ELi4ELb0ELb0EN7cutlass6half_tE19Flash_kernel_traitsILi192ELi64ELi64ELi4ES3_EELb0ELb0ELb0ELb0ELb0ELb0ELb1ELb0EEEvNS_16Flash_fwd_paramsE,(.L_x_1292 - _ZN5flash16flash_fwd_kernelI23Flash_fwd_kernel_traitsILi192ELi64ELi64ELi4ELb0ELb0EN7cutlass6half_tE19Flash_kernel_traitsILi192ELi64ELi64ELi4ES3_EELb0ELb0ELb0ELb0ELb0ELb0ELb1ELb0EEEvNS_16Flash_fwd_paramsE)
        .other          _ZN5flash16flash_fwd_kernelI23Flash_fwd_kernel_traitsILi192ELi64ELi64ELi4ELb0ELb0EN7cutlass6half_tE19Flash_kernel_traitsILi192ELi64ELi64ELi4ES3_EELb0ELb0ELb0ELb0ELb0ELb0ELb1ELb0EEEvNS_16Flash_fwd_paramsE,@"STO_CUDA_ENTRY STV_DEFAULT"
_ZN5flash16flash_fwd_kernelI23Flash_fwd_kernel_traitsILi192ELi64ELi64ELi4ELb0ELb0EN7cutlass6half_tE19Flash_kernel_traitsILi192ELi64ELi64ELi4ES3_EELb0ELb0ELb0ELb0ELb0ELb0ELb1ELb0EEEvNS_16Flash_fwd_paramsE:
.text._ZN5flash16flash_fwd_kernelI23Flash_fwd_kernel_traitsILi192ELi64ELi64ELi4ELb0ELb0EN7cutlass6half_tE19Flash_kernel_traitsILi192ELi64ELi64ELi4ES3_EELb0ELb0ELb0ELb0ELb0ELb0ELb1ELb0EEEvNS_16Flash_fwd_paramsE:
        /* <DEDUP_REMOVED lines=34> */
.L_x_772:
[----:B-1-34-:R-:W-:Y:S02]  /*0220*/  MOV R2, c[0x0][0x218] ;  /* 0x0000860000027a02 */ /* 0x01afe40000000f00 */
.L_x_773:
        /* <DEDUP_REMOVED lines=41> */
.L_x_775:
[----:B------:R-:W-:Y:S02]  /*04c0*/  IABS R7, c[0x0][0x1c8] ;  /* 0x0000720000077a13 */ /* 0x000fe40000000000 */
[----:B------:R-:W-:Y:S02]  /*04d0*/  SHF.R.S32.HI R25, RZ, 0x1f, R22 ;  /* 0x0000001fff197819 */ /* 0x000fe40000011416 */
        /* <DEDUP_REMOVED lines=19> */
[----:B------:R-:W-:-:S03]  /*0610*/  LOP3.LUT R2, R22, c[0x0][0x1c8], RZ, 0x3c, !PT ;  /* 0x0000720016027a12 */ /* 0x000fc600078e3cff */
[----:B------:R-:W-:Y:S01]  /*0620*/  @P0 IMAD.WIDE.U32 R10, R7, c[0x0][0x1a0], RZ ;  /* 0x00006800070a0a25 */ /* 0x000fe200078e00ff */
[----:B------:R-:W-:-:S03]  /*0630*/  ISETP.GE.AND P1, PT, R2, RZ, PT ;  /* 0x000000ff0200720c */ /* 0x000fc60003f26270 */
[----:B------:R-:W-:-:S04]  /*0640*/  @P0 IMAD R7, R7, c[0x0][0x1a4], R11 ;  /* 0x0000690007070a24 */ /* 0x000fc800078e020b */
        /* <DEDUP_REMOVED lines=14> */
.L_x_776:
        /* <DEDUP_REMOVED lines=19> */
[----:B------:R-:W-:Y:S01]  /*0860*/  LOP3.LUT R0, R213, 0x38, R224, 0xf8, !PT ;  /* 0x00000038d5007812 */ /* 0x000fe200078ef8e0 */
[----:B------:R-:W-:Y:S01]  /*0870*/  IMAD.IADD R205, R4, 0x1, -R205 ;  /* 0x0000000104cd7824 */ /* 0x000fe200078e0acd */
[----:B------:R-:W-:Y:S01]  /*0880*/  SHF.R.U32.HI R213, RZ, 0x3, R213 ;  /* 0x00000003ffd57819 */ /* 0x000fe200000116d5 */
[----:B------:R-:W-:Y:S01]  /*0890*/  IMAD R9, R27, c[0x0][0x198], RZ ;  /* 0x000066001b097a24 */ /* 0x000fe200078e02ff */
[----:B------:R-:W-:Y:S01]  /*08a0*/  SHF.R.S32.HI R4, RZ, 0x1f, R11 ;  /* 0x0000001fff047819 */ /* 0x000fe2000001140b */
[----:B------:R-:W-:Y:S01]  /*08b0*/  IMAD.WIDE R28, R212, 0x40, R26 ;  /* 0x00000040d41c7825 */ /* 0x000fe200078e021a */
[----:B------:R-:W-:Y:S02]  /*08c0*/  LOP3.LUT R213, R0, R213, RZ, 0x3c, !PT ;  /* 0x000000d500d57212 */ /* 0x000fe400078e3cff */
[----:B------:R-:W-:Y:S02]  /*08d0*/  LEA.HI R5, R4, R11, RZ, 0x3 ;  /* 0x0000000b04057211 */ /* 0x000fe400078f18ff */
[----:B------:R-:W-:-:S02]  /*08e0*/  LEA.HI R0, R21, R6, RZ, 0x6 ;  /* 0x0000000615007211 */ /* 0x000fc400078f30ff */
[--C-:B------:R-:W-:Y:S02]  /*08f0*/  SHF.R.S32.HI R225, RZ, 0x1f, R224.reuse ;  /* 0x0000001fffe17819 */ /* 0x100fe400000114e0 */
[----:B------:R-:W-:Y:S01]  /*0900*/  IADD3 R12, P0, R224, R12, RZ ;  /* 0x0000000ce00c7210 */ /* 0x000fe20007f1e0ff */
[----:B------:R-:W-:Y:S01]  /*0910*/  IMAD.SHL.U32 R0, R0, 0x8, RZ ;  /* 0x0000000800007824 */ /* 0x000fe200078e00ff */
[----:B------:R-:W-:Y:S01]  /*0920*/  LOP3.LUT R4, R5, 0xfffffff8, RZ, 0xc0, !PT ;  /* 0xfffffff805047812 */ /* 0x000fe200078ec0ff */
[----:B------:R-:W-:Y:S01]  /*0930*/  IMAD.WIDE.U32 R14, R26, c[0x0][0x198], R224 ;  /* 0x000066001a0e7a25 */ /* 0x000fe200078e00e0 */
[----:B------:R-:W-:Y:S02]  /*0940*/  IADD3 R215, R224, 0x40, RZ ;  /* 0x00000040e0d77810 */ /* 0x000fe40007ffe0ff */
[----:B------:R-:W-:Y:S01]  /*0950*/  LOP3.LUT R213, R213, 0xfffffe00, R0, 0xf8, !PT ;  /* 0xfffffe00d5d57812 */ /* 0x000fe200078ef800 */
[----:B------:R-:W-:Y:S01]  /*0960*/  IMAD.X R13, R225, 0x1, R13, P0 ;  /* 0x00000001e10d7824 */ /* 0x000fe200000e060d */
[----:B------:R-:W-:Y:S01]  /*0970*/  IADD3 R220, P0, R220, R14, RZ ;  /* 0x0000000edcdc7210 */ /* 0x000fe20007f1e0ff */
[----:B------:R-:W-:Y:S01]  /*0980*/  IMAD.IADD R4, R11, 0x1, -R4 ;  /* 0x000000010b047824 */ /* 0x000fe200078e0a04 */
[----:B------:R-:W-:Y:S01]  /*0990*/  IADD3 R214, R224, 0x80, RZ ;  /* 0x00000080e0d67810 */ /* 0x000fe20007ffe0ff */
[----:B------:R-:W-:-:S02]  /*09a0*/  IMAD R0, R26, c[0x0][0x19c], R9 ;  /* 0x000067001a007a24 */ /* 0x000fc400078e0209 */
[----:B------:R-:W-:Y:S01]  /*09b0*/  IMAD.WIDE.U32 R22, R22, c[0x0][0x1a8], R12 ;  /* 0x00006a0016167a25 */ /* 0x000fe200078e000c */
[C---:B------:R-:W-:Y:S02]  /*09c0*/  LOP3.LUT P2, RZ, R4.reuse, 0x4, RZ, 0xc0, !PT ;  /* 0x0000000404ff7812 */ /* 0x040fe4000784c0ff */
[----:B------:R-:W-:Y:S01]  /*09d0*/  LOP3.LUT P1, RZ, R4, 0x2, RZ, 0xc0, !PT ;  /* 0x0000000204ff7812 */ /* 0x000fe2000782c0ff */
[----:B------:R-:W-:Y:S01]  /*09e0*/  IMAD R11, R27, c[0x0][0x1a0], RZ ;  /* 0x000068001b0b7a24 */ /* 0x000fe200078e02ff */
[----:B------:R-:W-:Y:S01]  /*09f0*/  IADD3.X R221, R3, R15, R0, P0, !PT ;  /* 0x0000000f03dd7210 */ /* 0x000fe200007fe400 */
[----:B------:R-:W-:Y:S01]  /*0a00*/  IMAD.WIDE.U32 R12, R26, c[0x0][0x1a0], R224 ;  /* 0x000068001a0c7a25 */ /* 0x000fe200078e00e0 */
[----:B------:R-:W-:-:S03]  /*0a10*/  SHF.R.S32.HI R3, RZ, 0x1f, R218 ;  /* 0x0000001fff037819 */ /* 0x000fc600000114da */
[----:B------:R-:W-:Y:S01]  /*0a20*/  IMAD.SHL.U32 R4, R4, 0x40, RZ ;  /* 0x0000004004047824 */ /* 0x000fe200078e00ff */
[----:B------:R-:W-:Y:S01]  /*0a30*/  IADD3 R10, P0, R10, R12, RZ ;  /* 0x0000000c0a0a7210 */ /* 0x000fe20007f1e0ff */
[----:B------:R-:W-:Y:S02]  /*0a40*/  IMAD R0, R26, c[0x0][0x1a4], R11 ;  /* 0x000069001a007a24 */ /* 0x000fe400078e020b */
[----:B------:R-:W-:Y:S01]  /*0a50*/  IMAD.SHL.U32 R9, R205, 0x8, RZ ;  /* 0x00000008cd097824 */ /* 0x000fe200078e00ff */
[----:B------:R-:W-:Y:S01]  /*0a60*/  LOP3.LUT R4, R4, 0x1c0, RZ, 0xc0, !PT ;  /* 0x000001c004047812 */ /* 0x000fe200078ec0ff */
[----:B------:R-:W-:Y:S01]  /*0a70*/  IMAD.SHL.U32 R5, R5, 0x40, RZ ;  /* 0x0000004005057824 */ /* 0x000fe200078e00ff */
[----:B------:R-:W-:Y:S01]  /*0a80*/  IADD3.X R11, R7, R13, R0, P0, !PT ;  /* 0x0000000d070b7210 */ /* 0x000fe200007fe400 */
[C---:B------:R-:W-:Y:S01]  /*0a90*/  IMAD R223, R3.reuse, c[0x0][0x1b0], RZ ;  /* 0x00006c0003df7a24 */ /* 0x040fe200078e02ff */
[----:B------:R-:W-:Y:S01]  /*0aa0*/  LOP3.LUT R9, R4, 0x8, R9, 0xf8, !PT ;  /* 0x0000000804097812 */ /* 0x000fe200078ef809 */
[----:B------:R-:W-:Y:S01]  /*0ab0*/  IMAD R3, R3, c[0x0][0x1b8], RZ ;  /* 0x00006e0003037a24 */ /* 0x000fe200078e02ff */
[----:B------:R-:W-:Y:S01]  /*0ac0*/  ISETP.GE.AND P0, PT, R26, R207, PT ;  /* 0x000000cf1a00720c */ /* 0x000fe20003f06270 */
[C---:B------:R-:W-:Y:S01]  /*0ad0*/  IMAD R223, R218.reuse, c[0x0][0x1b4], R223 ;  /* 0x00006d00dadf7a24 */ /* 0x040fe200078e02df */
[----:B------:R-:W-:Y:S01]  /*0ae0*/  SHF.R.U32.HI R4, RZ, 0x3, R4 ;  /* 0x00000003ff047819 */ /* 0x000fe20000011604 */
[----:B------:R-:W-:-:S02]  /*0af0*/  IMAD R3, R218, c[0x0][0x1bc], R3 ;  /* 0x00006f00da037a24 */ /* 0x000fc400078e0203 */
        /* <DEDUP_REMOVED lines=43> */
.L_x_778:
[----:B------:R-:W-:Y:S05]  /*0db0*/  BSYNC B0 ;  /* 0x0000000000007941 */ /* 0x000fea0003800000 */
.L_x_777:
[----:B------:R-:W-:Y:S01]  /*0dc0*/  IADD3 R19, R26, 0x10, RZ ;  /* 0x000000101a137810 */ /* 0x000fe20007ffe0ff */
        /* <DEDUP_REMOVED lines=13> */
[C---:B-1----:R-:W-:Y:S01]  /*0ea0*/  @!P3 LEA R14, P4, R10.reuse, c[0x0][0x160], 0x1 ;  /* 0x000058000a0eba11 */ /* 0x042fe200078808ff */
        /* <DEDUP_REMOVED lines=22> */
.L_x_780:
[----:B------:R-:W-:Y:S05]  /*1010*/  BSYNC B0 ;  /* 0x0000000000007941 */ /* 0x000fea0003800000 */
.L_x_779:
        /* <DEDUP_REMOVED lines=37> */
.L_x_782:
[----:B------:R-:W-:Y:S05]  /*1270*/  BSYNC B0 ;  /* 0x0000000000007941 */ /* 0x000fea0003800000 */
.L_x_781:
[----:B-1----:R-:W-:Y:S01]  /*1280*/  IADD3 R15, R26, 0x30, RZ ;  /* 0x000000301a0f7810 */ /* 0x002fe20007ffe0ff */
        /* <DEDUP_REMOVED lines=39> */
.L_x_784:
[----:B------:R-:W-:Y:S05]  /*1500*/  BSYNC B0 ;  /* 0x0000000000007941 */ /* 0x000fea0003800000 */
.L_x_783:
[----:B------:R-:W-:Y:S01]  /*1510*/  LEA.HI.SX32 R4, R133, 0xffffffff, 0x1a ;  /* 0xffffffff85047811 */ /* 0x000fe200078fd2ff */
[----:B------:R-:W-:Y:S01]  /*1520*/  BSSY B0, `(.L_x_785) ;  /* 0x0000023000007945 */ /* 0x000fe20003800000 */
[----:B------:R-:W-:Y:S02]  /*1530*/  MOV R222, R220 ;  /* 0x000000dc00de7202 */ /* 0x000fe40000000f00 */
[----:B------:R-:W-:Y:S01]  /*1540*/  SHF.R.S32.HI R12, RZ, 0x1f, R4 ;  /* 0x0000001fff0c7819 */ /* 0x000fe20000011404 */
[C---:B------:R-:W-:Y:S02]  /*1550*/  IMAD R10, R4.reuse, -0x40, R99 ;  /* 0xffffffc0040a7824 */ /* 0x040fe400078e0263 */
[----:B-1----:R-:W-:Y:S02]  /*1560*/  IMAD R25, R3, R4, RZ ;  /* 0x0000000403197224 */ /* 0x002fe400078e02ff */
[----:B------:R-:W-:Y:S01]  /*1570*/  IMAD.WIDE.U32 R22, R4, R97, R222 ;  /* 0x0000006104167225 */ /* 0x000fe200078e00de */
[----:B------:R-:W-:-:S03]  /*1580*/  ISETP.GE.AND P0, PT, R26, R10, PT ;  /* 0x0000000a1a00720c */ /* 0x000fc60003f06270 */
[----:B------:R-:W-:-:S05]  /*1590*/  IMAD R25, R12, R97, R25 ;  /* 0x000000610c197224 */ /* 0x000fca00078e0219 */
        /* <DEDUP_REMOVED lines=27> */
.L_x_786:
[----:B------:R-:W-:Y:S05]  /*1750*/  BSYNC B0 ;  /* 0x0000000000007941 */ /* 0x000fea0003800000 */
.L_x_785:
        /* <DEDUP_REMOVED lines=32> */
.L_x_788:
[----:B------:R-:W-:Y:S05]  /*1960*/  BSYNC B0 ;  /* 0x0000000000007941 */ /* 0x000fea0003800000 */
.L_x_787:
[----:B------:R-:W-:Y:S01]  /*1970*/  ISETP.GE.AND P0, PT, R17, R10, PT ;  /* 0x0000000a1100720c */ /* 0x000fe20003f06270 */
[----:B------:R-:W-:-:S12]  /*1980*/  BSSY B0, `(.L_x_789) ;  /* 0x000001e000007945 */ /* 0x000fd80003800000 */
[----:B------:R-:W-:Y:S05]  /*1990*/  @P0 BRA `(.L_x_790) ;  /* 0x000001c000000947 */ /* 0x000fea0003800000 */
[----:B------:R-:W-:Y:S01]  /*19a0*/  ISETP.GE.AND P3, PT, R224, c[0x0][0x220], PT ;  /* 0x00008800e0007a0c */ /* 0x000fe20003f66270 */
[----:B------:R-:W-:Y:S01]  /*19b0*/  IMAD.MOV.U32 R8, RZ, RZ, c[0x0][0x19c] ;  /* 0x00006700ff087624 */ /* 0x000fe200078e00ff */
[----:B------:R-:W-:Y:S02]  /*19c0*/  ISETP.GE.AND P2, PT, R215, c[0x0][0x220], PT ;  /* 0x00008800d7007a0c */ /* 0x000fe40003f46270 */
[C---:B------:R-:W-:Y:S02]  /*19d0*/  LEA R9, P1, R11.reuse, R22, 0x5 ;  /* 0x000000160b097211 */ /* 0x040fe400078228ff */
[----:B------:R-:W-:Y:S02]  /*19e0*/  ISETP.GE.AND P0, PT, R214, c[0x0][0x220], PT ;  /* 0x00008800d6007a0c */ /* 0x000fe40003f06270 */
[----:B------:R-:W-:-:S05]  /*19f0*/  LEA.HI.X R8, R11, R25, R8, 0x5, P1 ;  /* 0x000000190b087211 */ /* 0x000fca00008f2c08 */
        /* <DEDUP_REMOVED lines=22> */
.L_x_790:
[----:B------:R-:W-:Y:S05]  /*1b60*/  BSYNC B0 ;  /* 0x0000000000007941 */ /* 0x000fea0003800000 */
.L_x_789:
        /* <DEDUP_REMOVED lines=9> */
[----:B------:R-:W-:-:S05]  /*1c00*/  IMAD.WIDE.U32 R24, R11, 0x30, R24 ;  /* 0x000000300b187825 */ /* 0x000fca00078e0018 */
[----:B------:R-:W-:Y:S02]  /*1c10*/  IADD3 R8, R25, UR4, RZ ;  /* 0x0000000419087c10 */ /* 0x000fe4000fffe0ff */
        /* <DEDUP_REMOVED lines=22> */
.L_x_792:
[----:B------:R-:W-:Y:S05]  /*1d80*/  BSYNC B0 ;  /* 0x0000000000007941 */ /* 0x000fea0003800000 */
.L_x_791:
[----:B------:R-:W0:Y:S01]  /*1d90*/  LDGDEPBAR ;  /* 0x00000000000079af */ /* 0x000e220000000000 */
[----:B------:R-:W-:Y:S01]  /*1da0*/  ISETP.GE.AND P1, PT, R26, R10, PT ;  /* 0x0000000a1a00720c */ /* 0x000fe20003f26270 */
[----:B------:R-:W-:Y:S01]  /*1db0*/  IMAD R9, R12, c[0x0][0x1a0], RZ ;  /* 0x000068000c097a24 */ /* 0x000fe200078e02ff */
[----:B------:R-:W-:Y:S01]  /*1dc0*/  BSSY B0, `(.L_x_793) ;  /* 0x0000025000007945 */ /* 0x000fe20003800000 */
[----:B------:R-:W-:-:S04]  /*1dd0*/  IMAD.WIDE.U32 R24, R4, c[0x0][0x1a0], RZ ;  /* 0x0000680004187a25 */ /* 0x000fc800078e00ff */
[----:B------:R-:W-:Y:S01]  /*1de0*/  IMAD R8, R4, c[0x0][0x1a4], R9 ;  /* 0x0000690004087a24 */ /* 0x000fe200078e0209 */
[----:B-1----:R-:W-:-:S04]  /*1df0*/  LEA R22, P0, R24, R218, 0x6 ;  /* 0x000000da18167211 */ /* 0x002fc800078030ff */
        /* <DEDUP_REMOVED lines=33> */
.L_x_794:
[----:B------:R-:W-:Y:S05]  /*2010*/  BSYNC B0 ;  /* 0x0000000000007941 */ /* 0x000fea0003800000 */
.L_x_793:
[----:B------:R-:W-:Y:S01]  /*2020*/  ISETP.GE.AND P0, PT, R19, R10, PT ;  /* 0x0000000a1300720c */ /* 0x000fe20003f06270 */
[----:B------:R-:W-:-:S12]  /*2030*/  BSSY B0, `(.L_x_795) ;  /* 0x0000022000007945 */ /* 0x000fd80003800000 */
        /* <DEDUP_REMOVED lines=8> */
[----:B--2---:R-:W-:-:S04]  /*20c0*/  IADD3 R9, P0, R22, R18, RZ ;  /* 0x0000001216097210 */ /* 0x004fc80007f1e0ff */
        /* <DEDUP_REMOVED lines=24> */
.L_x_796:
[----:B------:R-:W-:Y:S05]  /*2250*/  BSYNC B0 ;  /* 0x0000000000007941 */ /* 0x000fea0003800000 */
.L_x_795:
        /* <DEDUP_REMOVED lines=35> */
.L_x_798:
[----:B------:R-:W-:Y:S05]  /*2490*/  BSYNC B0 ;  /* 0x0000000000007941 */ /* 0x000fea0003800000 */
.L_x_797:
        /* <DEDUP_REMOVED lines=9> */
[----:B--2---:R-:W-:Y:S01]  /*2530*/  IMAD.MOV.U32 R9, RZ, RZ, c[0x0][0x1a0] ;  /* 0x00006800ff097624 */ /* 0x004fe200078e00ff */
        /* <DEDUP_REMOVED lines=28> */
.L_x_800:
[----:B------:R-:W-:Y:S05]  /*2700*/  BSYNC B0 ;  /* 0x0000000000007941 */ /* 0x000fea0003800000 */
.L_x_799:
[C---:B--2---:R-:W-:Y:S01]  /*2710*/  IMAD.SHL.U32 R8, R2.reuse, 0x40, RZ ;  /* 0x0000004002087824 */ /* 0x044fe200078e00ff */
[----:B------:R-:W-:Y:S01]  /*2720*/  R2P PR, R2, 0x6 ;  /* 0x0000000602007804 */ /* 0x000fe20000000000 */
[----:B------:R-:W-:Y:S01]  /*2730*/  IMAD.SHL.U32 R26, R26, 0x8, RZ ;  /* 0x000000081a1a7824 */ /* 0x000fe200078e00ff */
[----:B------:R-:W0:Y:S01]  /*2740*/  LDGDEPBAR ;  /* 0x00000000000079af */ /* 0x000e220000000000 */
[----:B------:R-:W-:Y:S01]  /*2750*/  IMAD R206, R11, 0x400, R0 ;  /* 0x000004000bce7824 */ /* 0x000fe200078e0200 */
[----:B------:R-:W-:-:S03]  /*2760*/  LOP3.LUT R9, R8, 0x1c0, RZ, 0xc0, !PT ;  /* 0x000001c008097812 */ /* 0x000fc600078ec0ff */
        /* <DEDUP_REMOVED lines=8> */
[----:B------:R-:W-:Y:S03]  /*27f0*/  LDSM.16.M88.4 R36, [R204] ;  /* 0x00000000cc24783b */ /* 0x000fe60000000200 */
[----:B------:R-:W-:Y:S01]  /*2800*/  IMAD R205, R205, 0x200, R8 ;  /* 0x00000200cdcd7824 */ /* 0x000fe200078e0208 */
[----:B------:R-:W-:Y:S03]  /*2810*/  LDSM.16.M88.4 R72, [R202] ;  /* 0x00000000ca48783b */ /* 0x000fe60000000200 */
[----:B------:R-:W-:Y:S01]  /*2820*/  IMAD.SHL.U32 R205, R205, 0x2, RZ ;  /* 0x00000002cdcd7824 */ /* 0x000fe200078e00ff */
[----:B------:R-:W-:Y:S04]  /*2830*/  LDSM.16.M88.4 R84, [R202+0x2000] ;  /* 0x00200000ca54783b */ /* 0x000fe80000000200 */
[----:B------:R-:W2:Y:S01]  /*2840*/  LDSM.16.M88.4 R20, [R205+0x6000] ;  /* 0x00600000cd14783b */ /* 0x000ea20000000200 */
        /* <DEDUP_REMOVED lines=8> */
[----:B------:R-:W1:Y:S01]  /*28d0*/  LDSM.16.M88.4 R16, [R203] ;  /* 0x00000000cb10783b */ /* 0x000e620000000200 */
[----:B------:R-:W-:-:S02]  /*28e0*/  IADD3 R194, R203, 0x1000, RZ ;  /* 0x00001000cbc27810 */ /* 0x000fc40007ffe0ff */
[----:B------:R-:W-:Y:S01]  /*28f0*/  IADD3 R193, R203, 0x1800, RZ ;  /* 0x00001800cbc17810 */ /* 0x000fe20007ffe0ff */
[----:B------:R-:W3:Y:S01]  /*2900*/  LDSM.16.M88.4 R28, [R205+0x7800] ;  /* 0x00780000cd1c783b */ /* 0x000ee20000000200 */
[----:B------:R-:W-:Y:S01]  /*2910*/  IMAD.IADD R199, R205, 0x1, R2 ;  /* 0x00000001cdc77824 */ /* 0x000fe200078e0202 */
[C---:B------:R-:W-:Y:S01]  /*2920*/  IADD3 R191, R203.reuse, 0x2000, RZ ;  /* 0x00002000cbbf7810 */ /* 0x040fe20007ffe0ff */
[----:B------:R-:W-:Y:S01]  /*2930*/  IMAD.IADD R192, R2, 0x1, R203 ;  /* 0x0000000102c07824 */ /* 0x000fe200078e02cb */
[----:B------:R-:W-:Y:S01]  /*2940*/  LDSM.16.M88.4 R52, [R203+0x800] ;  /* 0x00080000cb34783b */ /* 0x000fe20000000200 */
[C---:B------:R-:W-:Y:S02]  /*2950*/  IADD3 R190, R203.reuse, 0x2800, RZ ;  /* 0x00002800cbbe7810 */ /* 0x040fe40007ffe0ff */
[C---:B------:R-:W-:Y:S01]  /*2960*/  IADD3 R189, R203.reuse, 0x3000, RZ ;  /* 0x00003000cbbd7810 */ /* 0x040fe20007ffe0ff */
[----:B------:R-:W4:Y:S01]  /*2970*/  LDSM.16.M88.4 R24, [R199+0x6000] ;  /* 0x00600000c718783b */ /* 0x000f220000000200 */
[----:B------:R-:W-:-:S02]  /*2980*/  IADD3 R188, R203, 0x3800, RZ ;  /* 0x00003800cbbc7810 */ /* 0x000fc40007ffe0ff */
[C---:B------:R-:W-:Y:S01]  /*2990*/  IADD3 R187, R203.reuse, 0x4000, RZ ;  /* 0x00004000cbbb7810 */ /* 0x040fe20007ffe0ff */
[----:B------:R-:W3:Y:S01]  /*29a0*/  LDSM.16.M88.4 R48, [R203+0x1000] ;  /* 0x00100000cb30783b */ /* 0x000ee20000000200 */
[C---:B------:R-:W-:Y:S02]  /*29b0*/  IADD3 R186, R203.reuse, 0x4800, RZ ;  /* 0x00004800cbba7810 */ /* 0x040fe40007ffe0ff */
[C---:B------:R-:W-:Y:S01]  /*29c0*/  IADD3 R185, R203.reuse, 0x5000, RZ ;  /* 0x00005000cbb97810 */ /* 0x040fe20007ffe0ff */
[----:B------:R-:W3:Y:S01]  /*29d0*/  LDSM.16.M88.4 R40, [R203+0x1800] ;  /* 0x00180000cb28783b */ /* 0x000ee20000000200 */
[----:B------:R-:W-:-:S03]  /*29e0*/  IADD3 R184, R203, 0x5800, RZ ;  /* 0x00005800cbb87810 */ /* 0x000fc60007ffe0ff */
[----:B------:R-:W-:Y:S01]  /*29f0*/  LDSM.16.M88.4 R80, [R199+0x6800] ;  /* 0x00680000c750783b */ /* 0x000fe20000000200 */
[C---:B--2---:R-:W-:Y:S03]  /*2a00*/  HMMA.16816.F32 R8, R12.reuse, R20, RZ ;  /* 0x000000140c08723c */ /* 0x044fe600000018ff */
[----:B------:R-:W-:Y:S04]  /*2a10*/  LDSM.16.M88.4 R68, [R199+0x7000] ;  /* 0x00700000c744783b */ /* 0x000fe80000000200 */
[----:B------:R-:W-:Y:S01]  /*2a20*/  LDSM.16.M88.4 R64, [R199+0x7800] ;  /* 0x00780000c740783b */ /* 0x000fe20000000200 */
[C---:B------:R-:W-:Y:S03]  /*2a30*/  HMMA.16816.F32 R20, R12.reuse, R22, RZ ;  /* 0x000000160c14723c */ /* 0x040fe600000018ff */
[----:B------:R-:W-:Y:S04]  /*2a40*/  LDSM.16.M88.4 R92, [R205+0xa800] ;  /* 0x00a80000cd5c783b */ /* 0x000fe80000000200 */
[----:B------:R-:W-:Y:S01]  /*2a50*/  LDSM.16.M88.4 R88, [R199+0xa000] ;  /* 0x00a00000c758783b */ /* 0x000fe20000000200 */
[----:B-----5:R-:W-:Y:S08]  /*2a60*/  HMMA.16816.F32 R32, R12, R44, RZ ;  /* 0x0000002c0c20723c */ /* 0x020ff000000018ff */
[----:B-1----:R-:W-:Y:S08]  /*2a70*/  HMMA.16816.F32 R8, R36, R16, R8 ;  /* 0x000000102408723c */ /* 0x002ff00000001808 */
[C---:B------:R-:W-:Y:S08]  /*2a80*/  HMMA.16816.F32 R60, R12.reuse, R56, RZ ;  /* 0x000000380c3c723c */ /* 0x040ff000000018ff */
[C---:B------:R-:W-:Y:S08]  /*2a90*/  HMMA.16816.F32 R44, R12.reuse, R46, RZ ;  /* 0x0000002e0c2c723c */ /* 0x040ff000000018ff */
[C---:B------:R-:W-:Y:S08]  /*2aa0*/  HMMA.16816.F32 R56, R12.reuse, R58, RZ ;  /* 0x0000003a0c38723c */ /* 0x040ff000000018ff */
[----:B---3--:R-:W-:Y:S08]  /*2ab0*/  HMMA.16816.F32 R76, R12, R28, RZ ;  /* 0x0000001c0c4c723c */ /* 0x008ff000000018ff */
[----:B------:R-:W-:Y:S01]  /*2ac0*/  HMMA.16816.F32 R20, R36, R18, R20 ;  /* 0x000000122414723c */ /* 0x000fe20000001814 */
[----:B------:R-:W-:Y:S07]  /*2ad0*/  LDSM.16.M88.4 R16, [R192] ;  /* 0x00000000c010783b */ /* 0x000fee0000000200 */
[----:B------:R-:W-:Y:S01]  /*2ae0*/  HMMA.16816.F32 R12, R12, R30, RZ ;  /* 0x0000001e0c0c723c */ /* 0x000fe200000018ff */
[----:B------:R-:W1:Y:S07]  /*2af0*/  LDSM.16.M88.4 R28, [R201] ;  /* 0x00000000c91c783b */ /* 0x000e6e0000000200 */
[----:B----4-:R-:W-:Y:S08]  /*2b00*/  HMMA.16816.F32 R8, R72, R24, R8 ;  /* 0x000000184808723c */ /* 0x010ff00000001808 */
        /* <DEDUP_REMOVED lines=102> */
[----:B------:R-:W1:Y:S02]  /*3170*/  MUFU.TANH R2, R2 ;  /* 0x0000000200027308 */ /* 0x000e640000002400 */
[----:B------:R-:W4:Y:S03]  /*3180*/  LDSM.16.M88.4 R8, [R205+0xb800] ;  /* 0x00b80000cd08783b */ /* 0x000f260000000200 */
[----:B------:R-:W-:Y:S03]  /*3190*/  HMMA.16816.F32 R56, R68, R66, R56 ;  /* 0x000000424438723c */ /* 0x000fe60000001838 */
[----:B------:R-:W-:Y:S05]  /*31a0*/  MUFU.TANH R48, R48 ;  /* 0x0000003000307308 */ /* 0x000fea0000002400 */
[----:B--2---:R-:W-:Y:S01]  /*31b0*/  HMMA.16816.F32 R60, R40, R88, R60 ;  /* 0x00000058283c723c */ /* 0x004fe2000000183c */
[----:B------:R-:W-:-:S02]  /*31c0*/  FMUL.FTZ R65, R20, c[0x0][0x2ec] ;  /* 0x0000bb0014417a20 */ /* 0x000fc40000410000 */
[----:B------:R-:W2:Y:S05]  /*31d0*/  MUFU.TANH R64, R64 ;  /* 0x0000004000407308 */ /* 0x000eaa0000002400 */
[----:B---3--:R-:W-:Y:S03]  /*31e0*/  HMMA.16816.F32 R32, R28, R24, R32 ;  /* 0x000000181c20723c */ /* 0x008fe60000001820 */
[----:B------:R-:W3:Y:S05]  /*31f0*/  MUFU.TANH R49, R49 ;  /* 0x0000003100317308 */ /* 0x000eea0000002400 */
[C---:B-1----:R-:W-:Y:S03]  /*3200*/  HMMA.16816.F32 R76, R68.reuse, R36, R76 ;  /* 0x00000024444c723c */ /* 0x042fe6000000184c */
[----:B------:R-:W-:Y:S04]  /*3210*/  MUFU.TANH R65, R65 ;  /* 0x0000004100417308 */ /* 0x000fe80000002400 */
[----:B------:R-:W-:Y:S01]  /*3220*/  FMUL.FTZ R36, R22, c[0x0][0x2ec] ;  /* 0x0000bb0016247a20 */ /* 0x000fe20000410000 */
[----:B------:R-:W-:Y:S05]  /*3230*/  HMMA.16816.F32 R80, R68, R38, R80 ;  /* 0x000000264450723c */ /* 0x000fea0000001850 */
[----:B------:R-:W1:Y:S03]  /*3240*/  MUFU.TANH R36, R36 ;  /* 0x0000002400247308 */ /* 0x000e660000002400 */
[----:B------:R-:W-:Y:S07]  /*3250*/  HMMA.16816.F32 R56, R52, R50, R56 ;  /* 0x000000323438723c */ /* 0x000fee0000001838 */
[----:B------:R-:W-:Y:S01]  /*3260*/  FMUL.FTZ R50, R21, c[0x0][0x2ec] ;  /* 0x0000bb0015327a20 */ /* 0x000fe20000410000 */
[----:B----4-:R-:W-:Y:S05]  /*3270*/  HMMA.16816.F32 R60, R28, R12, R60 ;  /* 0x0000000c1c3c723c */ /* 0x010fea000000183c */
[----:B------:R-:W-:Y:S02]  /*3280*/  MUFU.TANH R50, R50 ;  /* 0x0000003200327308 */ /* 0x000fe40000002400 */
[----:B------:R-:W-:Y:S01]  /*3290*/  FMUL.FTZ R12, R23, c[0x0][0x2ec] ;  /* 0x0000bb00170c7a20 */ /* 0x000fe20000410000 */
[----:B-----5:R-:W-:Y:S01]  /*32a0*/  HMMA.16816.F32 R32, R16, R72, R32 ;  /* 0x000000481020723c */ /* 0x020fe20000001820 */
[----:B------:R-:W4:Y:S04]  /*32b0*/  LDSM.16.M88.4 R20, [R203+0x5800] ;  /* 0x00580000cb14783b */ /* 0x000f280000000200 */
[----:B------:R-:W5:Y:S03]  /*32c0*/  MUFU.TANH R12, R12 ;  /* 0x0000000c000c7308 */ /* 0x000f660000002400 */
[C---:B------:R-:W-:Y:S08]  /*32d0*/  HMMA.16816.F32 R76, R52.reuse, R8, R76 ;  /* 0x00000008344c723c */ /* 0x040ff0000000184c */
[----:B------:R-:W-:Y:S01]  /*32e0*/  HMMA.16816.F32 R80, R52, R10, R80 ;  /* 0x0000000a3450723c */ /* 0x000fe20000001850 */
[----:B------:R-:W-:Y:S07]  /*32f0*/  LDSM.16.M88.4 R8, [R192+0x5800] ;  /* 0x00580000c008783b */ /* 0x000fee0000000200 */
[----:B------:R-:W-:Y:S01]  /*3300*/  FMUL.FTZ R13, R32, c[0x0][0x2ec] ;  /* 0x0000bb00200d7a20 */ /* 0x000fe20000410000 */
[----:B------:R-:W-:Y:S01]  /*3310*/  HMMA.16816.F32 R44, R28, R26, R44 ;  /* 0x0000001a1c2c723c */ /* 0x000fe2000000182c */
[----:B------:R-:W-:Y:S01]  /*3320*/  FMUL.FTZ R37, R33, c[0x0][0x2ec] ;  /* 0x0000bb0021257a20 */ /* 0x000fe20000410000 */
[----:B------:R-:W-:Y:S01]  /*3330*/  LDSM.16.M88.4 R24, [R192+0x5000] ;  /* 0x00500000c018783b */ /* 0x000fe20000000200 */
[----:B------:R-:W-:-:S02]  /*3340*/  FMUL.FTZ R51, R34, c[0x0][0x2ec] ;  /* 0x0000bb0022337a20 */ /* 0x000fc40000410000 */
[----:B------:R-:W-:Y:S01]  /*3350*/  FMUL.FTZ R38, R35, c[0x0][0x2ec] ;  /* 0x0000bb0023267a20 */ /* 0x000fe20000410000 */
[----:B------:R-:W-:Y:S01]  /*3360*/  MUFU.TANH R13, R13 ;  /* 0x0000000d000d7308 */ /* 0x000fe20000002400 */
[----:B------:R-:W1:Y:S01]  /*3370*/  LDSM.16.M88.4 R32, [R199+0xb800] ;  /* 0x00b80000c720783b */ /* 0x000e620000000200 */
[----:B------:R-:W-:Y:S01]  /*3380*/  HMMA.16816.F32 R56, R40, R90, R56 ;  /* 0x0000005a2838723c */ /* 0x000fe20000001838 */
[----:B------:R-:W-:-:S05]  /*3390*/  DEPBAR.LE SB0, 0x0 ;  /* 0x000080000000791a */ /* 0x000fca0000000000 */
[----:B------:R-:W1:Y:S02]  /*33a0*/  MUFU.TANH R51, R51 ;  /* 0x0000003300337308 */ /* 0x000e640000002400 */
[C---:B----4-:R-:W-:Y:S06]  /*33b0*/  HMMA.16816.F32 R76, R40.reuse, R20, R76 ;  /* 0x00000014284c723c */ /* 0x050fec000000184c */
[----:B------:R-:W-:Y:S02]  /*33c0*/  MUFU.TANH R37, R37 ;  /* 0x0000002500257308 */ /* 0x000fe40000002400 */
[----:B------:R-:W-:Y:S06]  /*33d0*/  HMMA.16816.F32 R80, R40, R22, R80 ;  /* 0x000000162850723c */ /* 0x000fec0000001850 */
[----:B------:R-:W4:Y:S02]  /*33e0*/  MUFU.TANH R38, R38 ;  /* 0x0000002600267308 */ /* 0x000f240000002400 */
[----:B------:R-:W-:Y:S07]  /*33f0*/  HMMA.16816.F32 R56, R28, R14, R56 ;  /* 0x0000000e1c38723c */ /* 0x000fee0000001838 */
[----:B------:R-:W-:Y:S01]  /*3400*/  IMAD.SHL.U32 R15, R6, 0x2, RZ ;  /* 0x00000002060f7824 */ /* 0x000fe200078e00ff */
[----:B------:R-:W-:Y:S04]  /*3410*/  HMMA.16816.F32 R44, R16, R74, R44 ;  /* 0x0000004a102c723c */ /* 0x000fe8000000182c */
[----:B------:R-:W-:-:S04]  /*3420*/  LOP3.LUT R15, R15, 0x6, RZ, 0xc0, !PT ;  /* 0x000000060f0f7812 */ /* 0x000fc800078ec0ff */
[----:B-1----:R-:W-:Y:S01]  /*3430*/  HMMA.16816.F32 R76, R28, R32, R76 ;  /* 0x000000201c4c723c */ /* 0x002fe2000000184c */
[----:B------:R-:W-:-:S05]  /*3440*/  IMAD R4, R4, 0x40, R15 ;  /* 0x0000004004047824 */ /* 0x000fca00078e020f */
[C---:B------:R-:W-:Y:S02]  /*3450*/  IADD3 R6, R4.reuse, 0x1, RZ ;  /* 0x0000000104067810 */ /* 0x040fe40007ffe0ff */
[----:B------:R-:W-:Y:S01]  /*3460*/  HMMA.16816.F32 R80, R28, R34, R80 ;  /* 0x000000221c50723c */ /* 0x000fe20000001850 */
[-C--:B------:R-:W-:Y:S02]  /*3470*/  ISETP.GE.AND P1, PT, R4, R99.reuse, PT ;  /* 0x000000630400720c */ /* 0x080fe40003f26270 */
[-C--:B------:R-:W-:Y:S02]  /*3480*/  ISETP.GE.AND P4, PT, R6, R99.reuse, PT ;  /* 0x000000630600720c */ /* 0x080fe40003f86270 */
[----:B------:R-:W-:Y:S02]  /*3490*/  IADD3 R6, R4, 0x8, RZ ;  /* 0x0000000804067810 */ /* 0x000fe40007ffe0ff */
[----:B------:R-:W-:Y:S01]  /*34a0*/  FSEL R23, R2, -INF , !P1 ;  /* 0xff80000002177808 */ /* 0x000fe20004800000 */
[----:B------:R-:W-:Y:S01]  /*34b0*/  HMMA.16816.F32 R60, R16, R24, R60 ;  /* 0x00000018103c723c */ /* 0x000fe2000000183c */
[----:B------:R-:W-:Y:S01]  /*34c0*/  ISETP.GE.AND P0, PT, R6, R99, PT ;  /* 0x000000630600720c */ /* 0x000fe20003f06270 */
[----:B------:R-:W-:Y:S01]  /*34d0*/  FMUL.FTZ R20, R46, c[0x0][0x2ec] ;  /* 0x0000bb002e147a20 */ /* 0x000fe20000410000 */
[C---:B------:R-:W-:Y:S01]  /*34e0*/  IADD3 R6, R4.reuse, 0x10, RZ ;  /* 0x0000001004067810 */ /* 0x040fe20007ffe0ff */
[----:B------:R-:W-:Y:S01]  /*34f0*/  FMUL.FTZ R21, R47, c[0x0][0x2ec] ;  /* 0x0000bb002f157a20 */ /* 0x000fe20000410000 */
[----:B------:R-:W-:-:S02]  /*3500*/  IADD3 R2, R4, 0x20, RZ ;  /* 0x0000002004027810 */ /* 0x000fc40007ffe0ff */
[-C--:B------:R-:W-:Y:S01]  /*3510*/  ISETP.GE.AND P5, PT, R6, R99.reuse, PT ;  /* 0x000000630600720c */ /* 0x080fe20003fa6270 */
[C---:B------:R-:W-:Y:S01]  /*3520*/  HMMA.16816.F32 R56, R16.reuse, R26, R56 ;  /* 0x0000001a1038723c */ /* 0x040fe20000001838 */
[----:B------:R-:W-:Y:S01]  /*3530*/  IADD3 R6, R4, 0x18, RZ ;  /* 0x0000001804067810 */ /* 0x000fe20007ffe0ff */
[----:B------:R-:W-:Y:S01]  /*3540*/  FMUL.FTZ R24, R44, c[0x0][0x2ec] ;  /* 0x0000bb002c187a20 */ /* 0x000fe20000410000 */
[----:B--2---:R-:W-:Y:S01]  /*3550*/  FSEL R64, R64, -INF , !P4 ;  /* 0xff80000040407808 */ /* 0x004fe20006000000 */
[----:B------:R-:W-:Y:S01]  /*3560*/  FMUL.FTZ R25, R45, c[0x0][0x2ec] ;  /* 0x0000bb002d197a20 */ /* 0x000fe20000410000 */
[----:B------:R-:W-:Y:S01]  /*3570*/  ISETP.GE.AND P2, PT, R6, R99, PT ;  /* 0x000000630600720c */ /* 0x000fe20003f46270 */
[----:B------:R-:W-:Y:S01]  /*3580*/  MUFU.TANH R20, R20 ;  /* 0x0000001400147308 */ /* 0x000fe20000002400 */
[----:B------:R-:W-:Y:S01]  /*3590*/  IADD3 R6, R4, 0x19, RZ ;  /* 0x0000001904067810 */ /* 0x000fe20007ffe0ff */
[----:B------:R-:W-:Y:S01]  /*35a0*/  HMMA.16816.F32 R76, R16, R8, R76 ;  /* 0x00000008104c723c */ /* 0x000fe2000000184c */
[----:B------:R-:W-:-:S02]  /*35b0*/  FSEL R48, R48, -INF , !P4 ;  /* 0xff80000030307808 */ /* 0x000fc40006000000 */
[-C--:B------:R-:W-:Y:S02]  /*35c0*/  ISETP.GE.AND P4, PT, R2, R99.reuse, PT ;  /* 0x000000630200720c */ /* 0x080fe40003f86270 */
[----:B---3--:R-:W-:Y:S01]  /*35d0*/  FSEL R49, R49, -INF , !P1 ;  /* 0xff80000031317808 */ /* 0x008fe20004800000 */
[----:B------:R-:W-:Y:S01]  /*35e0*/  MUFU.TANH R24, R24 ;  /* 0x0000001800187308 */ /* 0x000fe20000002400 */
[----:B------:R-:W-:Y:S01]  /*35f0*/  IADD3 R8, R4, 0x9, RZ ;  /* 0x0000000904087810 */ /* 0x000fe20007ffe0ff */
[----:B------:R-:W-:Y:S01]  /*3600*/  HMMA.16816.F32 R80, R16, R10, R80 ;  /* 0x0000000a1050723c */ /* 0x000fe20000001850 */
[----:B------:R-:W-:Y:S01]  /*3610*/  FMUL.FTZ R60, R60, c[0x0][0x2ec] ;  /* 0x0000bb003c3c7a20 */ /* 0x000fe20000410000 */
[----:B------:R-:W-:Y:S01]  /*3620*/  IADD3 R2, R4, 0x21, RZ ;  /* 0x0000002104027810 */ /* 0x000fe20007ffe0ff */
[----:B------:R-:W-:Y:S01]  /*3630*/  FMUL.FTZ R62, R62, c[0x0][0x2ec] ;  /* 0x0000bb003e3e7a20 */ /* 0x000fe20000410000 */
[-C--:B------:R-:W-:Y:S01]  /*3640*/  ISETP.GE.AND P6, PT, R8, R99.reuse, PT ;  /* 0x000000630800720c */ /* 0x080fe20003fc6270 */
[----:B------:R-:W-:Y:S01]  /*3650*/  FMUL.FTZ R61, R61, c[0x0][0x2ec] ;  /* 0x0000bb003d3d7a20 */ /* 0x000fe20000410000 */
[----:B------:R-:W-:Y:S01]  /*3660*/  MUFU.TANH R167, R60 ;  /* 0x0000003c00a77308 */ /* 0x000fe20000002400 */
[-C--:B------:R-:W-:Y:S01]  /*3670*/  ISETP.GE.AND P1, PT, R6, R99.reuse, PT ;  /* 0x000000630600720c */ /* 0x080fe20003f26270 */
[----:B------:R-:W-:Y:S01]  /*3680*/  FMUL.FTZ R63, R63, c[0x0][0x2ec] ;  /* 0x0000bb003f3f7a20 */ /* 0x000fe20000410000 */
[----:B------:R-:W-:Y:S01]  /*3690*/  IADD3 R6, R4, 0x28, RZ ;  /* 0x0000002804067810 */ /* 0x000fe20007ffe0ff */
[----:B------:R-:W-:Y:S01]  /*36a0*/  FMUL.FTZ R56, R56, c[0x0][0x2ec] ;  /* 0x0000bb0038387a20 */ /* 0x000fe20000410000 */
[----:B------:R-:W-:Y:S01]  /*36b0*/  FSEL R36, R36, -INF , !P0 ;  /* 0xff80000024247808 */ /* 0x000fe20004000000 */
[----:B------:R-:W-:Y:S01]  /*36c0*/  FMUL.FTZ R57, R57, c[0x0][0x2ec] ;  /* 0x0000bb0039397a20 */ /* 0x000fe20000410000 */
[----:B------:R-:W-:Y:S01]  /*36d0*/  FSEL R65, R65, -INF , !P0 ;  /* 0xff80000041417808 */ /* 0x000fe20004000000 */
[----:B------:R-:W1:Y:S01]  /*36e0*/  MUFU.TANH R160, R62 ;  /* 0x0000003e00a07308 */ /* 0x000e620000002400 */
[-C--:B------:R-:W-:Y:S01]  /*36f0*/  ISETP.GE.AND P0, PT, R2, R99.reuse, PT ;  /* 0x000000630200720c */ /* 0x080fe20003f06270 */
[----:B------:R-:W-:Y:S01]  /*3700*/  FMUL.FTZ R58, R58, c[0x0][0x2ec] ;  /* 0x0000bb003a3a7a20 */ /* 0x000fe20000410000 */
[----:B-----5:R-:W-:Y:S01]  /*3710*/  FSEL R2, R12, -INF , !P6 ;  /* 0xff8000000c027808 */ /* 0x020fe20007000000 */
[----:B------:R-:W-:Y:S01]  /*3720*/  FMUL.FTZ R59, R59, c[0x0][0x2ec] ;  /* 0x0000bb003b3b7a20 */ /* 0x000fe20000410000 */
[----:B------:R-:W-:Y:S01]  /*3730*/  FSEL R17, R50, -INF , !P6 ;  /* 0xff80000032117808 */ /* 0x000fe20007000000 */
[----:B------:R-:W-:Y:S01]  /*3740*/  FMUL.FTZ R76, R76, c[0x0][0x2ec] ;  /* 0x0000bb004c4c7a20 */ /* 0x000fe20000410000 */
[-C--:B------:R-:W-:Y:S01]  /*3750*/  ISETP.GE.AND P6, PT, R6, R99.reuse, PT ;  /* 0x000000630600720c */ /* 0x080fe20003fc6270 */
[----:B------:R-:W-:Y:S01]  /*3760*/  MUFU.TANH R25, R25 ;  /* 0x0000001900197308 */ /* 0x000fe20000002400 */
[C---:B------:R-:W-:Y:S01]  /*3770*/  IADD3 R8, R4.reuse, 0x11, RZ ;  /* 0x0000001104087810 */ /* 0x040fe20007ffe0ff */
[----:B------:R-:W-:Y:S01]  /*3780*/  FMUL.FTZ R77, R77, c[0x0][0x2ec] ;  /* 0x0000bb004d4d7a20 */ /* 0x000fe20000410000 */
[----:B------:R-:W-:Y:S01]  /*3790*/  IADD3 R6, R4, 0x29, RZ ;  /* 0x0000002904067810 */ /* 0x000fe20007ffe0ff */
[----:B------:R-:W-:Y:S01]  /*37a0*/  FMUL.FTZ R78, R78, c[0x0][0x2ec] ;  /* 0x0000bb004e4e7a20 */ /* 0x000fe20000410000 */
[----:B------:R-:W-:Y:S01]  /*37b0*/  FSEL R14, R51, -INF , !P5 ;  /* 0xff800000330e7808 */ /* 0x000fe20006800000 */
[----:B------:R-:W-:Y:S01]  /*37c0*/  FMUL.FTZ R79, R79, c[0x0][0x2ec] ;  /* 0x0000bb004f4f7a20 */ /* 0x000fe20000410000 */
[----:B------:R-:W-:Y:S01]  /*37d0*/  FSEL R15, R13, -INF , !P5 ;  /* 0xff8000000d0f7808 */ /* 0x000fe20006800000 */
[----:B------:R-:W2:Y:S01]  /*37e0*/  MUFU.TANH R21, R21 ;  /* 0x0000001500157308 */ /* 0x000ea20000002400 */
[-C--:B------:R-:W-:Y:S01]  /*37f0*/  ISETP.GE.AND P3, PT, R8, R99.reuse, PT ;  /* 0x000000630800720c */ /* 0x080fe20003f66270 */
[----:B------:R-:W-:Y:S01]  /*3800*/  FMUL.FTZ R80, R80, c[0x0][0x2ec] ;  /* 0x0000bb0050507a20 */ /* 0x000fe20000410000 */
[----:B------:R-:W-:Y:S01]  /*3810*/  ISETP.GE.AND P5, PT, R6, R99, PT ;  /* 0x000000630600720c */ /* 0x000fe20003fa6270 */
[----:B------:R-:W-:Y:S01]  /*3820*/  FMUL.FTZ R82, R82, c[0x0][0x2ec] ;  /* 0x0000bb0052527a20 */ /* 0x000fe20000410000 */
[----:B------:R-:W-:Y:S01]  /*3830*/  IADD3 R6, R4, 0x30, RZ ;  /* 0x0000003004067810 */ /* 0x000fe20007ffe0ff */
[----:B------:R-:W-:Y:S01]  /*3840*/  FMUL.FTZ R81, R81, c[0x0][0x2ec] ;  /* 0x0000bb0051517a20 */ /* 0x000fe20000410000 */
[----:B----4-:R-:W-:Y:S01]  /*3850*/  FSEL R12, R38, -INF , !P3 ;  /* 0xff800000260c7808 */ /* 0x010fe20005800000 */
[----:B------:R-:W-:Y:S01]  /*3860*/  MUFU.TANH R159, R61 ;  /* 0x0000003d009f7308 */ /* 0x000fe20000002400 */
[----:B------:R-:W-:Y:S01]  /*3870*/  FMUL.FTZ R83, R83, c[0x0][0x2ec] ;  /* 0x0000bb0053537a20 */ /* 0x000fe20000410000 */
[----:B------:R-:W-:-:S02]  /*3880*/  FSEL R13, R37, -INF , !P3 ;  /* 0xff800000250d7808 */ /* 0x000fc40005800000 */
[----:B-1----:R-:W-:Y:S02]  /*3890*/  FSEL R160, R160, -INF , !P4 ;  /* 0xff800000a0a07808 */ /* 0x002fe40006000000 */
[----:B------:R-:W-:Y:S02]  /*38a0*/  FSEL R167, R167, -INF , !P4 ;  /* 0xff800000a7a77808 */ /* 0x000fe40006000000 */
[----:B------:R-:W1:Y:S01]  /*38b0*/  MUFU.TANH R170, R63 ;  /* 0x0000003f00aa7308 */ /* 0x000e620000002400 */
[----:B------:R-:W-:Y:S02]  /*38c0*/  ISETP.GE.AND P3, PT, R6, R99, PT ;  /* 0x000000630600720c */ /* 0x000fe40003f66270 */
[----:B------:R-:W-:Y:S02]  /*38d0*/  ISETP.GE.AND P4, PT, R99, 0x41, PT ;  /* 0x000000416300780c */ /* 0x000fe40003f86270 */
[----:B------:R-:W-:Y:S02]  /*38e0*/  IADD3 R6, R4, 0x31, RZ ;  /* 0x0000003104067810 */ /* 0x000fe40007ffe0ff */
[----:B------:R-:W-:Y:S01]  /*38f0*/  FSEL R10, R20, -INF , !P2 ;  /* 0xff800000140a7808 */ /* 0x000fe20005000000 */
[----:B------:R-:W3:Y:S01]  /*3900*/  MUFU.TANH R165, R56 ;  /* 0x0000003800a57308 */ /* 0x000ee20000002400 */
[----:B------:R-:W-:-:S02]  /*3910*/  FSEL R11, R24, -INF , !P2 ;  /* 0xff800000180b7808 */ /* 0x000fc40005000000 */
[----:B------:R-:W-:Y:S02]  /*3920*/  ISETP.GE.AND P2, PT, R6, R99, PT ;  /* 0x000000630600720c */ /* 0x000fe40003f46270 */
[C---:B------:R-:W-:Y:S02]  /*3930*/  IADD3 R6, R4.reuse, 0x38, RZ ;  /* 0x0000003804067810 */ /* 0x040fe40007ffe0ff */
[----:B------:R-:W-:Y:S01]  /*3940*/  IADD3 R4, R4, 0x39, RZ ;  /* 0x0000003904047810 */ /* 0x000fe20007ffe0ff */
[----:B------:R-:W4:Y:S01]  /*3950*/  MUFU.TANH R161, R57 ;  /* 0x0000003900a17308 */ /* 0x000f220000002400 */
[----:B--2---:R-:W-:Y:S02]  /*3960*/  FSEL R8, R21, -INF , !P1 ;  /* 0xff80000015087808 */ /* 0x004fe40004800000 */
[----:B------:R-:W-:Y:S02]  /*3970*/  FSEL R9, R25, -INF , !P1 ;  /* 0xff80000019097808 */ /* 0x000fe40004800000 */
[----:B-1----:R-:W-:-:S02]  /*3980*/  FSEL R170, R170, -INF , !P0 ;  /* 0xff800000aaaa7808 */ /* 0x002fc40004000000 */
[----:B------:R-:W-:Y:S01]  /*3990*/  FSEL R159, R159, -INF , !P0 ;  /* 0xff8000009f9f7808 */ /* 0x000fe20004000000 */
[----:B------:R-:W1:Y:S01]  /*39a0*/  MUFU.TANH R162, R58 ;  /* 0x0000003a00a27308 */ /* 0x000e620000002400 */
[-C--:B------:R-:W-:Y:S02]  /*39b0*/  ISETP.GE.AND P1, PT, R6, R99.reuse, PT ;  /* 0x000000630600720c */ /* 0x080fe40003f26270 */
[----:B------:R-:W-:Y:S02]  /*39c0*/  ISETP.GE.AND P0, PT, R4, R99, PT ;  /* 0x000000630400720c */ /* 0x000fe40003f06270 */
[----:B---3--:R-:W-:-:S03]  /*39d0*/  FSEL R165, R165, -INF , !P6 ;  /* 0xff800000a5a57808 */ /* 0x008fc60007000000 */
[----:B------:R-:W2:Y:S01]  /*39e0*/  MUFU.TANH R168, R59 ;  /* 0x0000003b00a87308 */ /* 0x000ea20000002400 */
[----:B----4-:R-:W-:-:S07]  /*39f0*/  FSEL R161, R161, -INF , !P5 ;  /* 0xff800000a1a17808 */ /* 0x010fce0006800000 */
        /* <DEDUP_REMOVED lines=34> */
[----:B------:R-:W-:Y:S02]  /*3c20*/  @!P1 LEA R26, P0, R18, c[0x0][0x168], 0x1 ;  /* 0x00005a00121a9a11 */ /* 0x000fe400078008ff */
        /* <DEDUP_REMOVED lines=16> */
[C---:B------:R-:W-:Y:S02]  /*3d30*/  @!P1 LEA R24, P0, R3.reuse, c[0x0][0x168], 0x1 ;  /* 0x00005a0003189a11 */ /* 0x040fe400078008ff */
[----:B------:R-:W-:Y:S01]  /*3d40*/  IADD3 R19, P5, R210, R3, RZ ;  /* 0x00000003d2137210 */ /* 0x000fe20007fbe0ff */
[----:B------:R1:W-:Y:S01]  /*3d50*/  @P1 STS.128 [R213+0xa000], RZ ;  /* 0x00a000ffd5001388 */ /* 0x0003e20000000c00 */
[----:B------:R-:W-:-:S02]  /*3d60*/  @!P2 LEA.HI.X R33, R3, c[0x0][0x16c], R4, 0x1, P6 ;  /* 0x00005b000321aa11 */ /* 0x000fc400030f0c04 */
[--C-:B------:R-:W-:Y:S01]  /*3d70*/  @!P1 LEA.HI.X R25, R3, c[0x0][0x16c], R4.reuse, 0x1, P0 ;  /* 0x00005b0003199a11 */ /* 0x100fe200000f0c04 */
[----:B------:R-:W-:Y:S01]  /*3d80*/  IMAD.X R4, R209, 0x1, R4, P5 ;  /* 0x00000001d1047824 */ /* 0x000fe200028e0604 */
[----:B------:R-:W-:Y:S01]  /*3d90*/  @!PT LDS RZ, [RZ] ;  /* 0x00000000fffff984 */ /* 0x000fe20000000800 */
[----:B------:R-:W-:Y:S01]  /*3da0*/  @!PT LDS RZ, [RZ] ;  /* 0x00000000fffff984 */ /* 0x000fe20000000800 */
[----:B------:R-:W-:Y:S01]  /*3db0*/  @!PT LDS RZ, [RZ] ;  /* 0x00000000fffff984 */ /* 0x000fe20000000800 */
[----:B------:R4:W-:Y:S01]  /*3dc0*/  @!P1 LDGSTS.E.BYPASS.LTC128B.128 [R213+0xa000], [R26.64+0x100] ;  /* 0x0a0001001ad59fae */ /* 0x0009e2000b901d46 */
[----:B------:R-:W-:-:S03]  /*3dd0*/  @!P1 LEA R18, P0, R19, c[0x0][0x168], 0x1 ;  /* 0x00005a0013129a11 */ /* 0x000fc600078008ff */
[----:B------:R1:W-:Y:S01]  /*3de0*/  @P3 STS.128 [R213+0x6800], RZ ;  /* 0x006800ffd5003388 */ /* 0x0003e20000000c00 */
[----:B--2---:R-:W-:-:S03]  /*3df0*/  @!P3 LEA R20, P6, R19, c[0x0][0x168], 0x1 ;  /* 0x00005a001314ba11 */ /* 0x004fc600078c08ff */
[----:B------:R-:W-:Y:S01]  /*3e00*/  @!PT LDS RZ, [RZ] ;  /* 0x00000000fffff984 */ /* 0x000fe20000000800 */
[----:B------:R-:W-:Y:S01]  /*3e10*/  @!PT LDS RZ, [RZ] ;  /* 0x00000000fffff984 */ /* 0x000fe20000000800 */
[----:B------:R-:W-:Y:S01]  /*3e20*/  @!PT LDS RZ, [RZ] ;  /* 0x00000000fffff984 */ /* 0x000fe20000000800 */
[----:B------:R2:W-:Y:S01]  /*3e30*/  @!P3 LDGSTS.E.BYPASS.LTC128B.128 [R213+0x6800], [R28.64] ;  /* 0x068000001cd5bfae */ /* 0x0005e2000b901d46 */
[----:B------:R-:W-:-:S03]  /*3e40*/  @!P3 LEA.HI.X R21, R19, c[0x0][0x16c], R4, 0x1, P6 ;  /* 0x00005b001315ba11 */ /* 0x000fc600030f0c04 */
[----:B------:R1:W-:Y:S01]  /*3e50*/  @P2 STS.128 [R213+0x8800], RZ ;  /* 0x008800ffd5002388 */ /* 0x0003e20000000c00 */
[----:B------:R-:W-:-:S03]  /*3e60*/  IADD3 R3, P6, R210, R19, RZ ;  /* 0x00000013d2037210 */ /* 0x000fc60007fde0ff */
        /* <DEDUP_REMOVED lines=9> */
[----:B----4-:R-:W-:-:S03]  /*3f00*/  @!P2 LEA R26, P5, R19, c[0x0][0x168], 0x1 ;  /* 0x00005a00131aaa11 */ /* 0x010fc600078a08ff */
[----:B------:R1:W-:Y:S01]  /*3f10*/  @P3 STS.128 [R213+0x7000], RZ ;  /* 0x007000ffd5003388 */ /* 0x0003e20000000c00 */
[C-C-:B------:R-:W-:Y:S02]  /*3f20*/  @!P2 LEA.HI.X R27, R19.reuse, c[0x0][0x16c], R4.reuse, 0x1, P5 ;  /* 0x00005b00131baa11 */ /* 0x140fe400028f0c04 */
[--C-:B------:R-:W-:Y:S01]  /*3f30*/  @!P1 LEA.HI.X R19, R19, c[0x0][0x16c], R4.reuse, 0x1, P0 ;  /* 0x00005b0013139a11 */ /* 0x100fe200000f0c04 */
[----:B------:R-:W-:Y:S01]  /*3f40*/  IMAD.X R4, R209, 0x1, R4, P6 ;  /* 0x00000001d1047824 */ /* 0x000fe200030e0604 */
[C---:B---3--:R-:W-:Y:S01]  /*3f50*/  @!P2 LEA R30, P0, R3.reuse, c[0x0][0x168], 0x1 ;  /* 0x00005a00031eaa11 */ /* 0x048fe200078008ff */
[----:B------:R-:W-:Y:S01]  /*3f60*/  @!PT LDS RZ, [RZ] ;  /* 0x00000000fffff984 */ /* 0x000fe20000000800 */
[----:B------:R-:W-:Y:S01]  /*3f70*/  @!PT LDS RZ, [RZ] ;  /* 0x00000000fffff984 */ /* 0x000fe20000000800 */
[----:B------:R-:W-:Y:S01]  /*3f80*/  @!PT LDS RZ, [RZ] ;  /* 0x00000000fffff984 */ /* 0x000fe20000000800 */
[----:B------:R1:W-:Y:S01]  /*3f90*/  @!P3 LDGSTS.E.BYPASS.LTC128B.128 [R213+0x7000], [R20.64] ;  /* 0x0700000014d5bfae */ /* 0x0003e2000b901d46 */
[C---:B--2---:R-:W-:Y:S02]  /*3fa0*/  @!P3 LEA R28, P5, R3.reuse, c[0x0][0x168], 0x1 ;  /* 0x00005a00031cba11 */ /* 0x044fe400078a08ff */
        /* <DEDUP_REMOVED lines=30> */
.L_x_803:
[----:B------:R-:W-:Y:S05]  /*4190*/  BSYNC B0 ;  /* 0x0000000000007941 */ /* 0x000fea0003800000 */
.L_x_802:
[----:B------:R-:W0:Y:S02]  /*41a0*/  LDGDEPBAR ;  /* 0x00000000000079af */ /* 0x000e240000000000 */
.L_x_801:
[----:B------:R-:W-:Y:S02]  /*41b0*/  FMNMX.FTZ R6, R23, R48, !PT ;  /* 0x0000003017067209 */ /* 0x000fe40007810000 */
[----:B-1----:R-:W-:Y:S02]  /*41c0*/  FMNMX.FTZ R21, R49, R64, !PT ;  /* 0x0000004031157209 */ /* 0x002fe40007810000 */
        /* <DEDUP_REMOVED lines=304> */
[----:B------:R-:W-:Y:S01]  /*54d0*/  ISETP.GE.AND P4, PT, R224, c[0x0][0x220], PT ;  /* 0x00008800e0007a0c */ /* 0x000fe20003f86270 */
[----:B------:R-:W-:Y:S01]  /*54e0*/  IMAD.MOV.U32 R135, RZ, RZ, R132 ;  /* 0x000000ffff877224 */ /* 0x000fe200078e0084 */
[----:B------:R-:W-:Y:S01]  /*54f0*/  ISETP.GE.AND P3, PT, R215, c[0x0][0x220], PT ;  /* 0x00008800d7007a0c */ /* 0x000fe20003f66270 */
[----:B------:R-:W-:Y:S01]  /*5500*/  USHF.L.U64.HI UR5, UR4, 0x4, UR5 ;  /* 0x0000000404057899 */ /* 0x000fe20008010205 */
[----:B------:R-:W-:Y:S01]  /*5510*/  ISETP.GE.AND P2, PT, R214, c[0x0][0x220], PT ;  /* 0x00008800d6007a0c */ /* 0x000fe20003f46270 */
[----:B------:R-:W-:-:S02]  /*5520*/  USHF.L.U32 UR4, UR4, 0x4, URZ ;  /* 0x0000000404047899 */ /* 0x000fc4000800063f */
[----:B------:R-:W-:Y:S01]  /*5530*/  ULDC.64 UR6, c[0x0][0x118] ;  /* 0x0000460000067ab9 */ /* 0x000fe20000000a00 */
[----:B------:R-:W-:Y:S05]  /*5540*/  BRA `(.L_x_805) ;  /* 0x0000064000007947 */ /* 0x000fea0003800000 */
.L_x_807:
[----:B------:R1:W-:Y:S01]  /*5550*/  @P4 STS.128 [R213+0x6000], RZ ;  /* 0x006000ffd5004388 */ /* 0x0003e20000000c00 */
[----:B------:R-:W-:Y:S04]  /*5560*/  IADD3 R2, R217, -0x1, RZ ;  /* 0xffffffffd9027810 */ /* 0x000fe80007ffe0ff */
[----:B------:R-:W-:Y:S01]  /*5570*/  SHF.R.S32.HI R3, RZ, 0x1f, R2 ;  /* 0x0000001fff037819 */ /* 0x000fe20000011402 */
[----:B------:R-:W-:Y:S04]  /*5580*/  IMAD.WIDE.U32 R4, R2, c[0x0][0x198], RZ ;  /* 0x0000660002047a25 */ /* 0x000fe800078e00ff */
[----:B------:R-:W-:Y:S01]  /*5590*/  IMAD R3, R3, c[0x0][0x198], RZ ;  /* 0x0000660003037a24 */ /* 0x000fe200078e02ff */
[----:B------:R-:W-:Y:S03]  /*55a0*/  LEA R7, P0, R4, R220, 0x6 ;  /* 0x000000dc04077211 */ /* 0x000fe600078030ff */
[----:B------:R-:W-:Y:S01]  /*55b0*/  IMAD R3, R2, c[0x0][0x19c], R3 ;  /* 0x0000670002037a24 */ /* 0x000fe200078e0203 */
[----:B------:R-:W-:Y:S03]  /*55c0*/  @!P3 LEA R8, P6, R7, c[0x0][0x168], 0x1 ;  /* 0x00005a000708ba11 */ /* 0x000fe600078c08ff */
[----:B------:R-:W-:Y:S01]  /*55d0*/  IMAD.IADD R3, R5, 0x1, R3 ;  /* 0x0000000105037824 */ /* 0x000fe200078e0203 */
[----:B------:R-:W-:Y:S04]  /*55e0*/  IADD3 R5, P1, R210, R7, RZ ;  /* 0x00000007d2057210 */ /* 0x000fe80007f3e0ff */
[----:B------:R-:W-:Y:S02]  /*55f0*/  LEA.HI.X R4, R4, R223, R3, 0x6, P0 ;  /* 0x000000df04047211 */ /* 0x000fe400000f3403 */
[C---:B------:R-:W-:Y:S02]  /*5600*/  @!P4 LEA R10, P0, R7.reuse, c[0x0][0x168], 0x1 ;  /* 0x00005a00070aca11 */ /* 0x040fe400078008ff */
[--C-:B------:R-:W-:Y:S01]  /*5610*/  @!P3 LEA.HI.X R9, R7, c[0x0][0x16c], R4.reuse, 0x1, P6 ;  /* 0x00005b000709ba11 */ /* 0x100fe200030f0c04 */
[--C-:B------:R-:W-:Y:S01]  /*5620*/  IMAD.X R2, R209, 0x1, R4.reuse, P1 ;  /* 0x00000001d1027824 */ /* 0x100fe200008e0604 */
[C-C-:B------:R-:W-:Y:S02]  /*5630*/  @!P4 LEA.HI.X R11, R7.reuse, c[0x0][0x16c], R4.reuse, 0x1, P0 ;  /* 0x00005b00070bca11 */ /* 0x140fe400000f0c04 */
[----:B------:R-:W-:Y:S02]  /*5640*/  @!P2 LEA R6, P1, R7, c[0x0][0x168], 0x1 ;  /* 0x00005a000706aa11 */ /* 0x000fe400078208ff */
[----:B------:R-:W-:Y:S01]  /*5650*/  @!P3 LEA R14, P6, R5, c[0x0][0x168], 0x1 ;  /* 0x00005a00050eba11 */ /* 0x000fe200078c08ff */
[----:B------:R-:W-:Y:S01]  /*5660*/  @!PT LDS RZ, [RZ] ;  /* 0x00000000fffff984 */ /* 0x000fe20000000800 */
[----:B------:R-:W-:Y:S01]  /*5670*/  @!PT LDS RZ, [RZ] ;  /* 0x00000000fffff984 */ /* 0x000fe20000000800 */
[----:B------:R-:W-:Y:S01]  /*5680*/  @!PT LDS RZ, [RZ] ;  /* 0x00000000fffff984 */ /* 0x000fe20000000800 */
[----:B------:R1:W-:Y:S01]  /*5690*/  @!P4 LDGSTS.E.BYPASS.LTC128B.128 [R213+0x6000], [R10.64] ;  /* 0x060000000ad5cfae */ /* 0x0003e2000b901d46 */
[----:B------:R-:W-:Y:S02]  /*56a0*/  @!P2 LEA.HI.X R7, R7, c[0x0][0x16c], R4, 0x1, P1 ;  /* 0x00005b000707aa11 */ /* 0x000fe400008f0c04 */
[C---:B------:R-:W-:Y:S01]  /*56b0*/  @!P4 LEA R18, P1, R5.reuse, c[0x0][0x168], 0x1 ;  /* 0x00005a000512ca11 */ /* 0x040fe200078208ff */
[----:B------:R1:W-:Y:S01]  /*56c0*/  @P3 STS.128 [R213+0x8000], RZ ;  /* 0x008000ffd5003388 */ /* 0x0003e20000000c00 */
[C-C-:B------:R-:W-:Y:S02]  /*56d0*/  @!P3 LEA.HI.X R15, R5.reuse, c[0x0][0x16c], R2.reuse, 0x1, P6 ;  /* 0x00005b00050fba11 */ /* 0x140fe400030f0c02 */
[--C-:B------:R-:W-:Y:S01]  /*56e0*/  @!P4 LEA.HI.X R19, R5, c[0x0][0x16c], R2.reuse, 0x1, P1 ;  /* 0x00005b000513ca11 */ /* 0x100fe200008f0c02 */
[----:B------:R-:W-:Y:S01]  /*56f0*/  @!PT LDS RZ, [RZ] ;  /* 0x00000000fffff984 */ /* 0x000fe20000000800 */
[----:B------:R-:W-:Y:S01]  /*5700*/  @!PT LDS RZ, [RZ] ;  /* 0x00000000fffff984 */ /* 0x000fe20000000800 */
[----:B------:R-:W-:Y:S01]  /*5710*/  @!PT LDS RZ, [RZ] ;  /* 0x00000000fffff984 */ /* 0x000fe20000000800 */
[----:B------:R1:W-:Y:S01]  /*5720*/  @!P3 LDGSTS.E.BYPASS.LTC128B.128 [R213+0x8000], [R8.64+0x80] ;  /* 0x0800008008d5bfae */ /* 0x0003e2000b901d46 */
[C---:B------:R-:W-:Y:S03]  /*5730*/  IADD3 R3, P0, R210.reuse, R5, RZ ;  /* 0x00000005d2037210 */ /* 0x040fe60007f1e0ff */
[----:B------:R1:W-:Y:S01]  /*5740*/  @P2 STS.128 [R213+0xa000], RZ ;  /* 0x00a000ffd5002388 */ /* 0x0003e20000000c00 */
[----:B------:R-:W-:Y:S01]  /*5750*/  @!P4 LEA R16, P1, R3, c[0x0][0x168], 0x1 ;  /* 0x00005a000310ca11 */ /* 0x000fe200078208ff */
[--C-:B------:R-:W-:Y:S01]  /*5760*/  IMAD.X R4, R209, 0x1, R2.reuse, P0 ;  /* 0x00000001d1047824 */ /* 0x100fe200000e0602 */
[----:B------:R-:W-:Y:S01]  /*5770*/  @!P2 LEA R12, P0, R5, c[0x0][0x168], 0x1 ;  /* 0x00005a00050caa11 */ /* 0x000fe200078008ff */
[----:B------:R-:W-:Y:S01]  /*5780*/  @!PT LDS RZ, [RZ] ;  /* 0x00000000fffff984 */ /* 0x000fe20000000800 */
[----:B------:R-:W-:Y:S01]  /*5790*/  @!PT LDS RZ, [RZ] ;  /* 0x00000000fffff984 */ /* 0x000fe20000000800 */
[----:B------:R-:W-:Y:S01]  /*57a0*/  @!PT LDS RZ, [RZ] ;  /* 0x00000000fffff984 */ /* 0x000fe20000000800 */
[----:B------:R1:W-:Y:S01]  /*57b0*/  @!P2 LDGSTS.E.BYPASS.LTC128B.128 [R213+0xa000], [R6.64+0x100] ;  /* 0x0a00010006d5afae */ /* 0x0003e2000b901d46 */
[----:B------:R-:W-:Y:S02]  /*57c0*/  @!P3 LEA R22, P6, R3, c[0x0][0x168], 0x1 ;  /* 0x00005a000316ba11 */ /* 0x000fe400078c08ff */
[----:B------:R-:W-:Y:S01]  /*57d0*/  @!P2 LEA.HI.X R13, R5, c[0x0][0x16c], R2, 0x1, P0 ;  /* 0x00005b00050daa11 */ /* 0x000fe200000f0c02 */
[----:B------:R1:W-:Y:S01]  /*57e0*/  @P4 STS.128 [R213+0x6800], RZ ;  /* 0x006800ffd5004388 */ /* 0x0003e20000000c00 */
[C-C-:B------:R-:W-:Y:S02]  /*57f0*/  @!P4 LEA.HI.X R17, R3.reuse, c[0x0][0x16c], R4.reuse, 0x1, P1 ;  /* 0x00005b000311ca11 */ /* 0x140fe400008f0c04 */
[C-C-:B------:R-:W-:Y:S01]  /*5800*/  @!P3 LEA.HI.X R23, R3.reuse, c[0x0][0x16c], R4.reuse, 0x1, P6 ;  /* 0x00005b000317ba11 */ /* 0x140fe200030f0c04 */
[----:B------:R-:W-:Y:S01]  /*5810*/  @!PT LDS RZ, [RZ] ;  /* 0x00000000fffff984 */ /* 0x000fe20000000800 */
[----:B------:R-:W-:Y:S01]  /*5820*/  @!PT LDS RZ, [RZ] ;  /* 0x00000000fffff984 */ /* 0x000fe20000000800 */
[----:B------:R-:W-:Y:S01]  /*5830*/  @!PT LDS RZ, [RZ] ;  /* 0x00000000fffff984 */ /* 0x000fe20000000800 */
[----:B------:R1:W-:Y:S01]  /*5840*/  @!P4 LDGSTS.E.BYPASS.LTC128B.128 [R213+0x6800], [R18.64] ;  /* 0x0680000012d5cfae */ /* 0x0003e2000b901d46 */
[C---:B------:R-:W-:Y:S02]  /*5850*/  @!P2 LEA R20, P1, R3.reuse, c[0x0][0x168], 0x1 ;  /* 0x00005a000314aa11 */ /* 0x040fe400078208ff */
[----:B------:R-:W-:Y:S01]  /*5860*/  IADD3 R2, P0, R210, R3, RZ ;  /* 0x00000003d2027210 */ /* 0x000fe20007f1e0ff */
[----:B------:R1:W-:Y:S01]  /*5870*/  @P3 STS.128 [R213+0x8800], RZ ;  /* 0x008800ffd5003388 */ /* 0x0003e20000000c00 */
[--C-:B------:R-:W-:Y:S02]  /*5880*/  @!P2 LEA.HI.X R21, R3, c[0x0][0x16c], R4.reuse, 0x1, P1 ;  /* 0x00005b000315aa11 */ /* 0x100fe400008f0c04 */
[C---:B------:R-:W-:Y:S01]  /*5890*/  @!P4 LEA R24, P6, R2.reuse, c[0x0][0x168], 0x1 ;  /* 0x00005a000218ca11 */ /* 0x040fe200078c08ff */
[----:B------:R-:W-:Y:S01]  /*58a0*/  @!PT LDS RZ, [RZ] ;  /* 0x00000000fffff984 */ /* 0x000fe20000000800 */
[----:B------:R-:W-:Y:S01]  /*58b0*/  @!PT LDS RZ, [RZ] ;  /* 0x00000000fffff984 */ /* 0x000fe20000000800 */
[----:B------:R-:W-:Y:S01]  /*58c0*/  @!PT LDS RZ, [RZ] ;  /* 0x00000000fffff984 */ /* 0x000fe20000000800 */
[----:B------:R1:W-:Y:S01]  /*58d0*/  @!P3 LDGSTS.E.BYPASS.LTC128B.128 [R213+0x8800], [R14.64+0x80] ;  /* 0x088000800ed5bfae */ /* 0x0003e2000b901d46 */
[C---:B------:R-:W-:Y:S01]  /*58e0*/  @!P3 LEA R26, P1, R2.reuse, c[0x0][0x168], 0x1 ;  /* 0x00005a00021aba11 */ /* 0x040fe200078208ff */
[----:B------:R-:W-:Y:S01]  /*58f0*/  IMAD.X R3, R209, 0x1, R4, P0 ;  /* 0x00000001d1037824 */ /* 0x000fe200000e0604 */
[C---:B------:R-:W-:Y:S01]  /*5900*/  @!P2 LEA R4, P0, R2.reuse, c[0x0][0x168], 0x1 ;  /* 0x00005a000204aa11 */ /* 0x040fe200078008ff */
[----:B------:R1:W-:Y:S03]  /*5910*/  @P2 STS.128 [R213+0xa800], RZ ;  /* 0x00a800ffd5002388 */ /* 0x0003e60000000c00 */
[C-C-:B------:R-:W-:Y:S01]  /*5920*/  @!P4 LEA.HI.X R25, R2.reuse, c[0x0][0x16c], R3.reuse, 0x1, P6 ;  /* 0x00005b000219ca11 */ /* 0x140fe200030f0c03 */
        /* <DEDUP_REMOVED lines=38> */
.L_x_805:
[----:B------:R-:W-:Y:S04]  /*5b90*/  DEPBAR.LE SB0, 0x0 ;  /* 0x000080000000791a */ /* 0x000fe80000000000 */
[----:B------:R-:W-:Y:S01]  /*5ba0*/  BAR.SYNC.DEFER_BLOCKING 0x0 ;  /* 0x0000000000007b1d */ /* 0x000fe20000010000 */
[----:B------:R-:W-:Y:S01]  /*5bb0*/  SHF.R.S32.HI R133, RZ, 0x1f, R217 ;  /* 0x0000001fff857819 */ /* 0x000fe200000114d9 */
[----:B------:R-:W-:Y:S04]  /*5bc0*/  IMAD.WIDE.U32 R230, R217, c[0x0][0x1a0], RZ ;  /* 0x00006800d9e67a25 */ /* 0x000fe800078e00ff */
[----:B------:R-:W-:Y:S01]  /*5bd0*/  IMAD R133, R133, c[0x0][0x1a0], RZ ;  /* 0x0000680085857a24 */ /* 0x000fe200078e02ff */
[C---:B------:R-:W-:Y:S03]  /*5be0*/  LEA R3, P1, R230.reuse, R218, 0x6 ;  /* 0x000000dae6037211 */ /* 0x040fe600078230ff */
[----:B------:R-:W-:Y:S01]  /*5bf0*/  IMAD R133, R217, c[0x0][0x1a4], R133 ;  /* 0x00006900d9857a24 */ /* 0x000fe200078e0285 */
[----:B------:R-:W-:Y:S04]  /*5c00*/  @!P4 LEA R240, P0, R3, c[0x0][0x170], 0x1 ;  /* 0x00005c0003f0ca11 */ /* 0x000fe800078008ff */
[----:B------:R-:W-:Y:S02]  /*5c10*/  IADD3 R133, R231, R133, RZ ;  /* 0x00000085e7857210 */ /* 0x000fe40007ffe0ff */
[C---:B------:R-:W-:Y:S02]  /*5c20*/  IADD3 R231, P5, R3.reuse, UR4, RZ ;  /* 0x0000000403e77c10 */ /* 0x040fe4000ffbe0ff */
[----:B------:R-:W-:Y:S02]  /*5c30*/  LEA.HI.X R132, R230, R208, R133, 0x6, P1 ;  /* 0x000000d0e6847211 */ /* 0x000fe400008f3485 */
[C---:B------:R-:W-:Y:S02]  /*5c40*/  @!P3 LEA R236, P1, R3.reuse, c[0x0][0x170], 0x1 ;  /* 0x00005c0003ecba11 */ /* 0x040fe400078208ff */
[C-C-:B------:R-:W-:Y:S01]  /*5c50*/  @!P4 LEA.HI.X R241, R3.reuse, c[0x0][0x174], R132.reuse, 0x1, P0 ;  /* 0x00005d0003f1ca11 */ /* 0x140fe200000f0c84 */
[----:B------:R-:W-:Y:S01]  /*5c60*/  @P4 STS.128 [R213+0xc000], RZ ;  /* 0x00c000ffd5004388 */ /* 0x000fe20000000c00 */
        /* <DEDUP_REMOVED lines=8> */
[----:B------:R-:W-:Y:S02]  /*5cf0*/  IADD3.X R132, R132, UR5, RZ, P5, !PT ;  /* 0x0000000584847c10 */ /* 0x000fe4000affe4ff */
        /* <DEDUP_REMOVED lines=8> */
[----:B------:R2:W-:Y:S01]  /*5d80*/  @!P3 LDGSTS.E.BYPASS.LTC128B.128 [R213+0xe000], [R236.64+0x80] ;  /* 0x0e000080ecd5bfae */ /* 0x0005e2000b901d46 */
[C---:B------:R-:W-:Y:S02]  /*5d90*/  IADD3 R133, P5, R231.reuse, UR4, RZ ;  /* 0x00000004e7857c10 */ /* 0x040fe4000ffbe0ff */
[----:B------:R-:W-:Y:S02]  /*5da0*/  @!P2 LEA.HI.X R231, R231, c[0x0][0x174], R132, 0x1, P0 ;  /* 0x00005d00e7e7aa11 */ /* 0x000fe400000f0c84 */
[C---:B------:R-:W-:Y:S01]  /*5db0*/  @!P4 LEA R250, P1, R133.reuse, c[0x0][0x170], 0x1 ;  /* 0x00005c0085faca11 */ /* 0x040fe200078208ff */
[----:B------:R-:W-:Y:S01]  /*5dc0*/  @P2 STS.128 [R213+0x10000], RZ ;  /* 0x010000ffd5002388 */ /* 0x000fe20000000c00 */
[----:B------:R-:W-:Y:S02]  /*5dd0*/  IADD3.X R132, R132, UR5, RZ, P5, !PT ;  /* 0x0000000584847c10 */ /* 0x000fe4000affe4ff */
[C---:B------:R-:W-:Y:S02]  /*5de0*/  @!P3 LEA R246, P0, R133.reuse, c[0x0][0x170], 0x1 ;  /* 0x00005c0085f6ba11 */ /* 0x040fe400078008ff */
[C-C-:B------:R-:W-:Y:S01]  /*5df0*/  @!P4 LEA.HI.X R251, R133.reuse, c[0x0][0x174], R132.reuse, 0x1, P1 ;  /* 0x00005d0085fbca11 */ /* 0x140fe200008f0c84 */
[----:B------:R-:W-:Y:S01]  /*5e00*/  @!PT LDS RZ, [RZ] ;  /* 0x00000000fffff984 */ /* 0x000fe20000000800 */
[----:B------:R-:W-:Y:S01]  /*5e10*/  @!PT LDS RZ, [RZ] ;  /* 0x00000000fffff984 */ /* 0x000fe20000000800 */
[----:B------:R-:W-:Y:S01]  /*5e20*/  @!PT LDS RZ, [RZ] ;  /* 0x00000000fffff984 */ /* 0x000fe20000000800 */
[----:B------:R3:W-:Y:S01]  /*5e30*/  @!P2 LDGSTS.E.BYPASS.LTC128B.128 [R213+0x10000], [R234.64+0x100] ;  /* 0x10000100ead5afae */ /* 0x0007e2000b901d46 */
[C-C-:B------:R-:W-:Y:S02]  /*5e40*/  @!P3 LEA.HI.X R247, R133.reuse, c[0x0][0x174], R132.reuse, 0x1, P0 ;  /* 0x00005d0085f7ba11 */ /* 0x140fe400000f0c84 */
[C---:B------:R-:W-:Y:S02]  /*5e50*/  @!P2 LEA R244, P5, R133.reuse, c[0x0][0x170], 0x1 ;  /* 0x00005c0085f4aa11 */ /* 0x040fe400078a08ff */
[C---:B------:R-:W-:Y:S01]  /*5e60*/  IADD3 R3, P6, R133.reuse, UR4, RZ ;  /* 0x0000000485037c10 */ /* 0x040fe2000ffde0ff */
[----:B------:R-:W-:Y:S01]  /*5e70*/  @P4 STS.128 [R213+0xc800], RZ ;  /* 0x00c800ffd5004388 */ /* 0x000fe20000000c00 */
[----:B------:R-:W-:Y:S02]  /*5e80*/  @!P2 LEA.HI.X R245, R133, c[0x0][0x174], R132, 0x1, P5 ;  /* 0x00005d0085f5aa11 */ /* 0x000fe400028f0c84 */
[----:B------:R-:W-:Y:S02]  /*5e90*/  IADD3.X R2, R132, UR5, RZ, P6, !PT ;  /* 0x0000000584027c10 */ /* 0x000fe4000b7fe4ff */
[C---:B------:R-:W-:Y:S01]  /*5ea0*/  @!P4 LEA R248, P6, R3.reuse, c[0x0][0x170], 0x1 ;  /* 0x00005c0003f8ca11 */ /* 0x040fe200078c08ff */
[----:B------:R-:W-:Y:S01]  /*5eb0*/  @!PT LDS RZ, [RZ] ;  /* 0x00000000fffff984 */ /* 0x000fe20000000800 */
[----:B------:R-:W-:Y:S01]  /*5ec0*/  @!PT LDS RZ, [RZ] ;  /* 0x00000000fffff984 */ /* 0x000fe20000000800 */
[----:B------:R-:W-:Y:S01]  /*5ed0*/  @!PT LDS RZ, [RZ] ;  /* 0x00000000fffff984 */ /* 0x000fe20000000800 */
[----:B------:R4:W-:Y:S01]  /*5ee0*/  @!P4 LDGSTS.E.BYPASS.LTC128B.128 [R213+0xc800], [R238.64] ;  /* 0x0c800000eed5cfae */ /* 0x0009e2000b901d46 */
[C---:B------:R-:W-:Y:S02]  /*5ef0*/  @!P3 LEA R242, P1, R3.reuse, c[0x0][0x170], 0x1 ;  /* 0x00005c0003f2ba11 */ /* 0x040fe400078208ff */
[C-C-:B------:R-:W-:Y:S02]  /*5f00*/  @!P4 LEA.HI.X R249, R3.reuse, c[0x0][0x174], R2.reuse, 0x1, P6 ;  /* 0x00005d0003f9ca11 */ /* 0x140fe400030f0c02 */
[C-C-:B------:R-:W-:Y:S01]  /*5f10*/  @!P3 LEA.HI.X R243, R3.reuse, c[0x0][0x174], R2.reuse, 0x1, P1 ;  /* 0x00005d0003f3ba11 */ /* 0x140fe200008f0c02 */
[----:B------:R-:W-:Y:S01]  /*5f20*/  @P3 STS.128 [R213+0xe800], RZ ;  /* 0x00e800ffd5003388 */ /* 0x000fe20000000c00 */
[----:B-1----:R-:W-:Y:S02]  /*5f30*/  @!P2 LEA R240, P0, R3, c[0x0][0x170], 0x1 ;  /* 0x00005c0003f0aa11 */ /* 0x002fe400078008ff */
[----:B------:R-:W-:Y:S02]  /*5f40*/  ISETP.GT.AND P5, PT, R217, RZ, PT ;  /* 0x000000ffd900720c */ /* 0x000fe40003fa4270 */
[----:B------:R-:W-:Y:S01]  /*5f50*/  @!P2 LEA.HI.X R241, R3, c[0x0][0x174], R2, 0x1, P0 ;  /* 0x00005d0003f1aa11 */ /* 0x000fe200000f0c02 */
        /* <DEDUP_REMOVED lines=225> */
[----:B-----5:R-:W-:Y:S02]  /*6d70*/  FMUL.FTZ R230, R28, c[0x0][0x2ec] ;  /* 0x0000bb001ce67a20 */ /* 0x020fe40000410000 */
        /* <DEDUP_REMOVED lines=37> */
.L_x_806:
        /* <DEDUP_REMOVED lines=67> */
[--C-:B------:R-:W-:Y:S01]  /*7400*/  FFMA.FTZ R172, R182, c[0x0][0x23c], -R145.reuse ;  /* 0x00008f00b6ac7a23 */ /* 0x100fe20000010891 */
[----:B------:R-:W-:Y:S01]  /*7410*/  LDSM.16.MT88.4 R164, [R200+0x11800] ;  /* 0x01180000c8a4783b */ /* 0x000fe20000004200 */
        /* <DEDUP_REMOVED lines=339> */
.L_x_804:
[----:B------:R-:W1:Y:S01]  /*8950*/  SHFL.BFLY PT, R2, R229, 0x2, 0x1f ;  /* 0x0c401f00e5027f89 */ /* 0x000e6200000e0000 */
[----:B------:R-:W-:Y:S01]  /*8960*/  ISETP.NE.AND P0, PT, R211, -0x1, PT ;  /* 0xffffffffd300780c */ /* 0x000fe20003f05270 */
[----:B------:R-:W-:Y:S01]  /*8970*/  ULDC.64 UR4, c[0x0][0x118] ;  /* 0x0000460000047ab9 */ /* 0x000fe20000000a00 */
[----:B------:R-:W-:Y:S01]  /*8980*/  MOV R7, 0x3f800000 ;  /* 0x3f80000000077802 */ /* 0x000fe20000000f00 */
[----:B------:R-:W2:Y:S01]  /*8990*/  SHFL.BFLY PT, R0, R227, 0x2, 0x1f ;  /* 0x0c401f00e3007f89 */ /* 0x000ea200000e0000 */
[----:B------:R-:W-:Y:S01]  /*89a0*/  MOV R8, 0x3f800000 ;  /* 0x3f80000000087802 */ /* 0x000fe20000000f00 */
[----:B------:R-:W-:Y:S01]  /*89b0*/  BSSY B0, `(.L_x_808) ;  /* 0x0000144000007945 */ /* 0x000fe20003800000 */
        /* <DEDUP_REMOVED lines=48> */
[----:B------:R-:W-:Y:S01]  /*8cc0*/  IADD3 R14, -R14, R9, RZ ;  /* 0x000000090e0e7210 */ /* 0x000fe20007ffe1ff */
[C---:B------:R-:W-:Y:S01]  /*8cd0*/  FMUL.FTZ R101, R7.reuse, R101 ;  /* 0x0000006507657220 */ /* 0x040fe20000410000 */
[----:B------:R-:W-:Y:S01]  /*8ce0*/  LOP3.LUT R12, R12, 0xfffffff8, RZ, 0xc0, !PT ;  /* 0xfffffff80c0c7812 */ /* 0x000fe200078ec0ff */
[----:B------:R-:W-:Y:S01]  /*8cf0*/  FMUL.FTZ R36, R7, R36 ;  /* 0x0000002407247220 */ /* 0x000fe20000410000 */
[----:B------:R-:W-:Y:S01]  /*8d00*/  F2FP.PACK_AB R112, R113, R112 ;  /* 0x000000707170723e */ /* 0x000fe200000000ff */
[----:B------:R-:W-:Y:S01]  /*8d10*/  FMUL.FTZ R37, R7, R37 ;  /* 0x0000002507257220 */ /* 0x000fe20000410000 */
[----:B------:R-:W-:Y:S01]  /*8d20*/  IADD3 R12, R13, -R12, RZ ;  /* 0x8000000c0d0c7210 */ /* 0x000fe20007ffe0ff */
[C---:B------:R-:W-:Y:S01]  /*8d30*/  FMUL.FTZ R40, R7.reuse, R40 ;  /* 0x0000002807287220 */ /* 0x040fe20000410000 */
[----:B------:R-:W-:Y:S01]  /*8d40*/  LEA.HI R13, R10, R9, RZ, 0x5 ;  /* 0x000000090a0d7211 */ /* 0x000fe200078f28ff */
[C---:B------:R-:W-:Y:S01]  /*8d50*/  FMUL.FTZ R41, R7.reuse, R41 ;  /* 0x0000002907297220 */ /* 0x040fe20000410000 */
[C---:B------:R-:W-:Y:S01]  /*8d60*/  SHF.L.U32 R15, R12.reuse, 0x6, RZ ;  /* 0x000000060c0f7819 */ /* 0x040fe200000006ff */
[C---:B------:R-:W-:Y:S01]  /*8d70*/  FMUL.FTZ R44, R7.reuse, R44 ;  /* 0x0000002c072c7220 */ /* 0x040fe20000410000 */
[----:B------:R-:W-:Y:S01]  /*8d80*/  SHF.R.S32.HI R11, RZ, 0x5, R13 ;  /* 0x00000005ff0b7819 */ /* 0x000fe2000001140d */
[----:B------:R-:W-:Y:S01]  /*8d90*/  FMUL.FTZ R45, R7, R45 ;  /* 0x0000002d072d7220 */ /* 0x000fe20000410000 */
[----:B------:R-:W-:Y:S01]  /*8da0*/  LOP3.LUT R15, R15, 0x1c0, RZ, 0xc0, !PT ;  /* 0x000001c00f0f7812 */ /* 0x000fe200078ec0ff */
[C---:B------:R-:W-:Y:S01]  /*8db0*/  FMUL.FTZ R48, R7.reuse, R48 ;  /* 0x0000003007307220 */ /* 0x040fe20000410000 */
[----:B------:R-:W-:Y:S01]  /*8dc0*/  LOP3.LUT R16, R12, 0x1, RZ, 0xc0, !PT ;  /* 0x000000010c107812 */ /* 0x000fe200078ec0ff */
[----:B------:R-:W-:Y:S01]  /*8dd0*/  FMUL.FTZ R49, R7, R49 ;  /* 0x0000003107317220 */ /* 0x000fe20000410000 */
[----:B------:R-:W-:Y:S01]  /*8de0*/  LEA R14, R11, R14, 0x9 ;  /* 0x0000000e0b0e7211 */ /* 0x000fe200078e48ff */
[----:B------:R-:W-:Y:S01]  /*8df0*/  FMUL.FTZ R52, R7, R52 ;  /* 0x0000003407347220 */ /* 0x000fe20000410000 */
[----:B------:R-:W-:Y:S01]  /*8e00*/  LEA.HI R15, R15, R15, RZ, 0x1d ;  /* 0x0000000f0f0f7211 */ /* 0x000fe200078fe8ff */
[C---:B------:R-:W-:Y:S01]  /*8e10*/  FMUL.FTZ R53, R7.reuse, R53 ;  /* 0x0000003507357220 */ /* 0x040fe20000410000 */
[----:B------:R-:W-:Y:S01]  /*8e20*/  ISETP.NE.U32.AND P3, PT, R16, 0x1, PT ;  /* 0x000000011000780c */ /* 0x000fe20003f65070 */
[C---:B------:R-:W-:Y:S01]  /*8e30*/  FMUL.FTZ R56, R7.reuse, R56 ;  /* 0x0000003807387220 */ /* 0x040fe20000410000 */
[----:B------:R-:W-:Y:S01]  /*8e40*/  LEA R14, R14, R15, 0x1 ;  /* 0x0000000f0e0e7211 */ /* 0x000fe200078e08ff */
[C---:B------:R-:W-:Y:S01]  /*8e50*/  FMUL.FTZ R57, R7.reuse, R57 ;  /* 0x0000003907397220 */ /* 0x040fe20000410000 */
[----:B------:R-:W-:Y:S01]  /*8e60*/  R2P PR, R12, 0x6 ;  /* 0x000000060c007804 */ /* 0x000fe20000000000 */
[C---:B------:R-:W-:Y:S01]  /*8e70*/  FMUL.FTZ R60, R7.reuse, R60 ;  /* 0x0000003c073c7220 */ /* 0x040fe20000410000 */
[----:B------:R-:W-:Y:S01]  /*8e80*/  SHF.L.U32 R15, R14, 0x1, RZ ;  /* 0x000000010e0f7819 */ /* 0x000fe200000006ff */
[C---:B------:R-:W-:Y:S01]  /*8e90*/  FMUL.FTZ R61, R7.reuse, R61 ;  /* 0x0000003d073d7220 */ /* 0x040fe20000410000 */
[----:B------:R-:W-:Y:S01]  /*8ea0*/  MOV R12, 0x20 ;  /* 0x00000020000c7802 */ /* 0x000fe20000000f00 */
[----:B------:R-:W-:Y:S01]  /*8eb0*/  FMUL.FTZ R64, R7, R64 ;  /* 0x0000004007407220 */ /* 0x000fe20000410000 */
[----:B------:R-:W-:Y:S01]  /*8ec0*/  IADD3 R17, R15, -0x10, RZ ;  /* 0xfffffff00f117810 */ /* 0x000fe20007ffe0ff */
[C---:B------:R-:W-:Y:S01]  /*8ed0*/  FMUL.FTZ R65, R7.reuse, R65 ;  /* 0x0000004107417220 */ /* 0x040fe20000410000 */
[----:B------:R-:W-:Y:S01]  /*8ee0*/  SEL R12, R12, 0xffffffe0, !P1 ;  /* 0xffffffe00c0c7807 */ /* 0x000fe20004800000 */
[----:B------:R-:W-:Y:S01]  /*8ef0*/  FMUL.FTZ R68, R7, R68 ;  /* 0x0000004407447220 */ /* 0x000fe20000410000 */
[----:B------:R-:W-:Y:S01]  /*8f00*/  @P3 IADD3 R17, R15, 0x10, RZ ;  /* 0x000000100f113810 */ /* 0x000fe20007ffe0ff */
        /* <DEDUP_REMOVED lines=39> */
[----:B------:R-:W-:Y:S01]  /*9180*/  F2FP.PACK_AB R80, R81, R80 ;  /* 0x000000505150723e */ /* 0x000fe200000000ff */
        /* <DEDUP_REMOVED lines=35> */
[----:B------:R-:W2:Y:S01]  /*93c0*/  S2R R65, SR_CTAID.X ;  /* 0x0000000000417919 */ /* 0x000ea20000002500 */
[C---:B------:R-:W-:Y:S01]  /*93d0*/  FMUL.FTZ R50, R8.reuse, R50 ;  /* 0x0000003208327220 */ /* 0x040fe20000410000 */
[----:B------:R-:W-:Y:S01]  /*93e0*/  F2FP.PACK_AB R46, R47, R46 ;  /* 0x0000002e2f2e723e */ /* 0x000fe200000000ff */
[C---:B------:R-:W-:Y:S01]  /*93f0*/  FMUL.FTZ R55, R8.reuse, R55 ;  /* 0x0000003708377220 */ /* 0x040fe20000410000 */
[----:B------:R-:W-:Y:S01]  /*9400*/  SHF.R.S32.HI R14, RZ, 0x1f, R11 ;  /* 0x0000001fff0e7819 */ /* 0x000fe2000001140b */
[C---:B------:R-:W-:Y:S01]  /*9410*/  FMUL.FTZ R54, R8.reuse, R54 ;  /* 0x0000003608367220 */ /* 0x040fe20000410000 */
[----:B------:R-:W-:Y:S01]  /*9420*/  F2FP.PACK_AB R50, R51, R50 ;  /* 0x000000323332723e */ /* 0x000fe200000000ff */
[----:B------:R-:W-:Y:S01]  /*9430*/  FMUL.FTZ R59, R8, R59 ;  /* 0x0000003b083b7220 */ /* 0x000fe20000410000 */
[----:B------:R-:W-:Y:S01]  /*9440*/  LEA.HI R14, R14, R11, RZ, 0x2 ;  /* 0x0000000b0e0e7211 */ /* 0x000fe200078f10ff */
[C---:B------:R-:W-:Y:S01]  /*9450*/  FMUL.FTZ R58, R8.reuse, R58 ;  /* 0x0000003a083a7220 */ /* 0x040fe20000410000 */
[----:B------:R-:W-:Y:S01]  /*9460*/  F2FP.PACK_AB R54, R55, R54 ;  /* 0x000000363736723e */ /* 0x000fe200000000ff */
[----:B------:R-:W-:Y:S01]  /*9470*/  FMUL.FTZ R63, R8, R63 ;  /* 0x0000003f083f7220 */ /* 0x000fe20000410000 */
[----:B------:R-:W-:Y:S01]  /*9480*/  LOP3.LUT R14, R14, 0xffffffc, RZ, 0xc0, !PT ;  /* 0x0ffffffc0e0e7812 */ /* 0x000fe200078ec0ff */
[C---:B------:R-:W-:Y:S01]  /*9490*/  FMUL.FTZ R62, R8.reuse, R62 ;  /* 0x0000003e083e7220 */ /* 0x040fe20000410000 */
[----:B------:R-:W-:Y:S01]  /*94a0*/  F2FP.PACK_AB R58, R59, R58 ;  /* 0x0000003a3b3a723e */ /* 0x000fe200000000ff */
[----:B------:R-:W-:Y:S01]  /*94b0*/  FMUL.FTZ R67, R8, R67 ;  /* 0x0000004308437220 */ /* 0x000fe20000410000 */
[----:B------:R-:W-:Y:S01]  /*94c0*/  IADD3 R14, -R14, R11, RZ ;  /* 0x0000000b0e0e7210 */ /* 0x000fe20007ffe1ff */
        /* <DEDUP_REMOVED lines=28> */
[----:B-1----:R-:W-:Y:S01]  /*9690*/  @P5 FMUL.FTZ R67, R4, 0.69314718246459960938 ;  /* 0x3f31721804435820 */ /* 0x002fe20000410000 */
[----:B------:R-:W-:Y:S01]  /*96a0*/  F2FP.PACK_AB R99, R99, R8 ;  /* 0x000000086363723e */ /* 0x000fe200000000ff */
[----:B----4-:R-:W-:Y:S01]  /*96b0*/  @P4 FMUL.FTZ R4, R2, 0.69314718246459960938 ;  /* 0x3f31721802044820 */ /* 0x010fe20000410000 */
[----:B------:R-:W-:Y:S01]  /*96c0*/  SEL R8, R7, 0xffffffc0, !P2 ;  /* 0xffffffc007087807 */ /* 0x000fe20005000000 */
[----:B------:R-:W-:Y:S01]  /*96d0*/  STS [R21], R116 ;  /* 0x0000007415007388 */ /* 0x000fe20000000800 */
[----:B------:R-:W1:Y:S01]  /*96e0*/  LDC.U8 R7, c[0x0][0x329] ;  /* 0x0000ca40ff077b82 */ /* 0x000e620000000000 */
[----:B------:R-:W-:Y:S01]  /*96f0*/  @P4 FFMA.FTZ R11, R3, c[0x0][0x238], R4 ;  /* 0x00008e00030b4a23 */ /* 0x000fe20000010004 */
[----:B------:R-:W-:Y:S01]  /*9700*/  IADD3 R23, R15, R8, RZ ;  /* 0x000000080f177210 */ /* 0x000fe20007ffe0ff */
[----:B------:R-:W-:Y:S01]  /*9710*/  STS [R21+0x400], R118 ;  /* 0x0004007615007388 */ /* 0x000fe20000000800 */
[----:B------:R-:W-:-:S02]  /*9720*/  IADD3 R25, R8, R17, RZ ;  /* 0x0000001108197210 */ /* 0x000fc40007ffe0ff */
[-C--:B------:R-:W-:Y:S01]  /*9730*/  IADD3 R27, R19, R8.reuse, RZ ;  /* 0x00000008131b7210 */ /* 0x080fe20007ffe0ff */
[----:B------:R-:W-:Y:S01]  /*9740*/  STS [R23], R112 ;  /* 0x0000007017007388 */ /* 0x000fe20000000800 */
[----:B------:R-:W-:Y:S02]  /*9750*/  IADD3 R29, R21, R8, RZ ;  /* 0x00000008151d7210 */ /* 0x000fe40007ffe0ff */
[----:B------:R-:W3:Y:S01]  /*9760*/  LDC.U8 R8, c[0x0][0x328] ;  /* 0x0000ca00ff087b82 */ /* 0x000ee20000000000 */
[----:B------:R-:W-:Y:S04]  /*9770*/  STS [R23+0x400], R114 ;  /* 0x0004007217007388 */ /* 0x000fe80000000800 */
[----:B------:R-:W-:Y:S04]  /*9780*/  STS [R25], R108 ;  /* 0x0000006c19007388 */ /* 0x000fe80000000800 */
[----:B------:R-:W-:Y:S04]  /*9790*/  STS [R25+0x400], R110 ;  /* 0x0004006e19007388 */ /* 0x000fe80000000800 */
[----:B------:R-:W-:Y:S01]  /*97a0*/  STS [R27], R104 ;  /* 0x000000681b007388 */ /* 0x000fe20000000800 */
[----:B-1----:R-:W-:-:S03]  /*97b0*/  ISETP.NE.AND P1, PT, R7, RZ, PT ;  /* 0x000000ff0700720c */ /* 0x002fc60003f25270 */
[----:B------:R-:W-:Y:S04]  /*97c0*/  STS [R27+0x400], R106 ;  /* 0x0004006a1b007388 */ /* 0x000fe80000000800 */
[----:B------:R-:W-:Y:S01]  /*97d0*/  STS [R29], R100 ;  /* 0x000000641d007388 */ /* 0x000fe20000000800 */
[----:B---3--:R-:W-:-:S03]  /*97e0*/  ISETP.NE.AND P2, PT, R8, RZ, PT ;  /* 0x000000ff0800720c */ /* 0x008fc60003f45270 */
[----:B------:R-:W-:Y:S02]  /*97f0*/  STS [R29+0x400], R102 ;  /* 0x000400661d007388 */ /* 0x000fe40000000800 */
[----:B------:R-:W-:Y:S02]  /*9800*/  @!P1 MOV R8, c[0x0][0x214] ;  /* 0x0000850000089a02 */ /* 0x000fe40000000f00 */
[----:B------:R-:W-:Y:S01]  /*9810*/  STS [R15+0x2000], R36 ;  /* 0x002000240f007388 */ /* 0x000fe20000000800 */
[----:B------:R-:W-:Y:S02]  /*9820*/  ISETP.NE.OR P3, PT, R7, RZ, !P2 ;  /* 0x000000ff0700720c */ /* 0x000fe40005765670 */
[----:B------:R-:W-:Y:S01]  /*9830*/  @P1 MOV R7, c[0x0][0x210] ;  /* 0x0000840000071a02 */ /* 0x000fe20000000f00 */
[----:B------:R-:W-:Y:S04]  /*9840*/  STS [R15+0x2400], R38 ;  /* 0x002400260f007388 */ /* 0x000fe80000000800 */
[----:B------:R-:W-:Y:S01]  /*9850*/  STS [R17+0x2000], R40 ;  /* 0x0020002811007388 */ /* 0x000fe20000000800 */
[----:B------:R-:W-:Y:S01]  /*9860*/  @P1 IMAD R7, R7, c[0x0][0x214], RZ ;  /* 0x0000850007071a24 */ /* 0x000fe200078e02ff */
[----:B------:R-:W-:-:S02]  /*9870*/  @!P1 SEL R7, R8, c[0x0][0x234], !P2 ;  /* 0x00008d0008079a07 */ /* 0x000fc40005000000 */
[----:B------:R-:W-:Y:S02]  /*9880*/  STS [R17+0x2400], R42 ;  /* 0x0024002a11007388 */ /* 0x000fe40000000800 */
[----:B------:R-:W-:Y:S02]  /*9890*/  @!P3 IMAD R12, R0, c[0x0][0x214], RZ ;  /* 0x00008500000cba24 */ /* 0x000fe400078e02ff */
[----:B------:R-:W-:Y:S03]  /*98a0*/  STS [R19+0x2000], R44 ;  /* 0x0020002c13007388 */ /* 0x000fe60000000800 */
[----:B------:R-:W-:Y:S01]  /*98b0*/  @!P3 SEL R211, R12, R211, !P0 ;  /* 0x000000d30cd3b207 */ /* 0x000fe20004000000 */
[----:B------:R-:W-:Y:S01]  /*98c0*/  STS [R19+0x2400], R46 ;  /* 0x0024002e13007388 */ /* 0x000fe20000000800 */
[----:B------:R-:W-:Y:S01]  /*98d0*/  @P1 IMAD.MOV.U32 R12, RZ, RZ, c[0x0][0x210] ;  /* 0x00008400ff0c1624 */ /* 0x000fe200078e00ff */
[----:B------:R-:W-:-:S02]  /*98e0*/  @!P1 MOV R12, 0x1 ;  /* 0x00000001000c9802 */ /* 0x000fc40000000f00 */
        /* <DEDUP_REMOVED lines=17> */
[----:B-1----:R-:W-:-:S02]  /*9a00*/  CS2R R68, SRZ ;  /* 0x0000000000447805 */ /* 0x002fc4000001ff00 */
[----:B------:R-:W-:Y:S01]  /*9a10*/  @!P3 MOV R68, R211 ;  /* 0x000000d30044b202 */ /* 0x000fe20000000f00 */
[----:B------:R4:W-:Y:S01]  /*9a20*/  STS [R21+0x4400], R82 ;  /* 0x0044005215007388 */ /* 0x0009e20000000800 */
[----:B---3--:R-:W-:Y:S01]  /*9a30*/  @P1 MOV R15, 0x1 ;  /* 0x00000001000f1802 */ /* 0x008fe20000000f00 */
[----:B------:R-:W-:Y:S01]  /*9a40*/  @!P1 IMAD R15, R7, c[0x0][0x1c0], RZ ;  /* 0x00007000070f9a24 */ /* 0x000fe200078e02ff */
[----:B------:R-:W-:Y:S01]  /*9a50*/  @!P3 SHF.R.S32.HI R69, RZ, 0x1f, R211 ;  /* 0x0000001fff45b819 */ /* 0x000fe200000114d3 */
[----:B------:R4:W-:Y:S02]  /*9a60*/  STS [R23+0x4000], R84 ;  /* 0x0040005417007388 */ /* 0x0009e40000000800 */
[----:B------:R-:W-:Y:S01]  /*9a70*/  IMAD R15, R0, R15, RZ ;  /* 0x0000000f000f7224 */ /* 0x000fe200078e02ff */
[----:B------:R-:W-:Y:S01]  /*9a80*/  LOP3.LUT R0, R13, 0xffffffe0, RZ, 0xc0, !PT ;  /* 0xffffffe00d007812 */ /* 0x000fe200078ec0ff */
[----:B------:R4:W-:Y:S03]  /*9a90*/  STS [R23+0x4400], R86 ;  /* 0x0044005617007388 */ /* 0x0009e60000000800 */
[----:B------:R-:W-:Y:S01]  /*9aa0*/  IADD3 R0, -R0, R9, RZ ;  /* 0x0000000900007210 */ /* 0x000fe20007ffe1ff */
[----:B------:R4:W-:Y:S01]  /*9ab0*/  STS [R25+0x4000], R88 ;  /* 0x0040005819007388 */ /* 0x0009e20000000800 */
[----:B------:R-:W-:-:S02]  /*9ac0*/  SEL R15, R15, RZ, P3 ;  /* 0x000000ff0f0f7207 */ /* 0x000fc40001800000 */
[----:B------:R-:W-:Y:S01]  /*9ad0*/  SHF.R.S32.HI R13, RZ, 0x1f, R0 ;  /* 0x0000001fff0d7819 */ /* 0x000fe20000011400 */
[----:B------:R4:W-:Y:S01]  /*9ae0*/  STS [R25+0x4400], R90 ;  /* 0x0044005a19007388 */ /* 0x0009e20000000800 */
[----:B------:R-:W-:Y:S02]  /*9af0*/  LOP3.LUT P0, RZ, R0, 0x3, RZ, 0xc0, !PT ;  /* 0x0000000300ff7812 */ /* 0x000fe4000780c0ff */
[----:B------:R-:W-:Y:S01]  /*9b00*/  LEA.HI R13, R13, R0, RZ, 0x2 ;  /* 0x000000000d0d7211 */ /* 0x000fe200078f10ff */
[----:B------:R4:W-:Y:S01]  /*9b10*/  STS [R27+0x4000], R92 ;  /* 0x0040005c1b007388 */ /* 0x0009e20000000800 */
[----:B--2---:R-:W-:Y:S02]  /*9b20*/  IMAD R0, R65, R12, RZ ;  /* 0x0000000c41007224 */ /* 0x004fe400078e02ff */
[----:B------:R-:W-:Y:S01]  /*9b30*/  SHF.R.S32.HI R13, RZ, 0x2, R13 ;  /* 0x00000002ff0d7819 */ /* 0x000fe2000001140d */
[----:B------:R4:W-:Y:S02]  /*9b40*/  STS [R27+0x4400], R94 ;  /* 0x0044005e1b007388 */ /* 0x0009e40000000800 */
[----:B------:R-:W-:-:S02]  /*9b50*/  SHF.L.U32 R0, R0, 0x6, RZ ;  /* 0x0000000600007819 */ /* 0x000fc400000006ff */
[----:B------:R4:W-:Y:S01]  /*9b60*/  STS [R29+0x4000], R96 ;  /* 0x004000601d007388 */ /* 0x0009e20000000800 */
[----:B------:R-:W-:Y:S02]  /*9b70*/  LEA R13, R14, R13, 0x4 ;  /* 0x0000000d0e0d7211 */ /* 0x000fe400078e20ff */
[----:B------:R-:W-:Y:S01]  /*9b80*/  SHF.R.S32.HI R2, RZ, 0x1f, R0 ;  /* 0x0000001fff027819 */ /* 0x000fe20000011400 */
[----:B------:R4:W-:Y:S04]  /*9b90*/  STS [R29+0x4400], R99 ;  /* 0x004400631d007388 */ /* 0x0009e80000000800 */
[----:B------:R-:W-:Y:S06]  /*9ba0*/  BAR.SYNC.DEFER_BLOCKING 0x0 ;  /* 0x0000000000007b1d */ /* 0x000fec0000010000 */
[----:B------:R-:W1:Y:S04]  /*9bb0*/  S2R R8, SR_CTAID.Z ;  /* 0x0000000000087919 */ /* 0x000e680000002700 */
[----:B------:R4:W2:Y:S04]  /*9bc0*/  LDS.128 R56, [R213] ;  /* 0x00000000d5387984 */ /* 0x0008a80000000c00 */
[----:B------:R4:W3:Y:S01]  /*9bd0*/  LDS.128 R52, [R213+0x800] ;  /* 0x00080000d5347984 */ /* 0x0008e20000000c00 */
[----:B-1----:R-:W-:Y:S01]  /*9be0*/  IMAD R15, R8, R7, R15 ;  /* 0x00000007080f7224 */ /* 0x002fe200078e020f */
[----:B------:R-:W-:-:S02]  /*9bf0*/  MOV R7, 0x7f800000 ;  /* 0x7f80000000077802 */ /* 0x000fc40000000f00 */
[----:B------:R4:W1:Y:S01]  /*9c00*/  LDS.128 R48, [R213+0x1000] ;  /* 0x00100000d5307984 */ /* 0x0008620000000c00 */
[----:B------:R-:W-:Y:S01]  /*9c10*/  @P5 FFMA.FTZ R7, R132, c[0x0][0x238], R67 ;  /* 0x00008e0084075a23 */ /* 0x000fe20000010043 */
[--C-:B------:R-:W-:Y:S02]  /*9c20*/  IADD3 R0, P2, P1, R0, R68, R15.reuse ;  /* 0x0000004400007210 */ /* 0x100fe4000795e00f */
[----:B------:R4:W1:Y:S01]  /*9c30*/  LDS.128 R44, [R213+0x1800] ;  /* 0x00180000d52c7984 */ /* 0x0008620000000c00 */
[----:B------:R-:W-:-:S03]  /*9c40*/  SHF.R.S32.HI R15, RZ, 0x1f, R15 ;  /* 0x0000001fff0f7819 */ /* 0x000fc6000001140f */
[----:B------:R4:W1:Y:S01]  /*9c50*/  LDS.128 R40, [R213+0x2000] ;  /* 0x00200000d5287984 */ /* 0x0008620000000c00 */
[----:B------:R-:W-:-:S03]  /*9c60*/  IADD3.X R2, R2, R69, R15, P2, P1 ;  /* 0x0000004502027210 */ /* 0x000fc600017e240f */
        /* <DEDUP_REMOVED lines=8> */
[----:B--23--:R-:W-:Y:S01]  /*9cf0*/  IMAD R4, R65, -0x40, R216 ;  /* 0xffffffc041047824 */ /* 0x00cfe200078e02d8 */
        /* <DEDUP_REMOVED lines=15> */
.L_x_809:
[----:B--23--:R-:W-:Y:S05]  /*9df0*/  BSYNC B0 ;  /* 0x0000000000007941 */ /* 0x00cfea0003800000 */
.L_x_808:
[----:B------:R-:W2:Y:S01]  /*9e00*/  S2R R0, SR_TID.X ;  /* 0x0000000000007919 */ /* 0x000ea20000002100 */
[----:B------:R-:W-:Y:S01]  /*9e10*/  LEA.HI R9, R10, R9, RZ, 0x3 ;  /* 0x000000090a097211 */ /* 0x000fe200078f18ff */
[----:B------:R-:W-:Y:S01]  /*9e20*/  IMAD R65, R65, -0x40, R216 ;  /* 0xffffffc041417824 */ /* 0x000fe200078e02d8 */
[----:B------:R-:W-:Y:S01]  /*9e30*/  IADD3 R10, P0, R224, R6, RZ ;  /* 0x00000006e00a7210 */ /* 0x000fe20007f1e0ff */
[----:B------:R-:W-:Y:S01]  /*9e40*/  BSSY B0, `(.L_x_810) ;  /* 0x000001d000007945 */ /* 0x000fe20003800000 */
[----:B------:R-:W-:Y:S02]  /*9e50*/  SHF.R.S32.HI R2, RZ, 0x1f, R224 ;  /* 0x0000001fff027819 */ /* 0x000fe400000114e0 */
[----:B------:R-:W-:-:S03]  /*9e60*/  SHF.R.S32.HI R4, RZ, 0x1f, R8 ;  /* 0x0000001fff047819 */ /* 0x000fc60000011408 */
[----:B------:R-:W-:Y:S01]  /*9e70*/  IMAD.X R11, R2, 0x1, R5, P0 ;  /* 0x00000001020b7824 */ /* 0x000fe200000e0605 */
[----:B------:R-:W-:Y:S01]  /*9e80*/  SHF.R.S32.HI R2, RZ, 0x3, R9 ;  /* 0x00000003ff027819 */ /* 0x000fe20000011409 */
[----:B------:R-:W-:Y:S02]  /*9e90*/  IMAD R5, R4, c[0x0][0x1f0], RZ ;  /* 0x00007c0004057a24 */ /* 0x000fe400078e02ff */
[----:B------:R-:W-:Y:S01]  /*9ea0*/  IMAD.WIDE.U32 R10, R8, c[0x0][0x1f0], R10 ;  /* 0x00007c00080a7a25 */ /* 0x000fe200078e000a */
[----:B------:R-:W-:-:S03]  /*9eb0*/  ISETP.GE.AND P0, PT, R2, R65, PT ;  /* 0x000000410200720c */ /* 0x000fc60003f06270 */
[----:B------:R-:W-:-:S04]  /*9ec0*/  IMAD R5, R8, c[0x0][0x1f4], R5 ;  /* 0x00007d0008057a24 */ /* 0x000fc800078e0205 */
[----:B------:R-:W-:Y:S01]  /*9ed0*/  IMAD.IADD R5, R11, 0x1, R5 ;  /* 0x000000010b057824 */ /* 0x000fe200078e0205 */
[----:B--2---:R-:W-:-:S04]  /*9ee0*/  SHF.R.S32.HI R3, RZ, 0x1f, R0 ;  /* 0x0000001fff037819 */ /* 0x004fc80000011400 */
[----:B------:R-:W-:-:S04]  /*9ef0*/  LEA.HI R3, R3, R0, RZ, 0x3 ;  /* 0x0000000003037211 */ /* 0x000fc800078f18ff */
[----:B------:R-:W-:-:S04]  /*9f00*/  SHF.R.S32.HI R6, RZ, 0x3, R3 ;  /* 0x00000003ff067819 */ /* 0x000fc80000011403 */
[----:B------:R-:W-:-:S05]  /*9f10*/  SHF.R.S32.HI R7, RZ, 0x1f, R6 ;  /* 0x0000001fff077819 */ /* 0x000fca0000011406 */
[----:B----4-:R-:W-:Y:S01]  /*9f20*/  IMAD.WIDE R212, R212, 0x40, R6 ;  /* 0x00000040d4d47825 */ /* 0x010fe200078e0206 */
        /* <DEDUP_REMOVED lines=14> */
.L_x_811:
[----:B------:R-:W-:Y:S05]  /*a010*/  BSYNC B0 ;  /* 0x0000000000007941 */ /* 0x000fea0003800000 */
.L_x_810:
[----:B------:R-:W-:Y:S01]  /*a020*/  LEA.HI.SX32 R0, R9, 0x10, 0x1d ;  /* 0x0000001009007811 */ /* 0x000fe200078feaff */
[----:B------:R-:W-:Y:S03]  /*a030*/  BSSY B0, `(.L_x_812) ;  /* 0x0000013000007945 */ /* 0x000fe60003800000 */
[----:B------:R-:W-:-:S13]  /*a040*/  ISETP.GE.AND P0, PT, R0, R65, PT ;  /* 0x000000410000720c */ /* 0x000fda0003f06270 */
[----:B------:R-:W-:Y:S05]  /*a050*/  @P0 BRA `(.L_x_813) ;  /* 0x0000010000000947 */ /* 0x000fea0003800000 */
[----:B------:R-:W-:Y:S01]  /*a060*/  IADD3 R2, P0, R212, 0x10, RZ ;  /* 0x00000010d4027810 */ /* 0x000fe20007f1e0ff */
[----:B--2---:R-:W-:Y:S01]  /*a070*/  IMAD.MOV.U32 R12, RZ, RZ, R10 ;  /* 0x000000ffff0c7224 */ /* 0x004fe200078e000a */
        /* <DEDUP_REMOVED lines=14> */
.L_x_813:
[----:B------:R-:W-:Y:S05]  /*a160*/  BSYNC B0 ;  /* 0x0000000000007941 */ /* 0x000fea0003800000 */
.L_x_812:
[----:B------:R-:W-:Y:S01]  /*a170*/  LEA.HI.SX32 R0, R9, 0x20, 0x1d ;  /* 0x0000002009007811 */ /* 0x000fe200078feaff */
[----:B------:R-:W-:Y:S03]  /*a180*/  BSSY B0, `(.L_x_814) ;  /* 0x0000013000007945 */ /* 0x000fe60003800000 */
[----:B------:R-:W-:-:S13]  /*a190*/  ISETP.GE.AND P0, PT, R0, R65, PT ;  /* 0x000000410000720c */ /* 0x000fda0003f06270 */
[----:B------:R-:W-:Y:S05]  /*a1a0*/  @P0 BRA `(.L_x_815) ;  /* 0x0000010000000947 */ /* 0x000fea0003800000 */
[----:B--2---:R-:W-:Y:S01]  /*a1b0*/  IADD3 R2, P0, R212, 0x20, RZ ;  /* 0x00000020d4027810 */ /* 0x004fe20007f1e0ff */
        /* <DEDUP_REMOVED lines=12> */
[----:B-1----:R1:W-:Y:S04]  /*a280*/  @!P2 STG.E.128 [R2.64], R48 ;  /* 0x000000300200a986 */ /* 0x0023e8000c101d04 */
[----:B------:R1:W-:Y:S04]  /*a290*/  @!P1 STG.E.128 [R2.64+0x80], R32 ;  /* 0x0000802002009986 */ /* 0x0003e8000c101d04 */
[----:B------:R1:W-:Y:S02]  /*a2a0*/  @!P0 STG.E.128 [R2.64+0x100], R16 ;  /* 0x0001001002008986 */ /* 0x0003e4000c101d04 */
.L_x_815:
[----:B------:R-:W-:Y:S05]  /*a2b0*/  BSYNC B0 ;  /* 0x0000000000007941 */ /* 0x000fea0003800000 */
.L_x_814:
        /* <DEDUP_REMOVED lines=9> */
[----:B-12---:R-:W-:Y:S01]  /*a350*/  IMAD R3, R212, c[0x0][0x1e8], RZ ;  /* 0x00007a00d4037a24 */ /* 0x006fe200078e02ff */
        /* <DEDUP_REMOVED lines=10> */
.L_x_774:
[----:B------:R-:W1:Y:S01]  /*a400*/  LDC.U8 R3, c[0x0][0x329] ;  /* 0x0000ca40ff037b82 */ /* 0x000e620000000000 */
[----:B------:R-:W-:Y:S01]  /*a410*/  ISETP.NE.AND P3, PT, R211, -0x1, PT ;  /* 0xffffffffd300780c */ /* 0x000fe20003f65270 */
[----:B------:R-:W-:Y:S01]  /*a420*/  CS2R R14, SRZ ;  /* 0x00000000000e7805 */ /* 0x000fe2000001ff00 */
[----:B------:R-:W-:Y:S01]  /*a430*/  SHF.R.S32.HI R7, RZ, 0x1f, R6 ;  /* 0x0000001fff077819 */ /* 0x000fe20000011406 */
[----:B------:R-:W-:Y:S01]  /*a440*/  ULDC.64 UR4, c[0x0][0x118] ;  /* 0x0000460000047ab9 */ /* 0x000fe20000000a00 */
[----:B------:R-:W-:Y:S01]  /*a450*/  IADD3 R216, -R207, R216, RZ ;  /* 0x000000d8cfd87210 */ /* 0x000fe20007ffe1ff */
[----:B------:R-:W-:Y:S01]  /*a460*/  BSSY B0, `(.L_x_816) ;  /* 0x0000040000007945 */ /* 0x000fe20003800000 */
[----:B------:R-:W-:Y:S01]  /*a470*/  LEA.HI R8, R7, R6, RZ, 0x3 ;  /* 0x0000000607087211 */ /* 0x000fe200078f18ff */
[----:B------:R-:W2:Y:S03]  /*a480*/  LDC.U8 R0, c[0x0][0x328] ;  /* 0x0000ca00ff007b82 */ /* 0x000ea60000000000 */
[----:B------:R-:W-:-:S02]  /*a490*/  LOP3.LUT R9, R8, 0xfffffff8, RZ, 0xc0, !PT ;  /* 0xfffffff808097812 */ /* 0x000fc400078ec0ff */
[----:B------:R-:W-:Y:S01]  /*a4a0*/  SHF.R.S32.HI R8, RZ, 0x3, R8 ;  /* 0x00000003ff087819 */ /* 0x000fe20000011408 */
[----:B------:R-:W-:-:S04]  /*a4b0*/  @P3 IMAD.WIDE.U32 R10, R211, c[0x0][0x1e8], RZ ;  /* 0x00007a00d30a3a25 */ /* 0x000fc800078e00ff */
[----:B------:R-:W-:-:S04]  /*a4c0*/  @!P3 IMAD.WIDE.U32 R12, R5, c[0x0][0x1e0], RZ ;  /* 0x00007800050cba25 */ /* 0x000fc800078e00ff */
[----:B------:R-:W-:Y:S01]  /*a4d0*/  IMAD.IADD R6, R6, 0x1, -R9 ;  /* 0x0000000106067824 */ /* 0x000fe200078e0a09 */
[----:B------:R-:W-:Y:S02]  /*a4e0*/  @!P3 MOV R10, R12 ;  /* 0x0000000c000ab202 */ /* 0x000fe40000000f00 */
[----:B-1----:R-:W-:Y:S02]  /*a4f0*/  ISETP.NE.AND P1, PT, R3, RZ, PT ;  /* 0x000000ff0300720c */ /* 0x002fe40003f25270 */
[----:B------:R-:W-:Y:S02]  /*a500*/  SHF.R.S32.HI R9, RZ, 0x1f, R8 ;  /* 0x0000001fff097819 */ /* 0x000fe40000011408 */
[----:B--2---:R-:W-:-:S03]  /*a510*/  ISETP.NE.AND P0, PT, R0, RZ, PT ;  /* 0x000000ff0000720c */ /* 0x004fc60003f05270 */
[----:B------:R-:W-:Y:S01]  /*a520*/  IMAD.WIDE R212, R212, 0x40, R8 ;  /* 0x00000040d4d47825 */ /* 0x000fe200078e0208 */
[----:B------:R-:W-:-:S03]  /*a530*/  ISETP.NE.OR P2, PT, R3, RZ, !P0 ;  /* 0x000000ff0300720c */ /* 0x000fc60004745670 */
[----:B------:R-:W-:Y:S02]  /*a540*/  @P3 IMAD R3, R211, c[0x0][0x1ec], R11 ;  /* 0x00007b00d3033a24 */ /* 0x000fe400078e020b */
[----:B------:R-:W-:Y:S02]  /*a550*/  @P1 IMAD.MOV.U32 R2, RZ, RZ, c[0x0][0x210] ;  /* 0x00008400ff021624 */ /* 0x000fe400078e00ff */
[----:B------:R-:W-:Y:S02]  /*a560*/  @!P1 IMAD.MOV.U32 R0, RZ, RZ, c[0x0][0x214] ;  /* 0x00008500ff009624 */ /* 0x000fe400078e00ff */
[----:B------:R-:W-:Y:S02]  /*a570*/  @P1 IMAD R2, R2, c[0x0][0x214], RZ ;  /* 0x0000850002021a24 */ /* 0x000fe400078e02ff */
[----:B------:R-:W-:Y:S01]  /*a580*/  @P1 IMAD.MOV.U32 R4, RZ, RZ, 0x1 ;  /* 0x00000001ff041424 */ /* 0x000fe200078e00ff */
[----:B------:R-:W-:Y:S02]  /*a590*/  @!P1 SEL R2, R0, c[0x0][0x234], !P0 ;  /* 0x00008d0000029a07 */ /* 0x000fe40004000000 */
[----:B------:R-:W-:-:S02]  /*a5a0*/  @!P3 SHF.R.S32.HI R0, RZ, 0x1f, R5 ;  /* 0x0000001fff00b819 */ /* 0x000fc40000011405 */
[----:B------:R-:W-:Y:S01]  /*a5b0*/  ISETP.NE.OR P0, PT, R211, -0x1, P2 ;  /* 0xffffffffd300780c */ /* 0x000fe20001705670 */
[----:B------:R-:W-:Y:S02]  /*a5c0*/  @!P1 IMAD R4, R2, c[0x0][0x1c0], RZ ;  /* 0x0000700002049a24 */ /* 0x000fe400078e02ff */
[----:B------:R-:W-:Y:S02]  /*a5d0*/  @!P3 IMAD R0, R0, c[0x0][0x1e0], RZ ;  /* 0x000078000000ba24 */ /* 0x000fe400078e02ff */
[C---:B------:R-:W-:Y:S02]  /*a5e0*/  IMAD R7, R5.reuse, R4, RZ ;  /* 0x0000000405077224 */ /* 0x040fe400078e02ff */
[----:B------:R-:W-:Y:S02]  /*a5f0*/  @!P3 IMAD R0, R5, c[0x0][0x1e4], R0 ;  /* 0x000079000500ba24 */ /* 0x000fe400078e0200 */
[----:B------:R-:W-:Y:S01]  /*a600*/  @P1 IMAD.MOV.U32 R4, RZ, RZ, c[0x0][0x210] ;  /* 0x00008400ff041624 */ /* 0x000fe200078e00ff */
[----:B------:R-:W-:Y:S01]  /*a610*/  SEL R7, R7, RZ, P2 ;  /* 0x000000ff07077207 */ /* 0x000fe20001000000 */
[----:B------:R-:W-:-:S02]  /*a620*/  @!P3 IMAD.IADD R3, R13, 0x1, R0 ;  /* 0x000000010d03b824 */ /* 0x000fc400078e0200 */
[----:B------:R-:W-:Y:S02]  /*a630*/  @!P0 IMAD R211, R5, c[0x0][0x214], RZ ;  /* 0x0000850005d38a24 */ /* 0x000fe400078e02ff */
[----:B------:R-:W-:Y:S02]  /*a640*/  IMAD.SHL.U32 R0, R6, 0x8, RZ ;  /* 0x0000000806007824 */ /* 0x000fe400078e00ff */
[----:B------:R-:W-:Y:S01]  /*a650*/  IMAD R5, R22, R2, R7 ;  /* 0x0000000216057224 */ /* 0x000fe200078e0207 */
[----:B------:R-:W-:Y:S01]  /*a660*/  SHF.R.S32.HI R7, RZ, 0x1f, R22 ;  /* 0x0000001fff077819 */ /* 0x000fe20000011416 */
[----:B------:R-:W-:Y:S01]  /*a670*/  @!P1 IMAD.MOV.U32 R4, RZ, RZ, 0x1 ;  /* 0x00000001ff049424 */ /* 0x000fe200078e00ff */
[----:B------:R-:W-:Y:S02]  /*a680*/  @!P2 SHF.R.S32.HI R15, RZ, 0x1f, R211 ;  /* 0x0000001fff0fa819 */ /* 0x000fe400000114d3 */
[----:B------:R-:W-:Y:S01]  /*a690*/  @!P2 MOV R14, R211 ;  /* 0x000000d3000ea202 */ /* 0x000fe20000000f00 */
[----:B------:R-:W-:Y:S01]  /*a6a0*/  IMAD R7, R7, c[0x0][0x1f0], RZ ;  /* 0x00007c0007077a24 */ /* 0x000fe200078e02ff */
[----:B------:R-:W-:Y:S01]  /*a6b0*/  IADD3 R10, P0, R0, R10, RZ ;  /* 0x0000000a000a7210 */ /* 0x000fe20007f1e0ff */
[----:B------:R-:W-:Y:S01]  /*a6c0*/  IMAD R12, R207, R4, RZ ;  /* 0x00000004cf0c7224 */ /* 0x000fe200078e02ff */
[----:B------:R-:W-:Y:S01]  /*a6d0*/  ISETP.GE.AND P2, PT, R8, R216, PT ;  /* 0x000000d80800720c */ /* 0x000fe20003f46270 */
[----:B------:R-:W-:Y:S01]  /*a6e0*/  IMAD R2, R22, c[0x0][0x1f4], R7 ;  /* 0x00007d0016027a24 */ /* 0x000fe200078e0207 */
[----:B------:R-:W-:-:S02]  /*a6f0*/  LEA.HI.X.SX32 R11, R0, R3, 0x1, P0 ;  /* 0x00000003000b7211 */ /* 0x000fc400000f0eff */
[--C-:B------:R-:W-:Y:S02]  /*a700*/  IADD3 R3, P1, P0, R12, R14, R5.reuse ;  /* 0x0000000e0c037210 */ /* 0x100fe4000783e005 */
[----:B------:R-:W-:Y:S01]  /*a710*/  SHF.R.S32.HI R5, RZ, 0x1f, R5 ;  /* 0x0000001fff057819 */ /* 0x000fe20000011405 */
[----:B------:R-:W-:Y:S01]  /*a720*/  IMAD.WIDE.U32 R22, R22, c[0x0][0x1f0], R10 ;  /* 0x00007c0016167a25 */ /* 0x000fe200078e000a */
[----:B------:R-:W-:Y:S02]  /*a730*/  SHF.R.S32.HI R10, RZ, 0x1f, R12 ;  /* 0x0000001fff0a7819 */ /* 0x000fe4000001140c */
        /* <DEDUP_REMOVED lines=18> */
.L_x_817:
[----:B------:R-:W-:Y:S05]  /*a860*/  BSYNC B0 ;  /* 0x0000000000007941 */ /* 0x000fea0003800000 */
.L_x_816:
        /* <DEDUP_REMOVED lines=20> */
.L_x_819:
[----:B------:R-:W-:Y:S05]  /*a9b0*/  BSYNC B0 ;  /* 0x0000000000007941 */ /* 0x000fea0003800000 */
.L_x_818:
        /* <DEDUP_REMOVED lines=20> */
.L_x_821:
[----:B------:R-:W-:Y:S05]  /*ab00*/  BSYNC B0 ;  /* 0x0000000000007941 */ /* 0x000fea0003800000 */
.L_x_820:
        /* <DEDUP_REMOVED lines=19> */
.L_x_823:
[----:B------:R-:W-:Y:S05]  /*ac40*/  BSYNC B0 ;  /* 0x0000000000007941 */ /* 0x000fea0003800000 */
.L_x_822:
        /* <DEDUP_REMOVED lines=35> */
.L_x_824:
        /* <DEDUP_REMOVED lines=16> */
.L_x_1292:


//--------------------- .text._ZN5flash16flash_fwd_kernelI23Flash_fwd_kernel_traitsILi192ELi64ELi64ELi4ELb0ELb0EN7cutlass6half_tE19Flash_kernel_traitsILi192ELi64ELi64ELi4ES3_EELb1ELb0ELb0ELb1ELb0ELb0ELb0ELb1EEEvNS_16Flash_fwd_paramsE --------------------------
	.section	.text._ZN5flash16flash_fwd_kernelI23Flash_fwd_kernel_traitsILi192ELi64ELi64ELi4ELb0ELb0EN7cutlass6half_tE19Flash_kernel_traitsILi192ELi64ELi64ELi4ES3_EELb1ELb0ELb0ELb1ELb0ELb0ELb0ELb1EEEvNS_16Flash_fwd_paramsE,"ax",@progbits
	.sectioninfo	@"SHI_REGISTERS=255"
	.align	128
        .global         _ZN5flash16flash_fwd_kernelI23Flash_fwd_kernel_traitsILi192ELi64ELi64ELi4ELb0ELb0EN7cutlass6half_tE19Flash_kernel_traitsILi192ELi64ELi64ELi4ES3_EELb1ELb0ELb0ELb1ELb0ELb0ELb0ELb1EEEvNS_16Flash_fwd_paramsE
        .type           _ZN5flash16flash_fwd_kernelI23Flash_fwd_kernel_traitsILi192ELi64ELi64ELi4ELb0ELb0EN7cutlass6half_tE19Flash_kernel_traitsILi192ELi64ELi64ELi4ES3_EELb1ELb0ELb0ELb1ELb0ELb0ELb0ELb1EEEvNS_16Flash_fwd_paramsE,@function
        .size           _ZN5flash16flash_fwd_kernelI23Flash_fwd_kernel_traitsILi192ELi64ELi64ELi4ELb0ELb0EN7cutlass6half_tE19Flash_kernel_traitsILi192ELi64ELi64ELi4ES3_EELb1ELb0ELb0ELb1ELb0ELb0ELb0ELb1EEEvNS_16Flash_fwd_paramsE,(.L_x_1293 - _ZN5flash16flash_fwd_kernelI23Flash_fwd_kernel_traitsILi192ELi64ELi64ELi4ELb0ELb0EN7cutlass6half_tE19Flash_kernel_traitsILi192ELi64ELi64ELi4ES3_EELb1ELb0ELb0ELb1ELb0ELb0ELb0ELb1EEEvNS_16Flash_fwd_paramsE)
        .other          _ZN5flash16flash_fwd_kernelI23Flash_fwd_kernel_traitsILi192ELi64ELi64ELi4ELb0ELb0EN7cutlass6half_tE19Flash_kernel_traitsILi192ELi64ELi64ELi4ES3_EELb1ELb0ELb0ELb1ELb0ELb0ELb0ELb1EEEvNS_16Flash_fwd_paramsE,@"STO_CUDA_ENTRY STV_DEFAULT"
_ZN5flash16flash_fwd_kernelI23Flash_fwd_kernel_traitsILi192ELi64ELi64ELi4ELb0ELb0EN7cutlass6half_tE19Flash_kernel_traitsILi192ELi64ELi64ELi4ES3_EELb1ELb0ELb0ELb1ELb0ELb0ELb0ELb1EEEvNS_16Flash_fwd_paramsE:
.text._ZN5flash16flash_fwd_kernelI23Flash_fwd_kernel_traitsILi192ELi64ELi64ELi4ELb0ELb0EN7cutlass6half_tE19Flash_kernel_traitsILi192ELi64ELi64ELi4ES3_EELb1ELb0ELb0ELb1ELb0ELb0ELb0ELb1EEEvNS_16Flash_fwd_paramsE:
[----:B------:R-:W-:-:S03]  /*0000*/  MOV R1, c[0x0][0x28] ;  /* 0x00000a0000017a02 */ /* 0x000fc60000000f00 */
[----:B------:R-:W-:Y:S01]  /*0010*/  ULDC.U8 UR4, c[0x0][0x304] ;  /* 0x0000c10000047ab9 */ /* 0x000fe20000000000 */
[----:B------:R-:W-:Y:S01]  /*0020*/  IADD3 R1, R1, -0xf0, RZ ;  /* 0xffffff1001017810 */ /* 0x000fe20007ffe0ff */
[----:B------:R-:W-:Y:S01]  /*0030*/  ULDC.64 UR18, c[0x0][0x2f0] ;  /* 0x0000bc0000127ab9 */ /* 0x000fe20000000a00 */
[----:B------:R-:W-:Y:S01]  /*0040*/  ISETP.NE.AND P2, PT, RZ, UR4, PT ;  /* 0x00000004ff007c0c */ /* 0x000fe2000bf45270 */
[----:B------:R-:W-:Y:S01]  /*0050*/  IMAD.U32 R2, RZ, RZ, UR18 ;  /* 0x00000012ff027e24 */ /* 0x000fe2000f8e00ff */
[----:B------:R-:W-:Y:S01]  /*0060*/  ULDC.64 UR16, c[0x0][0x118] ;  /* 0x0000460000107ab9 */ /* 0x000fe20000000a00 */
[----:B------:R-:W-:Y:S01]  /*0070*/  IMAD.U32 R3, RZ, RZ, UR19 ;  /* 0x00000013ff037e24 */ /* 0x000fe2000f8e00ff */
[----:B------:R-:W-:Y:S01]  /*0080*/  MOV R8, c[0x0][0x2fc] ;  /* 0x0000bf0000087a02 */ /* 0x000fe20000000f00 */
[----:B------:R-:W-:Y:S01]  /*0090*/  IMAD.MOV.U32 R7, RZ, RZ, c[0x0][0x2f8] ;  /* 0x0000be00ff077624 */ /* 0x000fe200078e00ff */
[----:B------:R-:W1:Y:S01]  /*00a0*/  S2UR UR10, SR_CTAID.X ;  /* 0x00000000000a79c3 */ /* 0x000e620000002500 */
[----:B------:R-:W2:Y:S01]  /*00b0*/  S2R R101, SR_TID.X ;  /* 0x0000000000657919 */ /* 0x000ea20000002100 */
[----:B------:R-:W-:-:S05]  /*00c0*/  ULDC.64 UR4, c[0x0][0x240] ;  /* 0x0000900000047ab9 */ /* 0x000fca0000000a00 */
[----:B------:R3:W4:Y:S02]  /*00d0*/  @P2 LDG.E.64 R4, [R2.64] ;  /* 0x0000001002042981 */ /* 0x000724000c1e1b00 */
[----:B---3--:R-:W-:Y:S02]  /*00e0*/  @P2 IMAD.MOV.U32 R2, RZ, RZ, R7 ;  /* 0x000000ffff022224 */ /* 0x008fe400078e0007 */
[----:B------:R-:W-:-:S06]  /*00f0*/  @P2 IMAD.MOV.U32 R3, RZ, RZ, R8 ;  /* 0x000000ffff032224 */ /* 0x000fcc00078e0008 */
[----:B------:R-:W3:Y:S01]  /*0100*/  @P2 LDG.E.64 R2, [R2.64] ;  /* 0x0000001002022981 */ /* 0x000ee2000c1e1b00 */
[----:B------:R-:W5:Y:S01]  /*0110*/  S2UR UR15, SR_CTAID.Y ;  /* 0x00000000000f79c3 */ /* 0x000f620000002600 */
[----:B------:R-:W-:Y:S02]  /*0120*/  UISETP.NE.U32.AND UP2, UPT, URZ, UR4, UPT ;  /* 0x000000043f00728c */ /* 0x000fe4000bf45070 */
[----:B------:R-:W-:Y:S02]  /*0130*/  UMOV UR20, 0x4 ;  /* 0x0000000400147882 */ /* 0x000fe40000000000 */
[----:B------:R-:W-:Y:S02]  /*0140*/  UISETP.NE.AND.EX UP2, UPT, URZ, UR5, UPT, UP2 ;  /* 0x000000053f00728c */ /* 0x000fe4000bf45320 */
[----:B------:R-:W-:Y:S01]  /*0150*/  ULDC.64 UR12, c[0x0][0x240] ;  /* 0x00009000000c7ab9 */ /* 0x000fe20000000a00 */
[----:B------:R-:W1:Y:S01]  /*0160*/  S2UR UR14, SR_CTAID.Z ;  /* 0x00000000000e79c3 */ /* 0x000e620000002700 */
[----:B------:R-:W-:-:S02]  /*0170*/  ULDC.64 UR4, c[0x0][0x250] ;  /* 0x0000940000047ab9 */ /* 0x000fc40000000a00 */
[----:B------:R-:W-:Y:S01]  /*0180*/  PLOP3.LUT P0, PT, PT, PT, UP2, 0x80, 0x0 ;  /* 0x000000000000781c */ /* 0x000fe20003f0f028 */
[----:B------:R-:W-:Y:S02]  /*0190*/  UISETP.NE.U32.AND UP0, UPT, URZ, UR4, UPT ;  /* 0x000000043f00728c */ /* 0x000fe4000bf05070 */
[----:B------:R-:W-:Y:S02]  /*01a0*/  ULDC.U8 UR8, c[0x0][0x312] ;  /* 0x0000c48000087ab9 */ /* 0x000fe40000000000 */
[----:B------:R-:W-:Y:S02]  /*01b0*/  UISETP.NE.AND UP3, UPT, UR8, URZ, UPT ;  /* 0x0000003f0800728c */ /* 0x000fe4000bf65270 */
[----:B------:R-:W-:-:S03]  /*01c0*/  UISETP.NE.AND.EX UP0, UPT, URZ, UR5, UPT, UP0 ;  /* 0x000000053f00728c */ /* 0x000fc6000bf05300 */
[----:B------:R-:W-:Y:S02]  /*01d0*/  ULDC.64 UR4, c[0x0][0x250] ;  /* 0x0000940000047ab9 */ /* 0x000fe40000000a00 */
[----:B-----5:R-:W-:Y:S02]  /*01e0*/  UIMAD.WIDE UR12, UR15, UR20, UR12 ;  /* 0x000000140f0c72a5 */ /* 0x020fe4000f8e020c */
[----:B-1----:R-:W-:-:S06]  /*01f0*/  ULOP3.LUT UR6, UR14, UR10, UR15, 0xfe, !UPT ;  /* 0x0000000a0e067292 */ /* 0x002fcc000f8efe0f */
[----:B--2---:R-:W-:Y:S01]  /*0200*/  LOP3.LUT P3, RZ, R101, UR6, RZ, 0xfc, !PT ;  /* 0x0000000665ff7c12 */ /* 0x004fe2000f86fcff */
[----:B------:R-:W-:Y:S02]  /*0210*/  ULDC.64 UR6, c[0x0][0x248] ;  /* 0x0000920000067ab9 */ /* 0x000fe40000000a00 */
[----:B------:R-:W-:-:S04]  /*0220*/  UISETP.EQ.U32.AND UP1, UPT, URZ, UR6, UPT ;  /* 0x000000063f00728c */ /* 0x000fc8000bf22070 */
[----:B------:R-:W-:Y:S02]  /*0230*/  UISETP.EQ.OR.EX UP1, UPT, URZ, UR7, !UP3, UP1 ;  /* 0x000000073f00728c */ /* 0x000fe4000df22710 */
[----:B------:R-:W-:Y:S02]  /*0240*/  @UP0 UIMAD.WIDE UR4, UR15, UR20, UR4 ;  /* 0x000000140f0402a5 */ /* 0x000fe4000f8e0204 */
[----:B------:R-:W-:Y:S02]  /*0250*/  ULDC.64 UR6, c[0x0][0x248] ;  /* 0x0000920000067ab9 */ /* 0x000fe40000000a00 */
[----:B------:R-:W-:Y:S01]  /*0260*/  @!P3 IMAD.MOV.U32 R10, RZ, RZ, c[0x0][0x308] ;  /* 0x0000c200ff0ab624 */ /* 0x000fe200078e00ff */
[----:B------:R-:W-:Y:S01]  /*0270*/  @!P3 MOV R11, c[0x0][0x30c] ;  /* 0x0000c300000bba02 */ /* 0x000fe20000000f00 */
[----:B------:R-:W-:Y:S01]  /*0280*/  UIMAD.WIDE UR6, UR15, UR20, UR6 ;  /* 0x000000140f0672a5 */ /* 0x000fe2000f8e0206 */
[----:B----4-:R-:W1:Y:S08]  /*0290*/  @P2 R2UR UR18, R4 ;  /* 0x00000000041223c2 */ /* 0x010e7000000e0000 */
[----:B------:R-:W2:Y:S01]  /*02a0*/  @P2 R2UR UR19, R5 ;  /* 0x00000000051323c2 */ /* 0x000ea200000e0000 */
[----:B-1----:R-:W-:-:S02]  /*02b0*/  IMAD.U32 R4, RZ, RZ, UR18 ;  /* 0x00000012ff047e24 */ /* 0x002fc4000f8e00ff */
[----:B--2---:R-:W-:Y:S01]  /*02c0*/  IMAD.U32 R5, RZ, RZ, UR19 ;  /* 0x00000013ff057e24 */ /* 0x004fe2000f8e00ff */
[----:B---3--:R-:W-:Y:S02]  /*02d0*/  @P2 IADD3 R7, P1, R2, c[0x0][0x300], RZ ;  /* 0x0000c00002072a10 */ /* 0x008fe40007f3e0ff */
[----:B------:R-:W-:Y:S02]  /*02e0*/  MOV R2, UR12 ;  /* 0x0000000c00027c02 */ /* 0x000fe40008000f00 */
[----:B------:R1:W-:Y:S01]  /*02f0*/  @!P3 STG.E.64 [R10.64], R4 ;  /* 0x000000040a00b986 */ /* 0x0003e2000c101b10 */
[----:B------:R-:W-:Y:S02]  /*0300*/  @P2 IMAD.X R8, RZ, RZ, R3, P1 ;  /* 0x000000ffff082224 */ /* 0x000fe400008e0603 */
[----:B------:R-:W-:Y:S01]  /*0310*/  IMAD.U32 R3, RZ, RZ, UR13 ;  /* 0x0000000dff037e24 */ /* 0x000fe2000f8e00ff */
[----:B------:R-:W-:Y:S01]  /*0320*/  PLOP3.LUT P1, PT, PT, PT, UP0, 0x80, 0x0 ;  /* 0x000000000000781c */ /* 0x000fe20003f2f008 */
[----:B-1----:R-:W-:Y:S01]  /*0330*/  @!P3 IMAD.MOV.U32 R4, RZ, RZ, R7 ;  /* 0x000000ffff04b224 */ /* 0x002fe200078e0007 */
[----:B------:R-:W-:-:S05]  /*0340*/  @!P3 MOV R5, R8 ;  /* 0x000000080005b202 */ /* 0x000fca0000000f00 */
[----:B------:R1:W-:Y:S04]  /*0350*/  @!P3 STG.E.64 [R10.64+0x8], R4 ;  /* 0x000008040a00b986 */ /* 0x0003e8000c101b10 */
[----:B------:R2:W3:Y:S04]  /*0360*/  @P0 LDG.E R9, [R2.64] ;  /* 0x0000001002090981 */ /* 0x0004e8000c1e1900 */
[----:B------:R2:W4:Y:S01]  /*0370*/  @P0 LDG.E R6, [R2.64+0x4] ;  /* 0x0000041002060981 */ /* 0x000522000c1e1900 */
[----:B------:R-:W-:Y:S01]  /*0380*/  PLOP3.LUT P2, PT, PT, PT, UP1, 0x80, 0x0 ;  /* 0x000000000000781c */ /* 0x000fe20003f4f018 */
[----:B-1----:R-:W-:-:S02]  /*0390*/  IMAD.U32 R4, RZ, RZ, UR4 ;  /* 0x00000004ff047e24 */ /* 0x002fc4000f8e00ff */
[----:B------:R-:W-:Y:S01]  /*03a0*/  IMAD.U32 R5, RZ, RZ, UR5 ;  /* 0x00000005ff057e24 */ /* 0x000fe2000f8e00ff */
[----:B--2---:R-:W-:Y:S01]  /*03b0*/  MOV R2, UR6 ;  /* 0x0000000600027c02 */ /* 0x004fe20008000f00 */
[----:B------:R-:W-:-:S03]  /*03c0*/  IMAD.U32 R3, RZ, RZ, UR7 ;  /* 0x00000007ff037e24 */ /* 0x000fc6000f8e00ff */
[----:B------:R-:W2:Y:S05]  /*03d0*/  @P1 LDG.E R4, [R4.64] ;  /* 0x0000001004041981 */ /* 0x000eaa000c1e1900 */
[----:B------:R-:W5:Y:S01]  /*03e0*/  @!P2 LDG.E R0, [R2.64] ;  /* 0x000000100200a981 */ /* 0x000f62000c1e1900 */
[----:B------:R-:W-:Y:S01]  /*03f0*/  UMOV UR9, 0xffffffff ;  /* 0xffffffff00097882 */ /* 0x000fe20000000000 */
[----:B------:R-:W1:Y:S01]  /*0400*/  LDC.U8 R106, c[0x0][0x2d8] ;  /* 0x0000b600ff6a7b82 */ /* 0x000e620000000000 */
[----:B------:R-:W-:Y:S02]  /*0410*/  UMOV UR23, URZ ;  /* 0x0000003f00177c82 */ /* 0x000fe40008000000 */
[----:B------:R-:W-:-:S05]  /*0420*/  UMOV UR25, 0xffffffff ;  /* 0xffffffff00197882 */ /* 0x000fca0000000000 */
[----:B---3--:R3:W1:Y:S08]  /*0430*/  @P0 R2UR UR9, R9 ;  /* 0x00000000090903c2 */ /* 0x00867000000e0000 */
[----:B----4-:R-:W1:Y:S01]  /*0440*/  @P0 R2UR UR13, R6 ;  /* 0x00000000060d03c2 */ /* 0x010e6200000e0000 */
[----:B------:R-:W-:-:S04]  /*0450*/  ISETP.NE.U32.AND P0, PT, RZ, c[0x0][0x248], PT ;  /* 0x00009200ff007a0c */ /* 0x000fc80003f05070 */
[----:B------:R-:W-:Y:S02]  /*0460*/  ISETP.NE.AND.EX P0, PT, RZ, c[0x0][0x24c], PT, P0 ;  /* 0x00009300ff007a0c */ /* 0x000fe40003f05300 */
[----:B---3--:R-:W-:-:S04]  /*0470*/  SHF.R.S32.HI R9, RZ, 0x1f, R101 ;  /* 0x0000001fff097819 */ /* 0x008fc80000011465 */
[----:B------:R-:W-:Y:S01]  /*0480*/  LEA.HI R12, R9, R101, RZ, 0x5 ;  /* 0x00000065090c7211 */ /* 0x000fe200078f28ff */
[----:B-1----:R-:W-:Y:S01]  /*0490*/  @UP2 UIADD3 UR13, UR13, -UR9, URZ ;  /* 0x800000090d0d2290 */ /* 0x002fe2000fffe03f */
[----:B--2---:R1:W2:Y:S06]  /*04a0*/  @P1 R2UR UR23, R4 ;  /* 0x00000000041713c2 */ /* 0x0042ac00000e0000 */
[----:B------:R-:W-:Y:S02]  /*04b0*/  @!UP2 ULDC UR13, c[0x0][0x214] ;  /* 0x00008500000daab9 */ /* 0x000fe40000000800 */
[----:B-----5:R1:W3:Y:S02]  /*04c0*/  @!P2 R2UR UR25, R0 ;  /* 0x000000000019a3c2 */ /* 0x0202e400000e0000 */
        /* <DEDUP_REMOVED lines=8> */
.L_x_825:
[----:B------:R-:W-:Y:S02]  /*0550*/  ULDC UR6, c[0x0][0x218] ;  /* 0x0000860000067ab9 */ /* 0x000fe40000000800 */
.L_x_826:
        /* <DEDUP_REMOVED lines=28> */
[----:B------:R-:W-:Y:S01]  /*0720*/  LOP3.LUT R0, R12, 0xffffffe0, RZ, 0xc0, !PT ;  /* 0xffffffe00c007812 */ /* 0x000fe200078ec0ff */
[----:B------:R-:W-:Y:S02]  /*0730*/  UISETP.NE.AND UP0, UPT, UR25, -0x1, UPT ;  /* 0xffffffff1900788c */ /* 0x000fe4000bf05270 */
[----:B------:R-:W-:Y:S02]  /*0740*/  ULDC.64 UR4, c[0x0][0x190] ;  /* 0x0000640000047ab9 */ /* 0x000fe40000000a00 */
[----:B------:R-:W-:Y:S01]  /*0750*/  ULDC.64 UR6, c[0x0][0x178] ;  /* 0x00005e0000067ab9 */ /* 0x000fe20000000a00 */
[----:B------:R-:W-:Y:S01]  /*0760*/  IMAD.IADD R20, R101, 0x1, -R0 ;  /* 0x0000000165147824 */ /* 0x000fe200078e0a00 */
[----:B------:R-:W-:-:S03]  /*0770*/  PLOP3.LUT P0, PT, PT, PT, UP0, 0x80, 0x0 ;  /* 0x000000000000781c */ /* 0x000fc60003f0f008 */
[----:B------:R-:W-:Y:S01]  /*0780*/  @!UP1 USHF.R.S32.HI UR24, URZ, 0x1f, UR15 ;  /* 0x0000001f3f189899 */ /* 0x000fe2000801140f */
[----:B------:R-:W-:Y:S01]  /*0790*/  SHF.R.S32.HI R0, RZ, 0x1f, R20 ;  /* 0x0000001fff007819 */ /* 0x000fe20000011414 */
[----:B------:R-:W-:Y:S02]  /*07a0*/  @UP1 UIMAD.WIDE.U32 UR26, UR9, UR4, URZ ;  /* 0x00000004091a12a5 */ /* 0x000fe4000f8e003f */
[----:B------:R-:W-:Y:S02]  /*07b0*/  @!UP1 UIMAD UR24, UR24, UR6, URZ ;  /* 0x00000006181892a4 */ /* 0x000fe4000f8e023f */
[----:B------:R-:W-:Y:S02]  /*07c0*/  @UP0 UIADD3 UR21, UR23, UR25, URZ ;  /* 0x0000001917150290 */ /* 0x000fe4000fffe03f */
[----:B------:R-:W-:Y:S02]  /*07d0*/  @UP1 UIMAD UR22, UR9, UR5, UR27 ;  /* 0x00000005091612a4 */ /* 0x000fe4000f8e021b */
[----:B------:R-:W-:-:S02]  /*07e0*/  @!UP1 UIMAD.WIDE.U32 UR30, UR15, UR6, URZ ;  /* 0x000000060f1e92a5 */ /* 0x000fc4000f8e003f */
[----:B------:R-:W-:Y:S02]  /*07f0*/  ULDC.64 UR4, c[0x0][0x198] ;  /* 0x0000660000047ab9 */ /* 0x000fe40000000a00 */
[----:B------:R-:W-:Y:S02]  /*0800*/  @UP0 UIMAD.WIDE.U32 UR28, UR21, UR4, URZ ;  /* 0x00000004151c02a5 */ /* 0x000fe4000f8e003f */
[----:B------:R-:W-:Y:S02]  /*0810*/  @!UP1 UIMAD UR4, UR15, UR7, UR24 ;  /* 0x000000070f0492a4 */ /* 0x000fe4000f8e0218 */
[----:B------:R-:W-:Y:S02]  /*0820*/  @UP0 UIMAD UR7, UR21, UR5, UR29 ;  /* 0x00000005150702a4 */ /* 0x000fe4000f8e021d */
[----:B------:R-:W-:Y:S02]  /*0830*/  ULDC UR24, c[0x0][0x1c0] ;  /* 0x0000700000187ab9 */ /* 0x000fe40000000800 */
[----:B------:R-:W-:-:S02]  /*0840*/  UIMAD UR24, UR15, UR24, UR14 ;  /* 0x000000180f1872a4 */ /* 0x000fc4000f8e020e */
[----:B------:R-:W-:Y:S02]  /*0850*/  ULDC UR5, c[0x0][0x224] ;  /* 0x0000890000057ab9 */ /* 0x000fe40000000800 */
[----:B------:R-:W-:Y:S02]  /*0860*/  UIMAD UR5, UR24, UR5, UR11 ;  /* 0x00000005180572a4 */ /* 0x000fe4000f8e020b */
[----:B------:R-:W-:Y:S02]  /*0870*/  USHF.L.U32 UR24, UR24, 0x5, URZ ;  /* 0x0000000518187899 */ /* 0x000fe4000800063f */
[----:B------:R-:W-:Y:S02]  /*0880*/  ULDC UR6, c[0x0][0x228] ;  /* 0x00008a0000067ab9 */ /* 0x000fe40000000800 */
[----:B------:R-:W-:Y:S02]  /*0890*/  UIMAD UR6, UR5, UR6, URZ ;  /* 0x00000006050672a4 */ /* 0x000fe4000f8e023f */
[----:B------:R-:W-:Y:S01]  /*08a0*/  IADD3 R107, P2, P1, R7, UR24, R20 ;  /* 0x00000018076b7c10 */ /* 0x000fe2000f95e014 */
[----:B------:R-:W-:-:S02]  /*08b0*/  USHF.R.S32.HI UR5, URZ, 0x1f, UR24 ;  /* 0x0000001f3f057899 */ /* 0x000fc40008011418 */
[----:B------:R-:W-:Y:S02]  /*08c0*/  USHF.R.S32.HI UR21, URZ, 0x1f, UR14 ;  /* 0x0000001f3f157899 */ /* 0x000fe4000801140e */
[----:B------:R1:W-:Y:S01]  /*08d0*/  STL [R1+0xcc], R107 ;  /* 0x0000cc6b01007387 */ /* 0x0003e20000100800 */
[----:B------:R-:W-:Y:S01]  /*08e0*/  @UP1 UMOV UR24, UR26 ;  /* 0x0000001a00181c82 */ /* 0x000fe20008000000 */
[----:B------:R-:W-:Y:S01]  /*08f0*/  IADD3.X R104, R8, UR5, R0, P2, P1 ;  /* 0x0000000508687c10 */ /* 0x000fe200097e2400 */
[----:B------:R-:W-:Y:S02]  /*0900*/  @!UP1 UIADD3 UR22, UR31, UR4, URZ ;  /* 0x000000041f169290 */ /* 0x000fe4000fffe03f */
[----:B------:R-:W-:Y:S01]  /*0910*/  @!UP1 UMOV UR24, UR30 ;  /* 0x0000001e00189c82 */ /* 0x000fe20008000000 */
[----:B------:R-:W-:Y:S05]  /*0920*/  @P0 BRA `(.L_x_828) ;  /* 0x000000d000000947 */ /* 0x000fea0003800000 */
[----:B------:R-:W-:Y:S02]  /*0930*/  USHF.R.S32.HI UR26, URZ, 0x1f, UR23 ;  /* 0x0000001f3f1a7899 */ /* 0x000fe40008011417 */
[----:B------:R-:W-:-:S02]  /*0940*/  ULDC.64 UR4, c[0x0][0x198] ;  /* 0x0000660000047ab9 */ /* 0x000fc40000000a00 */
[----:B------:R-:W-:Y:S02]  /*0950*/  UIMAD UR26, UR26, UR4, URZ ;  /* 0x000000041a1a72a4 */ /* 0x000fe4000f8e023f */
[----:B------:R-:W-:Y:S02]  /*0960*/  UIMAD.WIDE.U32 UR28, UR23, UR4, URZ ;  /* 0x00000004171c72a5 */ /* 0x000fe4000f8e003f */
[----:B------:R-:W-:Y:S02]  /*0970*/  UIMAD UR26, UR23, UR5, UR26 ;  /* 0x00000005171a72a4 */ /* 0x000fe4000f8e021a */
[----:B------:R-:W-:Y:S02]  /*0980*/  USHF.R.S32.HI UR7, URZ, 0x1f, UR15 ;  /* 0x0000001f3f077899 */ /* 0x000fe4000801140f */
[----:B------:R-:W-:Y:S02]  /*0990*/  ULDC.64 UR4, c[0x0][0x180] ;  /* 0x0000600000047ab9 */ /* 0x000fe40000000a00 */
[----:B------:R-:W-:-:S02]  /*09a0*/  UIADD3 UR27, UR29, UR26, URZ ;  /* 0x0000001a1d1b7290 */ /* 0x000fc4000fffe03f */
[----:B------:R-:W-:Y:S02]  /*09b0*/  UIMAD UR7, UR7, UR4, URZ ;  /* 0x00000004070772a4 */ /* 0x000fe4000f8e023f */
[----:B------:R-:W-:Y:S02]  /*09c0*/  UMOV UR26, UR28 ;  /* 0x0000001c001a7c82 */ /* 0x000fe40008000000 */
[----:B------:R-:W-:Y:S02]  /*09d0*/  UIMAD UR7, UR15, UR5, UR7 ;  /* 0x000000050f0772a4 */ /* 0x000fe4000f8e0207 */
[----:B------:R-:W-:-:S04]  /*09e0*/  UIMAD.WIDE.U32 UR28, UR15, UR4, UR26 ;  /* 0x000000040f1c72a5 */ /* 0x000fc8000f8e001a */
[----:B------:R-:W-:Y:S02]  /*09f0*/  UIADD3 UR7, UR29, UR7, URZ ;  /* 0x000000071d077290 */ /* 0x000fe4000fffe03f */
.L_x_828:
[----:B------:R-:W-:Y:S01]  /*0a00*/  IABS R4, c[0x0][0x1c8] ;  /* 0x0000720000047a13 */ /* 0x000fe20000000000 */
[----:B------:R-:W2:Y:S01]  /*0a10*/  S2R R5, SR_CTAID.Z ;  /* 0x0000000000057919 */ /* 0x000ea20000002700 */
[----:B------:R-:W-:Y:S02]  /*0a20*/  ULDC UR4, c[0x0][0x1c8] ;  /* 0x0000720000047ab9 */ /* 0x000fe40000000800 */
[----:B------:R-:W3:Y:S01]  /*0a30*/  I2F.RP R2, R4 ;  /* 0x0000000400027306 */ /* 0x000ee20000209400 */
[----:B------:R-:W-:Y:S02]  /*0a40*/  ULOP3.LUT UR4, UR14, UR4, URZ, 0x3c, !UPT ;  /* 0x000000040e047292 */ /* 0x000fe4000f8e3c3f */
[----:B------:R-:W-:-:S04]  /*0a50*/  @UP0 UIADD3 UR25, UR23, UR25, URZ ;  /* 0x0000001917190290 */ /* 0x000fc8000fffe03f */
[----:B------:R-:W-:Y:S01]  /*0a60*/  ISETP.LE.AND P1, PT, RZ, UR4, PT ;  /* 0x00000004ff007c0c */ /* 0x000fe2000bf23270 */
[----:B------:R-:W-:Y:S02]  /*0a70*/  ULDC.64 UR4, c[0x0][0x1a0] ;  /* 0x0000680000047ab9 */ /* 0x000fe40000000a00 */
[----:B------:R-:W-:-:S04]  /*0a80*/  @UP0 UIMAD.WIDE.U32 UR26, UR25, UR4, URZ ;  /* 0x00000004191a02a5 */ /* 0x000fc8000f8e003f */
[----:B------:R-:W-:Y:S01]  /*0a90*/  @UP0 UIMAD UR5, UR25, UR5, UR27 ;  /* 0x00000005190502a4 */ /* 0x000fe2000f8e021b */
[----:B---3--:R-:W3:Y:S01]  /*0aa0*/  MUFU.RCP R2, R2 ;  /* 0x0000000200027308 */ /* 0x008ee20000001000 */
[----:B--2---:R-:W-:Y:S02]  /*0ab0*/  IABS R5, R5 ;  /* 0x0000000500057213 */ /* 0x004fe40000000000 */
[----:B---3--:R-:W-:-:S05]  /*0ac0*/  IADD3 R2, R2, 0xffffffe, RZ ;  /* 0x0ffffffe02027810 */ /* 0x008fca0007ffe0ff */
[----:B------:R-:W2:Y:S02]  /*0ad0*/  F2I.FTZ.U32.TRUNC.NTZ R3, R2 ;  /* 0x0000000200037305 */ /* 0x000ea4000021f000 */
[----:B--2---:R-:W-:Y:S02]  /*0ae0*/  IMAD.MOV R0, RZ, RZ, -R3 ;  /* 0x000000ffff007224 */ /* 0x004fe400078e0a03 */
        /* <DEDUP_REMOVED lines=11> */
[----:B------:R-:W-:-:S13]  /*0ba0*/  ISETP.GE.U32.AND P3, PT, R2, R4, PT ;  /* 0x000000040200720c */ /* 0x000fda0003f66070 */
[----:B------:R-:W-:-:S05]  /*0bb0*/  @P3 IADD3 R0, R0, 0x1, RZ ;  /* 0x0000000100003810 */ /* 0x000fca0007ffe0ff */
[----:B------:R-:W-:-:S05]  /*0bc0*/  IMAD.MOV.U32 R6, RZ, RZ, R0 ;  /* 0x000000ffff067224 */ /* 0x000fca00078e0000 */
[----:B------:R-:W-:Y:S02]  /*0bd0*/  @!P1 IADD3 R6, -R6, RZ, RZ ;  /* 0x000000ff06069210 */ /* 0x000fe40007ffe1ff */
        /* <DEDUP_REMOVED lines=14> */
.L_x_829:
[CC--:B------:R-:W-:Y:S01]  /*0cc0*/  LEA.HI R0, R9.reuse, R101.reuse, RZ, 0x3 ;  /* 0x0000006509007211 */ /* 0x0c0fe200078f18ff */
[----:B------:R-:W2:Y:S01]  /*0cd0*/  S2R R18, SR_CTAID.Z ;  /* 0x0000000000127919 */ /* 0x000ea20000002700 */
[----:B------:R-:W-:Y:S01]  /*0ce0*/  LEA.HI R3, R9, R101, RZ, 0x4 ;  /* 0x0000006509037211 */ /* 0x000fe200078f20ff */
[----:B------:R-:W-:Y:S01]  /*0cf0*/  IMAD.MOV.U32 R25, RZ, RZ, 0x10 ;  /* 0x00000010ff197424 */ /* 0x000fe200078e00ff */
[----:B------:R-:W-:Y:S01]  /*0d00*/  SHF.R.S32.HI R16, RZ, 0x3, R0 ;  /* 0x00000003ff107819 */ /* 0x000fe20000011400 */
[----:B------:R-:W-:Y:S01]  /*0d10*/  IMAD.U32 R14, RZ, RZ, UR10 ;  /* 0x0000000aff0e7e24 */ /* 0x000fe2000f8e00ff */
[----:B------:R-:W-:Y:S01]  /*0d20*/  LOP3.LUT R0, R0, 0xfffffff8, RZ, 0xc0, !PT ;  /* 0xfffffff800007812 */ /* 0x000fe200078ec0ff */
[----:B------:R-:W-:Y:S01]  /*0d30*/  BSSY B0, `(.L_x_830) ;  /* 0x0000075000007945 */ /* 0x000fe20003800000 */
        /* <DEDUP_REMOVED lines=8> */
[----:B------:R-:W-:Y:S01]  /*0dc0*/  IMAD.WIDE R14, R14, 0x40, R16 ;  /* 0x000000400e0e7825 */ /* 0x000fe200078e0210 */
[----:B------:R-:W-:Y:S02]  /*0dd0*/  LOP3.LUT R2, R0, 0xfffffffe, RZ, 0xc0, !PT ;  /* 0xfffffffe00027812 */ /* 0x000fe400078ec0ff */
[----:B------:R-:W-:Y:S01]  /*0de0*/  LOP3.LUT R4, R7, 0x38, R114, 0xf8, !PT ;  /* 0x0000003807047812 */ /* 0x000fe200078ef872 */
[----:B------:R-:W-:Y:S01]  /*0df0*/  IMAD.IADD R0, R101, 0x1, -R3 ;  /* 0x0000000165007824 */ /* 0x000fe200078e0a03 */
[----:B------:R-:W-:Y:S01]  /*0e00*/  SHF.R.U32.HI R7, RZ, 0x3, R7 ;  /* 0x00000003ff077819 */ /* 0x000fe20000011607 */
[----:B------:R-:W-:Y:S01]  /*0e10*/  IMAD.IADD R23, R5, 0x1, -R2 ;  /* 0x0000000105177824 */ /* 0x000fe200078e0a02 */
[----:B------:R-:W-:-:S02]  /*0e20*/  LEA.HI R5, R9, R101, RZ, 0x6 ;  /* 0x0000006509057211 */ /* 0x000fc400078f30ff */
[----:B------:R-:W-:Y:S01]  /*0e30*/  SHF.R.S32.HI R2, RZ, 0x1f, R0 ;  /* 0x0000001fff027819 */ /* 0x000fe20000011400 */
[----:B------:R-:W-:Y:S01]  /*0e40*/  IMAD.SHL.U32 R8, R23, 0x8, RZ ;  /* 0x0000000817087824 */ /* 0x000fe200078e00ff */
[----:B------:R-:W-:Y:S01]  /*0e50*/  LOP3.LUT R7, R4, R7, RZ, 0x3c, !PT ;  /* 0x0000000704077212 */ /* 0x000fe200078e3cff */
[----:B------:R-:W-:Y:S01]  /*0e60*/  IMAD.SHL.U32 R5, R5, 0x8, RZ ;  /* 0x0000000805057824 */ /* 0x000fe200078e00ff */
[----:B------:R-:W-:Y:S02]  /*0e70*/  LEA.HI R11, R2, R0, RZ, 0x3 ;  /* 0x00000000020b7211 */ /* 0x000fe400078f18ff */
[----:B------:R-:W-:Y:S02]  /*0e80*/  SHF.R.S32.HI R115, RZ, 0x1f, R114 ;  /* 0x0000001fff737819 */ /* 0x000fe40000011472 */
[----:B------:R-:W-:Y:S02]  /*0e90*/  LOP3.LUT R4, R11, 0xfffffff8, RZ, 0xc0, !PT ;  /* 0xfffffff80b047812 */ /* 0x000fe400078ec0ff */
[----:B------:R-:W-:Y:S01]  /*0ea0*/  IADD3 R2, P0, R114, UR24, RZ ;  /* 0x0000001872027c10 */ /* 0x000fe2000ff1e0ff */
[----:B------:R3:W-:Y:S01]  /*0eb0*/  STL.64 [R1+0x58], R114 ;  /* 0x0000587201007387 */ /* 0x0007e20000100a00 */
[----:B------:R-:W-:Y:S01]  /*0ec0*/  LOP3.LUT R199, R7, 0xfffffe00, R5, 0xf8, !PT ;  /* 0xfffffe0007c77812 */ /* 0x000fe200078ef805 */
[----:B------:R-:W-:Y:S01]  /*0ed0*/  IMAD.IADD R0, R0, 0x1, -R4 ;  /* 0x0000000100007824 */ /* 0x000fe200078e0a04 */
[----:B------:R-:W-:Y:S01]  /*0ee0*/  IADD3.X R3, R115, UR22, RZ, P0, !PT ;  /* 0x0000001673037c10 */ /* 0x000fe200087fe4ff */
[C---:B------:R-:W-:Y:S01]  /*0ef0*/  IMAD R4, R17.reuse, c[0x0][0x198], RZ ;  /* 0x0000660011047a24 */ /* 0x040fe200078e02ff */
[----:B------:R-:W-:Y:S01]  /*0f00*/  SHF.R.S32.HI R103, RZ, 0x5, R12 ;  /* 0x00000005ff677819 */ /* 0x000fe2000001140c */
[----:B------:R-:W-:Y:S01]  /*0f10*/  IMAD R7, R17, c[0x0][0x1a0], RZ ;  /* 0x0000680011077a24 */ /* 0x000fe200078e02ff */
[----:B------:R-:W-:Y:S01]  /*0f20*/  LOP3.LUT P3, RZ, R0, 0x4, RZ, 0xc0, !PT ;  /* 0x0000000400ff7812 */ /* 0x000fe2000786c0ff */
[----:B--2---:R-:W-:Y:S01]  /*0f30*/  IMAD.WIDE.U32 R18, R18, c[0x0][0x1a8], R2 ;  /* 0x00006a0012127a25 */ /* 0x004fe200078e0002 */
[----:B------:R-:W-:Y:S01]  /*0f40*/  LOP3.LUT P2, RZ, R0, 0x2, RZ, 0xc0, !PT ;  /* 0x0000000200ff7812 */ /* 0x000fe2000784c0ff */
[----:B------:R-:W-:Y:S01]  /*0f50*/  USHF.R.S32.HI UR22, URZ, 0x6, UR8 ;  /* 0x000000063f167899 */ /* 0x000fe20008011408 */
[----:B------:R-:W-:Y:S01]  /*0f60*/  IADD3 R111, R114, 0x40, RZ ;  /* 0x00000040726f7810 */ /* 0x000fe20007ffe0ff */
[----:B------:R-:W-:Y:S01]  /*0f70*/  IMAD.SHL.U32 R0, R0, 0x40, RZ ;  /* 0x0000004000007824 */ /* 0x000fe200078e00ff */
[----:B------:R-:W-:Y:S01]  /*0f80*/  IADD3 R110, R114, 0x80, RZ ;  /* 0x00000080726e7810 */ /* 0x000fe20007ffe0ff */
[----:B------:R-:W-:-:S02]  /*0f90*/  IMAD R10, R16, c[0x0][0x19c], R4 ;  /* 0x00006700100a7a24 */ /* 0x000fc400078e0204 */
[----:B------:R-:W-:Y:S01]  /*0fa0*/  IMAD.WIDE.U32 R2, R16, c[0x0][0x1a0], R114 ;  /* 0x0000680010027a25 */ /* 0x000fe200078e0072 */
[----:B------:R-:W-:-:S03]  /*0fb0*/  LOP3.LUT R0, R0, 0x1c0, RZ, 0xc0, !PT ;  /* 0x000001c000007812 */ /* 0x000fc600078ec0ff */
[----:B------:R-:W-:Y:S01]  /*0fc0*/  IMAD.WIDE.U32 R4, R16, c[0x0][0x198], R114 ;  /* 0x0000660010047a25 */ /* 0x000fe200078e0072 */
[----:B------:R-:W-:Y:S02]  /*0fd0*/  LOP3.LUT R8, R0, 0x8, R8, 0xf8, !PT ;  /* 0x0000000800087812 */ /* 0x000fe400078ef808 */
[----:B------:R-:W-:Y:S01]  /*0fe0*/  IADD3 R2, P0, R2, UR26, RZ ;  /* 0x0000001a02027c10 */ /* 0x000fe2000ff1e0ff */
[----:B------:R-:W-:Y:S01]  /*0ff0*/  IMAD R9, R16, c[0x0][0x1a4], R7 ;  /* 0x0000690010097a24 */ /* 0x000fe200078e0207 */
[----:B------:R-:W-:Y:S01]  /*1000*/  SHF.R.U32.HI R7, RZ, 0x3, R0 ;  /* 0x00000003ff077819 */ /* 0x000fe20000011600 */
[----:B------:R-:W-:Y:S01]  /*1010*/  IMAD.SHL.U32 R199, R199, 0x2, RZ ;  /* 0x00000002c7c77824 */ /* 0x000fe200078e00ff */
[----:B------:R-:W-:Y:S02]  /*1020*/  SHF.R.S32.HI R0, RZ, 0x1f, R6 ;  /* 0x0000001fff007819 */ /* 0x000fe40000011406 */
[----:B------:R-:W-:Y:S02]  /*1030*/  IADD3 R4, P1, R4, UR28, RZ ;  /* 0x0000001c04047c10 */ /* 0x000fe4000ff3e0ff */
[----:B------:R-:W-:Y:S01]  /*1040*/  LOP3.LUT R8, R8, R7, RZ, 0x3c, !PT ;  /* 0x0000000708087212 */ /* 0x000fe200078e3cff */
[C---:B------:R-:W-:Y:S01]  /*1050*/  IMAD R7, R0.reuse, c[0x0][0x1b0], RZ ;  /* 0x00006c0000077a24 */ /* 0x040fe200078e02ff */
[----:B------:R-:W-:Y:S01]  /*1060*/  IADD3.X R3, R3, UR5, R9, P0, !PT ;  /* 0x0000000503037c10 */ /* 0x000fe200087fe409 */
[----:B------:R-:W-:Y:S01]  /*1070*/  IMAD R0, R0, c[0x0][0x1b8], RZ ;  /* 0x00006e0000007a24 */ /* 0x000fe200078e02ff */
[----:B------:R-:W-:Y:S01]  /*1080*/  IADD3.X R5, R5, UR7, R10, P1, !PT ;  /* 0x0000000705057c10 */ /* 0x000fe20008ffe40a */
[C---:B------:R-:W-:Y:S01]  /*1090*/  IMAD R9, R6.reuse, c[0x0][0x1b4], R7 ;  /* 0x00006d0006097a24 */ /* 0x040fe200078e0207 */
[----:B------:R-:W-:Y:S01]  /*10a0*/  SHF.R.S32.HI R10, RZ, 0x1f, R12 ;  /* 0x0000001fff0a7819 */ /* 0x000fe2000001140c */
[C---:B------:R-:W-:Y:S01]  /*10b0*/  IMAD R7, R6.reuse, c[0x0][0x1bc], R0 ;  /* 0x00006f0006077a24 */ /* 0x040fe200078e0200 */
[----:B------:R-:W-:Y:S01]  /*10c0*/  UIADD3 UR7, -UR11, UR13, URZ ;  /* 0x0000000d0b077290 */ /* 0x000fe2000fffe13f */
[----:B------:R-:W-:Y:S01]  /*10d0*/  IMAD.WIDE.U32 R28, R6, c[0x0][0x1b8], R2 ;  /* 0x00006e00061c7a25 */ /* 0x000fe200078e0002 */
[----:B------:R-:W-:Y:S01]  /*10e0*/  SHF.R.S32.HI R2, RZ, 0x1f, R20 ;  /* 0x0000001fff027819 */ /* 0x000fe20000011414 */
[----:B------:R-:W-:Y:S01]  /*10f0*/  ULDC.64 UR4, c[0x0][0x1a8] ;  /* 0x00006a0000047ab9 */ /* 0x000fe20000000a00 */
[----:B------:R-:W-:Y:S01]  /*1100*/  LEA.HI R0, R10, R103, RZ, 0x2 ;  /* 0x000000670a007211 */ /* 0x000fe200078f10ff */
[----:B------:R-:W-:Y:S01]  /*1110*/  IMAD.WIDE.U32 R30, R6, c[0x0][0x1b0], R4 ;  /* 0x00006c00061e7a25 */ /* 0x000fe200078e0004 */
[----:B------:R-:W-:Y:S01]  /*1120*/  LEA.HI R3, R2, R20, RZ, 0x2 ;  /* 0x0000001402037211 */ /* 0x000fe200078f10ff */
[----:B------:R-:W-:Y:S01]  /*1130*/  UIMAD UR4, UR21, UR4, URZ ;  /* 0x00000004150472a4 */ /* 0x000fe2000f8e023f */
[----:B------:R-:W-:Y:S01]  /*1140*/  LOP3.LUT R0, R0, 0xffffffc, RZ, 0xc0, !PT ;  /* 0x0ffffffc00007812 */ /* 0x000fe200078ec0ff */
[----:B------:R-:W-:Y:S01]  /*1150*/  IMAD.IADD R26, R29, 0x1, R7 ;  /* 0x000000011d1a7824 */ /* 0x000fe200078e0207 */
[----:B------:R-:W-:Y:S01]  /*1160*/  SHF.R.S32.HI R100, RZ, 0x2, R3 ;  /* 0x00000002ff647819 */ /* 0x000fe20000011403 */
[----:B------:R3:W-:Y:S01]  /*1170*/  STL.64 [R1+0x70], R30 ;  /* 0x0000701e01007387 */ /* 0x0007e20000100a00 */
[----:B------:R-:W-:Y:S01]  /*1180*/  IMAD.IADD R33, R31, 0x1, R9 ;  /* 0x000000011f217824 */ /* 0x000fe200078e0209 */
[----:B------:R-:W-:Y:S01]  /*1190*/  ISETP.GE.AND P0, PT, R16, UR7, PT ;  /* 0x0000000710007c0c */ /* 0x000fe2000bf06270 */
[----:B------:R-:W-:Y:S01]  /*11a0*/  IMAD.IADD R0, R103, 0x1, -R0 ;  /* 0x0000000167007824 */ /* 0x000fe200078e0a00 */
[----:B------:R3:W-:Y:S01]  /*11b0*/  STL.64 [R1+0x68], R28 ;  /* 0x0000681c01007387 */ /* 0x0007e20000100a00 */
[----:B------:R-:W-:Y:S01]  /*11c0*/  UIMAD UR5, UR14, UR5, UR4 ;  /* 0x000000050e0572a4 */ /* 0x000fe2000f8e0204 */
[----:B------:R-:W-:Y:S01]  /*11d0*/  IMAD.SHL.U32 R5, R11, 0x40, RZ ;  /* 0x000000400b057824 */ /* 0x000fe200078e00ff */
[----:B------:R-:W-:Y:S01]  /*11e0*/  SEL R4, R25, 0xfffffff0, !P2 ;  /* 0xfffffff019047807 */ /* 0x000fe20005000000 */
[----:B------:R-:W-:-:S02]  /*11f0*/  IMAD R21, R0, 0x10, R100 ;  /* 0x0000001000157824 */ /* 0x000fc400078e0264 */
[----:B------:R-:W-:Y:S01]  /*1200*/  IMAD.MOV.U32 R2, RZ, RZ, 0x20 ;  /* 0x00000020ff027424 */ /* 0x000fe200078e00ff */
[----:B------:R-:W-:Y:S02]  /*1210*/  IADD3 R13, R19, UR5, RZ ;  /* 0x00000005130d7c10 */ /* 0x000fe4000fffe0ff */
[----:B------:R3:W-:Y:S01]  /*1220*/  STL [R1+0xd0], R21 ;  /* 0x0000d01501007387 */ /* 0x0007e20000100800 */
[----:B------:R-:W-:Y:S02]  /*1230*/  LOP3.LUT R5, R8, 0xfffffe00, R5, 0xf8, !PT ;  /* 0xfffffe0008057812 */ /* 0x000fe400078ef805 */
[----:B------:R-:W-:Y:S01]  /*1240*/  SEL R2, R2, 0xffffffe0, !P3 ;  /* 0xffffffe002027807 */ /* 0x000fe20005800000 */
[----:B------:R3:W-:Y:S04]  /*1250*/  STL [R1+0x54], R111 ;  /* 0x0000546f01007387 */ /* 0x0007e80000100800 */
[----:B------:R3:W-:Y:S04]  /*1260*/  STL [R1+0x78], R110 ;  /* 0x0000786e01007387 */ /* 0x0007e80000100800 */
[----:B------:R3:W-:Y:S04]  /*1270*/  STL [R1+0x80], R26 ;  /* 0x0000801a01007387 */ /* 0x0007e80000100800 */
[----:B------:R3:W-:Y:S01]  /*1280*/  STL [R1+0x64], R33 ;  /* 0x0000642101007387 */ /* 0x0007e20000100800 */
        /* <DEDUP_REMOVED lines=31> */
.L_x_831:
[----:B------:R-:W-:Y:S05]  /*1480*/  BSYNC B0 ;  /* 0x0000000000007941 */ /* 0x000fea0003800000 */
.L_x_830:
[----:B------:R-:W-:Y:S01]  /*1490*/  LOP3.LUT R0, R3, 0x7ffffffc, RZ, 0xc0, !PT ;  /* 0x7ffffffc03007812 */ /* 0x000fe200078ec0ff */
[----:B------:R-:W-:Y:S01]  /*14a0*/  ULEA UR4, UR22, UR6, 0x6 ;  /* 0x0000000616047291 */ /* 0x000fe2000f8e303f */
[----:B------:R-:W-:Y:S01]  /*14b0*/  IADD3 R22, R16, 0x10, RZ ;  /* 0x0000001010167810 */ /* 0x000fe20007ffe0ff */
[----:B------:R-:W-:Y:S02]  /*14c0*/  BSSY B0, `(.L_x_832) ;  /* 0x000002c000007945 */ /* 0x000fe40003800000 */
[----:B------:R-:W-:Y:S01]  /*14d0*/  IMAD.IADD R0, R20, 0x1, -R0 ;  /* 0x0000000114007824 */ /* 0x000fe200078e0a00 */
[----:B------:R-:W-:Y:S01]  /*14e0*/  ISETP.GE.AND P1, PT, R22, UR7, PT ;  /* 0x0000000716007c0c */ /* 0x000fe2000bf26270 */
[----:B------:R-:W-:Y:S02]  /*14f0*/  UIADD3 UR4, UR4, -0x40, URZ ;  /* 0xffffffc004047890 */ /* 0x000fe4000fffe03f */
[----:B------:R-:W-:-:S04]  /*1500*/  IMAD.SHL.U32 R0, R0, 0x2, RZ ;  /* 0x0000000200007824 */ /* 0x000fc800078e00ff */
[----:B------:R-:W-:Y:S02]  /*1510*/  IMAD R0, R21, c[0x0][0x228], R0 ;  /* 0x00008a0015007a24 */ /* 0x000fe400078e0200 */
[----:B------:R-:W-:-:S03]  /*1520*/  IMAD.U32 R3, RZ, RZ, UR4 ;  /* 0x00000004ff037e24 */ /* 0x000fc6000f8e00ff */
[----:B------:R-:W-:Y:S02]  /*1530*/  IADD3 R200, P0, R0, UR4, RZ ;  /* 0x0000000400c87c10 */ /* 0x000fe4000ff1e0ff */
        /* <DEDUP_REMOVED lines=36> */
.L_x_833:
[----:B------:R-:W-:Y:S05]  /*1780*/  BSYNC B0 ;  /* 0x0000000000007941 */ /* 0x000fea0003800000 */
.L_x_832:
[----:B---3--:R-:W-:Y:S01]  /*1790*/  IADD3 R21, R16, 0x20, RZ ;  /* 0x0000002010157810 */ /* 0x008fe20007ffe0ff */
[----:B------:R-:W-:Y:S03]  /*17a0*/  BSSY B0, `(.L_x_834) ;  /* 0x0000024000007945 */ /* 0x000fe60003800000 */
[----:B------:R-:W-:-:S13]  /*17b0*/  ISETP.GE.AND P0, PT, R21, UR7, PT ;  /* 0x0000000715007c0c */ /* 0x000fda000bf06270 */
        /* <DEDUP_REMOVED lines=34> */
.L_x_835:
[----:B------:R-:W-:Y:S05]  /*19e0*/  BSYNC B0 ;  /* 0x0000000000007941 */ /* 0x000fea0003800000 */
.L_x_834:
        /* <DEDUP_REMOVED lines=41> */
.L_x_837:
[----:B------:R-:W-:Y:S05]  /*1c80*/  BSYNC B0 ;  /* 0x0000000000007941 */ /* 0x000fea0003800000 */
.L_x_836:
[----:B------:R-:W-:Y:S01]  /*1c90*/  IMAD.MOV.U32 R108, RZ, RZ, R32 ;  /* 0x000000ffff6c7224 */ /* 0x000fe200078e0020 */
[----:B------:R-:W-:Y:S01]  /*1ca0*/  UIADD3 UR24, UR22, -0x1, URZ ;  /* 0xffffffff16187890 */ /* 0x000fe2000fffe03f */
[----:B------:R-:W-:Y:S01]  /*1cb0*/  IMAD.MOV.U32 R109, RZ, RZ, R33 ;  /* 0x000000ffff6d7224 */ /* 0x000fe200078e0021 */
[----:B------:R-:W-:Y:S01]  /*1cc0*/  MOV R108, R30 ;  /* 0x0000001e006c7202 */ /* 0x000fe20000000f00 */
[----:B------:R-:W-:Y:S01]  /*1cd0*/  BSSY B0, `(.L_x_838) ;  /* 0x0000024000007945 */ /* 0x000fe20003800000 */
[----:B------:R-:W-:Y:S01]  /*1ce0*/  UIMAD UR23, UR24, -0x40, UR12 ;  /* 0xffffffc0181778a4 */ /* 0x000fe2000f8e020c */
[----:B------:R-:W-:Y:S01]  /*1cf0*/  MOV R105, UR26 ;  /* 0x0000001a00697c02 */ /* 0x000fe20008000f00 */
[----:B------:R-:W-:Y:S01]  /*1d00*/  USHF.R.S32.HI UR28, URZ, 0x1f, UR24 ;  /* 0x0000001f3f1c7899 */ /* 0x000fe20008011418 */
[----:B------:R3:W-:Y:S01]  /*1d10*/  STL.64 [R1+0x60], R108 ;  /* 0x0000606c01007387 */ /* 0x0007e20000100a00 */
[----:B------:R-:W-:Y:S02]  /*1d20*/  UIMAD UR5, UR25, UR24, URZ ;  /* 0x00000018190572a4 */ /* 0x000fe4000f8e023f */
[----:B------:R-:W-:Y:S01]  /*1d30*/  ISETP.GE.AND P0, PT, R16, UR23, PT ;  /* 0x0000001710007c0c */ /* 0x000fe2000bf06270 */
[----:B--2---:R-:W-:Y:S01]  /*1d40*/  IMAD.WIDE.U32 R6, R105, UR24, R108 ;  /* 0x0000001869067c25 */ /* 0x004fe2000f8e006c */
        /* <DEDUP_REMOVED lines=28> */
.L_x_839:
[----:B------:R-:W-:Y:S05]  /*1f10*/  BSYNC B0 ;  /* 0x0000000000007941 */ /* 0x000fea0003800000 */
.L_x_838:
        /* <DEDUP_REMOVED lines=33> */
.L_x_841:
[----:B------:R-:W-:Y:S05]  /*2130*/  BSYNC B0 ;  /* 0x0000000000007941 */ /* 0x000fea0003800000 */
.L_x_840:
[----:B------:R-:W-:Y:S01]  /*2140*/  ISETP.GE.AND P0, PT, R21, UR23, PT ;  /* 0x0000001715007c0c */ /* 0x000fe2000bf06270 */
[----:B------:R-:W-:-:S12]  /*2150*/  BSSY B0, `(.L_x_842) ;  /* 0x000001f000007945 */ /* 0x000fd80003800000 */
        /* <DEDUP_REMOVED lines=30> */
.L_x_843:
[----:B------:R-:W-:Y:S05]  /*2340*/  BSYNC B0 ;  /* 0x0000000000007941 */ /* 0x000fea0003800000 */
.L_x_842:
[----:B------:R-:W-:Y:S01]  /*2350*/  ISETP.GE.AND P0, PT, R20, UR23, PT ;  /* 0x0000001714007c0c */ /* 0x000fe2000bf06270 */
[----:B------:R-:W-:-:S12]  /*2360*/  BSSY B0, `(.L_x_844) ;  /* 0x0000021000007945 */ /* 0x000fd80003800000 */
        /* <DEDUP_REMOVED lines=32> */
.L_x_845:
[----:B------:R-:W-:Y:S05]  /*2570*/  BSYNC B0 ;  /* 0x0000000000007941 */ /* 0x000fea0003800000 */
.L_x_844:
        /* <DEDUP_REMOVED lines=16> */
[----:B--2---:R-:W-:Y:S01]  /*2680*/  IMAD.U32 R6, RZ, RZ, UR6 ;  /* 0x00000006ff067e24 */ /* 0x004fe2000f8e00ff */
[----:B------:R-:W2:Y:S01]  /*2690*/  @P0 MUFU.RCP R3, c[0x0][0x238] ;  /* 0x00008e0000030b08 */ /* 0x000ea20000001000 */
[----:B------:R-:W-:Y:S01]  /*26a0*/  ISETP.GE.AND P1, PT, R16, UR23, PT ;  /* 0x0000001710007c0c */ /* 0x000fe2000bf26270 */
[----:B------:R-:W-:Y:S02]  /*26b0*/  ULDC.64 UR4, c[0x0][0x1a0] ;  /* 0x0000680000047ab9 */ /* 0x000fe40000000a00 */
[----:B------:R-:W-:-:S05]  /*26c0*/  IMAD.U32 R7, RZ, RZ, UR7 ;  /* 0x00000007ff077e24 */ /* 0x000fca000f8e00ff */
[----:B------:R-:W2:Y:S01]  /*26d0*/  @P0 LDG.E R0, [R6.64] ;  /* 0x0000001006000981 */ /* 0x000ea2000c1e1900 */
        /* <DEDUP_REMOVED lines=11> */
[----:B--2---:R-:W-:-:S04]  /*2790*/  @P0 FMUL.FTZ R0, R0, R3 ;  /* 0x0000000300000220 */ /* 0x004fc80000410000 */
[----:B------:R2:W5:Y:S01]  /*27a0*/  @P0 R2UR UR6, R0 ;  /* 0x00000000000603c2 */ /* 0x00056200000e0000 */
[C---:B------:R-:W-:Y:S02]  /*27b0*/  LEA R6, P0, R8.reuse, R28, 0x6 ;  /* 0x0000001c08067211 */ /* 0x040fe400078030ff */
[----:B--2---:R-:W-:Y:S01]  /*27c0*/  MOV R0, UR4 ;  /* 0x0000000400007c02 */ /* 0x004fe20008000f00 */
[----:B------:R-:W-:Y:S02]  /*27d0*/  UMOV UR4, URZ ;  /* 0x0000003f00047c82 */ /* 0x000fe40008000000 */
[----:B-----5:R-:W-:Y:S01]  /*27e0*/  @UP1 UMOV UR4, UR6 ;  /* 0x0000000600041c82 */ /* 0x020fe20008000000 */
[----:B------:R-:W-:Y:S01]  /*27f0*/  LEA.HI.X R7, R8, R26, R0, 0x6, P0 ;  /* 0x0000001a08077211 */ /* 0x000fe200000f3400 */
[----:B------:R-:W-:Y:S05]  /*2800*/  @P1 BRA `(.L_x_847) ;  /* 0x0000019000001947 */ /* 0x000fea0003800000 */
[----:B----4-:R-:W-:Y:S02]  /*2810*/  ISETP.GE.AND P3, PT, R114, c[0x0][0x220], PT ;  /* 0x0000880072007a0c */ /* 0x010fe40003f66270 */
        /* <DEDUP_REMOVED lines=24> */
.L_x_847:
[----:B----4-:R-:W-:Y:S05]  /*29a0*/  BSYNC B0 ;  /* 0x0000000000007941 */ /* 0x010fea0003800000 */
.L_x_846:
        /* <DEDUP_REMOVED lines=35> */
.L_x_849:
[----:B------:R-:W-:Y:S05]  /*2be0*/  BSYNC B0 ;  /* 0x0000000000007941 */ /* 0x000fea0003800000 */
.L_x_848:
        /* <DEDUP_REMOVED lines=35> */
.L_x_851:
[----:B------:R-:W-:Y:S05]  /*2e20*/  BSYNC B0 ;  /* 0x0000000000007941 */ /* 0x000fea0003800000 */
.L_x_850:
[----:B------:R-:W-:Y:S01]  /*2e30*/  ISETP.GE.AND P0, PT, R20, UR23, PT ;  /* 0x0000001714007c0c */ /* 0x000fe2000bf06270 */
[----:B------:R-:W-:-:S12]  /*2e40*/  BSSY B0, `(.L_x_852) ;  /* 0x0000023000007945 */ /* 0x000fd80003800000 */
        /* <DEDUP_REMOVED lines=34> */
.L_x_853:
[----:B------:R-:W-:Y:S05]  /*3070*/  BSYNC B0 ;  /* 0x0000000000007941 */ /* 0x000fea0003800000 */
.L_x_852:
[C---:B------:R-:W-:Y:S01]  /*3080*/  IMAD.SHL.U32 R0, R24.reuse, 0x40, RZ ;  /* 0x0000004018007824 */ /* 0x040fe200078e00ff */
[----:B------:R-:W-:Y:S01]  /*3090*/  R2P PR, R24, 0x6 ;  /* 0x0000000618007804 */ /* 0x000fe20000000000 */
[----:B------:R-:W-:Y:S01]  /*30a0*/  IMAD.SHL.U32 R3, R16, 0x8, RZ ;  /* 0x0000000810037824 */ /* 0x000fe200078e00ff */
[----:B------:R-:W0:Y:S01]  /*30b0*/  LDGDEPBAR ;  /* 0x00000000000079af */ /* 0x000e220000000000 */
[----:B--2---:R-:W-:Y:S01]  /*30c0*/  IMAD.SHL.U32 R7, R101, 0x2, RZ ;  /* 0x0000000265077824 */ /* 0x004fe200078e00ff */
[----:B------:R-:W-:Y:S01]  /*30d0*/  LOP3.LUT R0, R0, 0x1c0, RZ, 0xc0, !PT ;  /* 0x000001c000007812 */ /* 0x000fe200078ec0ff */
[----:B------:R-:W-:Y:S01]  /*30e0*/  IMAD.U32 R6, RZ, RZ, UR12 ;  /* 0x0000000cff067e24 */ /* 0x000fe2000f8e00ff */
[----:B------:R-:W-:Y:S02]  /*30f0*/  UISETP.GE.AND UP0, UPT, UR12, 0x41, UPT ;  /* 0x000000410c00788c */ /* 0x000fe4000bf06270 */
[----:B------:R-:W-:Y:S02]  /*3100*/  LOP3.LUT R3, R0, 0x8, R3, 0xf8, !PT ;  /* 0x0000000800037812 */ /* 0x000fe400078ef803 */
[----:B------:R-:W-:-:S02]  /*3110*/  SHF.R.U32.HI R0, RZ, 0x3, R0 ;  /* 0x00000003ff007819 */ /* 0x000fc40000011600 */
[----:B------:R-:W-:Y:S02]  /*3120*/  LOP3.LUT R7, R7, 0x6, RZ, 0xc0, !PT ;  /* 0x0000000607077812 */ /* 0x000fe400078ec0ff */
[----:B------:R-:W-:Y:S01]  /*3130*/  LOP3.LUT R0, R3, R0, RZ, 0x3c, !PT ;  /* 0x0000000003007212 */ /* 0x000fe200078e3cff */
[----:B------:R-:W-:-:S04]  /*3140*/  IMAD R3, R103, 0x400, R5 ;  /* 0x0000040067037824 */ /* 0x000fc800078e0205 */
[----:B------:R-:W-:Y:S02]  /*3150*/  IMAD R0, R23, 0x200, R0 ;  /* 0x0000020017007824 */ /* 0x000fe400078e0200 */
[----:B------:R-:W-:Y:S02]  /*3160*/  IMAD.SHL.U32 R183, R3, 0x2, RZ ;  /* 0x0000000203b77824 */ /* 0x000fe400078e00ff */
[----:B------:R-:W-:Y:S02]  /*3170*/  IMAD.SHL.U32 R176, R0, 0x2, RZ ;  /* 0x0000000200b07824 */ /* 0x000fe400078e00ff */
[--C-:B------:R-:W-:Y:S01]  /*3180*/  IMAD R184, R4, 0x2, R183.reuse ;  /* 0x0000000204b87824 */ /* 0x100fe200078e02b7 */
[----:B------:R-:W-:Y:S01]  /*3190*/  LDSM.16.M88.4 R8, [R183] ;  /* 0x00000000b708783b */ /* 0x000fe20000000200 */
[----:B------:R-:W-:Y:S01]  /*31a0*/  IMAD R186, R2, 0x2, R183 ;  /* 0x0000000202ba7824 */ /* 0x000fe200078e02b7 */
[----:B------:R-:W-:Y:S01]  /*31b0*/  IADD3 R0, R176, 0x6000, RZ ;  /* 0x00006000b0007810 */ /* 0x000fe20007ffe0ff */
[----:B------:R-:W-:Y:S01]  /*31c0*/  IMAD R185, R2, 0x2, R184 ;  /* 0x0000000202b97824 */ /* 0x000fe200078e02b8 */
[----:B------:R-:W2:Y:S01]  /*31d0*/  LDSM.16.M88.4 R20, [R176+0x6000] ;  /* 0x00600000b014783b */ /* 0x000ea20000000200 */
[----:B------:R-:W-:Y:S01]  /*31e0*/  IADD3 R187, R176, 0x6020, RZ ;  /* 0x00006020b0bb7810 */ /* 0x000fe20007ffe0ff */
[----:B------:R-:W-:Y:S01]  /*31f0*/  IMAD.U32 R3, RZ, RZ, UR24 ;  /* 0x00000018ff037e24 */ /* 0x000fe2000f8e00ff */
[----:B------:R-:W-:Y:S01]  /*3200*/  @P1 IADD3 R187, R0, -0x20, RZ ;  /* 0xffffffe000bb1810 */ /* 0x000fe20007ffe0ff */
[----:B------:R-:W5:Y:S01]  /*3210*/  LDSM.16.M88.4 R32, [R176+0x6800] ;  /* 0x00680000b020783b */ /* 0x000f620000000200 */
[----:B------:R-:W-:-:S02]  /*3220*/  IMAD.MOV.U32 R0, RZ, RZ, 0x40 ;  /* 0x00000040ff007424 */ /* 0x000fc400078e00ff */
[----:B------:R-:W-:Y:S01]  /*3230*/  IMAD R3, R3, 0x40, R7 ;  /* 0x0000004003037824 */ /* 0x000fe200078e0207 */
[----:B------:R-:W1:Y:S01]  /*3240*/  LDSM.16.M88.4 R28, [R176+0x7000] ;  /* 0x00700000b01c783b */ /* 0x000e620000000200 */
[----:B------:R-:W-:Y:S02]  /*3250*/  IADD3 R198, R187, 0x800, RZ ;  /* 0x00000800bbc67810 */ /* 0x000fe40007ffe0ff */
[----:B------:R-:W-:Y:S01]  /*3260*/  SEL R0, R0, 0xffffffc0, !P2 ;  /* 0xffffffc000007807 */ /* 0x000fe20005000000 */
[----:B------:R-:W3:Y:S01]  /*3270*/  LDSM.16.M88.4 R24, [R176+0x7800] ;  /* 0x00780000b018783b */ /* 0x000ee20000000200 */
[----:B------:R-:W-:Y:S02]  /*3280*/  ISETP.GE.AND P2, PT, R3, UR12, PT ;  /* 0x0000000c03007c0c */ /* 0x000fe4000bf46270 */
[C---:B------:R-:W-:Y:S01]  /*3290*/  IADD3 R197, R187.reuse, 0x1000, RZ ;  /* 0x00001000bbc57810 */ /* 0x040fe20007ffe0ff */
[----:B------:R-:W-:Y:S01]  /*32a0*/  LDSM.16.M88.4 R12, [R184] ;  /* 0x00000000b80c783b */ /* 0x000fe20000000200 */
[----:B------:R-:W-:Y:S01]  /*32b0*/  IMAD.IADD R182, R176, 0x1, R0 ;  /* 0x00000001b0b67824 */ /* 0x000fe200078e0200 */
[----:B------:R-:W-:Y:S01]  /*32c0*/  IADD3 R196, R187, 0x1800, RZ ;  /* 0x00001800bbc47810 */ /* 0x000fe20007ffe0ff */
[----:B------:R-:W-:Y:S01]  /*32d0*/  IMAD.IADD R181, R0, 0x1, R187 ;  /* 0x0000000100b57824 */ /* 0x000fe200078e02bb */
[----:B------:R-:W4:Y:S01]  /*32e0*/  LDSM.16.M88.4 R36, [R187] ;  /* 0x00000000bb24783b */ /* 0x000f220000000200 */
[----:B------:R-:W-:Y:S01]  /*32f0*/  IMAD R0, R103, 0x10, R100 ;  /* 0x0000001067007824 */ /* 0x000fe200078e0264 */
[----:B------:R-:W-:-:S02]  /*3300*/  IADD3 R195, R187, 0x2000, RZ ;  /* 0x00002000bbc37810 */ /* 0x000fc40007ffe0ff */
[----:B------:R-:W1:Y:S01]  /*3310*/  LDSM.16.M88.4 R52, [R187+0x800] ;  /* 0x00080000bb34783b */ /* 0x000e620000000200 */
[C---:B------:R-:W-:Y:S02]  /*3320*/  IADD3 R194, R187.reuse, 0x2800, RZ ;  /* 0x00002800bbc27810 */ /* 0x040fe40007ffe0ff */
[----:B------:R-:W-:Y:S01]  /*3330*/  IADD3 R102, R0, UR11, RZ ;  /* 0x0000000b00667c10 */ /* 0x000fe2000fffe0ff */
[----:B------:R-:W1:Y:S01]  /*3340*/  LDSM.16.M88.4 R64, [R187+0x1000] ;  /* 0x00100000bb40783b */ /* 0x000e620000000200 */
[C---:B------:R-:W-:Y:S02]  /*3350*/  IADD3 R193, R187.reuse, 0x3000, RZ ;  /* 0x00003000bbc17810 */ /* 0x040fe40007ffe0ff */
[----:B------:R-:W-:Y:S01]  /*3360*/  IADD3 R0, R6, -UR13, R102 ;  /* 0x8000000d06007c10 */ /* 0x000fe2000fffe066 */
[----:B------:R-:W1:Y:S01]  /*3370*/  LDSM.16.M88.4 R56, [R187+0x1800] ;  /* 0x00180000bb38783b */ /* 0x000e620000000200 */
[C---:B------:R-:W-:Y:S02]  /*3380*/  IADD3 R192, R187.reuse, 0x3800, RZ ;  /* 0x00003800bbc07810 */ /* 0x040fe40007ffe0ff */
[C---:B------:R-:W-:Y:S01]  /*3390*/  IADD3 R191, R187.reuse, 0x4000, RZ ;  /* 0x00004000bbbf7810 */ /* 0x040fe20007ffe0ff */
[----:B------:R-:W-:Y:S01]  /*33a0*/  LDSM.16.M88.4 R80, [R182+0x6800] ;  /* 0x00680000b650783b */ /* 0x000fe20000000200 */
[----:B------:R-:W-:Y:S01]  /*33b0*/  IMAD.IADD R6, R0, 0x1, -R3 ;  /* 0x0000000100067824 */ /* 0x000fe200078e0a03 */
[----:B------:R-:W-:Y:S01]  /*33c0*/  IADD3 R190, R187, 0x4800, RZ ;  /* 0x00004800bbbe7810 */ /* 0x000fe20007ffe0ff */
[----:B--2---:R-:W-:Y:S01]  /*33d0*/  HMMA.16816.F32 R16, R8, R20, RZ ;  /* 0x000000140810723c */ /* 0x004fe200000018ff */
[----:B------:R-:W-:Y:S02]  /*33e0*/  LDSM.16.M88.4 R84, [R182+0x7800] ;  /* 0x00780000b654783b */ /* 0x000fe40000000200 */
[----:B------:R-:W-:-:S02]  /*33f0*/  IABS R6, R6 ;  /* 0x0000000600067213 */ /* 0x000fc40000000000 */
[C---:B------:R-:W-:Y:S01]  /*3400*/  IADD3 R189, R187.reuse, 0x5000, RZ ;  /* 0x00005000bbbd7810 */ /* 0x040fe20007ffe0ff */
[----:B------:R-:W-:Y:S01]  /*3410*/  LDSM.16.M88.4 R92, [R181] ;  /* 0x00000000b55c783b */ /* 0x000fe20000000200 */
[----:B------:R-:W-:Y:S01]  /*3420*/  IADD3 R188, R187, 0x5800, RZ ;  /* 0x00005800bbbc7810 */ /* 0x000fe20007ffe0ff */
[C---:B------:R-:W-:Y:S02]  /*3430*/  HMMA.16816.F32 R20, R8.reuse, R22, RZ ;  /* 0x000000160814723c */ /* 0x040fe400000018ff */
[----:B------:R-:W-:Y:S04]  /*3440*/  LDSM.16.M88.4 R88, [R181+0x1800] ;  /* 0x00180000b558783b */ /* 0x000fe80000000200 */
[----:B------:R-:W-:Y:S02]  /*3450*/  LDSM.16.M88.4 R96, [R176+0x9000] ;  /* 0x00900000b060783b */ /* 0x000fe40000000200 */
[C---:B-----5:R-:W-:Y:S02]  /*3460*/  HMMA.16816.F32 R40, R8.reuse, R32, RZ ;  /* 0x000000200828723c */ /* 0x060fe400000018ff */
[----:B------:R-:W-:Y:S06]  /*3470*/  STL [R1+0xc8], R102 ;  /* 0x0000c86601007387 */ /* 0x000fec0000100800 */
[C---:B------:R-:W-:Y:S08]  /*3480*/  HMMA.16816.F32 R44, R8.reuse, R34, RZ ;  /* 0x00000022082c723c */ /* 0x040ff000000018ff */
[C---:B-1----:R-:W-:Y:S08]  /*3490*/  HMMA.16816.F32 R48, R8.reuse, R28, RZ ;  /* 0x0000001c0830723c */ /* 0x042ff000000018ff */
[C---:B------:R-:W-:Y:S08]  /*34a0*/  HMMA.16816.F32 R60, R8.reuse, R30, RZ ;  /* 0x0000001e083c723c */ /* 0x040ff000000018ff */
[C---:B---3--:R-:W-:Y:S08]  /*34b0*/  HMMA.16816.F32 R76, R8.reuse, R24, RZ ;  /* 0x00000018084c723c */ /* 0x048ff000000018ff */
[----:B------:R-:W-:Y:S01]  /*34c0*/  HMMA.16816.F32 R72, R8, R26, RZ ;  /* 0x0000001a0848723c */ /* 0x000fe200000018ff */
[----:B------:R-:W-:Y:S07]  /*34d0*/  LDSM.16.M88.4 R8, [R186] ;  /* 0x00000000ba08783b */ /* 0x000fee0000000200 */
[C---:B----4-:R-:W-:Y:S01]  /*34e0*/  HMMA.16816.F32 R68, R12.reuse, R36, R16 ;  /* 0x000000240c44723c */ /* 0x050fe20000001810 */
[----:B------:R-:W-:Y:S07]  /*34f0*/  LDSM.16.M88.4 R16, [R185] ;  /* 0x00000000b910783b */ /* 0x000fee0000000200 */
[C---:B------:R-:W-:Y:S01]  /*3500*/  HMMA.16816.F32 R32, R12.reuse, R38, R20 ;  /* 0x000000260c20723c */ /* 0x040fe20000001814 */
[----:B------:R-:W1:Y:S07]  /*3510*/  LDSM.16.M88.4 R36, [R182+0x6000] ;  /* 0x00600000b624783b */ /* 0x000e6e0000000200 */
[C---:B------:R-:W-:Y:S01]  /*3520*/  HMMA.16816.F32 R28, R12.reuse, R52, R40 ;  /* 0x000000340c1c723c */ /* 0x040fe20000001828 */
[----:B------:R-:W2:Y:S07]  /*3530*/  LDSM.16.M88.4 R40, [R182+0x7000] ;  /* 0x00700000b628783b */ /* 0x000eae0000000200 */
[C---:B------:R-:W-:Y:S08]  /*3540*/  HMMA.16816.F32 R24, R12.reuse, R54, R44 ;  /* 0x000000360c18723c */ /* 0x040ff0000000182c */
[C---:B------:R-:W-:Y:S08]  /*3550*/  HMMA.16816.F32 R20, R12.reuse, R64, R48 ;  /* 0x000000400c14723c */ /* 0x040ff00000001830 */
[C---:B------:R-:W-:Y:S08]  /*3560*/  HMMA.16816.F32 R44, R12.reuse, R66, R60 ;  /* 0x000000420c2c723c */ /* 0x040ff0000000183c */
[C---:B------:R-:W-:Y:S01]  /*3570*/  HMMA.16816.F32 R52, R12.reuse, R56, R76 ;  /* 0x000000380c34723c */ /* 0x040fe2000000184c */
[----:B------:R-:W-:Y:S07]  /*3580*/  LDSM.16.M88.4 R76, [R181+0x1000] ;  /* 0x00100000b54c783b */ /* 0x000fee0000000200 */
[----:B------:R-:W-:Y:S01]  /*3590*/  HMMA.16816.F32 R64, R12, R58, R72 ;  /* 0x0000003a0c40723c */ /* 0x000fe20000001848 */
[----:B------:R-:W3:Y:S04]  /*35a0*/  LDSM.16.M88.4 R72, [R181+0x800] ;  /* 0x00080000b548783b */ /* 0x000ee80000000200 */
[----:B------:R-:W-:Y:S03]  /*35b0*/  LDSM.16.M88.4 R12, [R183+0x2000] ;  /* 0x00200000b70c783b */ /* 0x000fe60000000200 */
[C---:B-1----:R-:W-:Y:S08]  /*35c0*/  HMMA.16816.F32 R68, R8.reuse, R36, R68 ;  /* 0x000000240844723c */ /* 0x042ff00000001844 */
[C---:B------:R-:W-:Y:S08]  /*35d0*/  HMMA.16816.F32 R60, R8.reuse, R38, R32 ;  /* 0x00000026083c723c */ /* 0x040ff00000001820 */
[C---:B------:R-:W-:Y:S08]  /*35e0*/  HMMA.16816.F32 R56, R8.reuse, R80, R28 ;  /* 0x000000500838723c */ /* 0x040ff0000000181c */
[C---:B------:R-:W-:Y:S01]  /*35f0*/  HMMA.16816.F32 R48, R8.reuse, R82, R24 ;  /* 0x000000520830723c */ /* 0x040fe20000001818 */
[----:B------:R-:W1:Y:S07]  /*3600*/  LDSM.16.M88.4 R80, [R176+0x8000] ;  /* 0x00800000b050783b */ /* 0x000e6e0000000200 */
[C---:B--2---:R-:W-:Y:S08]  /*3610*/  HMMA.16816.F32 R32, R8.reuse, R40, R20 ;  /* 0x000000280820723c */ /* 0x044ff00000001814 */
[C---:B------:R-:W-:Y:S08]  /*3620*/  HMMA.16816.F32 R24, R8.reuse, R84, R52 ;  /* 0x000000540818723c */ /* 0x040ff00000001834 */
[C---:B------:R-:W-:Y:S01]  /*3630*/  HMMA.16816.F32 R20, R8.reuse, R86, R64 ;  /* 0x000000560814723c */ /* 0x040fe20000001840 */
[----:B------:R-:W2:Y:S04]  /*3640*/  LDSM.16.M88.4 R84, [R176+0x8800] ;  /* 0x00880000b054783b */ /* 0x000ea80000000200 */
[----:B------:R-:W4:Y:S03]  /*3650*/  LDSM.16.M88.4 R64, [R176+0x9800] ;  /* 0x00980000b040783b */ /* 0x000f260000000200 */
[----:B------:R-:W-:Y:S01]  /*3660*/  HMMA.16816.F32 R28, R8, R42, R44 ;  /* 0x0000002a081c723c */ /* 0x000fe2000000182c */
[----:B------:R-:W-:Y:S07]  /*3670*/  LDSM.16.M88.4 R8, [R184+0x2000] ;  /* 0x00200000b808783b */ /* 0x000fee0000000200 */
[C---:B------:R-:W-:Y:S01]  /*3680*/  HMMA.16816.F32 R36, R16.reuse, R92, R68 ;  /* 0x0000005c1024723c */ /* 0x040fe20000001844 */
[----:B------:R-:W5:Y:S07]  /*3690*/  LDSM.16.M88.4 R68, [R187+0x2000] ;  /* 0x00200000bb44783b */ /* 0x000f6e0000000200 */
[C---:B------:R-:W-:Y:S01]  /*36a0*/  HMMA.16816.F32 R40, R16.reuse, R94, R60 ;  /* 0x0000005e1028723c */ /* 0x040fe2000000183c */
[----:B------:R-:W-:Y:S07]  /*36b0*/  LDSM.16.M88.4 R92, [R181+0x3800] ;  /* 0x00380000b55c783b */ /* 0x000fee0000000200 */
[C---:B---3--:R-:W-:Y:S08]  /*36c0*/  HMMA.16816.F32 R52, R16.reuse, R72, R56 ;  /* 0x000000481034723c */ /* 0x048ff00000001838 */
[C---:B------:R-:W-:Y:S01]  /*36d0*/  HMMA.16816.F32 R44, R16.reuse, R74, R48 ;  /* 0x0000004a102c723c */ /* 0x040fe20000001830 */
[----:B------:R-:W-:Y:S07]  /*36e0*/  LDSM.16.M88.4 R72, [R182+0x8800] ;  /* 0x00880000b648783b */ /* 0x000fee0000000200 */
[C---:B------:R-:W-:Y:S08]  /*36f0*/  HMMA.16816.F32 R48, R16.reuse, R76, R32 ;  /* 0x0000004c1030723c */ /* 0x040ff00000001820 */
[C---:B------:R-:W-:Y:S01]  /*3700*/  HMMA.16816.F32 R28, R16.reuse, R78, R28 ;  /* 0x0000004e101c723c */ /* 0x040fe2000000181c */
[----:B------:R-:W3:Y:S07]  /*3710*/  LDSM.16.M88.4 R76, [R187+0x2800] ;  /* 0x00280000bb4c783b */ /* 0x000eee0000000200 */
[C---:B------:R-:W-:Y:S08]  /*3720*/  HMMA.16816.F32 R60, R16.reuse, R88, R24 ;  /* 0x00000058103c723c */ /* 0x040ff00000001818 */
[----:B------:R-:W-:Y:S01]  /*3730*/  HMMA.16816.F32 R24, R16, R90, R20 ;  /* 0x0000005a1018723c */ /* 0x000fe20000001814 */
[----:B------:R-:W-:Y:S04]  /*3740*/  LDSM.16.M88.4 R16, [R186+0x2000] ;  /* 0x00200000ba10783b */ /* 0x000fe80000000200 */
[----:B------:R-:W-:Y:S03]  /*3750*/  LDSM.16.M88.4 R88, [R181+0x3000] ;  /* 0x00300000b558783b */ /* 0x000fe60000000200 */
[C---:B-1----:R-:W-:Y:S08]  /*3760*/  HMMA.16816.F32 R20, R12.reuse, R80, R36 ;  /* 0x000000500c14723c */ /* 0x042ff00000001824 */
[C---:B------:R-:W-:Y:S01]  /*3770*/  HMMA.16816.F32 R32, R12.reuse, R82, R40 ;  /* 0x000000520c20723c */ /* 0x040fe20000001828 */
[----:B------:R-:W-:Y:S07]  /*3780*/  LDSM.16.M88.4 R80, [R187+0x3000] ;  /* 0x00300000bb50783b */ /* 0x000fee0000000200 */
[C---:B--2---:R-:W-:Y:S01]  /*3790*/  HMMA.16816.F32 R36, R12.reuse, R84, R52 ;  /* 0x000000540c24723c */ /* 0x044fe20000001834 */
[----:B------:R-:W-:Y:S07]  /*37a0*/  LDSM.16.M88.4 R52, [R187+0x3800] ;  /* 0x00380000bb34783b */ /* 0x000fee0000000200 */
[C---:B------:R-:W-:Y:S01]  /*37b0*/  HMMA.16816.F32 R40, R12.reuse, R86, R44 ;  /* 0x000000560c28723c */ /* 0x040fe2000000182c */
[----:B------:R-:W1:Y:S07]  /*37c0*/  LDSM.16.M88.4 R84, [R182+0x8000] ;  /* 0x00800000b654783b */ /* 0x000e6e0000000200 */
[C---:B------:R-:W-:Y:S08]  /*37d0*/  HMMA.16816.F32 R56, R12.reuse, R98, R28 ;  /* 0x000000620c38723c */ /* 0x040ff0000000181c */
[C---:B------:R-:W-:Y:S08]  /*37e0*/  HMMA.16816.F32 R48, R12.reuse, R96, R48 ;  /* 0x000000600c30723c */ /* 0x040ff00000001830 */
[C---:B----4-:R-:W-:Y:S08]  /*37f0*/  HMMA.16816.F32 R60, R12.reuse, R64, R60 ;  /* 0x000000400c3c723c */ /* 0x050ff0000000183c */
[----:B------:R-:W-:Y:S01]  /*3800*/  HMMA.16816.F32 R28, R12, R66, R24 ;  /* 0x000000420c1c723c */ /* 0x000fe20000001818 */
[----:B------:R-:W-:Y:S07]  /*3810*/  LDSM.16.M88.4 R64, [R181+0x2000] ;  /* 0x00200000b540783b */ /* 0x000fee0000000200 */
[C---:B-----5:R-:W-:Y:S08]  /*3820*/  HMMA.16816.F32 R12, R8.reuse, R68, R20 ;  /* 0x00000044080c723c */ /* 0x060ff00000001814 */
[C---:B------:R-:W-:Y:S01]  /*3830*/  HMMA.16816.F32 R24, R8.reuse, R70, R32 ;  /* 0x000000460818723c */ /* 0x040fe20000001820 */
[----:B------:R-:W2:Y:S07]  /*3840*/  LDSM.16.M88.4 R68, [R182+0x9000] ;  /* 0x00900000b644783b */ /* 0x000eae0000000200 */
[C---:B---3--:R-:W-:Y:S08]  /*3850*/  HMMA.16816.F32 R20, R8.reuse, R76, R36 ;  /* 0x0000004c0814723c */ /* 0x048ff00000001824 */
[----:B------:R-:W-:Y:S01]  /*3860*/  HMMA.16816.F32 R40, R8, R78, R40 ;  /* 0x0000004e0828723c */ /* 0x000fe20000001828 */
[----:B------:R-:W3:Y:S07]  /*3870*/  LDSM.16.M88.4 R76, [R182+0x9800] ;  /* 0x00980000b64c783b */ /* 0x000eee0000000200 */
[----:B-1----:R-:W-:Y:S01]  /*3880*/  HMMA.16816.F32 R44, R16, R84, R12 ;  /* 0x00000054102c723c */ /* 0x002fe2000000180c */
[----:B------:R-:W1:Y:S07]  /*3890*/  LDSM.16.M88.4 R12, [R185+0x2000] ;  /* 0x00200000b90c783b */ /* 0x000e6e0000000200 */
[C---:B------:R-:W-:Y:S08]  /*38a0*/  HMMA.16816.F32 R48, R8.reuse, R80, R48 ;  /* 0x000000500830723c */ /* 0x040ff00000001830 */
[C---:B------:R-:W-:Y:S01]  /*38b0*/  HMMA.16816.F32 R56, R8.reuse, R82, R56 ;  /* 0x000000520838723c */ /* 0x040fe20000001838 */
[----:B------:R-:W4:Y:S07]  /*38c0*/  LDSM.16.M88.4 R80, [R181+0x2800] ;  /* 0x00280000b550783b */ /* 0x000f2e0000000200 */
[C---:B------:R-:W-:Y:S08]  /*38d0*/  HMMA.16816.F32 R60, R8.reuse, R52, R60 ;  /* 0x00000034083c723c */ /* 0x040ff0000000183c */
[----:B------:R-:W-:Y:S01]  /*38e0*/  HMMA.16816.F32 R52, R8, R54, R28 ;  /* 0x000000360834723c */ /* 0x000fe2000000181c */
[----:B------:R-:W-:Y:S07]  /*38f0*/  LDSM.16.M88.4 R8, [R183+0x4000] ;  /* 0x00400000b708783b */ /* 0x000fee0000000200 */
[C---:B------:R-:W-:Y:S01]  /*3900*/  HMMA.16816.F32 R36, R16.reuse, R86, R24 ;  /* 0x000000561024723c */ /* 0x040fe20000001818 */
[----:B------:R-:W-:Y:S07]  /*3910*/  LDSM.16.M88.4 R84, [R176+0xb800] ;  /* 0x00b80000b054783b */ /* 0x000fee0000000200 */
[C---:B------:R-:W-:Y:S08]  /*3920*/  HMMA.16816.F32 R32, R16.reuse, R72, R20 ;  /* 0x000000481020723c */ /* 0x040ff00000001814 */
[C---:B------:R-:W-:Y:S01]  /*3930*/  HMMA.16816.F32 R28, R16.reuse, R74, R40 ;  /* 0x0000004a101c723c */ /* 0x040fe20000001828 */
[----:B------:R-:W5:Y:S07]  /*3940*/  LDSM.16.M88.4 R72, [R176+0xa000] ;  /* 0x00a00000b048783b */ /* 0x000f6e0000000200 */
[C---:B--2---:R-:W-:Y:S08]  /*3950*/  HMMA.16816.F32 R24, R16.reuse, R68, R48 ;  /* 0x000000441018723c */ /* 0x044ff00000001830 */
[C---:B------:R-:W-:Y:S01]  /*3960*/  HMMA.16816.F32 R20, R16.reuse, R70, R56 ;  /* 0x000000461014723c */ /* 0x040fe20000001838 */
[----:B------:R-:W-:Y:S07]  /*3970*/  LDSM.16.M88.4 R68, [R176+0xa800] ;  /* 0x00a80000b044783b */ /* 0x000fee0000000200 */
[C---:B---3--:R-:W-:Y:S01]  /*3980*/  HMMA.16816.F32 R56, R16.reuse, R76, R60 ;  /* 0x0000004c1038723c */ /* 0x048fe2000000183c */
[----:B------:R-:W2:Y:S07]  /*3990*/  LDSM.16.M88.4 R60, [R176+0xb000] ;  /* 0x00b00000b03c783b */ /* 0x000eae0000000200 */
[----:B------:R-:W-:Y:S01]  /*39a0*/  HMMA.16816.F32 R52, R16, R78, R52 ;  /* 0x0000004e1034723c */ /* 0x000fe20000001834 */
[----:B------:R-:W-:Y:S04]  /*39b0*/  LDSM.16.M88.4 R16, [R184+0x4000] ;  /* 0x00400000b810783b */ /* 0x000fe80000000200 */
[----:B------:R-:W3:Y:S03]  /*39c0*/  LDSM.16.M88.4 R76, [R187+0x4000] ;  /* 0x00400000bb4c783b */ /* 0x000ee60000000200 */
[C---:B-1----:R-:W-:Y:S08]  /*39d0*/  HMMA.16816.F32 R48, R12.reuse, R64, R44 ;  /* 0x000000400c30723c */ /* 0x042ff0000000182c */
[C---:B------:R-:W-:Y:S08]  /*39e0*/  HMMA.16816.F32 R44, R12.reuse, R66, R36 ;  /* 0x000000420c2c723c */ /* 0x040ff00000001824 */
[C---:B----4-:R-:W-:Y:S07]  /*39f0*/  HMMA.16816.F32 R40, R12.reuse, R80, R32 ;  /* 0x000000500c28723c */ /* 0x050fee0000001820 */
[C---:B------:R-:W-:Y:S01]  /*3a00*/  IADD3 R81, R3.reuse, 0x29, RZ ;  /* 0x0000002903517810 */ /* 0x040fe20007ffe0ff */
[----:B------:R-:W-:Y:S01]  /*3a10*/  HMMA.16816.F32 R32, R12, R88, R24 ;  /* 0x000000580c20723c */ /* 0x000fe20000001818 */
[----:B------:R-:W-:-:S07]  /*3a20*/  IADD3 R80, R3, 0x39, RZ ;  /* 0x0000003903507810 */ /* 0x000fce0007ffe0ff */
[C---:B------:R-:W-:Y:S08]  /*3a30*/  HMMA.16816.F32 R24, R12.reuse, R90, R20 ;  /* 0x0000005a0c18723c */ /* 0x040ff00000001814 */
[C---:B------:R-:W-:Y:S07]  /*3a40*/  HMMA.16816.F32 R36, R12.reuse, R82, R28 ;  /* 0x000000520c24723c */ /* 0x040fee000000181c */
[C---:B------:R-:W-:Y:S01]  /*3a50*/  IADD3 R82, R3.reuse, 0x9, RZ ;  /* 0x0000000903527810 */ /* 0x040fe20007ffe0ff */
[----:B------:R-:W-:Y:S01]  /*3a60*/  HMMA.16816.F32 R20, R12, R92, R56 ;  /* 0x0000005c0c14723c */ /* 0x000fe20000001838 */
[----:B------:R-:W-:-:S02]  /*3a70*/  IADD3 R83, R3, 0x31, RZ ;  /* 0x0000003103537810 */ /* 0x000fc40007ffe0ff */
[----:B------:R-:W-:-:S05]  /*3a80*/  ISETP.GE.AND P6, PT, R82, UR12, PT ;  /* 0x0000000c52007c0c */ /* 0x000fca000bfc6270 */
[----:B------:R-:W-:Y:S01]  /*3a90*/  HMMA.16816.F32 R12, R12, R94, R52 ;  /* 0x0000005e0c0c723c */ /* 0x000fe20000001834 */
[----:B------:R1:W4:Y:S01]  /*3aa0*/  I2F R94, R6 ;  /* 0x00000006005e7306 */ /* 0x0003220000201400 */
[----:B------:R-:W-:Y:S06]  /*3ab0*/  LDSM.16.M88.4 R52, [R187+0x4800] ;  /* 0x00480000bb34783b */ /* 0x000fec0000000200 */
[C---:B-----5:R-:W-:Y:S07]  /*3ac0*/  HMMA.16816.F32 R44, R8.reuse, R74, R44 ;  /* 0x0000004a082c723c */ /* 0x060fee000000182c */
[C---:B------:R-:W-:Y:S01]  /*3ad0*/  IADD3 R74, R3.reuse, 0x20, RZ ;  /* 0x00000020034a7810 */ /* 0x040fe20007ffe0ff */
[----:B------:R-:W-:Y:S01]  /*3ae0*/  HMMA.16816.F32 R28, R8, R72, R48 ;  /* 0x00000048081c723c */ /* 0x000fe20000001830 */
[----:B------:R-:W-:-:S06]  /*3af0*/  IADD3 R75, R3, 0x21, RZ ;  /* 0x00000021034b7810 */ /* 0x000fcc0007ffe0ff */
[C---:B------:R-:W-:Y:S01]  /*3b00*/  IADD3 R73, R3.reuse, 0x18, RZ ;  /* 0x0000001803497810 */ /* 0x040fe20007ffe0ff */
[----:B--2---:R-:W-:Y:S01]  /*3b10*/  HMMA.16816.F32 R56, R8, R60, R32 ;  /* 0x0000003c0838723c */ /* 0x004fe20000001820 */
[----:B------:R-:W2:Y:S01]  /*3b20*/  LDSM.16.M88.4 R32, [R187+0x5000] ;  /* 0x00500000bb20783b */ /* 0x000ea20000000200 */
[----:B------:R-:W-:Y:S02]  /*3b30*/  IADD3 R72, R3, 0x19, RZ ;  /* 0x0000001903487810 */ /* 0x000fe40007ffe0ff */
[----:B------:R-:W-:-:S04]  /*3b40*/  ISETP.GE.AND P3, PT, R73, UR12, PT ;  /* 0x0000000c49007c0c */ /* 0x000fc8000bf66270 */
[C---:B------:R-:W-:Y:S01]  /*3b50*/  HMMA.16816.F32 R64, R8.reuse, R62, R24 ;  /* 0x0000003e0840723c */ /* 0x040fe20000001818 */
[----:B------:R-:W-:Y:S07]  /*3b60*/  LDSM.16.M88.4 R24, [R182+0xa000] ;  /* 0x00a00000b618783b */ /* 0x000fee0000000200 */
[C---:B------:R-:W-:Y:S01]  /*3b70*/  HMMA.16816.F32 R60, R8.reuse, R84, R20 ;  /* 0x00000054083c723c */ /* 0x040fe20000001814 */
[----:B------:R-:W5:Y:S06]  /*3b80*/  LDSM.16.M88.4 R20, [R187+0x5800] ;  /* 0x00580000bb14783b */ /* 0x000f6c0000000200 */
[C---:B------:R-:W-:Y:S01]  /*3b90*/  IADD3 R85, R3.reuse, 0x8, RZ ;  /* 0x0000000803557810 */ /* 0x040fe20007ffe0ff */
[----:B------:R-:W-:Y:S01]  /*3ba0*/  HMMA.16816.F32 R48, R8, R86, R12 ;  /* 0x000000560830723c */ /* 0x000fe2000000180c */
[----:B------:R-:W2:Y:S01]  /*3bb0*/  LDSM.16.M88.4 R12, [R186+0x4000] ;  /* 0x00400000ba0c783b */ /* 0x000ea20000000200 */
[----:B------:R-:W-:-:S02]  /*3bc0*/  IADD3 R84, R3, 0x38, RZ ;  /* 0x0000003803547810 */ /* 0x000fc40007ffe0ff */
[C---:B-1----:R-:W-:Y:S01]  /*3bd0*/  IMAD.IADD R6, R0.reuse, 0x1, -R85 ;  /* 0x0000000100067824 */ /* 0x042fe200078e0a55 */
[----:B------:R-:W-:Y:S02]  /*3be0*/  ISETP.GE.AND P0, PT, R85, UR12, PT ;  /* 0x0000000c55007c0c */ /* 0x000fe4000bf06270 */
[----:B------:R-:W-:Y:S01]  /*3bf0*/  IADD3 R87, R3, 0x1, RZ ;  /* 0x0000000103577810 */ /* 0x000fe20007ffe0ff */
[----:B------:R-:W-:Y:S01]  /*3c00*/  HMMA.16816.F32 R40, R8, R68, R40 ;  /* 0x000000440828723c */ /* 0x000fe20000001828 */
[----:B------:R-:W-:Y:S02]  /*3c10*/  IABS R6, R6 ;  /* 0x0000000600067213 */ /* 0x000fe40000000000 */
[----:B------:R-:W-:Y:S01]  /*3c20*/  ISETP.GE.AND P1, PT, R87, UR12, PT ;  /* 0x0000000c57007c0c */ /* 0x000fe2000bf26270 */
[----:B------:R-:W-:-:S04]  /*3c30*/  IMAD.IADD R7, R0, 0x1, -R87 ;  /* 0x0000000100077824 */ /* 0x000fc800078e0a57 */
[----:B------:R-:W-:Y:S01]  /*3c40*/  HMMA.16816.F32 R68, R8, R70, R36 ;  /* 0x000000460844723c */ /* 0x000fe20000001824 */
[----:B------:R-:W-:-:S04]  /*3c50*/  IABS R7, R7 ;  /* 0x0000000700077213 */ /* 0x000fc80000000000 */
[----:B------:R1:W-:Y:S02]  /*3c60*/  I2F R92, R7 ;  /* 0x00000007005c7306 */ /* 0x0003e40000201400 */
[C---:B------:R-:W-:Y:S01]  /*3c70*/  IMAD.IADD R8, R0.reuse, 0x1, -R82 ;  /* 0x0000000100087824 */ /* 0x040fe200078e0a52 */
[C---:B---3--:R-:W-:Y:S07]  /*3c80*/  HMMA.16816.F32 R44, R16.reuse, R78, R44 ;  /* 0x0000004e102c723c */ /* 0x048fee000000182c */
[C---:B------:R-:W-:Y:S01]  /*3c90*/  IADD3 R79, R3.reuse, 0x10, RZ ;  /* 0x00000010034f7810 */ /* 0x040fe20007ffe0ff */
[C---:B------:R-:W-:Y:S01]  /*3ca0*/  HMMA.16816.F32 R36, R16.reuse, R76, R28 ;  /* 0x0000004c1024723c */ /* 0x040fe2000000181c */
[----:B------:R-:W-:Y:S01]  /*3cb0*/  IADD3 R78, R3, 0x11, RZ ;  /* 0x00000011034e7810 */ /* 0x000fe20007ffe0ff */
[----:B------:R-:W-:Y:S01]  /*3cc0*/  LDSM.16.M88.4 R28, [R182+0xa800] ;  /* 0x00a80000b61c783b */ /* 0x000fe20000000200 */
[----:B------:R-:W-:Y:S01]  /*3cd0*/  ISETP.GE.AND P5, PT, R79, UR12, PT ;  /* 0x0000000c4f007c0c */ /* 0x000fe2000bfa6270 */
[----:B-1----:R-:W-:Y:S01]  /*3ce0*/  IMAD.MOV.U32 R7, RZ, RZ, R6 ;  /* 0x000000ffff077224 */ /* 0x002fe200078e0006 */
[----:B------:R-:W-:Y:S01]  /*3cf0*/  IABS R6, R8 ;  /* 0x0000000800067213 */ /* 0x000fe20000000000 */
[----:B------:R-:W-:Y:S01]  /*3d00*/  IMAD.IADD R8, R0, 0x1, -R79 ;  /* 0x0000000100087824 */ /* 0x000fe200078e0a4f */
[C---:B------:R-:W-:Y:S01]  /*3d10*/  IADD3 R77, R3.reuse, 0x28, RZ ;  /* 0x00000028034d7810 */ /* 0x040fe20007ffe0ff */
[----:B------:R1:W-:Y:S01]  /*3d20*/  I2F R91, R7 ;  /* 0x00000007005b7306 */ /* 0x0003e20000201400 */
[----:B--2---:R-:W-:Y:S01]  /*3d30*/  HMMA.16816.F32 R56, R16, R32, R56 ;  /* 0x000000201038723c */ /* 0x004fe20000001838 */
[----:B------:R-:W-:-:S02]  /*3d40*/  IADD3 R76, R3, 0x30, RZ ;  /* 0x00000030034c7810 */ /* 0x000fc40007ffe0ff */
[----:B------:R-:W-:-:S05]  /*3d50*/  ISETP.GE.AND P4, PT, R78, UR12, PT ;  /* 0x0000000c4e007c0c */ /* 0x000fca000bf86270 */
[----:B------:R-:W-:Y:S01]  /*3d60*/  HMMA.16816.F32 R64, R16, R34, R64 ;  /* 0x000000221040723c */ /* 0x000fe20000001840 */
[----:B------:R-:W2:Y:S01]  /*3d70*/  LDSM.16.M88.4 R32, [R182+0xb000] ;  /* 0x00b00000b620783b */ /* 0x000ea20000000200 */
[----:B-1----:R-:W-:Y:S01]  /*3d80*/  IMAD.MOV.U32 R7, RZ, RZ, R6 ;  /* 0x000000ffff077224 */ /* 0x002fe200078e0006 */
[----:B------:R-:W-:Y:S01]  /*3d90*/  IABS R6, R8 ;  /* 0x0000000800067213 */ /* 0x000fe20000000000 */
[----:B------:R-:W-:-:S04]  /*3da0*/  IMAD.IADD R8, R0, 0x1, -R78 ;  /* 0x0000000100087824 */ /* 0x000fc800078e0a4e */
[C---:B-----5:R-:W-:Y:S01]  /*3db0*/  HMMA.16816.F32 R60, R16.reuse, R20, R60 ;  /* 0x00000014103c723c */ /* 0x060fe2000000183c */
[----:B------:R1:W-:Y:S07]  /*3dc0*/  I2F R96, R7 ;  /* 0x0000000700607306 */ /* 0x0003ee0000201400 */
[C---:B------:R-:W-:Y:S01]  /*3dd0*/  HMMA.16816.F32 R48, R16.reuse, R22, R48 ;  /* 0x000000161030723c */ /* 0x040fe20000001830 */
[----:B------:R-:W3:Y:S07]  /*3de0*/  LDSM.16.M88.4 R20, [R182+0xb800] ;  /* 0x00b80000b614783b */ /* 0x000eee0000000200 */
[----:B------:R-:W-:Y:S01]  /*3df0*/  HMMA.16816.F32 R40, R16, R52, R40 ;  /* 0x000000341028723c */ /* 0x000fe20000001828 */
[----:B-1----:R-:W-:Y:S01]  /*3e00*/  IMAD.MOV.U32 R7, RZ, RZ, R6 ;  /* 0x000000ffff077224 */ /* 0x002fe200078e0006 */
[----:B------:R-:W-:Y:S01]  /*3e10*/  IABS R6, R8 ;  /* 0x0000000800067213 */ /* 0x000fe20000000000 */
[----:B------:R-:W-:-:S02]  /*3e20*/  IMAD.IADD R8, R0, 0x1, -R74 ;  /* 0x0000000100087824 */ /* 0x000fc400078e0a4a */
[----:B------:R1:W-:Y:S03]  /*3e30*/  I2F R101, R7 ;  /* 0x0000000700657306 */ /* 0x0003e60000201400 */
[C---:B------:R-:W-:Y:S05]  /*3e40*/  HMMA.16816.F32 R36, R12.reuse, R24, R36 ;  /* 0x000000180c24723c */ /* 0x040fea0000001824 */
[----:B------:R5:W-:Y:S03]  /*3e50*/  I2F R97, R6 ;  /* 0x0000000600617306 */ /* 0x000be60000201400 */
[----:B------:R-:W-:Y:S01]  /*3e60*/  HMMA.16816.F32 R44, R12, R26, R44 ;  /* 0x0000001a0c2c723c */ /* 0x000fe2000000182c */
[----:B------:R-:W-:Y:S01]  /*3e70*/  LDSM.16.M88.4 R24, [R181+0x4000] ;  /* 0x00400000b518783b */ /* 0x000fe20000000200 */
[----:B-1----:R-:W-:-:S06]  /*3e80*/  IMAD.IADD R7, R0, 0x1, -R73 ;  /* 0x0000000100077824 */ /* 0x002fcc00078e0a49 */
[----:B------:R-:W-:Y:S01]  /*3e90*/  HMMA.16816.F32 R52, R16, R54, R68 ;  /* 0x000000361034723c */ /* 0x000fe20000001844 */
[----:B------:R-:W-:Y:S01]  /*3ea0*/  IABS R7, R7 ;  /* 0x0000000700077213 */ /* 0x000fe20000000000 */
[----:B-----5:R-:W-:-:S03]  /*3eb0*/  IMAD.IADD R6, R0, 0x1, -R72 ;  /* 0x0000000100067824 */ /* 0x020fc600078e0a48 */
[----:B------:R1:W-:Y:S02]  /*3ec0*/  I2F R100, R7 ;  /* 0x0000000700647306 */ /* 0x0003e40000201400 */
[----:B------:R-:W-:Y:S01]  /*3ed0*/  IMAD.IADD R16, R0, 0x1, -R83 ;  /* 0x0000000100107824 */ /* 0x000fe200078e0a53 */
[----:B--2---:R-:W-:Y:S01]  /*3ee0*/  HMMA.16816.F32 R56, R12, R32, R56 ;  /* 0x000000200c38723c */ /* 0x004fe20000001838 */
[----:B------:R-:W-:-:S07]  /*3ef0*/  IABS R6, R6 ;  /* 0x0000000600067213 */ /* 0x000fce0000000000 */
[----:B------:R-:W-:Y:S01]  /*3f00*/  HMMA.16816.F32 R64, R12, R34, R64 ;  /* 0x000000220c40723c */ /* 0x000fe20000001840 */
[----:B------:R-:W-:Y:S01]  /*3f10*/  LDSM.16.M88.4 R32, [R181+0x4800] ;  /* 0x00480000b520783b */ /* 0x000fe20000000200 */
[----:B-1----:R-:W-:Y:S01]  /*3f20*/  IMAD.MOV.U32 R7, RZ, RZ, R6 ;  /* 0x000000ffff077224 */ /* 0x002fe200078e0006 */
[----:B------:R-:W-:Y:S01]  /*3f30*/  IABS R6, R8 ;  /* 0x0000000800067213 */ /* 0x000fe20000000000 */
[----:B------:R-:W-:-:S04]  /*3f40*/  IMAD.IADD R8, R0, 0x1, -R75 ;  /* 0x0000000100087824 */ /* 0x000fc800078e0a4b */
[C---:B---3--:R-:W-:Y:S01]  /*3f50*/  HMMA.16816.F32 R68, R12.reuse, R20, R60 ;  /* 0x000000140c44723c */ /* 0x048fe2000000183c */
[----:B------:R1:W-:Y:S07]  /*3f60*/  I2F R102, R7 ;  /* 0x0000000700667306 */ /* 0x0003ee0000201400 */
[C---:B------:R-:W-:Y:S08]  /*3f70*/  HMMA.16816.F32 R40, R12.reuse, R28, R40 ;  /* 0x0000001c0c28723c */ /* 0x040ff00000001828 */
[C---:B------:R-:W-:Y:S01]  /*3f80*/  HMMA.16816.F32 R52, R12.reuse, R30, R52 ;  /* 0x0000001e0c34723c */ /* 0x040fe20000001834 */
[----:B-1----:R-:W-:Y:S01]  /*3f90*/  IMAD.MOV.U32 R7, RZ, RZ, R6 ;  /* 0x000000ffff077224 */ /* 0x002fe200078e0006 */
[----:B------:R-:W-:Y:S01]  /*3fa0*/  IABS R6, R8 ;  /* 0x0000000800067213 */ /* 0x000fe20000000000 */
[----:B------:R-:W-:Y:S01]  /*3fb0*/  IMAD.IADD R8, R0, 0x1, -R77 ;  /* 0x0000000100087824 */ /* 0x000fe200078e0a4d */
[----:B------:R-:W-:Y:S01]  /*3fc0*/  LDSM.16.M88.4 R28, [R181+0x5000] ;  /* 0x00500000b51c783b */ /* 0x000fe20000000200 */
[----:B------:R1:W-:Y:S03]  /*3fd0*/  I2F R98, R7 ;  /* 0x0000000700627306 */ /* 0x0003e60000201400 */
[----:B------:R-:W-:Y:S01]  /*3fe0*/  HMMA.16816.F32 R60, R12, R22, R48 ;  /* 0x000000160c3c723c */ /* 0x000fe20000001830 */
[----:B-1----:R-:W-:Y:S01]  /*3ff0*/  IMAD.MOV.U32 R7, RZ, RZ, R6 ;  /* 0x000000ffff077224 */ /* 0x002fe200078e0006 */
[----:B------:R-:W-:-:S02]  /*4000*/  IABS R6, R8 ;  /* 0x0000000800067213 */ /* 0x000fc40000000000 */
[----:B------:R-:W1:Y:S01]  /*4010*/  LDSM.16.M88.4 R8, [R185+0x4000] ;  /* 0x00400000b908783b */ /* 0x000e620000000200 */
[----:B------:R2:W-:Y:S08]  /*4020*/  I2F R99, R7 ;  /* 0x0000000700637306 */ /* 0x0005f00000201400 */
[----:B------:R3:W-:Y:S01]  /*4030*/  I2F R95, R6 ;  /* 0x00000006005f7306 */ /* 0x0007e20000201400 */
[----:B--2---:R-:W-:-:S05]  /*4040*/  IMAD.IADD R7, R0, 0x1, -R81 ;  /* 0x0000000100077824 */ /* 0x004fca00078e0a51 */
[----:B------:R-:W-:Y:S01]  /*4050*/  IABS R7, R7 ;  /* 0x0000000700077213 */ /* 0x000fe20000000000 */
[----:B---3--:R-:W-:-:S03]  /*4060*/  IMAD.IADD R6, R0, 0x1, -R76 ;  /* 0x0000000100067824 */ /* 0x008fc600078e0a4c */
[----:B------:R2:W-:Y:S02]  /*4070*/  I2F R93, R7 ;  /* 0x00000007005d7306 */ /* 0x0005e40000201400 */
[----:B------:R-:W-:Y:S01]  /*4080*/  IABS R6, R6 ;  /* 0x0000000600067213 */ /* 0x000fe20000000000 */
[----:B-1----:R-:W-:Y:S04]  /*4090*/  HMMA.16816.F32 R40, R8, R32, R40 ;  /* 0x000000200828723c */ /* 0x002fe80000001828 */
[----:B--2---:R-:W-:Y:S01]  /*40a0*/  IMAD.MOV.U32 R7, RZ, RZ, R6 ;  /* 0x000000ffff077224 */ /* 0x004fe200078e0006 */
[----:B------:R-:W-:Y:S01]  /*40b0*/  IABS R6, R16 ;  /* 0x0000001000067213 */ /* 0x000fe20000000000 */
[C---:B------:R-:W-:Y:S02]  /*40c0*/  IMAD.IADD R16, R0.reuse, 0x1, -R84 ;  /* 0x0000000100107824 */ /* 0x040fe400078e0a54 */
[----:B------:R1:W-:Y:S02]  /*40d0*/  I2F R90, R7 ;  /* 0x00000007005a7306 */ /* 0x0003e40000201400 */
[----:B-1----:R-:W-:Y:S01]  /*40e0*/  IMAD.MOV.U32 R7, RZ, RZ, R6 ;  /* 0x000000ffff077224 */ /* 0x002fe200078e0006 */
[----:B------:R-:W-:Y:S01]  /*40f0*/  IABS R6, R16 ;  /* 0x0000001000067213 */ /* 0x000fe20000000000 */
[C---:B------:R-:W-:Y:S01]  /*4100*/  IMAD.IADD R16, R0.reuse, 0x1, -R80 ;  /* 0x0000000100107824 */ /* 0x040fe200078e0a50 */
[----:B------:R-:W-:-:S03]  /*4110*/  IADD3 R0, R0, 0x8, RZ ;  /* 0x0000000800007810 */ /* 0x000fc60007ffe0ff */
[----:B------:R1:W-:Y:S02]  /*4120*/  I2F R89, R7 ;  /* 0x0000000700597306 */ /* 0x0003e40000201400 */
[C---:B------:R-:W-:Y:S02]  /*4130*/  IMAD.IADD R12, R0.reuse, 0x1, -R85 ;  /* 0x00000001000c7824 */ /* 0x040fe400078e0a55 */
[----:B-1----:R-:W-:Y:S01]  /*4140*/  IMAD.MOV.U32 R7, RZ, RZ, R6 ;  /* 0x000000ffff077224 */ /* 0x002fe200078e0006 */
[----:B------:R-:W-:Y:S02]  /*4150*/  IABS R6, R16 ;  /* 0x0000001000067213 */ /* 0x000fe40000000000 */
[C---:B------:R-:W-:Y:S01]  /*4160*/  HMMA.16816.F32 R16, R8.reuse, R24, R36 ;  /* 0x000000180810723c */ /* 0x040fe20000001824 */
[----:B------:R1:W-:Y:S07]  /*4170*/  I2F R88, R7 ;  /* 0x0000000700587306 */ /* 0x0003ee0000201400 */
[C---:B------:R-:W-:Y:S01]  /*4180*/  HMMA.16816.F32 R24, R8.reuse, R26, R44 ;  /* 0x0000001a0818723c */ /* 0x040fe2000000182c */
[----:B------:R2:W-:Y:S07]  /*4190*/  I2F R86, R6 ;  /* 0x0000000600567306 */ /* 0x0005ee0000201400 */
[----:B------:R-:W-:Y:S01]  /*41a0*/  HMMA.16816.F32 R44, R8, R34, R52 ;  /* 0x00000022082c723c */ /* 0x000fe20000001834 */
[----:B-1----:R-:W-:-:S05]  /*41b0*/  IMAD.IADD R7, R0, 0x1, -R3 ;  /* 0x0000000100077824 */ /* 0x002fca00078e0a03 */
[----:B------:R-:W-:Y:S02]  /*41c0*/  IABS R7, R7 ;  /* 0x0000000700077213 */ /* 0x000fe40000000000 */
[----:B----4-:R-:W-:Y:S01]  /*41d0*/  FFMA.FTZ R13, R94, -UR4, R16 ;  /* 0x800000045e0d7c23 */ /* 0x010fe20008010010 */
[C---:B------:R-:W-:Y:S01]  /*41e0*/  HMMA.16816.F32 R36, R8.reuse, R28, R56 ;  /* 0x0000001c0824723c */ /* 0x040fe20000001838 */
[----:B--2---:R-:W-:Y:S01]  /*41f0*/  IMAD.IADD R6, R0, 0x1, -R87 ;  /* 0x0000000100067824 */ /* 0x004fe200078e0a57 */
[----:B------:R1:W2:Y:S04]  /*4200*/  I2F R14, R7 ;  /* 0x00000007000e7306 */ /* 0x0002a80000201400 */
[----:B------:R-:W-:Y:S02]  /*4210*/  IABS R6, R6 ;  /* 0x0000000600067213 */ /* 0x000fe40000000000 */
[----:B------:R-:W-:Y:S03]  /*4220*/  HMMA.16816.F32 R28, R8, R30, R64 ;  /* 0x0000001e081c723c */ /* 0x000fe60000001840 */
[----:B-1----:R-:W-:Y:S01]  /*4230*/  IMAD.MOV.U32 R7, RZ, RZ, R6 ;  /* 0x000000ffff077224 */ /* 0x002fe200078e0006 */
[----:B------:R-:W-:Y:S01]  /*4240*/  IABS R6, R12 ;  /* 0x0000000c00067213 */ /* 0x000fe20000000000 */
[----:B--2---:R-:W-:-:S02]  /*4250*/  FFMA.FTZ R12, R14, -UR4, R18 ;  /* 0x800000040e0c7c23 */ /* 0x004fc40008010012 */
[----:B------:R1:W2:Y:S01]  /*4260*/  I2F R15, R7 ;  /* 0x00000007000f7306 */ /* 0x0002a20000201400 */
[----:B------:R-:W-:Y:S02]  /*4270*/  FFMA.FTZ R14, R92, -UR4, R17 ;  /* 0x800000045c0e7c23 */ /* 0x000fe40008010011 */
[----:B------:R-:W-:-:S05]  /*4280*/  FSEL R49, R12, -INF , !P2 ;  /* 0xff8000000c317808 */ /* 0x000fca0005000000 */
[----:B------:R-:W3:Y:S01]  /*4290*/  I2F R20, R6 ;  /* 0x0000000600147306 */ /* 0x000ee20000201400 */
[C---:B-1----:R-:W-:Y:S02]  /*42a0*/  IMAD.IADD R7, R0.reuse, 0x1, -R82 ;  /* 0x0000000100077824 */ /* 0x042fe400078e0a52 */
[----:B--2---:R-:W-:Y:S02]  /*42b0*/  FFMA.FTZ R12, R15, -UR4, R19 ;  /* 0x800000040f0c7c23 */ /* 0x004fe40008010013 */
[----:B------:R-:W1:Y:S01]  /*42c0*/  LDSM.16.M88.4 R16, [R181+0x5800] ;  /* 0x00580000b510783b */ /* 0x000e620000000200 */
[----:B------:R-:W-:Y:S01]  /*42d0*/  IABS R3, R7 ;  /* 0x0000000700037213 */ /* 0x000fe20000000000 */
[----:B------:R-:W-:Y:S01]  /*42e0*/  IMAD.IADD R7, R0, 0x1, -R79 ;  /* 0x0000000100077824 */ /* 0x000fe200078e0a4f */
[----:B------:R-:W-:Y:S01]  /*42f0*/  FSEL R48, R12, -INF , !P1 ;  /* 0xff8000000c307808 */ /* 0x000fe20004800000 */
[----:B---3--:R-:W-:Y:S01]  /*4300*/  FFMA.FTZ R12, R20, -UR4, R26 ;  /* 0x80000004140c7c23 */ /* 0x008fe2000801001a */
[----:B------:R-:W-:-:S04]  /*4310*/  DEPBAR.LE SB0, 0x0 ;  /* 0x000080000000791a */ /* 0x000fc80000000000 */
[----:B------:R-:W-:Y:S01]  /*4320*/  IMAD.MOV.U32 R6, RZ, RZ, R3 ;  /* 0x000000ffff067224 */ /* 0x000fe200078e0003 */
[----:B------:R-:W-:Y:S01]  /*4330*/  IABS R3, R7 ;  /* 0x0000000700037213 */ /* 0x000fe20000000000 */
[----:B------:R-:W-:Y:S01]  /*4340*/  IMAD.IADD R7, R0, 0x1, -R78 ;  /* 0x0000000100077824 */ /* 0x000fe200078e0a4e */
[----:B------:R-:W-:Y:S01]  /*4350*/  FSEL R50, R12, -INF , !P0 ;  /* 0xff8000000c327808 */ /* 0x000fe20004000000 */
[----:B------:R2:W3:Y:S01]  /*4360*/  I2F R21, R6 ;  /* 0x0000000600157306 */ /* 0x0004e20000201400 */
[----:B------:R-:W-:Y:S02]  /*4370*/  FFMA.FTZ R15, R101, -UR4, R40 ;  /* 0x80000004650f7c23 */ /* 0x000fe40008010028 */
[----:B--2---:R-:W-:Y:S01]  /*4380*/  IMAD.MOV.U32 R6, RZ, RZ, R3 ;  /* 0x000000ffff067224 */ /* 0x004fe200078e0003 */
[----:B------:R-:W-:Y:S01]  /*4390*/  IABS R3, R7 ;  /* 0x0000000700037213 */ /* 0x000fe20000000000 */
[----:B------:R-:W-:Y:S01]  /*43a0*/  IMAD.IADD R7, R0, 0x1, -R73 ;  /* 0x0000000100077824 */ /* 0x000fe200078e0a49 */
[----:B------:R-:W-:-:S02]  /*43b0*/  FSEL R73, R13, -INF , !P2 ;  /* 0xff8000000d497808 */ /* 0x000fc40005000000 */
[----:B------:R2:W-:Y:S01]  /*43c0*/  I2F R23, R6 ;  /* 0x0000000600177306 */ /* 0x0005e20000201400 */
[----:B------:R-:W-:Y:S01]  /*43d0*/  FFMA.FTZ R13, R91, -UR4, R24 ;  /* 0x800000045b0d7c23 */ /* 0x000fe20008010018 */
[----:B------:R-:W-:Y:S01]  /*43e0*/  BAR.SYNC.DEFER_BLOCKING 0x0 ;  /* 0x0000000000007b1d */ /* 0x000fe20000010000 */
[----:B------:R-:W-:Y:S01]  /*43f0*/  ISETP.GE.AND P2, PT, R72, UR12, PT ;  /* 0x0000000c48007c0c */ /* 0x000fe2000bf46270 */
[----:B---3--:R-:W-:-:S05]  /*4400*/  FFMA.FTZ R12, R21, -UR4, R27 ;  /* 0x80000004150c7c23 */ /* 0x008fca000801001b */
[----:B------:R-:W-:Y:S01]  /*4410*/  FSEL R56, R12, -INF , !P6 ;  /* 0xff8000000c387808 */ /* 0x000fe20007000000 */
[----:B--2---:R-:W-:Y:S01]  /*4420*/  IMAD.MOV.U32 R6, RZ, RZ, R3 ;  /* 0x000000ffff067224 */ /* 0x004fe200078e0003 */
[----:B------:R-:W-:Y:S01]  /*4430*/  IABS R3, R7 ;  /* 0x0000000700037213 */ /* 0x000fe20000000000 */
[----:B------:R-:W-:Y:S01]  /*4440*/  IMAD.IADD R7, R0, 0x1, -R72 ;  /* 0x0000000100077824 */ /* 0x000fe200078e0a48 */
[----:B------:R-:W-:Y:S01]  /*4450*/  FSEL R72, R14, -INF , !P1 ;  /* 0xff8000000e487808 */ /* 0x000fe20004800000 */
[----:B------:R2:W3:Y:S01]  /*4460*/  I2F R22, R6 ;  /* 0x0000000600167306 */ /* 0x0004e20000201400 */
[----:B------:R-:W-:Y:S01]  /*4470*/  ISETP.GE.AND P1, PT, R74, UR12, PT ;  /* 0x0000000c4a007c0c */ /* 0x000fe2000bf26270 */
[----:B------:R-:W-:-:S05]  /*4480*/  FFMA.FTZ R14, R97, -UR4, R41 ;  /* 0x80000004610e7c23 */ /* 0x000fca0008010029 */
[----:B------:R-:W-:Y:S01]  /*4490*/  FSEL R78, R14, -INF , !P4 ;  /* 0xff8000000e4e7808 */ /* 0x000fe20006000000 */
[----:B--2---:R-:W-:Y:S01]  /*44a0*/  IMAD.MOV.U32 R6, RZ, RZ, R3 ;  /* 0x000000ffff067224 */ /* 0x004fe200078e0003 */
[----:B------:R-:W-:Y:S01]  /*44b0*/  IABS R3, R7 ;  /* 0x0000000700037213 */ /* 0x000fe20000000000 */
[----:B------:R-:W-:Y:S01]  /*44c0*/  IMAD.IADD R7, R0, 0x1, -R74 ;  /* 0x0000000100077824 */ /* 0x000fe200078e0a4a */
[----:B------:R-:W-:Y:S01]  /*44d0*/  FSEL R74, R13, -INF , !P0 ;  /* 0xff8000000d4a7808 */ /* 0x000fe20004000000 */
[----:B------:R2:W4:Y:S01]  /*44e0*/  I2F R33, R6 ;  /* 0x0000000600217306 */ /* 0x0005220000201400 */
[----:B------:R-:W-:Y:S01]  /*44f0*/  FFMA.FTZ R13, R96, -UR4, R25 ;  /* 0x80000004600d7c23 */ /* 0x000fe20008010019 */
[----:B------:R-:W-:Y:S01]  /*4500*/  ISETP.GE.AND P0, PT, R75, UR12, PT ;  /* 0x0000000c4b007c0c */ /* 0x000fe2000bf06270 */
[----:B---3--:R-:W-:Y:S01]  /*4510*/  FFMA.FTZ R12, R22, -UR4, R43 ;  /* 0x80000004160c7c23 */ /* 0x008fe2000801002b */
[----:B-1----:R-:W-:Y:S02]  /*4520*/  HMMA.16816.F32 R24, R8, R16, R68 ;  /* 0x000000100818723c */ /* 0x002fe40000001844 */
[----:B------:R-:W-:Y:S01]  /*4530*/  FSEL R51, R13, -INF , !P6 ;  /* 0xff8000000d337808 */ /* 0x000fe20007000000 */
[----:B------:R-:W-:Y:S01]  /*4540*/  FFMA.FTZ R13, R23, -UR4, R42 ;  /* 0x80000004170d7c23 */ /* 0x000fe2000801002a */
[----:B------:R-:W-:-:S02]  /*4550*/  FSEL R58, R12, -INF , !P4 ;  /* 0xff8000000c3a7808 */ /* 0x000fc40006000000 */
[----:B------:R-:W-:Y:S02]  /*4560*/  ISETP.GE.AND P6, PT, R77, UR12, PT ;  /* 0x0000000c4d007c0c */ /* 0x000fe4000bfc6270 */
[----:B------:R-:W-:Y:S01]  /*4570*/  FSEL R59, R13, -INF , !P5 ;  /* 0xff8000000d3b7808 */ /* 0x000fe20006800000 */
[----:B------:R-:W-:Y:S01]  /*4580*/  FFMA.FTZ R13, R100, -UR4, R44 ;  /* 0x80000004640d7c23 */ /* 0x000fe2000801002c */
[----:B------:R-:W-:Y:S01]  /*4590*/  ISETP.GE.AND P4, PT, R76, UR12, PT ;  /* 0x0000000c4c007c0c */ /* 0x000fe2000bf86270 */
[----:B--2---:R-:W-:Y:S01]  /*45a0*/  IMAD.MOV.U32 R6, RZ, RZ, R3 ;  /* 0x000000ffff067224 */ /* 0x004fe200078e0003 */
[----:B------:R-:W-:Y:S01]  /*45b0*/  IABS R3, R7 ;  /* 0x0000000700037213 */ /* 0x000fe20000000000 */
[----:B------:R-:W-:Y:S02]  /*45c0*/  IMAD.IADD R7, R0, 0x1, -R75 ;  /* 0x0000000100077824 */ /* 0x000fe400078e0a4b */
[----:B------:R1:W-:Y:S01]  /*45d0*/  I2F R35, R6 ;  /* 0x0000000600237306 */ /* 0x0003e20000201400 */
[----:B----4-:R-:W-:-:S05]  /*45e0*/  FFMA.FTZ R12, R33, -UR4, R46 ;  /* 0x80000004210c7c23 */ /* 0x010fca000801002e */
[----:B------:R-:W-:-:S03]  /*45f0*/  FSEL R57, R12, -INF , !P3 ;  /* 0xff8000000c397808 */ /* 0x000fc60005800000 */
[----:B------:R-:W-:Y:S02]  /*4600*/  FFMA.FTZ R17, R90, -UR4, R24 ;  /* 0x800000045a117c23 */ /* 0x000fe40008010018 */
[----:B------:R-:W-:-:S03]  /*4610*/  FFMA.FTZ R16, R89, -UR4, R25 ;  /* 0x8000000459107c23 */ /* 0x000fc60008010019 */
[----:B------:R-:W-:Y:S01]  /*4620*/  FSEL R169, R17, -INF , !P4 ;  /* 0xff80000011a97808 */ /* 0x000fe20006000000 */
[----:B-1----:R-:W-:Y:S01]  /*4630*/  IMAD.MOV.U32 R6, RZ, RZ, R3 ;  /* 0x000000ffff067224 */ /* 0x002fe200078e0003 */
[----:B------:R-:W-:Y:S01]  /*4640*/  IABS R3, R7 ;  /* 0x0000000700037213 */ /* 0x000fe20000000000 */
[C---:B------:R-:W-:Y:S01]  /*4650*/  IMAD.IADD R7, R0.reuse, 0x1, -R77 ;  /* 0x0000000100077824 */ /* 0x040fe200078e0a4d */
[----:B------:R-:W-:Y:S01]  /*4660*/  FSEL R77, R15, -INF , !P5 ;  /* 0xff8000000f4d7808 */ /* 0x000fe20006800000 */
[----:B------:R1:W-:Y:S01]  /*4670*/  I2F R32, R6 ;  /* 0x0000000600207306 */ /* 0x0003e20000201400 */
[----:B------:R-:W-:Y:S01]  /*4680*/  ISETP.GE.AND P5, PT, R81, UR12, PT ;  /* 0x0000000c51007c0c */ /* 0x000fe2000bfa6270 */
[----:B-1----:R-:W-:Y:S01]  /*4690*/  IMAD.MOV.U32 R6, RZ, RZ, R3 ;  /* 0x000000ffff067224 */ /* 0x002fe200078e0003 */
[----:B------:R-:W-:Y:S01]  /*46a0*/  IABS R3, R7 ;  /* 0x0000000700037213 */ /* 0x000fe20000000000 */
[----:B------:R-:W-:-:S04]  /*46b0*/  IMAD.IADD R7, R0, 0x1, -R81 ;  /* 0x0000000100077824 */ /* 0x000fc800078e0a51 */
[----:B------:R1:W-:Y:S02]  /*46c0*/  I2F R34, R6 ;  /* 0x0000000600227306 */ /* 0x0003e40000201400 */
[----:B-1----:R-:W-:Y:S01]  /*46d0*/  IMAD.MOV.U32 R6, RZ, RZ, R3 ;  /* 0x000000ffff067224 */ /* 0x002fe200078e0003 */
[----:B------:R-:W-:Y:S01]  /*46e0*/  IABS R3, R7 ;  /* 0x0000000700037213 */ /* 0x000fe20000000000 */
[----:B------:R-:W-:Y:S01]  /*46f0*/  IMAD.IADD R7, R0, 0x1, -R76 ;  /* 0x0000000100077824 */ /* 0x000fe200078e0a4c */
[----:B------:R-:W-:-:S03]  /*4700*/  FSEL R76, R13, -INF , !P3 ;  /* 0xff8000000d4c7808 */ /* 0x000fc60005800000 */
[----:B------:R1:W2:Y:S01]  /*4710*/  I2F R23, R6 ;  /* 0x0000000600177306 */ /* 0x0002a20000201400 */
[----:B------:R-:W-:Y:S01]  /*4720*/  HMMA.16816.F32 R12, R8, R18, R60 ;  /* 0x00000012080c723c */ /* 0x000fe2000000183c */
[----:B------:R-:W-:-:S04]  /*4730*/  ISETP.GE.AND P3, PT, R83, UR12, PT ;  /* 0x0000000c53007c0c */ /* 0x000fc8000bf66270 */
[----:B------:R-:W-:Y:S02]  /*4740*/  FSEL R171, R16, -INF , !P3 ;  /* 0xff80000010ab7808 */ /* 0x000fe40005800000 */
[----:B------:R-:W-:Y:S02]  /*4750*/  FFMA.FTZ R9, R102, -UR4, R45 ;  /* 0x8000000466097c23 */ /* 0x000fe4000801002d */
[----:B------:R-:W-:Y:S02]  /*4760*/  FFMA.FTZ R10, R98, -UR4, R36 ;  /* 0x80000004620a7c23 */ /* 0x000fe40008010024 */
[----:B------:R-:W-:Y:S01]  /*4770*/  FFMA.FTZ R19, R95, -UR4, R28 ;  /* 0x800000045f137c23 */ /* 0x000fe2000801001c */
[----:B------:R-:W-:Y:S01]  /*4780*/  FSEL R66, R9, -INF , !P2 ;  /* 0xff80000009427808 */ /* 0x000fe20005000000 */
[----:B------:R-:W-:Y:S01]  /*4790*/  FFMA.FTZ R18, R93, -UR4, R29 ;  /* 0x800000045d127c23 */ /* 0x000fe2000801001d */
[----:B------:R-:W-:Y:S01]  /*47a0*/  FSEL R172, R10, -INF , !P1 ;  /* 0xff8000000aac7808 */ /* 0x000fe20004800000 */
[----:B-1----:R-:W-:Y:S01]  /*47b0*/  IMAD.MOV.U32 R6, RZ, RZ, R3 ;  /* 0x000000ffff067224 */ /* 0x002fe200078e0003 */
[----:B------:R-:W-:Y:S01]  /*47c0*/  IABS R3, R7 ;  /* 0x0000000700037213 */ /* 0x000fe20000000000 */
[----:B------:R-:W-:Y:S01]  /*47d0*/  IMAD.IADD R7, R0, 0x1, -R83 ;  /* 0x0000000100077824 */ /* 0x000fe200078e0a53 */
[----:B------:R-:W-:Y:S01]  /*47e0*/  FSEL R166, R19, -INF , !P6 ;  /* 0xff80000013a67808 */ /* 0x000fe20007000000 */
[----:B------:R1:W3:Y:S01]  /*47f0*/  I2F R21, R6 ;  /* 0x0000000600157306 */ /* 0x0002e20000201400 */
[----:B--2---:R-:W-:Y:S01]  /*4800*/  FFMA.FTZ R10, R23, -UR4, R30 ;  /* 0x80000004170a7c23 */ /* 0x004fe2000801001e */
[----:B------:R-:W-:-:S03]  /*4810*/  FSEL R168, R18, -INF , !P5 ;  /* 0xff80000012a87808 */ /* 0x000fc60006800000 */
[----:B------:R-:W-:Y:S01]  /*4820*/  FFMA.FTZ R12, R88, -UR4, R12 ;  /* 0x80000004580c7c23 */ /* 0x000fe2000801000c */
[----:B------:R-:W-:Y:S01]  /*4830*/  FSEL R152, R10, -INF , !P6 ;  /* 0xff8000000a987808 */ /* 0x000fe20007000000 */
[----:B------:R-:W-:Y:S02]  /*4840*/  FFMA.FTZ R13, R86, -UR4, R13 ;  /* 0x80000004560d7c23 */ /* 0x000fe4000801000d */
[----:B-1----:R-:W-:Y:S01]  /*4850*/  IMAD.MOV.U32 R6, RZ, RZ, R3 ;  /* 0x000000ffff067224 */ /* 0x002fe200078e0003 */
[----:B------:R-:W-:Y:S01]  /*4860*/  IABS R3, R7 ;  /* 0x0000000700037213 */ /* 0x000fe20000000000 */
[C---:B------:R-:W-:Y:S02]  /*4870*/  IMAD.IADD R7, R0.reuse, 0x1, -R84 ;  /* 0x0000000100077824 */ /* 0x040fe400078e0a54 */
[----:B------:R1:W2:Y:S01]  /*4880*/  I2F R20, R6 ;  /* 0x0000000600147306 */ /* 0x0002a20000201400 */
[----:B------:R-:W-:Y:S02]  /*4890*/  IMAD.IADD R0, R0, 0x1, -R80 ;  /* 0x0000000100007824 */ /* 0x000fe400078e0a50 */
[----:B---3--:R-:W-:-:S03]  /*48a0*/  FFMA.FTZ R9, R21, -UR4, R31 ;  /* 0x8000000415097c23 */ /* 0x008fc6000801001f */
[----:B------:R-:W-:Y:S02]  /*48b0*/  IABS R0, R0 ;  /* 0x0000000000007213 */ /* 0x000fe40000000000 */
[----:B------:R-:W-:-:S04]  /*48c0*/  FSEL R153, R9, -INF , !P5 ;  /* 0xff80000009997808 */ /* 0x000fc80006800000 */
[----:B------:R-:W3:Y:S01]  /*48d0*/  I2F R0, R0 ;  /* 0x0000000000007306 */ /* 0x000ee20000201400 */
[----:B-1----:R-:W-:Y:S01]  /*48e0*/  IMAD.MOV.U32 R6, RZ, RZ, R3 ;  /* 0x000000ffff067224 */ /* 0x002fe200078e0003 */
[----:B------:R-:W-:Y:S01]  /*48f0*/  IABS R3, R7 ;  /* 0x0000000700037213 */ /* 0x000fe20000000000 */
[----:B------:R-:W-:-:S05]  /*4900*/  FFMA.FTZ R7, R32, -UR4, R38 ;  /* 0x8000000420077c23 */ /* 0x000fca0008010026 */
[----:B------:R1:W4:Y:S01]  /*4910*/  I2F R11, R6 ;  /* 0x00000006000b7306 */ /* 0x0003220000201400 */
[----:B------:R-:W-:Y:S01]  /*4920*/  FSEL R167, R7, -INF , !P1 ;  /* 0xff80000007a77808 */ /* 0x000fe20004800000 */
[----:B--2---:R-:W-:Y:S01]  /*4930*/  FFMA.FTZ R7, R20, -UR4, R26 ;  /* 0x8000000414077c23 */ /* 0x004fe2000801001a */
[----:B------:R-:W-:-:S05]  /*4940*/  ISETP.GE.AND P1, PT, R80, UR12, PT ;  /* 0x0000000c50007c0c */ /* 0x000fca000bf26270 */
[----:B------:R2:W5:Y:S01]  /*4950*/  I2F R8, R3 ;  /* 0x0000000300087306 */ /* 0x0005620000201400 */
[----:B---3--:R-:W-:Y:S01]  /*4960*/  FFMA.FTZ R0, R0, -UR4, R15 ;  /* 0x8000000400007c23 */ /* 0x008fe2000801000f */
[----:B------:R-:W-:Y:S02]  /*4970*/  FSEL R154, R7, -INF , !P4 ;  /* 0xff800000079a7808 */ /* 0x000fe40006000000 */
[----:B------:R-:W-:Y:S02]  /*4980*/  FSEL R174, R13, -INF , !P1 ;  /* 0xff8000000dae7808 */ /* 0x000fe40004800000 */
[----:B------:R-:W-:Y:S01]  /*4990*/  FSEL R170, R0, -INF , !P1 ;  /* 0xff80000000aa7808 */ /* 0x000fe20004800000 */
[----:B-1----:R-:W-:Y:S02]  /*49a0*/  FFMA.FTZ R6, R35, -UR4, R47 ;  /* 0x8000000423067c23 */ /* 0x002fe4000801002f */
[----:B----4-:R-:W-:-:S03]  /*49b0*/  FFMA.FTZ R11, R11, -UR4, R27 ;  /* 0x800000040b0b7c23 */ /* 0x010fc6000801001b */
[----:B------:R-:W-:Y:S01]  /*49c0*/  FSEL R67, R6, -INF , !P2 ;  /* 0xff80000006437808 */ /* 0x000fe20005000000 */
[----:B------:R-:W-:Y:S01]  /*49d0*/  FFMA.FTZ R6, R99, -UR4, R37 ;  /* 0x8000000463067c23 */ /* 0x000fe20008010025 */
[----:B------:R-:W-:Y:S01]  /*49e0*/  ISETP.GE.AND P2, PT, R84, UR12, PT ;  /* 0x0000000c54007c0c */ /* 0x000fe2000bf46270 */
[----:B--2---:R-:W-:Y:S01]  /*49f0*/  FFMA.FTZ R3, R34, -UR4, R39 ;  /* 0x8000000422037c23 */ /* 0x004fe20008010027 */
[----:B------:R-:W-:Y:S01]  /*4a00*/  FSEL R164, R11, -INF , !P3 ;  /* 0xff8000000ba47808 */ /* 0x000fe20005800000 */
[----:B-----5:R-:W-:Y:S01]  /*4a10*/  FFMA.FTZ R8, R8, -UR4, R14 ;  /* 0x8000000408087c23 */ /* 0x020fe2000801000e */
[----:B------:R-:W-:Y:S02]  /*4a20*/  FSEL R155, R6, -INF , !P0 ;  /* 0xff800000069b7808 */ /* 0x000fe40004000000 */
[----:B------:R-:W-:Y:S02]  /*4a30*/  FSEL R113, R3, -INF , !P0 ;  /* 0xff80000003717808 */ /* 0x000fe40004000000 */
[----:B------:R-:W-:-:S02]  /*4a40*/  PLOP3.LUT P0, PT, PT, PT, UP0, 0x80, 0x0 ;  /* 0x000000000000781c */ /* 0x000fc40003f0f008 */
[----:B------:R-:W-:Y:S02]  /*4a50*/  FSEL R173, R12, -INF , !P2 ;  /* 0xff8000000cad7808 */ /* 0x000fe40005000000 */
[----:B------:R-:W-:-:S09]  /*4a60*/  FSEL R165, R8, -INF , !P2 ;  /* 0xff80000008a57808 */ /* 0x000fd20005000000 */
        /* <DEDUP_REMOVED lines=26> */
[C---:B------:R-:W-:Y:S01]  /*4c10*/  IADD3 R0, P5, R3.reuse, UR27, RZ ;  /* 0x0000001b03007c10 */ /* 0x040fe2000ffbe0ff */
        /* <DEDUP_REMOVED lines=25> */
[----:B------:R-:W-:Y:S02]  /*4db0*/  @!P2 LEA.HI.X R15, R3, c[0x0][0x16c], R6, 0x1, P1 ;  /* 0x00005b00030faa11 */ /* 0x000fe400008f0c06 */
[----:B------:R-:W-:Y:S02]  /*4dc0*/  IADD3.X R6, R6, UR20, RZ, P5, !PT ;  /* 0x0000001406067c10 */ /* 0x000fe4000affe4ff */
[C---:B-----5:R-:W-:Y:S01]  /*4dd0*/  @!P3 LEA R12, P5, R0.reuse, c[0x0][0x168], 0x1 ;  /* 0x00005a00000cba11 */ /* 0x060fe200078a08ff */
[----:B------:R-:W-:Y:S01]  /*4de0*/  @!PT LDS RZ, [RZ] ;  /* 0x00000000fffff984 */ /* 0x000fe20000000800 */
[----:B------:R-:W-:Y:S01]  /*4df0*/  @!PT LDS RZ, [RZ] ;  /* 0x00000000fffff984 */ /* 0x000fe20000000800 */
[----:B------:R-:W-:Y:S01]  /*4e00*/  @!PT LDS RZ, [RZ] ;  /* 0x00000000fffff984 */ /* 0x000fe20000000800 */
[----:B------:R4:W-:Y:S01]  /*4e10*/  @!P2 LDGSTS.E.BYPASS.LTC128B.128 [R199+0xa800], [R14.64+0x100] ;  /* 0x0a8001000ec7afae */ /* 0x0009e2000b901d50 */
[C---:B---3--:R-:W-:Y:S02]  /*4e20*/  @!P2 LEA R10, P1, R0.reuse, c[0x0][0x168], 0x1 ;  /* 0x00005a00000aaa11 */ /* 0x048fe400078208ff */
[C---:B------:R-:W-:Y:S01]  /*4e30*/  @!P4 LEA.HI.X R17, R0.reuse, c[0x0][0x16c], R6, 0x1, P6 ;  /* 0x00005b000011ca11 */ /* 0x040fe200030f0c06 */
[----:B------:R1:W-:Y:S01]  /*4e40*/  @P4 STS.128 [R199+0x7000], RZ ;  /* 0x007000ffc7004388 */ /* 0x0003e20000000c00 */
[----:B------:R-:W-:-:S02]  /*4e50*/  IADD3 R3, P6, R0, UR27, RZ ;  /* 0x0000001b00037c10 */ /* 0x000fc4000ffde0ff */
[C-C-:B------:R-:W-:Y:S01]  /*4e60*/  @!P3 LEA.HI.X R13, R0.reuse, c[0x0][0x16c], R6.reuse, 0x1, P5 ;  /* 0x00005b00000dba11 */ /* 0x140fe200028f0c06 */
[----:B------:R-:W-:Y:S01]  /*4e70*/  @!PT LDS RZ, [RZ] ;  /* 0x00000000fffff984 */ /* 0x000fe20000000800 */
[----:B------:R-:W-:Y:S01]  /*4e80*/  @!PT LDS RZ, [RZ] ;  /* 0x00000000fffff984 */ /* 0x000fe20000000800 */
[----:B------:R-:W-:Y:S01]  /*4e90*/  @!PT LDS RZ, [RZ] ;  /* 0x00000000fffff984 */ /* 0x000fe20000000800 */
[----:B------:R1:W-:Y:S01]  /*4ea0*/  @!P4 LDGSTS.E.BYPASS.LTC128B.128 [R199+0x7000], [R16.64] ;  /* 0x0700000010c7cfae */ /* 0x0003e2000b901d50 */
[----:B------:R-:W-:Y:S02]  /*4eb0*/  @!P2 LEA.HI.X R11, R0, c[0x0][0x16c], R6, 0x1, P1 ;  /* 0x00005b00000baa11 */ /* 0x000fe400008f0c06 */
[----:B------:R-:W-:Y:S01]  /*4ec0*/  IADD3.X R6, R6, UR20, RZ, P6, !PT ;  /* 0x0000001406067c10 */ /* 0x000fe2000b7fe4ff */
[----:B------:R1:W-:Y:S01]  /*4ed0*/  @P3 STS.128 [R199+0x9000], RZ ;  /* 0x009000ffc7003388 */ /* 0x0003e20000000c00 */
[----:B--2---:R-:W-:-:S03]  /*4ee0*/  @!P3 LEA R8, P1, R3, c[0x0][0x168], 0x1 ;  /* 0x00005a000308ba11 */ /* 0x004fc600078208ff */
        /* <DEDUP_REMOVED lines=9> */
[----:B------:R1:W-:Y:S01]  /*4f80*/  @!P2 LDGSTS.E.BYPASS.LTC128B.128 [R199+0xb000], [R10.64+0x100] ;  /* 0x0b0001000ac7afae */ /* 0x0003e2000b901d50 */
[----:B----4-:R-:W-:-:S03]  /*4f90*/  @!P4 LEA R14, P5, R3, c[0x0][0x168], 0x1 ;  /* 0x00005a00030eca11 */ /* 0x010fc600078a08ff */
        /* <DEDUP_REMOVED lines=19> */
.L_x_856:
[----:B------:R-:W-:Y:S05]  /*50d0*/  BSYNC B0 ;  /* 0x0000000000007941 */ /* 0x000fea0003800000 */
.L_x_855:
[----:B------:R-:W0:Y:S02]  /*50e0*/  LDGDEPBAR ;  /* 0x00000000000079af */ /* 0x000e240000000000 */
.L_x_854:
[----:B------:R-:W-:Y:S01]  /*50f0*/  FMNMX.FTZ R0, R49, R48, !PT ;  /* 0x0000003031007209 */ /* 0x000fe20007810000 */
[----:B------:R-:W-:Y:S01]  /*5100*/  IMAD.U32 R7, RZ, RZ, UR10 ;  /* 0x0000000aff077e24 */ /* 0x000fe2000f8e00ff */
[----:B------:R-:W-:Y:S01]  /*5110*/  FMNMX.FTZ R3, R73, R72, !PT ;  /* 0x0000004849037209 */ /* 0x000fe20007810000 */
[----:B------:R-:W-:Y:S01]  /*5120*/  STL [R1+0xe8], R185 ;  /* 0x0000e8b901007387 */ /* 0x000fe20000100800 */
[----:B------:R-:W-:Y:S01]  /*5130*/  FMNMX.FTZ R0, R50, R0, !PT ;  /* 0x0000000032007209 */ /* 0x000fe20007810000 */
[----:B-1----:R-:W-:Y:S01]  /*5140*/  IMAD R9, R7, 0x4, R103 ;  /* 0x0000000407097824 */ /* 0x002fe200078e0267 */
[----:B------:R-:W-:Y:S01]  /*5150*/  FMNMX.FTZ R3, R74, R3, !PT ;  /* 0x000000034a037209 */ /* 0x000fe20007810000 */
[----:B------:R-:W-:Y:S01]  /*5160*/  STL [R1+0xe4], R184 ;  /* 0x0000e4b801007387 */ /* 0x000fe20000100800 */
[----:B------:R-:W-:Y:S01]  /*5170*/  FMNMX.FTZ R0, R56, R0, !PT ;  /* 0x0000000038007209 */ /* 0x000fe20007810000 */
[----:B------:R-:W-:Y:S01]  /*5180*/  ULEA.HI.SX32 UR6, UR8, 0xffffffff, 0x1a ;  /* 0xffffffff08067891 */ /* 0x000fe2000f8fd23f */
[----:B------:R-:W-:Y:S01]  /*5190*/  FMNMX.FTZ R3, R51, R3, !PT ;  /* 0x0000000333037209 */ /* 0x000fe20007810000 */
[----:B------:R-:W-:Y:S01]  /*51a0*/  STL [R1+0xe0], R183 ;  /* 0x0000e0b701007387 */ /* 0x000fe20000100800 */
[----:B------:R-:W-:Y:S01]  /*51b0*/  FMNMX.FTZ R0, R59, R0, !PT ;  /* 0x000000003b007209 */ /* 0x000fe20007810000 */
[----:B------:R-:W-:Y:S01]  /*51c0*/  IMAD.WIDE.U32 R52, R9, -0x326172a9, RZ ;  /* 0xcd9e8d5709347825 */ /* 0x000fe200078e00ff */
[----:B------:R-:W-:Y:S01]  /*51d0*/  FMNMX.FTZ R3, R77, R3, !PT ;  /* 0x000000034d037209 */ /* 0x000fe20007810000 */
[----:B------:R-:W-:Y:S01]  /*51e0*/  STL [R1+0xdc], R182 ;  /* 0x0000dcb601007387 */ /* 0x000fe20000100800 */
[----:B------:R-:W-:Y:S01]  /*51f0*/  FMNMX.FTZ R0, R58, R0, !PT ;  /* 0x000000003a007209 */ /* 0x000fe20007810000 */
[----:B------:R-:W-:Y:S01]  /*5200*/  USHF.L.U32 UR6, UR6, 0x1, URZ ;  /* 0x0000000106067899 */ /* 0x000fe2000800063f */
[----:B------:R-:W-:Y:S01]  /*5210*/  FMNMX.FTZ R3, R78, R3, !PT ;  /* 0x000000034e037209 */ /* 0x000fe20007810000 */
[----:B------:R-:W-:Y:S01]  /*5220*/  STL [R1+0xd8], R181 ;  /* 0x0000d8b501007387 */ /* 0x000fe20000100800 */
[----:B------:R-:W-:Y:S01]  /*5230*/  FMNMX.FTZ R0, R57, R0, !PT ;  /* 0x0000000039007209 */ /* 0x000fe20007810000 */
[----:B------:R-:W-:Y:S01]  /*5240*/  ULOP3.LUT UR7, UR6, UR19, URZ, 0x3c, !UPT ;  /* 0x0000001306077292 */ /* 0x000fe2000f8e3c3f */
[----:B------:R-:W-:Y:S01]  /*5250*/  FMNMX.FTZ R3, R76, R3, !PT ;  /* 0x000000034c037209 */ /* 0x000fe20007810000 */
[----:B------:R-:W-:Y:S01]  /*5260*/  STL [R1+0xd4], R176 ;  /* 0x0000d4b001007387 */ /* 0x000fe20000100800 */
[----:B------:R-:W-:Y:S01]  /*5270*/  FMNMX.FTZ R0, R67, R0, !PT ;  /* 0x0000000043007209 */ /* 0x000fe20007810000 */
[----:B------:R-:W-:Y:S01]  /*5280*/  IMAD.WIDE.U32 R114, R107, -0x2daee0ad, RZ ;  /* 0xd2511f536b727825 */ /* 0x000fe200078e00ff */
[----:B------:R-:W-:Y:S01]  /*5290*/  FMNMX.FTZ R3, R66, R3, !PT ;  /* 0x0000000342037209 */ /* 0x000fe20007810000 */
[----:B------:R-:W-:Y:S01]  /*52a0*/  STL [R1+0x18], R9 ;  /* 0x0000180901007387 */ /* 0x000fe20000100800 */
        /* <DEDUP_REMOVED lines=25> */
[C---:B------:R-:W-:Y:S01]  /*5440*/  IMAD R180, R2.reuse, 0x2, R177 ;  /* 0x0000000202b47824 */ /* 0x040fe200078e02b1 */
[----:B------:R-:W-:Y:S01]  /*5450*/  FMNMX.FTZ R3, R173, R3, !PT ;  /* 0x00000003ad037209 */ /* 0x000fe20007810000 */
[----:B------:R-:W-:Y:S01]  /*5460*/  IMAD R179, R2, 0x2, R178 ;  /* 0x0000000202b37824 */ /* 0x000fe200078e02b2 */
[----:B------:R-:W-:Y:S01]  /*5470*/  FMNMX.FTZ R0, R170, R0, !PT ;  /* 0x00000000aa007209 */ /* 0x000fe20007810000 */
[----:B------:R-:W-:Y:S01]  /*5480*/  LDSM.16.MT88.4 R28, [R177+0xe000] ;  /* 0x00e00000b11c783b */ /* 0x000fe20000004200 */
[----:B------:R-:W-:Y:S01]  /*5490*/  FMNMX.FTZ R3, R174, R3, !PT ;  /* 0x00000003ae037209 */ /* 0x000fe20007810000 */
[----:B------:R-:W-:-:S02]  /*54a0*/  UIADD3 UR6, UR6, 0x1, URZ ;  /* 0x0000000106067890 */ /* 0x000fc4000fffe03f */
[----:B------:R-:W1:Y:S02]  /*54b0*/  SHFL.BFLY PT, R6, R0, 0x2, 0x1f ;  /* 0x0c401f0000067f89 */ /* 0x000e6400000e0000 */
[----:B------:R-:W-:Y:S02]  /*54c0*/  ULOP3.LUT UR6, UR6, UR19, URZ, 0x3c, !UPT ;  /* 0x0000001306067292 */ /* 0x000fe4000f8e3c3f */
[----:B------:R-:W2:Y:S04]  /*54d0*/  SHFL.BFLY PT, R112, R3, 0x2, 0x1f ;  /* 0x0c401f0003707f89 */ /* 0x000ea800000e0000 */
[----:B------:R-:W-:Y:S04]  /*54e0*/  LDSM.16.MT88.4 R32, [R179+0xc000] ;  /* 0x00c00000b320783b */ /* 0x000fe80000004200 */
[----:B------:R-:W-:Y:S04]  /*54f0*/  LDSM.16.MT88.4 R36, [R180+0xc000] ;  /* 0x00c00000b424783b */ /* 0x000fe80000004200 */
[----:B------:R-:W-:Y:S04]  /*5500*/  LDSM.16.MT88.4 R24, [R178+0xe000] ;  /* 0x00e00000b218783b */ /* 0x000fe80000004200 */
[----:B------:R-:W-:Y:S01]  /*5510*/  LDSM.16.MT88.4 R20, [R180+0xe000] ;  /* 0x00e00000b414783b */ /* 0x000fe20000004200 */
[----:B-1----:R-:W-:-:S03]  /*5520*/  FMNMX.FTZ R0, R0, R6, !PT ;  /* 0x0000000600007209 */ /* 0x002fc60007810000 */
[----:B------:R-:W-:Y:S01]  /*5530*/  LDSM.16.MT88.4 R44, [R178+0xc000] ;  /* 0x00c00000b22c783b */ /* 0x000fe20000004200 */
[----:B------:R-:W-:Y:S02]  /*5540*/  LOP3.LUT R6, R104, UR18, RZ, 0x3c, !PT ;  /* 0x0000001268067c12 */ /* 0x000fe4000f8e3cff */
[----:B--2---:R-:W-:Y:S01]  /*5550*/  FMNMX.FTZ R112, R3, R112, !PT ;  /* 0x0000007003707209 */ /* 0x004fe20007810000 */
[----:B------:R-:W-:Y:S04]  /*5560*/  SHFL.BFLY PT, R8, R0, 0x1, 0x1f ;  /* 0x0c201f0000087f89 */ /* 0x000fe800000e0000 */
[----:B------:R1:W-:Y:S04]  /*5570*/  STL [R1+0x1c], R6 ;  /* 0x00001c0601007387 */ /* 0x0003e80000100800 */
[----:B------:R-:W2:Y:S01]  /*5580*/  SHFL.BFLY PT, R11, R112, 0x1, 0x1f ;  /* 0x0c201f00700b7f89 */ /* 0x000ea200000e0000 */
[----:B-1----:R-:W-:Y:S01]  /*5590*/  LOP3.LUT R6, R53, R6, RZ, 0x3c, !PT ;  /* 0x0000000635067212 */ /* 0x002fe200078e3cff */
[----:B------:R-:W-:Y:S01]  /*55a0*/  IMAD R53, R106, 0x10000, R106 ;  /* 0x000100006a357824 */ /* 0x000fe200078e026a */
[----:B--2---:R-:W-:-:S03]  /*55b0*/  FMNMX.FTZ R112, R112, R11, !PT ;  /* 0x0000000b70707209 */ /* 0x004fc60007810000 */
[----:B------:R-:W-:Y:S01]  /*55c0*/  IMAD.WIDE.U32 R64, R6, -0x2daee0ad, RZ ;  /* 0xd2511f5306407825 */ /* 0x000fe200078e00ff */
[----:B------:R-:W-:Y:S01]  /*55d0*/  LOP3.LUT R6, R115, UR7, RZ, 0x3c, !PT ;  /* 0x0000000773067c12 */ /* 0x000fe2000f8e3cff */
[----:B------:R-:W-:Y:S02]  /*55e0*/  UIADD3 UR7, UR18, 0x1715609d, URZ ;  /* 0x1715609d12077890 */ /* 0x000fe4000fffe03f */
[----:B------:R-:W-:Y:S01]  /*55f0*/  FMUL.FTZ R12, R112, c[0x0][0x23c] ;  /* 0x00008f00700c7a20 */ /* 0x000fe20000410000 */
[----:B------:R-:W-:Y:S01]  /*5600*/  LOP3.LUT R3, R65, UR5, R114, 0x96, !PT ;  /* 0x0000000541037c12 */ /* 0x000fe2000f8e9672 */
[----:B------:R-:W-:Y:S01]  /*5610*/  IMAD.WIDE.U32 R6, R6, -0x326172a9, RZ ;  /* 0xcd9e8d5706067825 */ /* 0x000fe200078e00ff */
[----:B------:R-:W-:-:S03]  /*5620*/  UIADD3 UR5, UR19, -0x56f99767, URZ ;  /* 0xa906689913057890 */ /* 0x000fc6000fffe03f */
[----:B------:R-:W-:Y:S01]  /*5630*/  IMAD.WIDE.U32 R40, R3, -0x326172a9, RZ ;  /* 0xcd9e8d5703287825 */ /* 0x000fe200078e00ff */
[----:B------:R-:W-:Y:S02]  /*5640*/  FMNMX.FTZ R3, R0, R8, !PT ;  /* 0x0000000800037209 */ /* 0x000fe40007810000 */
[----:B------:R-:W-:Y:S02]  /*5650*/  LOP3.LUT R7, R7, UR23, R52, 0x96, !PT ;  /* 0x0000001707077c12 */ /* 0x000fe4000f8e9634 */
[----:B------:R-:W-:Y:S01]  /*5660*/  LOP3.LUT R8, R41, UR22, R6, 0x96, !PT ;  /* 0x0000001629087c12 */ /* 0x000fe2000f8e9606 */
[C---:B------:R-:W-:Y:S01]  /*5670*/  FMUL.FTZ R0, R3.reuse, c[0x0][0x23c] ;  /* 0x00008f0003007a20 */ /* 0x040fe20000410000 */
[----:B------:R-:W-:Y:S01]  /*5680*/  FSETP.NEU.FTZ.AND P1, PT, R3, -INF , PT ;  /* 0xff8000000300780b */ /* 0x000fe20003f3d000 */
[----:B------:R-:W-:-:S03]  /*5690*/  IMAD.WIDE.U32 R6, R7, -0x2daee0ad, RZ ;  /* 0xd2511f5307067825 */ /* 0x000fc600078e00ff */
[----:B------:R-:W-:Y:S01]  /*56a0*/  FSEL R0, R0, RZ, P1 ;  /* 0x000000ff00007208 */ /* 0x000fe20000800000 */
[----:B------:R-:W-:Y:S01]  /*56b0*/  IMAD.WIDE.U32 R8, R8, -0x2daee0ad, RZ ;  /* 0xd2511f5308087825 */ /* 0x000fe200078e00ff */
[----:B------:R-:W-:Y:S02]  /*56c0*/  LOP3.LUT R7, R7, UR21, R64, 0x96, !PT ;  /* 0x0000001507077c12 */ /* 0x000fe4000f8e9640 */
[----:B------:R-:W-:Y:S01]  /*56d0*/  FSETP.NEU.FTZ.AND P1, PT, R112, -INF , PT ;  /* 0xff8000007000780b */ /* 0x000fe20003f3d000 */
[----:B------:R-:W-:Y:S01]  /*56e0*/  FFMA.FTZ R10, R49, c[0x0][0x23c], -R0 ;  /* 0x00008f00310a7a23 */ /* 0x000fe20000010800 */
[----:B------:R-:W-:Y:S01]  /*56f0*/  LOP3.LUT R9, R9, UR14, R6, 0x96, !PT ;  /* 0x0000000e09097c12 */ /* 0x000fe2000f8e9606 */
[----:B------:R-:W-:Y:S01]  /*5700*/  IMAD.WIDE.U32 R6, R7, -0x326172a9, RZ ;  /* 0xcd9e8d5707067825 */ /* 0x000fe200078e00ff */
[----:B------:R-:W-:Y:S01]  /*5710*/  FSEL R12, R12, RZ, P1 ;  /* 0x000000ff0c0c7208 */ /* 0x000fe20000800000 */
[----:B------:R1:W-:Y:S02]  /*5720*/  MUFU.EX2 R181, R10 ;  /* 0x0000000a00b57308 */ /* 0x0003e40000000800 */
[----:B------:R-:W-:Y:S01]  /*5730*/  IMAD.WIDE.U32 R18, R9, -0x326172a9, RZ ;  /* 0xcd9e8d5709127825 */ /* 0x000fe200078e00ff */
[----:B------:R-:W-:-:S03]  /*5740*/  LOP3.LUT R7, R7, UR15, R40, 0x96, !PT ;  /* 0x0000000f07077c12 */ /* 0x000fc6000f8e9628 */
[--C-:B------:R-:W-:Y:S02]  /*5750*/  FFMA.FTZ R9, R48, c[0x0][0x23c], -R0.reuse ;  /* 0x00008f0030097a23 */ /* 0x100fe40000010800 */
[----:B------:R-:W-:Y:S02]  /*5760*/  FFMA.FTZ R5, R56, c[0x0][0x23c], -R0 ;  /* 0x00008f0038057a23 */ /* 0x000fe40000010800 */
[----:B------:R-:W2:Y:S01]  /*5770*/  MUFU.EX2 R201, R9 ;  /* 0x0000000900c97308 */ /* 0x000ea20000000800 */
[----:B-1----:R-:W-:Y:S01]  /*5780*/  LOP3.LUT R10, R19, UR11, R6, 0x96, !PT ;  /* 0x0000000b130a7c12 */ /* 0x002fe2000f8e9606 */
[----:B------:R-:W-:-:S06]  /*5790*/  IMAD.WIDE.U32 R6, R7, -0x2daee0ad, RZ ;  /* 0xd2511f5307067825 */ /* 0x000fcc00078e00ff */
[----:B------:R2:W-:Y:S01]  /*57a0*/  MUFU.EX2 R79, R5 ;  /* 0x00000005004f7308 */ /* 0x0005e20000000800 */
[----:B------:R-:W-:Y:S01]  /*57b0*/  IMAD.WIDE.U32 R54, R10, -0x2daee0ad, RZ ;  /* 0xd2511f530a367825 */ /* 0x000fe200078e00ff */
[----:B------:R-:W-:-:S04]  /*57c0*/  LOP3.LUT R8, R7, UR8, R8, 0x96, !PT ;  /* 0x0000000807087c12 */ /* 0x000fc8000f8e9608 */
[----:B------:R-:W-:Y:S01]  /*57d0*/  LOP3.LUT R16, R55, UR5, R6, 0x96, !PT ;  /* 0x0000000537107c12 */ /* 0x000fe2000f8e9606 */
[----:B------:R-:W-:-:S04]  /*57e0*/  IMAD.WIDE.U32 R42, R8, -0x326172a9, RZ ;  /* 0xcd9e8d57082a7825 */ /* 0x000fc800078e00ff */
[----:B------:R-:W-:Y:S01]  /*57f0*/  IMAD.WIDE.U32 R16, R16, -0x326172a9, RZ ;  /* 0xcd9e8d5710107825 */ /* 0x000fe200078e00ff */
[----:B--2---:R-:W-:-:S03]  /*5800*/  F2FP.PACK_AB R5, R201, R181 ;  /* 0x000000b5c905723e */ /* 0x004fc600000000ff */
[----:B------:R-:W-:Y:S01]  /*5810*/  FFMA.FTZ R8, R72, c[0x0][0x23c], -R12 ;  /* 0x00008f0048087a23 */ /* 0x000fe2000001080c */
[----:B------:R-:W-:Y:S01]  /*5820*/  LOP3.LUT R7, R16, 0xffff, RZ, 0xc0, !PT ;  /* 0x0000ffff10077812 */ /* 0x000fe200078ec0ff */
[----:B------:R-:W-:Y:S01]  /*5830*/  FFMA.FTZ R9, R50, c[0x0][0x23c], -R0 ;  /* 0x00008f0032097a23 */ /* 0x000fe20000010800 */
[----:B------:R-:W-:Y:S01]  /*5840*/  LOP3.LUT R14, R16, 0xff, RZ, 0xc0, !PT ;  /* 0x000000ff100e7812 */ /* 0x000fe200078ec0ff */
[----:B------:R1:W-:Y:S01]  /*5850*/  MUFU.EX2 R252, R8 ;  /* 0x0000000800fc7308 */ /* 0x0003e20000000800 */
[----:B------:R-:W-:Y:S01]  /*5860*/  FFMA.FTZ R6, R73, c[0x0][0x23c], -R12 ;  /* 0x00008f0049067a23 */ /* 0x000fe2000001080c */
[----:B------:R-:W-:Y:S02]  /*5870*/  SHF.R.U32.HI R11, RZ, 0x8, R7 ;  /* 0x00000008ff0b7819 */ /* 0x000fe40000011607 */
[----:B------:R-:W-:Y:S02]  /*5880*/  SHF.R.U32.HI R13, RZ, 0x18, R16 ;  /* 0x00000018ff0d7819 */ /* 0x000fe40000011610 */
[----:B------:R-:W-:-:S02]  /*5890*/  PRMT R161, R5, 0x7610, R161 ;  /* 0x0000761005a17816 */ /* 0x000fc400000000a1 */
[----:B------:R2:W-:Y:S01]  /*58a0*/  MUFU.EX2 R80, R9 ;  /* 0x0000000900507308 */ /* 0x0005e20000000800 */
[----:B------:R-:W-:Y:S02]  /*58b0*/  PRMT R159, R5, 0x7632, R159 ;  /* 0x00007632059f7816 */ /* 0x000fe4000000009f */
[----:B------:R-:W-:Y:S02]  /*58c0*/  PRMT R11, R14, 0x5410, R11 ;  /* 0x000054100e0b7816 */ /* 0x000fe4000000000b */
[----:B-1----:R-:W-:-:S03]  /*58d0*/  SHF.R.U32.HI R8, RZ, 0x10, R16 ;  /* 0x00000010ff087819 */ /* 0x002fc60000011610 */
[----:B------:R1:W3:Y:S01]  /*58e0*/  MUFU.EX2 R227, R6 ;  /* 0x0000000600e37308 */ /* 0x0002e20000000800 */
[----:B------:R-:W-:Y:S01]  /*58f0*/  LOP3.LUT R10, R8, 0xff, RZ, 0xc0, !PT ;  /* 0x000000ff080a7812 */ /* 0x000fe200078ec0ff */
[--C-:B------:R-:W-:Y:S02]  /*5900*/  FFMA.FTZ R8, R51, c[0x0][0x23c], -R12.reuse ;  /* 0x00008f0033087a23 */ /* 0x100fe4000001080c */
[----:B------:R-:W-:Y:S01]  /*5910*/  LDSM.16.MT88.4 R48, [R177+0xc000] ;  /* 0x00c00000b130783b */ /* 0x000fe20000004200 */
[----:B--2---:R-:W-:-:S03]  /*5920*/  FFMA.FTZ R9, R74, c[0x0][0x23c], -R12 ;  /* 0x00008f004a097a23 */ /* 0x004fc6000001080c */
[----:B------:R-:W-:Y:S01]  /*5930*/  MUFU.EX2 R224, R8 ;  /* 0x0000000800e07308 */ /* 0x000fe20000000800 */
[----:B------:R-:W-:Y:S02]  /*5940*/  PRMT R10, R10, 0x5410, R13 ;  /* 0x000054100a0a7816 */ /* 0x000fe4000000000d */
[----:B-1----:R-:W-:-:S05]  /*5950*/  LOP3.LUT R6, R17, UR25, R42, 0x96, !PT ;  /* 0x0000001911067c12 */ /* 0x002fca000f8e962a */
[----:B------:R1:W2:Y:S01]  /*5960*/  MUFU.EX2 R182, R9 ;  /* 0x0000000900b67308 */ /* 0x0002a20000000800 */
[----:B---3--:R-:W-:Y:S02]  /*5970*/  F2FP.PACK_AB R4, R252, R227 ;  /* 0x000000e3fc04723e */ /* 0x008fe400000000ff */
[----:B------:R-:W-:Y:S02]  /*5980*/  LOP3.LUT R7, R6, 0xffff, RZ, 0xc0, !PT ;  /* 0x0000ffff06077812 */ /* 0x000fe400078ec0ff */
[C---:B------:R-:W-:Y:S02]  /*5990*/  PRMT R157, R4.reuse, 0x7610, R157 ;  /* 0x00007610049d7816 */ /* 0x040fe4000000009d */
[----:B------:R-:W-:Y:S02]  /*59a0*/  SHF.R.U32.HI R7, RZ, 0x8, R7 ;  /* 0x00000008ff077819 */ /* 0x000fe40000011607 */
[----:B------:R-:W-:Y:S02]  /*59b0*/  PRMT R156, R4, 0x7632, R156 ;  /* 0x00007632049c7816 */ /* 0x000fe4000000009c */
[----:B------:R-:W-:-:S04]  /*59c0*/  F2FP.PACK_AB R4, R79, R80 ;  /* 0x000000504f04723e */ /* 0x000fc800000000ff */
[----:B------:R-:W-:Y:S02]  /*59d0*/  PRMT R163, R4, 0x7610, R163 ;  /* 0x0000761004a37816 */ /* 0x000fe400000000a3 */
[----:B-1----:R-:W-:Y:S02]  /*59e0*/  LOP3.LUT R9, R6, 0xff, RZ, 0xc0, !PT ;  /* 0x000000ff06097812 */ /* 0x002fe400078ec0ff */
[----:B--2---:R-:W-:Y:S02]  /*59f0*/  F2FP.PACK_AB R2, R224, R182 ;  /* 0x000000b6e002723e */ /* 0x004fe400000000ff */
[----:B------:R-:W-:Y:S02]  /*5a00*/  PRMT R9, R9, 0x5410, R7 ;  /* 0x0000541009097816 */ /* 0x000fe40000000007 */
[--C-:B------:R-:W-:Y:S02]  /*5a10*/  SHF.R.U32.HI R7, RZ, 0x10, R6.reuse ;  /* 0x00000010ff077819 */ /* 0x100fe40000011606 */
[----:B------:R-:W-:-:S02]  /*5a20*/  SHF.R.U32.HI R6, RZ, 0x18, R6 ;  /* 0x00000018ff067819 */ /* 0x000fc40000011606 */
[----:B------:R-:W-:Y:S02]  /*5a30*/  LOP3.LUT R7, R7, 0xff, RZ, 0xc0, !PT ;  /* 0x000000ff07077812 */ /* 0x000fe400078ec0ff */
[C---:B------:R-:W-:Y:S02]  /*5a40*/  PRMT R160, R2.reuse, 0x7610, R160 ;  /* 0x0000761002a07816 */ /* 0x040fe400000000a0 */
[----:B------:R-:W-:Y:S01]  /*5a50*/  PRMT R158, R2, 0x7632, R158 ;  /* 0x00007632029e7816 */ /* 0x000fe2000000009e */
[--C-:B------:R-:W-:Y:S01]  /*5a60*/  HSET2.LE.AND R2, R9, R53.reuse, PT ;  /* 0x0000003509027233 */ /* 0x100fe20003803000 */
[----:B------:R-:W-:Y:S02]  /*5a70*/  PRMT R6, R7, 0x5410, R6 ;  /* 0x0000541007067816 */ /* 0x000fe40000000006 */
[----:B------:R-:W-:Y:S02]  /*5a80*/  PRMT R162, R4, 0x7632, R162 ;  /* 0x0000763204a27816 */ /* 0x000fe400000000a2 */
[----:B------:R-:W-:Y:S01]  /*5a90*/  PRMT R4, R157, 0x5410, R156 ;  /* 0x000054109d047816 */ /* 0x000fe2000000009c */
[--C-:B------:R-:W-:Y:S01]  /*5aa0*/  HSET2.LE.AND R5, R6, R53.reuse, PT ;  /* 0x0000003506057233 */ /* 0x100fe20003803000 */
[----:B------:R-:W-:Y:S01]  /*5ab0*/  PRMT R7, R160, 0x5410, R158 ;  /* 0x00005410a0077816 */ /* 0x000fe2000000009e */
[----:B------:R-:W-:Y:S01]  /*5ac0*/  HSET2.LE.AND R6, R11, R53, PT ;  /* 0x000000350b067233 */ /* 0x000fe20003803000 */
[----:B------:R-:W-:-:S02]  /*5ad0*/  LOP3.LUT R4, R2, R4, RZ, 0xc0, !PT ;  /* 0x0000000402047212 */ /* 0x000fc400078ec0ff */
[----:B------:R-:W-:Y:S02]  /*5ae0*/  PRMT R2, R161, 0x5410, R159 ;  /* 0x00005410a1027816 */ /* 0x000fe4000000009f */
[----:B------:R-:W-:Y:S02]  /*5af0*/  LOP3.LUT R6, R6, R7, RZ, 0xc0, !PT ;  /* 0x0000000706067212 */ /* 0x000fe400078ec0ff */
[----:B------:R-:W-:Y:S01]  /*5b00*/  LOP3.LUT R5, R5, R2, RZ, 0xc0, !PT ;  /* 0x0000000205057212 */ /* 0x000fe200078ec0ff */
[----:B------:R-:W-:Y:S01]  /*5b10*/  HSET2.LE.AND R2, R10, R53, PT ;  /* 0x000000350a027233 */ /* 0x000fe20003803000 */
[----:B------:R-:W-:Y:S01]  /*5b20*/  PRMT R7, R163, 0x5410, R162 ;  /* 0x00005410a3077816 */ /* 0x000fe200000000a2 */
[----:B------:R-:W1:Y:S03]  /*5b30*/  LDSM.16.MT88.4 R8, [R179+0xe000] ;  /* 0x00e00000b308783b */ /* 0x000e660000004200 */
[----:B------:R-:W-:Y:S01]  /*5b40*/  LOP3.LUT R7, R2, R7, RZ, 0xc0, !PT ;  /* 0x0000000702077212 */ /* 0x000fe200078ec0ff */
[----:B------:R-:W-:-:S04]  /*5b50*/  FFMA.FTZ R2, R59, c[0x0][0x23c], -R0 ;  /* 0x00008f003b027a23 */ /* 0x000fc80000010800 */
[----:B------:R2:W-:Y:S02]  /*5b60*/  MUFU.EX2 R226, R2 ;  /* 0x0000000200e27308 */ /* 0x0005e40000000800 */
[C---:B------:R-:W-:Y:S08]  /*5b70*/  HMMA.16816.F32 R96, R4.reuse, R32, RZ ;  /* 0x000000200460723c */ /* 0x040ff000000018ff */
[----:B------:R-:W-:Y:S01]  /*5b80*/  HMMA.16816.F32 R108, R4, R34, RZ ;  /* 0x00000022046c723c */ /* 0x000fe200000018ff */
[----:B------:R-:W3:Y:S01]  /*5b90*/  LDSM.16.MT88.4 R32, [R180+0x10000] ;  /* 0x01000000b420783b */ /* 0x000ee20000004200 */
[----:B--2---:R-:W-:-:S06]  /*5ba0*/  FFMA.FTZ R2, R58, c[0x0][0x23c], -R0 ;  /* 0x00008f003a027a23 */ /* 0x004fcc0000010800 */
[C---:B------:R-:W-:Y:S01]  /*5bb0*/  HMMA.16816.F32 R128, R4.reuse, R36, RZ ;  /* 0x000000240480723c */ /* 0x040fe200000018ff */
[----:B------:R2:W-:Y:S07]  /*5bc0*/  MUFU.EX2 R184, R2 ;  /* 0x0000000200b87308 */ /* 0x0005ee0000000800 */
[C---:B------:R-:W-:Y:S01]  /*5bd0*/  HMMA.16816.F32 R116, R4.reuse, R38, RZ ;  /* 0x000000260474723c */ /* 0x040fe200000018ff */
[----:B------:R-:W-:Y:S07]  /*5be0*/  LDSM.16.MT88.4 R36, [R179+0x10000] ;  /* 0x01000000b324783b */ /* 0x000fee0000004200 */
[----:B-1----:R-:W-:Y:S01]  /*5bf0*/  HMMA.16816.F32 R68, R4, R8, RZ ;  /* 0x000000080444723c */ /* 0x002fe200000018ff */
[----:B--2---:R-:W-:-:S04]  /*5c00*/  FFMA.FTZ R2, R57, c[0x0][0x23c], -R0 ;  /* 0x00008f0039027a23 */ /* 0x004fc80000010800 */
[----:B------:R1:W-:Y:S02]  /*5c10*/  MUFU.EX2 R225, R2 ;  /* 0x0000000200e17308 */ /* 0x0003e40000000800 */
[--C-:B------:R-:W-:Y:S01]  /*5c20*/  FFMA.FTZ R8, R78, c[0x0][0x23c], -R12.reuse ;  /* 0x00008f004e087a23 */ /* 0x100fe2000001080c */
[C---:B------:R-:W-:Y:S05]  /*5c30*/  HMMA.16816.F32 R92, R4.reuse, R28, RZ ;  /* 0x0000001c045c723c */ /* 0x040fea00000018ff */
[----:B------:R2:W-:Y:S03]  /*5c40*/  MUFU.EX2 R183, R8 ;  /* 0x0000000800b77308 */ /* 0x0005e60000000800 */
[----:B------:R-:W-:Y:S01]  /*5c50*/  HMMA.16816.F32 R72, R4, R30, RZ ;  /* 0x0000001e0448723c */ /* 0x000fe200000018ff */
[----:B------:R-:W4:Y:S01]  /*5c60*/  LDSM.16.MT88.4 R28, [R177+0x10000] ;  /* 0x01000000b11c783b */ /* 0x000f220000004200 */
[----:B-1----:R-:W-:-:S06]  /*5c70*/  FFMA.FTZ R2, R77, c[0x0][0x23c], -R12 ;  /* 0x00008f004d027a23 */ /* 0x002fcc000001080c */
[----:B------:R-:W-:Y:S01]  /*5c80*/  HMMA.16816.F32 R124, R4, R24, RZ ;  /* 0x00000018047c723c */ /* 0x000fe200000018ff */
[----:B------:R1:W1:Y:S01]  /*5c90*/  MUFU.EX2 R176, R2 ;  /* 0x0000000200b07308 */ /* 0x0002620000000800 */
[----:B--2---:R-:W-:-:S06]  /*5ca0*/  FFMA.FTZ R8, R76, c[0x0][0x23c], -R12 ;  /* 0x00008f004c087a23 */ /* 0x004fcc000001080c */
[C---:B------:R-:W-:Y:S01]  /*5cb0*/  HMMA.16816.F32 R104, R4.reuse, R26, RZ ;  /* 0x0000001a0468723c */ /* 0x040fe200000018ff */
[----:B------:R-:W2:Y:S01]  /*5cc0*/  LDSM.16.MT88.4 R24, [R178+0x10000] ;  /* 0x01000000b218783b */ /* 0x000ea20000004200 */
[----:B------:R3:W-:Y:S06]  /*5cd0*/  MUFU.EX2 R203, R8 ;  /* 0x0000000800cb7308 */ /* 0x0007ec0000000800 */
[----:B------:R-:W-:Y:S01]  /*5ce0*/  HMMA.16816.F32 R60, R4, R10, RZ ;  /* 0x0000000a043c723c */ /* 0x000fe200000018ff */
[----:B-1----:R-:W-:-:S05]  /*5cf0*/  LOP3.LUT R2, R43, UR7, R18, 0x96, !PT ;  /* 0x000000072b027c12 */ /* 0x002fca000f8e9612 */
[----:B------:R-:W-:Y:S02]  /*5d00*/  IMAD.WIDE.U32 R14, R2, -0x2daee0ad, RZ ;  /* 0xd2511f53020e7825 */ /* 0x000fe400078e00ff */
[C---:B------:R-:W-:Y:S02]  /*5d10*/  HMMA.16816.F32 R120, R4.reuse, R20, RZ ;  /* 0x000000140478723c */ /* 0x040fe400000018ff */
[----:B------:R-:W-:Y:S01]  /*5d20*/  FFMA.FTZ R10, R66, c[0x0][0x23c], -R12 ;  /* 0x00008f00420a7a23 */ /* 0x000fe2000001080c */
[----:B------:R-:W-:Y:S02]  /*5d30*/  SHF.R.U32.HI R9, RZ, 0x10, R14 ;  /* 0x00000010ff097819 */ /* 0x000fe4000001160e */
[----:B---3--:R-:W-:Y:S01]  /*5d40*/  LOP3.LUT R8, R14, 0xffff, RZ, 0xc0, !PT ;  /* 0x0000ffff0e087812 */ /* 0x008fe200078ec0ff */
[----:B------:R1:W-:Y:S01]  /*5d50*/  MUFU.EX2 R175, R10 ;  /* 0x0000000a00af7308 */ /* 0x0003e20000000800 */
[----:B------:R-:W-:Y:S01]  /*5d60*/  LOP3.LUT R13, R9, 0xff, RZ, 0xc0, !PT ;  /* 0x000000ff090d7812 */ /* 0x000fe200078ec0ff */
[----:B------:R-:W-:Y:S01]  /*5d70*/  FFMA.FTZ R9, R67, c[0x0][0x23c], -R0 ;  /* 0x00008f0043097a23 */ /* 0x000fe20000010800 */
[----:B------:R-:W-:Y:S01]  /*5d80*/  LOP3.LUT R2, R15, UR24, R54, 0x96, !PT ;  /* 0x000000180f027c12 */ /* 0x000fe2000f8e9636 */
[----:B------:R-:W-:Y:S01]  /*5d90*/  HMMA.16816.F32 R100, R4, R48, RZ ;  /* 0x000000300464723c */ /* 0x000fe200000018ff */
[----:B------:R-:W-:Y:S01]  /*5da0*/  SHF.R.U32.HI R19, RZ, 0x8, R8 ;  /* 0x00000008ff137819 */ /* 0x000fe20000011608 */
[----:B------:R-:W-:Y:S01]  /*5db0*/  IMAD.MOV.U32 R67, RZ, RZ, R80 ;  /* 0x000000ffff437224 */ /* 0x000fe200078e0050 */
[C---:B------:R-:W-:Y:S01]  /*5dc0*/  LOP3.LUT R8, R2.reuse, 0xffff, RZ, 0xc0, !PT ;  /* 0x0000ffff02087812 */ /* 0x040fe200078ec0ff */
[----:B------:R3:W2:Y:S01]  /*5dd0*/  MUFU.EX2 R185, R9 ;  /* 0x0000000900b97308 */ /* 0x0006a20000000800 */
[----:B------:R-:W-:-:S02]  /*5de0*/  LOP3.LUT R18, R2, 0xff, RZ, 0xc0, !PT ;  /* 0x000000ff02127812 */ /* 0x000fc400078ec0ff */
[----:B------:R-:W-:Y:S01]  /*5df0*/  SHF.R.U32.HI R11, RZ, 0x8, R8 ;  /* 0x00000008ff0b7819 */ /* 0x000fe20000011608 */
[C---:B------:R-:W-:Y:S01]  /*5e00*/  HMMA.16816.F32 R136, R4.reuse, R50, RZ ;  /* 0x000000320488723c */ /* 0x040fe200000018ff */
[--C-:B------:R-:W-:Y:S02]  /*5e10*/  SHF.R.U32.HI R8, RZ, 0x18, R2.reuse ;  /* 0x00000018ff087819 */ /* 0x100fe40000011602 */
[----:B------:R-:W-:Y:S01]  /*5e20*/  PRMT R11, R18, 0x5410, R11 ;  /* 0x00005410120b7816 */ /* 0x000fe2000000000b */
[----:B------:R-:W-:Y:S01]  /*5e30*/  IMAD.MOV.U32 R18, RZ, RZ, R79 ;  /* 0x000000ffff127224 */ /* 0x000fe200078e004f */
[----:B-1----:R-:W-:Y:S02]  /*5e40*/  SHF.R.U32.HI R10, RZ, 0x10, R2 ;  /* 0x00000010ff0a7819 */ /* 0x002fe40000011602 */
[----:B------:R-:W-:Y:S01]  /*5e50*/  LOP3.LUT R21, R14, 0xff, RZ, 0xc0, !PT ;  /* 0x000000ff0e157812 */ /* 0x000fe200078ec0ff */
[----:B------:R-:W-:Y:S01]  /*5e60*/  HMMA.16816.F32 R88, R4, R22, RZ ;  /* 0x000000160458723c */ /* 0x000fe200000018ff */
[----:B------:R-:W-:-:S02]  /*5e70*/  LOP3.LUT R2, R10, 0xff, RZ, 0xc0, !PT ;  /* 0x000000ff0a027812 */ /* 0x000fc400078ec0ff */
[----:B------:R-:W-:Y:S02]  /*5e80*/  SHF.R.U32.HI R20, RZ, 0x18, R14 ;  /* 0x00000018ff147819 */ /* 0x000fe4000001160e */
[----:B---3--:R-:W-:Y:S02]  /*5e90*/  F2FP.PACK_AB R9, R183, R176 ;  /* 0x000000b0b709723e */ /* 0x008fe400000000ff */
[----:B------:R-:W-:Y:S01]  /*5ea0*/  PRMT R10, R2, 0x5410, R8 ;  /* 0x00005410020a7816 */ /* 0x000fe20000000008 */
[----:B------:R-:W-:Y:S01]  /*5eb0*/  HMMA.16816.F32 R76, R4, R32, RZ ;  /* 0x00000020044c723c */ /* 0x000fe200000018ff */
[----:B------:R-:W-:Y:S02]  /*5ec0*/  F2FP.PACK_AB R2, R184, R226 ;  /* 0x000000e2b802723e */ /* 0x000fe400000000ff */
[----:B--2---:R-:W-:Y:S02]  /*5ed0*/  F2FP.PACK_AB R8, R185, R225 ;  /* 0x000000e1b908723e */ /* 0x004fe400000000ff */
[----:B------:R-:W-:-:S02]  /*5ee0*/  PRMT R150, R9, 0x7610, R150 ;  /* 0x0000761009967816 */ /* 0x000fc40000000096 */
[----:B------:R-:W-:Y:S01]  /*5ef0*/  PRMT R148, R9, 0x7632, R148 ;  /* 0x0000763209947816 */ /* 0x000fe20000000094 */
[C---:B------:R-:W-:Y:S01]  /*5f00*/  HMMA.16816.F32 R140, R4.reuse, R44, RZ ;  /* 0x0000002c048c723c */ /* 0x040fe200000018ff */
[C---:B------:R-:W-:Y:S02]  /*5f10*/  PRMT R151, R2.reuse, 0x7610, R151 ;  /* 0x0000761002977816 */ /* 0x040fe40000000097 */
[----:B------:R-:W-:Y:S01]  /*5f20*/  PRMT R149, R2, 0x7632, R149 ;  /* 0x0000763202957816 */ /* 0x000fe20000000095 */
[----:B------:R-:W-:Y:S01]  /*5f30*/  HSET2.LE.AND R2, R11, R53, PT ;  /* 0x000000350b027233 */ /* 0x000fe20003803000 */
[----:B------:R-:W-:Y:S02]  /*5f40*/  F2FP.PACK_AB R9, R175, R203 ;  /* 0x000000cbaf09723e */ /* 0x000fe400000000ff */
[C---:B------:R-:W-:Y:S01]  /*5f50*/  PRMT R145, R8.reuse, 0x7610, R145 ;  /* 0x0000761008917816 */ /* 0x040fe20000000091 */
[----:B------:R-:W-:Y:S01]  /*5f60*/  HMMA.16816.F32 R132, R4, R46, RZ ;  /* 0x0000002e0484723c */ /* 0x000fe200000018ff */
[----:B------:R-:W-:Y:S01]  /*5f70*/  PRMT R144, R8, 0x7632, R144 ;  /* 0x0000763208907816 */ /* 0x000fe20000000090 */
[----:B------:R-:W-:Y:S01]  /*5f80*/  LDSM.16.MT88.4 R44, [R177+0xc800] ;  /* 0x00c80000b12c783b */ /* 0x000fe20000004200 */
[----:B------:R-:W-:-:S02]  /*5f90*/  PRMT R8, R150, 0x5410, R148 ;  /* 0x0000541096087816 */ /* 0x000fc40000000094 */
[C---:B------:R-:W-:Y:S02]  /*5fa0*/  PRMT R147, R9.reuse, 0x7610, R147 ;  /* 0x0000761009937816 */ /* 0x040fe40000000093 */
[----:B------:R-:W-:Y:S01]  /*5fb0*/  PRMT R146, R9, 0x7632, R146 ;  /* 0x0000763209927816 */ /* 0x000fe20000000092 */
[--C-:B------:R-:W-:Y:S01]  /*5fc0*/  HSET2.LE.AND R9, R10, R53.reuse, PT ;  /* 0x000000350a097233 */ /* 0x100fe20003803000 */
[----:B------:R-:W-:Y:S01]  /*5fd0*/  PRMT R19, R21, 0x5410, R19 ;  /* 0x0000541015137816 */ /* 0x000fe20000000013 */
[----:B----4-:R-:W-:Y:S01]  /*5fe0*/  HMMA.16816.F32 R56, R4, R28, RZ ;  /* 0x0000001c0438723c */ /* 0x010fe200000018ff */
[----:B------:R-:W-:Y:S02]  /*5ff0*/  LOP3.LUT R8, R2, R8, RZ, 0xc0, !PT ;  /* 0x0000000802087212 */ /* 0x000fe400078ec0ff */
[----:B------:R-:W-:Y:S01]  /*6000*/  PRMT R13, R13, 0x5410, R20 ;  /* 0x000054100d0d7816 */ /* 0x000fe20000000014 */
[----:B------:R-:W-:Y:S01]  /*6010*/  HSET2.LE.AND R10, R19, R53, PT ;  /* 0x00000035130a7233 */ /* 0x000fe20003803000 */
[----:B------:R-:W-:-:S02]  /*6020*/  PRMT R2, R151, 0x5410, R149 ;  /* 0x0000541097027816 */ /* 0x000fc40000000095 */
[----:B------:R-:W-:Y:S01]  /*6030*/  PRMT R11, R147, 0x5410, R146 ;  /* 0x00005410930b7816 */ /* 0x000fe20000000092 */
[C---:B------:R-:W-:Y:S01]  /*6040*/  HMMA.16816.F32 R48, R4.reuse, R30, RZ ;  /* 0x0000001e0430723c */ /* 0x040fe200000018ff */
[----:B------:R-:W-:Y:S01]  /*6050*/  LOP3.LUT R9, R9, R2, RZ, 0xc0, !PT ;  /* 0x0000000209097212 */ /* 0x000fe200078ec0ff */
[----:B------:R-:W-:Y:S01]  /*6060*/  HSET2.LE.AND R2, R13, R53, PT ;  /* 0x000000350d027233 */ /* 0x000fe20003803000 */
[----:B------:R-:W-:Y:S01]  /*6070*/  LOP3.LUT R10, R10, R11, RZ, 0xc0, !PT ;  /* 0x0000000b0a0a7212 */ /* 0x000fe200078ec0ff */
[----:B------:R-:W-:Y:S04]  /*6080*/  LDSM.16.MT88.4 R28, [R177+0xe800] ;  /* 0x00e80000b11c783b */ /* 0x000fe80000004200 */
[C---:B------:R-:W-:Y:S08]  /*6090*/  HMMA.16816.F32 R84, R4.reuse, R24, RZ ;  /* 0x000000180454723c */ /* 0x040ff000000018ff */
[C---:B------:R-:W-:Y:S01]  /*60a0*/  HMMA.16816.F32 R80, R4.reuse, R26, RZ ;  /* 0x0000001a0450723c */ /* 0x040fe200000018ff */
[----:B------:R-:W1:Y:S07]  /*60b0*/  LDSM.16.MT88.4 R24, [R179+0xc800] ;  /* 0x00c80000b318783b */ /* 0x000e6e0000004200 */
[C---:B------:R-:W-:Y:S08]  /*60c0*/  HMMA.16816.F32 R32, R4.reuse, R34, RZ ;  /* 0x000000220420723c */ /* 0x040ff000000018ff */
[C---:B------:R-:W-:Y:S08]  /*60d0*/  HMMA.16816.F32 R20, R4.reuse, R36, RZ ;  /* 0x000000240414723c */ /* 0x040ff000000018ff */
[----:B------:R-:W-:Y:S07]  /*60e0*/  HMMA.16816.F32 R220, R4, R38, RZ ;  /* 0x0000002604dc723c */ /* 0x000fee00000018ff */
[----:B------:R-:W-:-:S04]  /*60f0*/  PRMT R4, R145, 0x5410, R144 ;  /* 0x0000541091047816 */ /* 0x000fc80000000090 */
[----:B------:R-:W-:Y:S02]  /*6100*/  LOP3.LUT R11, R2, R4, RZ, 0xc0, !PT ;  /* 0x00000004020b7212 */ /* 0x000fe400078ec0ff */
[----:B------:R-:W2:Y:S01]  /*6110*/  LDSM.16.MT88.4 R4, [R180+0xc800] ;  /* 0x00c80000b404783b */ /* 0x000ea20000004200 */
[----:B------:R-:W-:Y:S02]  /*6120*/  LOP3.LUT R2, R115, UR6, RZ, 0x3c, !PT ;  /* 0x0000000673027c12 */ /* 0x000fe4000f8e3cff */
[----:B------:R-:W-:Y:S02]  /*6130*/  IMAD.MOV.U32 R207, RZ, RZ, R21 ;  /* 0x000000ffffcf7224 */ /* 0x000fe400078e0015 */
[----:B------:R-:W-:Y:S01]  /*6140*/  IMAD.MOV.U32 R206, RZ, RZ, R22 ;  /* 0x000000ffffce7224 */ /* 0x000fe200078e0016 */
[----:B-1----:R-:W-:Y:S01]  /*6150*/  HMMA.16816.F32 R212, R8, R24, R96 ;  /* 0x0000001808d4723c */ /* 0x002fe20000001860 */
[----:B------:R-:W-:Y:S02]  /*6160*/  IMAD.MOV.U32 R205, RZ, RZ, R23 ;  /* 0x000000ffffcd7224 */ /* 0x000fe400078e0017 */
[----:B------:R-:W-:-:S02]  /*6170*/  IMAD.MOV.U32 R204, RZ, RZ, R20 ;  /* 0x000000ffffcc7224 */ /* 0x000fc400078e0014 */
[----:B------:R-:W1:Y:S03]  /*6180*/  LDSM.16.MT88.4 R20, [R178+0xc800] ;  /* 0x00c80000b214783b */ /* 0x000e660000004200 */
[C---:B------:R-:W-:Y:S01]  /*6190*/  HMMA.16816.F32 R96, R8.reuse, R26, R108 ;  /* 0x0000001a0860723c */ /* 0x040fe2000000186c */
[----:B------:R-:W3:Y:S06]  /*61a0*/  LDSM.16.MT88.4 R24, [R180+0xe800] ;  /* 0x00e80000b418783b */ /* 0x000eec0000004200 */
[----:B------:R-:W-:Y:S01]  /*61b0*/  IMAD.MOV.U32 R109, RZ, RZ, R207 ;  /* 0x000000ffff6d7224 */ /* 0x000fe200078e00cf */
[----:B------:R-:W-:Y:S01]  /*61c0*/  HMMA.16816.F32 R248, R8, R44, R100 ;  /* 0x0000002c08f8723c */ /* 0x000fe20000001864 */
[----:B------:R-:W-:-:S02]  /*61d0*/  IMAD.MOV.U32 R110, RZ, RZ, R206 ;  /* 0x000000ffff6e7224 */ /* 0x000fc400078e00ce */
[----:B------:R-:W-:Y:S02]  /*61e0*/  IMAD.MOV.U32 R111, RZ, RZ, R205 ;  /* 0x000000ffff6f7224 */ /* 0x000fe400078e00cd */
[----:B------:R-:W-:-:S03]  /*61f0*/  IMAD.MOV.U32 R108, RZ, RZ, R204 ;  /* 0x000000ffff6c7224 */ /* 0x000fc600078e00cc */
[C---:B------:R-:W-:Y:S08]  /*6200*/  HMMA.16816.F32 R240, R8.reuse, R28, R92 ;  /* 0x0000001c08f0723c */ /* 0x040ff0000000185c */
[C---:B------:R-:W-:Y:S01]  /*6210*/  HMMA.16816.F32 R72, R8.reuse, R30, R72 ;  /* 0x0000001e0848723c */ /* 0x040fe20000001848 */
[----:B------:R-:W-:Y:S07]  /*6220*/  LDSM.16.MT88.4 R28, [R180+0x10800] ;  /* 0x01080000b41c783b */ /* 0x000fee0000004200 */
[C---:B--2---:R-:W-:Y:S08]  /*6230*/  HMMA.16816.F32 R244, R8.reuse, R4, R128 ;  /* 0x0000000408f4723c */ /* 0x044ff00000001880 */
[C---:B------:R-:W-:Y:S01]  /*6240*/  HMMA.16816.F32 R228, R8.reuse, R6, R116 ;  /* 0x0000000608e4723c */ /* 0x040fe20000001874 */
[----:B------:R-:W2:Y:S06]  /*6250*/  LDSM.16.MT88.4 R4, [R178+0xe800] ;  /* 0x00e80000b204783b */ /* 0x000eac0000004200 */
[----:B------:R-:W-:Y:S01]  /*6260*/  IMAD.MOV.U32 R117, RZ, RZ, R200 ;  /* 0x000000ffff757224 */ /* 0x000fe200078e00c8 */
[----:B-1----:R-:W-:Y:S01]  /*6270*/  HMMA.16816.F32 R216, R8, R20, R140 ;  /* 0x0000001408d8723c */ /* 0x002fe2000000188c */
[----:B------:R-:W-:Y:S01]  /*6280*/  IMAD.MOV.U32 R119, RZ, RZ, R185 ;  /* 0x000000ffff777224 */ /* 0x000fe200078e00b9 */
[----:B------:R-:W-:-:S05]  /*6290*/  LOP3.LUT R185, R14, 0xffff, RZ, 0xc0, !PT ;  /* 0x0000ffff0eb97812 */ /* 0x000fca00078ec0ff */
[----:B------:R-:W-:Y:S01]  /*62a0*/  SHF.R.U32.HI R142, RZ, 0x18, R16 ;  /* 0x00000018ff8e7819 */ /* 0x000fe20000011610 */
[----:B------:R-:W-:Y:S01]  /*62b0*/  HMMA.16816.F32 R36, R8, R22, R132 ;  /* 0x000000160824723c */ /* 0x000fe20000001884 */
[----:B------:R-:W1:Y:S01]  /*62c0*/  LDSM.16.MT88.4 R20, [R179+0xe800] ;  /* 0x00e80000b314783b */ /* 0x000e620000004200 */
[----:B------:R-:W-:Y:S02]  /*62d0*/  LOP3.LUT R141, R14, 0xff, RZ, 0xc0, !PT ;  /* 0x000000ff0e8d7812 */ /* 0x000fe400078ec0ff */
[----:B------:R-:W-:-:S03]  /*62e0*/  SHF.R.U32.HI R143, RZ, 0x18, R14 ;  /* 0x00000018ff8f7819 */ /* 0x000fc6000001160e */
[----:B------:R-:W-:Y:S01]  /*62f0*/  IMAD.MOV.U32 R132, RZ, RZ, R224 ;  /* 0x000000ffff847224 */ /* 0x000fe200078e00e0 */
[----:B---3--:R-:W-:Y:S01]  /*6300*/  HMMA.16816.F32 R236, R8, R24, R120 ;  /* 0x0000001808ec723c */ /* 0x008fe20000001878 */
[----:B------:R-:W-:Y:S02]  /*6310*/  IMAD.MOV.U32 R133, RZ, RZ, R203 ;  /* 0x000000ffff857224 */ /* 0x000fe400078e00cb */
[----:B------:R-:W-:Y:S02]  /*6320*/  IMAD.MOV.U32 R134, RZ, RZ, R202 ;  /* 0x000000ffff867224 */ /* 0x000fe400078e00ca */
[----:B------:R-:W-:-:S03]  /*6330*/  IMAD.MOV.U32 R135, RZ, RZ, R201 ;  /* 0x000000ffff877224 */ /* 0x000fc600078e00c9 */
[C---:B------:R-:W-:Y:S01]  /*6340*/  HMMA.16816.F32 R88, R8.reuse, R26, R88 ;  /* 0x0000001a0858723c */ /* 0x040fe20000001858 */
[----:B------:R-:W3:Y:S07]  /*6350*/  LDSM.16.MT88.4 R24, [R178+0x10800] ;  /* 0x01080000b218783b */ /* 0x000eee0000004200 */
[C---:B------:R-:W-:Y:S08]  /*6360*/  HMMA.16816.F32 R232, R8.reuse, R46, R136 ;  /* 0x0000002e08e8723c */ /* 0x040ff00000001888 */
[C---:B--2---:R-:W-:Y:S07]  /*6370*/  HMMA.16816.F32 R208, R8.reuse, R4, R124 ;  /* 0x0000000408d0723c */ /* 0x044fee000000187c */
[----:B------:R-:W-:Y:S01]  /*6380*/  IMAD.MOV.U32 R125, RZ, RZ, R227 ;  /* 0x000000ffff7d7224 */ /* 0x000fe200078e00e3 */
[----:B------:R-:W-:Y:S01]  /*6390*/  HMMA.16816.F32 R104, R8, R6, R104 ;  /* 0x000000060868723c */ /* 0x000fe20000001868 */
[----:B------:R-:W2:Y:S01]  /*63a0*/  LDSM.16.MT88.4 R4, [R177+0x10800] ;  /* 0x01080000b104783b */ /* 0x000ea20000004200 */
[----:B------:R-:W-:-:S02]  /*63b0*/  IMAD.MOV.U32 R126, RZ, RZ, R226 ;  /* 0x000000ffff7e7224 */ /* 0x000fc400078e00e2 */
[----:B------:R-:W-:Y:S02]  /*63c0*/  IMAD.MOV.U32 R127, RZ, RZ, R225 ;  /* 0x000000ffff7f7224 */ /* 0x000fe400078e00e1 */
[----:B------:R-:W-:Y:S01]  /*63d0*/  IMAD.MOV.U32 R124, RZ, RZ, R252 ;  /* 0x000000ffff7c7224 */ /* 0x000fe200078e00fc */
[----:B------:R-:W-:Y:S01]  /*63e0*/  SHF.R.U32.HI R252, RZ, 0x10, R16 ;  /* 0x00000010fffc7819 */ /* 0x000fe20000011610 */
[C---:B-1----:R-:W-:Y:S07]  /*63f0*/  HMMA.16816.F32 R204, R8.reuse, R20, R68 ;  /* 0x0000001408cc723c */ /* 0x042fee0000001844 */
[----:B------:R-:W-:Y:S01]  /*6400*/  IMAD.MOV.U32 R70, RZ, RZ, R18 ;  /* 0x000000ffff467224 */ /* 0x000fe200078e0012 */
[----:B------:R-:W-:Y:S01]  /*6410*/  HMMA.16816.F32 R100, R8, R22, R60 ;  /* 0x000000160864723c */ /* 0x000fe2000000183c */
[----:B------:R-:W-:Y:S01]  /*6420*/  IMAD.MOV.U32 R71, RZ, RZ, R67 ;  /* 0x000000ffff477224 */ /* 0x000fe200078e0043 */
[----:B------:R-:W-:Y:S01]  /*6430*/  LOP3.LUT R67, R16, 0xffff, RZ, 0xc0, !PT ;  /* 0x0000ffff10437812 */ /* 0x000fe200078ec0ff */
[----:B------:R-:W-:Y:S01]  /*6440*/  IMAD.MOV.U32 R69, RZ, RZ, R184 ;  /* 0x000000ffff457224 */ /* 0x000fe200078e00b8 */
[----:B------:R-:W-:Y:S01]  /*6450*/  SHF.R.U32.HI R184, RZ, 0x10, R14 ;  /* 0x00000010ffb87819 */ /* 0x000fe2000001160e */
[----:B------:R-:W-:-:S02]  /*6460*/  IMAD.MOV.U32 R68, RZ, RZ, R181 ;  /* 0x000000ffff447224 */ /* 0x000fc400078e00b5 */
[----:B------:R-:W-:Y:S01]  /*6470*/  LOP3.LUT R22, R16, 0xff, RZ, 0xc0, !PT ;  /* 0x000000ff10167812 */ /* 0x000fe200078ec0ff */
[----:B---3--:R-:W-:Y:S01]  /*6480*/  HMMA.16816.F32 R128, R8, R24, R84 ;  /* 0x000000180880723c */ /* 0x008fe20000001854 */
[----:B------:R-:W-:-:S06]  /*6490*/  IMAD.MOV.U32 R62, RZ, RZ, R175 ;  /* 0x000000ffff3e7224 */ /* 0x000fcc00078e00af */
[----:B------:R-:W-:Y:S01]  /*64a0*/  IMAD.MOV.U32 R87, RZ, RZ, R133 ;  /* 0x000000ffff577224 */ /* 0x000fe200078e0085 */
[----:B------:R-:W-:Y:S01]  /*64b0*/  HMMA.16816.F32 R92, R8, R28, R76 ;  /* 0x0000001c085c723c */ /* 0x000fe2000000184c */
[----:B------:R-:W-:Y:S02]  /*64c0*/  IMAD.MOV.U32 R84, RZ, RZ, R126 ;  /* 0x000000ffff547224 */ /* 0x000fe400078e007e */
[----:B------:R-:W-:-:S04]  /*64d0*/  IMAD.MOV.U32 R86, RZ, RZ, R127 ;  /* 0x000000ffff567224 */ /* 0x000fc800078e007f */
[----:B------:R-:W-:Y:S01]  /*64e0*/  IMAD.MOV.U32 R79, RZ, RZ, R62 ;  /* 0x000000ffff4f7224 */ /* 0x000fe200078e003e */
[----:B------:R-:W-:Y:S01]  /*64f0*/  HMMA.16816.F32 R44, R8, R30, R32 ;  /* 0x0000001e082c723c */ /* 0x000fe20000001820 */
[----:B------:R-:W-:-:S07]  /*6500*/  IMAD.MOV.U32 R62, RZ, RZ, R135 ;  /* 0x000000ffff3e7224 */ /* 0x000fce00078e0087 */
[C---:B--2---:R-:W-:Y:S07]  /*6510*/  HMMA.16816.F32 R224, R8.reuse, R4, R56 ;  /* 0x0000000408e0723c */ /* 0x044fee0000001838 */
[----:B------:R-:W-:Y:S01]  /*6520*/  IMAD.WIDE.U32 R4, R2, -0x326172a9, RZ ;  /* 0xcd9e8d5702047825 */ /* 0x000fe200078e00ff */
[----:B------:R-:W-:Y:S01]  /*6530*/  HMMA.16816.F32 R200, R8, R6, R48 ;  /* 0x0000000608c8723c */ /* 0x000fe20000001830 */
[----:B------:R-:W1:Y:S01]  /*6540*/  LDC.U8 R51, c[0x0][0x2d8] ;  /* 0x0000b600ff337b82 */ /* 0x000e620000000000 */
[----:B------:R-:W-:-:S02]  /*6550*/  LOP3.LUT R56, R15, UR24, R54, 0x96, !PT ;  /* 0x000000180f387c12 */ /* 0x000fc4000f8e9636 */
[----:B------:R-:W-:Y:S02]  /*6560*/  LOP3.LUT R5, R5, UR23, R52, 0x96, !PT ;  /* 0x0000001705057c12 */ /* 0x000fe4000f8e9634 */
[----:B------:R-:W-:Y:S02]  /*6570*/  LOP3.LUT R2, R41, UR22, R4, 0x96, !PT ;  /* 0x0000001629027c12 */ /* 0x000fe4000f8e9604 */
[----:B------:R-:W-:Y:S01]  /*6580*/  HMMA.16816.F32 R120, R8, R26, R80 ;  /* 0x0000001a0878723c */ /* 0x000fe20000001850 */
[----:B------:R-:W-:-:S04]  /*6590*/  IMAD.WIDE.U32 R4, R5, -0x2daee0ad, RZ ;  /* 0xd2511f5305047825 */ /* 0x000fc800078e00ff */
[----:B------:R-:W-:Y:S01]  /*65a0*/  IMAD.WIDE.U32 R20, R2, -0x2daee0ad, RZ ;  /* 0xd2511f5302147825 */ /* 0x000fe200078e00ff */
[----:B------:R-:W-:Y:S02]  /*65b0*/  LOP3.LUT R5, R5, UR21, R64, 0x96, !PT ;  /* 0x0000001505057c12 */ /* 0x000fe4000f8e9640 */
[----:B------:R-:W-:Y:S01]  /*65c0*/  LOP3.LUT R64, R17, UR25, R42, 0x96, !PT ;  /* 0x0000001911407c12 */ /* 0x000fe2000f8e962a */
[----:B------:R-:W-:Y:S01]  /*65d0*/  IMAD.MOV.U32 R80, RZ, RZ, R108 ;  /* 0x000000ffff507224 */ /* 0x000fe200078e006c */
[----:B------:R-:W-:Y:S01]  /*65e0*/  LOP3.LUT R2, R21, UR14, R4, 0x96, !PT ;  /* 0x0000000e15027c12 */ /* 0x000fe2000f8e9604 */
[----:B------:R-:W-:-:S04]  /*65f0*/  IMAD.WIDE.U32 R18, R5, -0x326172a9, RZ ;  /* 0xcd9e8d5705127825 */ /* 0x000fc800078e00ff */
[----:B------:R-:W-:Y:S01]  /*6600*/  IMAD.WIDE.U32 R6, R2, -0x326172a9, RZ ;  /* 0xcd9e8d5702067825 */ /* 0x000fe200078e00ff */
[C-C-:B------:R-:W-:Y:S02]  /*6610*/  LOP3.LUT R2, R19.reuse, UR15, R40.reuse, 0x96, !PT ;  /* 0x0000000f13027c12 */ /* 0x140fe4000f8e9628 */
[----:B------:R-:W-:Y:S01]  /*6620*/  LOP3.LUT R19, R19, UR15, R40, 0x96, !PT ;  /* 0x0000000f13137c12 */ /* 0x000fe2000f8e9628 */
[----:B------:R-:W-:Y:S01]  /*6630*/  IMAD.MOV.U32 R81, RZ, RZ, R109 ;  /* 0x000000ffff517224 */ /* 0x000fe200078e006d */
[----:B------:R-:W-:Y:S01]  /*6640*/  LOP3.LUT R13, R7, UR11, R18, 0x96, !PT ;  /* 0x0000000b070d7c12 */ /* 0x000fe2000f8e9612 */
[----:B------:R-:W-:Y:S01]  /*6650*/  IMAD.WIDE.U32 R4, R2, -0x2daee0ad, RZ ;  /* 0xd2511f5302047825 */ /* 0x000fe200078e00ff */
[----:B-1----:R-:W-:-:S03]  /*6660*/  ISETP.GE.U32.AND P4, PT, R51, R22, PT ;  /* 0x000000163300720c */ /* 0x002fc60003f86070 */
[----:B------:R-:W-:Y:S01]  /*6670*/  IMAD.WIDE.U32 R58, R13, -0x2daee0ad, RZ ;  /* 0xd2511f530d3a7825 */ /* 0x000fe200078e00ff */
[----:B------:R-:W-:-:S03]  /*6680*/  LOP3.LUT R5, R5, UR8, R20, 0x96, !PT ;  /* 0x0000000805057c12 */ /* 0x000fc6000f8e9614 */
[----:B------:R-:W-:Y:S01]  /*6690*/  IMAD.MOV.U32 R82, RZ, RZ, R110 ;  /* 0x000000ffff527224 */ /* 0x000fe200078e006e */
[----:B------:R-:W-:Y:S01]  /*66a0*/  LOP3.LUT R2, R59, UR5, R4, 0x96, !PT ;  /* 0x000000053b027c12 */ /* 0x000fe2000f8e9604 */
[----:B------:R-:W-:-:S04]  /*66b0*/  IMAD.WIDE.U32 R20, R5, -0x326172a9, RZ ;  /* 0xcd9e8d5705147825 */ /* 0x000fc800078e00ff */
[----:B------:R-:W-:Y:S01]  /*66c0*/  IMAD.WIDE.U32 R4, R2, -0x326172a9, RZ ;  /* 0xcd9e8d5702047825 */ /* 0x000fe200078e00ff */
[C-C-:B------:R-:W-:Y:S02]  /*66d0*/  LOP3.LUT R65, R21.reuse, UR7, R6.reuse, 0x96, !PT ;  /* 0x0000000715417c12 */ /* 0x140fe4000f8e9606 */
[----:B------:R-:W-:Y:S01]  /*66e0*/  LOP3.LUT R23, R21, UR7, R6, 0x96, !PT ;  /* 0x0000000715177c12 */ /* 0x000fe2000f8e9606 */
[----:B------:R-:W-:Y:S01]  /*66f0*/  IMAD R2, R19, -0x2daee0ad, RZ ;  /* 0xd2511f5313027824 */ /* 0x000fe200078e02ff */
[----:B------:R-:W-:Y:S01]  /*6700*/  LOP3.LUT R7, R5, UR25, R20, 0x96, !PT ;  /* 0x0000001905077c12 */ /* 0x000fe2000f8e9614 */
[----:B------:R-:W-:Y:S01]  /*6710*/  IMAD.WIDE.U32 R18, R13, -0x2daee0ad, RZ ;  /* 0xd2511f530d127825 */ /* 0x000fe200078e00ff */
[C---:B------:R-:W-:Y:S02]  /*6720*/  LOP3.LUT R24, R4.reuse, 0xff, RZ, 0xc0, !PT ;  /* 0x000000ff04187812 */ /* 0x040fe400078ec0ff */
[----:B------:R-:W-:Y:S01]  /*6730*/  LOP3.LUT R57, R4, 0xffff, RZ, 0xc0, !PT ;  /* 0x0000ffff04397812 */ /* 0x000fe200078ec0ff */
[----:B------:R-:W-:Y:S01]  /*6740*/  IMAD.MOV.U32 R83, RZ, RZ, R111 ;  /* 0x000000ffff537224 */ /* 0x000fe200078e006f */
[----:B------:R-:W-:-:S02]  /*6750*/  LOP3.LUT R2, R19, UR5, R2, 0x96, !PT ;  /* 0x0000000513027c12 */ /* 0x000fc4000f8e9602 */
[--C-:B------:R-:W-:Y:S02]  /*6760*/  SHF.R.U32.HI R59, RZ, 0x10, R4.reuse ;  /* 0x00000010ff3b7819 */ /* 0x100fe40000011604 */
[----:B------:R-:W-:Y:S01]  /*6770*/  SHF.R.U32.HI R21, RZ, 0x18, R4 ;  /* 0x00000018ff157819 */ /* 0x000fe20000011604 */
[----:B------:R-:W-:Y:S01]  /*6780*/  IMAD.WIDE.U32 R4, R2, -0x326172a9, RZ ;  /* 0xcd9e8d5702047825 */ /* 0x000fe200078e00ff */
[C---:B------:R-:W-:Y:S02]  /*6790*/  ISETP.GE.U32.AND P2, PT, R51.reuse, R24, PT ;  /* 0x000000183300720c */ /* 0x040fe40003f46070 */
[----:B------:R-:W-:Y:S02]  /*67a0*/  ISETP.GE.U32.AND P3, PT, R51, R21, PT ;  /* 0x000000153300720c */ /* 0x000fe40003f66070 */
[----:B------:R-:W-:Y:S02]  /*67b0*/  LOP3.LUT R6, R5, UR25, R20, 0x96, !PT ;  /* 0x0000001905067c12 */ /* 0x000fe4000f8e9614 */
[----:B------:R-:W-:-:S02]  /*67c0*/  LOP3.LUT R14, R4, 0xffff, RZ, 0xc0, !PT ;  /* 0x0000ffff040e7812 */ /* 0x000fc400078ec0ff */
[----:B------:R-:W-:Y:S02]  /*67d0*/  LOP3.LUT R16, R4, 0xff, RZ, 0xc0, !PT ;  /* 0x000000ff04107812 */ /* 0x000fe400078ec0ff */
[--C-:B------:R-:W-:Y:S02]  /*67e0*/  SHF.R.U32.HI R13, RZ, 0x10, R4.reuse ;  /* 0x00000010ff0d7819 */ /* 0x100fe40000011604 */
[----:B------:R-:W-:Y:S01]  /*67f0*/  SHF.R.U32.HI R15, RZ, 0x18, R4 ;  /* 0x00000018ff0f7819 */ /* 0x000fe20000011604 */
[----:B------:R-:W-:Y:S01]  /*6800*/  IMAD.WIDE.U32 R4, R23, -0x2daee0ad, RZ ;  /* 0xd2511f5317047825 */ /* 0x000fe200078e00ff */
[----:B------:R-:W-:Y:S02]  /*6810*/  SHF.R.U32.HI R14, RZ, 0x8, R14 ;  /* 0x00000008ff0e7819 */ /* 0x000fe4000001160e */
[----:B------:R-:W-:Y:S02]  /*6820*/  LOP3.LUT R13, R13, 0xff, RZ, 0xc0, !PT ;  /* 0x000000ff0d0d7812 */ /* 0x000fe400078ec0ff */
[----:B------:R-:W-:-:S02]  /*6830*/  LOP3.LUT R2, R5, UR24, R18, 0x96, !PT ;  /* 0x0000001805027c12 */ /* 0x000fc4000f8e9612 */
[C---:B------:R-:W-:Y:S01]  /*6840*/  LOP3.LUT R17, R4.reuse, 0xffff, RZ, 0xc0, !PT ;  /* 0x0000ffff04117812 */ /* 0x040fe200078ec0ff */
[----:B------:R-:W-:Y:S01]  /*6850*/  FFMA.FTZ R5, R167, c[0x0][0x23c], -R0 ;  /* 0x00008f00a7057a23 */ /* 0x000fe20000010800 */
[----:B------:R-:W-:Y:S01]  /*6860*/  LOP3.LUT R19, R4, 0xff, RZ, 0xc0, !PT ;  /* 0x000000ff04137812 */ /* 0x000fe200078ec0ff */
[----:B------:R-:W-:Y:S01]  /*6870*/  IMAD.MOV.U32 R167, RZ, RZ, R68 ;  /* 0x000000ffffa77224 */ /* 0x000fe200078e0044 */
[--C-:B------:R-:W-:Y:S01]  /*6880*/  SHF.R.U32.HI R18, RZ, 0x10, R4.reuse ;  /* 0x00000010ff127819 */ /* 0x100fe20000011604 */
[----:B------:R1:W-:Y:S01]  /*6890*/  MUFU.EX2 R116, R5 ;  /* 0x0000000500747308 */ /* 0x0003e20000000800 */
[----:B------:R-:W-:Y:S01]  /*68a0*/  SHF.R.U32.HI R20, RZ, 0x18, R4 ;  /* 0x00000018ff147819 */ /* 0x000fe20000011604 */
[----:B------:R-:W-:Y:S01]  /*68b0*/  IMAD.MOV.U32 R68, RZ, RZ, R134 ;  /* 0x000000ffff447224 */ /* 0x000fe200078e0086 */
[----:B------:R-:W-:Y:S02]  /*68c0*/  SHF.R.U32.HI R4, RZ, 0x10, R7 ;  /* 0x00000010ff047819 */ /* 0x000fe40000011607 */
[----:B------:R-:W-:-:S02]  /*68d0*/  PRMT R23, R16, 0x5410, R14 ;  /* 0x0000541010177816 */ /* 0x000fc4000000000e */
[----:B------:R-:W-:Y:S02]  /*68e0*/  LOP3.LUT R4, R4, 0xff, RZ, 0xc0, !PT ;  /* 0x000000ff04047812 */ /* 0x000fe400078ec0ff */
[----:B------:R-:W-:Y:S01]  /*68f0*/  PRMT R22, R13, 0x5410, R15 ;  /* 0x000054100d167816 */ /* 0x000fe2000000000f */
[--C-:B------:R-:W-:Y:S01]  /*6900*/  FFMA.FTZ R13, R152, c[0x0][0x23c], -R0.reuse ;  /* 0x00008f00980d7a23 */ /* 0x100fe20000010800 */
[----:B------:R-:W-:Y:S02]  /*6910*/  ISETP.GE.U32.AND P6, PT, R51, R4, PT ;  /* 0x000000043300720c */ /* 0x000fe40003fc6070 */
[----:B------:R-:W-:Y:S01]  /*6920*/  LOP3.LUT R4, R6, 0xffff, RZ, 0xc0, !PT ;  /* 0x0000ffff06047812 */ /* 0x000fe200078ec0ff */
[----:B------:R2:W-:Y:S01]  /*6930*/  MUFU.EX2 R60, R13 ;  /* 0x0000000d003c7308 */ /* 0x0005e20000000800 */
[----:B-1----:R-:W-:-:S07]  /*6940*/  FFMA.FTZ R5, R113, c[0x0][0x23c], -R0 ;  /* 0x00008f0071057a23 */ /* 0x002fce0000010800 */
[----:B------:R1:W-:Y:S01]  /*6950*/  MUFU.EX2 R175, R5 ;  /* 0x0000000500af7308 */ /* 0x0003e20000000800 */
[----:B--2---:R-:W-:Y:S02]  /*6960*/  LOP3.LUT R13, R2, 0xff, RZ, 0xc0, !PT ;  /* 0x000000ff020d7812 */ /* 0x004fe400078ec0ff */
[----:B-1----:R-:W-:Y:S02]  /*6970*/  SHF.R.U32.HI R5, RZ, 0x8, R4 ;  /* 0x00000008ff057819 */ /* 0x002fe40000011604 */
[----:B------:R-:W-:-:S04]  /*6980*/  LOP3.LUT R4, R6, 0xff, RZ, 0xc0, !PT ;  /* 0x000000ff06047812 */ /* 0x000fc800078ec0ff */
[----:B------:R-:W-:Y:S01]  /*6990*/  PRMT R21, R4, 0x5410, R5 ;  /* 0x0000541004157816 */ /* 0x000fe20000000005 */
[----:B------:R-:W-:Y:S01]  /*69a0*/  FFMA.FTZ R4, R172, c[0x0][0x23c], -R12 ;  /* 0x00008f00ac047a23 */ /* 0x000fe2000001080c */
[--C-:B------:R-:W-:Y:S02]  /*69b0*/  SHF.R.U32.HI R5, RZ, 0x10, R6.reuse ;  /* 0x00000010ff057819 */ /* 0x100fe40000011606 */
[----:B------:R-:W-:Y:S01]  /*69c0*/  SHF.R.U32.HI R6, RZ, 0x18, R6 ;  /* 0x00000018ff067819 */ /* 0x000fe20000011606 */
[----:B------:R1:W-:Y:S02]  /*69d0*/  MUFU.EX2 R118, R4 ;  /* 0x0000000400767308 */ /* 0x0003e40000000800 */
[----:B-1----:R-:W-:Y:S01]  /*69e0*/  LOP3.LUT R4, R5, 0xff, RZ, 0xc0, !PT ;  /* 0x000000ff05047812 */ /* 0x002fe200078ec0ff */
[----:B------:R-:W-:-:S03]  /*69f0*/  FFMA.FTZ R5, R155, c[0x0][0x23c], -R12 ;  /* 0x00008f009b057a23 */ /* 0x000fc6000001080c */
[----:B------:R-:W-:Y:S02]  /*6a00*/  PRMT R16, R4, 0x5410, R6 ;  /* 0x0000541004107816 */ /* 0x000fe40000000006 */
[----:B------:R1:W2:Y:S01]  /*6a10*/  MUFU.EX2 R61, R5 ;  /* 0x00000005003d7308 */ /* 0x0002a20000000800 */
[----:B------:R-:W-:Y:S01]  /*6a20*/  SHF.R.U32.HI R4, RZ, 0x8, R17 ;  /* 0x00000008ff047819 */ /* 0x000fe20000011611 */
[----:B------:R-:W-:-:S03]  /*6a30*/  FFMA.FTZ R6, R154, c[0x0][0x23c], -R0 ;  /* 0x00008f009a067a23 */ /* 0x000fc60000010800 */
[----:B------:R-:W-:Y:S02]  /*6a40*/  PRMT R15, R19, 0x5410, R4 ;  /* 0x00005410130f7816 */ /* 0x000fe40000000004 */
[----:B------:R-:W-:Y:S01]  /*6a50*/  LOP3.LUT R4, R18, 0xff, RZ, 0xc0, !PT ;  /* 0x000000ff12047812 */ /* 0x000fe200078ec0ff */
[----:B------:R2:W-:Y:S03]  /*6a60*/  MUFU.EX2 R85, R6 ;  /* 0x0000000600557308 */ /* 0x0005e60000000800 */
[----:B------:R-:W-:Y:S02]  /*6a70*/  PRMT R14, R4, 0x5410, R20 ;  /* 0x00005410040e7816 */ /* 0x000fe40000000014 */
[----:B------:R-:W-:Y:S01]  /*6a80*/  SHF.R.U32.HI R4, RZ, 0x18, R7 ;  /* 0x00000018ff047819 */ /* 0x000fe20000011607 */
[----:B-1----:R-:W-:-:S03]  /*6a90*/  FFMA.FTZ R5, R153, c[0x0][0x23c], -R0 ;  /* 0x00008f0099057a23 */ /* 0x002fc60000010800 */
[----:B------:R-:W-:Y:S01]  /*6aa0*/  ISETP.GE.U32.AND P5, PT, R51, R4, PT ;  /* 0x000000043300720c */ /* 0x000fe20003fa6070 */
[----:B------:R-:W-:Y:S01]  /*6ab0*/  HSET2.LE.AND R17, R14, R53, PT ;  /* 0x000000350e117233 */ /* 0x000fe20003803000 */
[----:B------:R1:W-:Y:S01]  /*6ac0*/  MUFU.EX2 R63, R5 ;  /* 0x00000005003f7308 */ /* 0x0003e20000000800 */
[----:B--2---:R-:W-:-:S04]  /*6ad0*/  F2FP.PACK_AB R6, R61, R118 ;  /* 0x000000763d06723e */ /* 0x004fc800000000ff */
[C---:B------:R-:W-:Y:S02]  /*6ae0*/  PRMT R140, R6.reuse, 0x7610, R140 ;  /* 0x00007610068c7816 */ /* 0x040fe4000000008c */
[----:B------:R-:W-:-:S04]  /*6af0*/  PRMT R139, R6, 0x7632, R139 ;  /* 0x00007632068b7816 */ /* 0x000fc8000000008b */
[----:B------:R-:W-:Y:S02]  /*6b00*/  PRMT R18, R140, 0x5410, R139 ;  /* 0x000054108c127816 */ /* 0x000fe4000000008b */
[C---:B-1----:R-:W-:Y:S02]  /*6b10*/  LOP3.LUT R5, R7.reuse, 0xff, RZ, 0xc0, !PT ;  /* 0x000000ff07057812 */ /* 0x042fe400078ec0ff */
[----:B------:R-:W-:Y:S02]  /*6b20*/  LOP3.LUT R7, R7, 0xffff, RZ, 0xc0, !PT ;  /* 0x0000ffff07077812 */ /* 0x000fe400078ec0ff */
[----:B------:R-:W-:Y:S01]  /*6b30*/  ISETP.GE.U32.AND P1, PT, R51, R5, PT ;  /* 0x000000053300720c */ /* 0x000fe20003f26070 */
[----:B------:R-:W-:Y:S01]  /*6b40*/  FFMA.FTZ R5, R164, c[0x0][0x23c], -R0 ;  /* 0x00008f00a4057a23 */ /* 0x000fe20000010800 */
[----:B------:R-:W-:Y:S02]  /*6b50*/  SHF.R.U32.HI R4, RZ, 0x8, R7 ;  /* 0x00000008ff047819 */ /* 0x000fe40000011607 */
[----:B------:R-:W-:Y:S01]  /*6b60*/  SHF.R.U32.HI R7, RZ, 0x18, R2 ;  /* 0x00000018ff077819 */ /* 0x000fe20000011602 */
[----:B------:R1:W-:Y:S01]  /*6b70*/  MUFU.EX2 R181, R5 ;  /* 0x0000000500b57308 */ /* 0x0003e20000000800 */
[----:B------:R-:W-:-:S07]  /*6b80*/  LOP3.LUT R4, R4, 0xffff, RZ, 0xc0, !PT ;  /* 0x0000ffff04047812 */ /* 0x000fce00078ec0ff */
[----:B------:R-:W-:-:S05]  /*6b90*/  @!P1 HADD2 R66, -R140.H0_H0, -RZ.H0_H0 ;  /* 0xa00000ff8c429230 */ /* 0x000fca0000000900 */
[----:B------:R-:W-:Y:S02]  /*6ba0*/  @!P1 PRMT R140, R66, 0x5410, RZ ;  /* 0x00005410428c9816 */ /* 0x000fe400000000ff */
[----:B------:R-:W-:Y:S01]  /*6bb0*/  ISETP.GE.U32.AND P1, PT, R51, R4, PT ;  /* 0x000000043300720c */ /* 0x000fe20003f26070 */
[----:B-1----:R-:W-:Y:S01]  /*6bc0*/  FFMA.FTZ R5, R165, c[0x0][0x23c], -R0 ;  /* 0x00008f00a5057a23 */ /* 0x002fe20000010800 */
[----:B------:R-:W-:Y:S01]  /*6bd0*/  LOP3.LUT R4, R2, 0xffff, RZ, 0xc0, !PT ;  /* 0x0000ffff02047812 */ /* 0x000fe200078ec0ff */
[----:B------:R-:W-:Y:S02]  /*6be0*/  IMAD.MOV.U32 R51, RZ, RZ, R69 ;  /* 0x000000ffff337224 */ /* 0x000fe400078e0045 */
[----:B------:R1:W2:Y:S01]  /*6bf0*/  MUFU.EX2 R52, R5 ;  /* 0x0000000500347308 */ /* 0x0002a20000000800 */
[----:B------:R-:W-:Y:S01]  /*6c00*/  SHF.R.U32.HI R6, RZ, 0x8, R4 ;  /* 0x00000008ff067819 */ /* 0x000fe20000011604 */
[----:B------:R-:W-:Y:S02]  /*6c10*/  FFMA.FTZ R4, R168, c[0x0][0x23c], -R12 ;  /* 0x00008f00a8047a23 */ /* 0x000fe4000001080c */
[----:B------:R-:W-:Y:S01]  /*6c20*/  IMAD.MOV.U32 R69, RZ, RZ, R132 ;  /* 0x000000ffff457224 */ /* 0x000fe200078e0084 */
[----:B------:R-:W-:Y:S01]  /*6c30*/  PRMT R13, R13, 0x5410, R6 ;  /* 0x000054100d0d7816 */ /* 0x000fe20000000006 */
[----:B------:R-:W-:-:S02]  /*6c40*/  HSET2.LE.AND R6, R23, R53, PT ;  /* 0x0000003517067233 */ /* 0x000fc40003803000 */
[----:B------:R-:W-:Y:S02]  /*6c50*/  MUFU.EX2 R76, R4 ;  /* 0x00000004004c7308 */ /* 0x000fe40000000800 */
[----:B------:R-:W-:Y:S01]  /*6c60*/  HSET2.LE.AND R13, R13, R53, PT ;  /* 0x000000350d0d7233 */ /* 0x000fe20003803000 */
[----:B-1----:R-:W-:Y:S02]  /*6c70*/  FFMA.FTZ R5, R166, c[0x0][0x23c], -R12 ;  /* 0x00008f00a6057a23 */ /* 0x002fe4000001080c */
[----:B--2---:R-:W-:-:S03]  /*6c80*/  IMAD.MOV.U32 R66, RZ, RZ, R52 ;  /* 0x000000ffff427224 */ /* 0x004fc600078e0034 */
[----:B------:R1:W2:Y:S02]  /*6c90*/  MUFU.EX2 R52, R5 ;  /* 0x0000000500347308 */ /* 0x0002a40000000800 */
[----:B-1----:R-:W-:-:S04]  /*6ca0*/  SHF.R.U32.HI R5, RZ, 0x10, R2 ;  /* 0x00000010ff057819 */ /* 0x002fc80000011602 */
[----:B------:R-:W-:Y:S01]  /*6cb0*/  LOP3.LUT R2, R5, 0xff, RZ, 0xc0, !PT ;  /* 0x000000ff05027812 */ /* 0x000fe200078ec0ff */
[--C-:B------:R-:W-:Y:S02]  /*6cc0*/  HSET2.LE.AND R5, R16, R53.reuse, PT ;  /* 0x0000003510057233 */ /* 0x100fe40003803000 */
[--C-:B------:R-:W-:Y:S01]  /*6cd0*/  HSET2.LE.AND R16, R15, R53.reuse, PT ;  /* 0x000000350f107233 */ /* 0x100fe20003803000 */
[--C-:B------:R-:W-:Y:S01]  /*6ce0*/  FFMA.FTZ R15, R171, c[0x0][0x23c], -R12.reuse ;  /* 0x00008f00ab0f7a23 */ /* 0x100fe2000001080c */
[----:B------:R-:W-:Y:S01]  /*6cf0*/  PRMT R4, R2, 0x5410, R7 ;  /* 0x0000541002047816 */ /* 0x000fe20000000007 */
[--C-:B------:R-:W-:Y:S01]  /*6d00*/  FFMA.FTZ R2, R169, c[0x0][0x23c], -R12.reuse ;  /* 0x00008f00a9027a23 */ /* 0x100fe2000001080c */
[--C-:B------:R-:W-:Y:S01]  /*6d10*/  HSET2.LE.AND R7, R22, R53.reuse, PT ;  /* 0x0000003516077233 */ /* 0x100fe20003803000 */
[----:B------:R1:W-:Y:S02]  /*6d20*/  MUFU.EX2 R77, R15 ;  /* 0x0000000f004d7308 */ /* 0x0003e40000000800 */
[----:B------:R-:W-:Y:S01]  /*6d30*/  HSET2.LE.AND R14, R4, R53, PT ;  /* 0x00000035040e7233 */ /* 0x000fe20003803000 */
[----:B------:R-:W-:-:S02]  /*6d40*/  FFMA.FTZ R4, R173, c[0x0][0x23c], -R12 ;  /* 0x00008f00ad047a23 */ /* 0x000fc4000001080c */
[----:B------:R-:W-:-:S03]  /*6d50*/  FFMA.FTZ R12, R174, c[0x0][0x23c], -R12 ;  /* 0x00008f00ae0c7a23 */ /* 0x000fc6000001080c */
[----:B------:R3:W4:Y:S01]  /*6d60*/  MUFU.EX2 R78, R2 ;  /* 0x00000002004e7308 */ /* 0x0007220000000800 */
[----:B-1----:R-:W-:Y:S01]  /*6d70*/  FFMA.FTZ R15, R170, c[0x0][0x23c], -R0 ;  /* 0x00008f00aa0f7a23 */ /* 0x002fe20000010800 */
[----:B------:R-:W-:-:S06]  /*6d80*/  F2FP.PACK_AB R0, R175, R116 ;  /* 0x00000074af00723e */ /* 0x000fcc00000000ff */
[----:B------:R1:W-:Y:S01]  /*6d90*/  MUFU.EX2 R54, R4 ;  /* 0x0000000400367308 */ /* 0x0003e20000000800 */
[C---:B------:R-:W-:Y:S02]  /*6da0*/  PRMT R138, R0.reuse, 0x7632, R138 ;  /* 0x00007632008a7816 */ /* 0x040fe4000000008a */
[----:B------:R-:W-:Y:S01]  /*6db0*/  PRMT R137, R0, 0x7610, R137 ;  /* 0x0000761000897816 */ /* 0x000fe20000000089 */
[----:B---3--:R-:W-:-:S04]  /*6dc0*/  HSET2.LE.AND R2, R21, R53, PT ;  /* 0x0000003515027233 */ /* 0x008fc80003803000 */
[----:B------:R-:W3:Y:S01]  /*6dd0*/  MUFU.EX2 R24, R12 ;  /* 0x0000000c00187308 */ /* 0x000ee20000000800 */
[----:B------:R-:W-:-:S04]  /*6de0*/  PRMT R0, R137, 0x5410, R138 ;  /* 0x0000541089007816 */ /* 0x000fc8000000008a */
[----:B------:R-:W-:Y:S02]  /*6df0*/  LOP3.LUT R5, R5, R0, RZ, 0xc0, !PT ;  /* 0x0000000005057212 */ /* 0x000fe400078ec0ff */
[----:B------:R-:W-:Y:S01]  /*6e00*/  F2FP.PACK_AB R0, R63, R60 ;  /* 0x0000003c3f00723e */ /* 0x000fe200000000ff */
[----:B------:R3:W3:Y:S01]  /*6e10*/  MUFU.EX2 R55, R15 ;  /* 0x0000000f00377308 */ /* 0x0006e20000000800 */
[----:B-1----:R-:W-:Y:S02]  /*6e20*/  LOP3.LUT R4, R2, R18, RZ, 0xc0, !PT ;  /* 0x0000001202047212 */ /* 0x002fe400078ec0ff */
[----:B--2---:R-:W-:Y:S02]  /*6e30*/  F2FP.PACK_AB R2, R76, R52 ;  /* 0x000000344c02723e */ /* 0x004fe400000000ff */
[----:B------:R-:W-:Y:S02]  /*6e40*/  PRMT R114, R0, 0x7632, R114 ;  /* 0x0000763200727816 */ /* 0x000fe40000000072 */
[----:B------:R-:W-:-:S02]  /*6e50*/  PRMT R136, R2, 0x7610, R136 ;  /* 0x0000761002887816 */ /* 0x000fc40000000088 */
[----:B------:R-:W-:Y:S02]  /*6e60*/  PRMT R115, R2, 0x7632, R115 ;  /* 0x0000763202737816 */ /* 0x000fe40000000073 */
[----:B------:R-:W-:Y:S02]  /*6e70*/  PRMT R113, R0, 0x7610, R113 ;  /* 0x0000761000717816 */ /* 0x000fe40000000071 */
[----:B------:R-:W-:Y:S02]  /*6e80*/  PRMT R0, R136, 0x5410, R115 ;  /* 0x0000541088007816 */ /* 0x000fe40000000073 */
[----:B----4-:R-:W-:Y:S02]  /*6e90*/  F2FP.PACK_AB R2, R77, R78 ;  /* 0x0000004e4d02723e */ /* 0x010fe400000000ff */
[----:B------:R-:W-:Y:S02]  /*6ea0*/  LOP3.LUT R6, R6, R0, RZ, 0xc0, !PT ;  /* 0x0000000006067212 */ /* 0x000fe400078ec0ff */
[----:B------:R-:W-:-:S02]  /*6eb0*/  PRMT R0, R113, 0x5410, R114 ;  /* 0x0000541071007816 */ /* 0x000fc40000000072 */
[C---:B------:R-:W-:Y:S02]  /*6ec0*/  PRMT R35, R2.reuse, 0x7610, R35 ;  /* 0x0000761002237816 */ /* 0x040fe40000000023 */
[----:B------:R-:W-:Y:S02]  /*6ed0*/  LOP3.LUT R7, R7, R0, RZ, 0xc0, !PT ;  /* 0x0000000007077212 */ /* 0x000fe400078ec0ff */
[----:B------:R-:W-:Y:S02]  /*6ee0*/  F2FP.PACK_AB R0, R181, R85 ;  /* 0x00000055b500723e */ /* 0x000fe400000000ff */
[----:B------:R-:W-:Y:S02]  /*6ef0*/  PRMT R34, R2, 0x7632, R34 ;  /* 0x0000763202227816 */ /* 0x000fe40000000022 */
[C---:B------:R-:W-:Y:S02]  /*6f00*/  PRMT R33, R0.reuse, 0x7632, R33 ;  /* 0x0000763200217816 */ /* 0x040fe40000000021 */
[----:B------:R-:W-:-:S02]  /*6f10*/  PRMT R32, R0, 0x7610, R32 ;  /* 0x0000761000207816 */ /* 0x000fc40000000020 */
[----:B------:R-:W-:Y:S02]  /*6f20*/  PRMT R0, R35, 0x5410, R34 ;  /* 0x0000541023007816 */ /* 0x000fe40000000022 */
[----:B---3--:R-:W-:Y:S02]  /*6f30*/  F2FP.PACK_AB R2, R24, R54 ;  /* 0x000000361802723e */ /* 0x008fe400000000ff */
[----:B------:R-:W-:Y:S02]  /*6f40*/  LOP3.LUT R108, R13, R0, RZ, 0xc0, !PT ;  /* 0x000000000d6c7212 */ /* 0x000fe400078ec0ff */
[----:B------:R-:W-:Y:S02]  /*6f50*/  PRMT R0, R32, 0x5410, R33 ;  /* 0x0000541020007816 */ /* 0x000fe40000000021 */
[----:B------:R-:W-:Y:S02]  /*6f60*/  PRMT R31, R2, 0x7610, R31 ;  /* 0x00007610021f7816 */ /* 0x000fe4000000001f */
[----:B------:R-:W-:-:S02]  /*6f70*/  LOP3.LUT R109, R14, R0, RZ, 0xc0, !PT ;  /* 0x000000000e6d7212 */ /* 0x000fc400078ec0ff */
[----:B------:R-:W1:Y:S01]  /*6f80*/  LDSM.16.MT88.4 R12, [R179+0x10800] ;  /* 0x01080000b30c783b */ /* 0x000e620000004200 */
[----:B------:R-:W-:Y:S02]  /*6f90*/  F2FP.PACK_AB R0, R55, R66 ;  /* 0x000000423700723e */ /* 0x000fe400000000ff */
[----:B------:R-:W-:Y:S02]  /*6fa0*/  PRMT R30, R2, 0x7632, R30 ;  /* 0x00007632021e7816 */ /* 0x000fe4000000001e */
[C---:B------:R-:W-:Y:S02]  /*6fb0*/  PRMT R29, R0.reuse, 0x7610, R29 ;  /* 0x00007610001d7816 */ /* 0x040fe4000000001d */
[----:B------:R-:W-:Y:S02]  /*6fc0*/  PRMT R28, R0, 0x7632, R28 ;  /* 0x00007632001c7816 */ /* 0x000fe4000000001c */
[----:B------:R-:W-:-:S04]  /*6fd0*/  PRMT R0, R31, 0x5410, R30 ;  /* 0x000054101f007816 */ /* 0x000fc8000000001e */
[----:B------:R-:W-:Y:S02]  /*6fe0*/  LOP3.LUT R110, R16, R0, RZ, 0xc0, !PT ;  /* 0x00000000106e7212 */ /* 0x000fe400078ec0ff */
[----:B------:R-:W-:-:S04]  /*6ff0*/  PRMT R0, R29, 0x5410, R28 ;  /* 0x000054101d007816 */ /* 0x000fc8000000001c */
[----:B------:R-:W-:Y:S01]  /*7000*/  LOP3.LUT R111, R17, R0, RZ, 0xc0, !PT ;  /* 0x00000000116f7212 */ /* 0x000fe200078ec0ff */
[C---:B-1----:R-:W-:Y:S07]  /*7010*/  HMMA.16816.F32 R20, R8.reuse, R12, R80 ;  /* 0x0000000c0814723c */ /* 0x042fee0000001850 */
[----:B------:R-:W-:Y:S01]  /*7020*/  IMAD.MOV.U32 R82, RZ, RZ, R124 ;  /* 0x000000ffff527224 */ /* 0x000fe200078e007c */
[----:B------:R-:W-:Y:S01]  /*7030*/  HMMA.16816.F32 R16, R8, R14, R220 ;  /* 0x0000000e0810723c */ /* 0x000fe200000018dc */
[----:B------:R-:W1:Y:S01]  /*7040*/  LDSM.16.MT88.4 R12, [R177+0xd000] ;  /* 0x00d00000b10c783b */ /* 0x000e620000004200 */
[----:B------:R-:W-:-:S02]  /*7050*/  IMAD.MOV.U32 R83, RZ, RZ, R125 ;  /* 0x000000ffff537224 */ /* 0x000fc400078e007d */
[----:B------:R-:W-:Y:S01]  /*7060*/  IMAD.MOV.U32 R80, RZ, RZ, R70 ;  /* 0x000000ffff507224 */ /* 0x000fe200078e0046 */
[----:B------:R-:W2:Y:S01]  /*7070*/  LDSM.16.MT88.4 R8, [R178+0xd000] ;  /* 0x00d00000b208783b */ /* 0x000ea20000004200 */
[----:B------:R-:W-:Y:S02]  /*7080*/  IMAD.MOV.U32 R81, RZ, RZ, R71 ;  /* 0x000000ffff517224 */ /* 0x000fe400078e0047 */
[----:B------:R-:W-:Y:S02]  /*7090*/  IMAD.MOV.U32 R223, RZ, RZ, R24 ;  /* 0x000000ffffdf7224 */ /* 0x000fe400078e0018 */
[----:B------:R-:W-:Y:S02]  /*70a0*/  IMAD.MOV.U32 R70, RZ, RZ, R117 ;  /* 0x000000ffff467224 */ /* 0x000fe400078e0075 */
[----:B------:R-:W-:Y:S02]  /*70b0*/  IMAD.MOV.U32 R71, RZ, RZ, R119 ;  /* 0x000000ffff477224 */ /* 0x000fe400078e0077 */
[----:B------:R-:W-:-:S02]  /*70c0*/  IMAD.MOV.U32 R220, RZ, RZ, R77 ;  /* 0x000000ffffdc7224 */ /* 0x000fc400078e004d */
[----:B------:R-:W-:Y:S02]  /*70d0*/  IMAD.MOV.U32 R2, RZ, RZ, R71 ;  /* 0x000000ffff027224 */ /* 0x000fe400078e0047 */
[----:B------:R-:W-:Y:S02]  /*70e0*/  IMAD.MOV.U32 R222, RZ, RZ, R55 ;  /* 0x000000ffffde7224 */ /* 0x000fe400078e0037 */
[----:B------:R-:W-:Y:S01]  /*70f0*/  IMAD.MOV.U32 R221, RZ, RZ, R54 ;  /* 0x000000ffffdd7224 */ /* 0x000fe200078e0036 */
[C---:B-1----:R-:W-:Y:S07]  /*7100*/  HMMA.16816.F32 R132, R4.reuse, R12, R248 ;  /* 0x0000000c0484723c */ /* 0x042fee00000018f8 */
[----:B------:R-:W-:Y:S01]  /*7110*/  IMAD.MOV.U32 R250, RZ, RZ, R68 ;  /* 0x000000fffffa7224 */ /* 0x000fe200078e0044 */
[----:B------:R-:W-:Y:S01]  /*7120*/  HMMA.16816.F32 R24, R4, R14, R232 ;  /* 0x0000000e0418723c */ /* 0x000fe200000018e8 */
[----:B------:R-:W1:Y:S01]  /*7130*/  LDSM.16.MT88.4 R12, [R180+0xd000] ;  /* 0x00d00000b40c783b */ /* 0x000e620000004200 */
[----:B------:R-:W-:-:S02]  /*7140*/  IMAD.MOV.U32 R251, RZ, RZ, R62 ;  /* 0x000000fffffb7224 */ /* 0x000fc400078e003e */
[----:B------:R-:W-:Y:S02]  /*7150*/  IMAD.MOV.U32 R249, RZ, RZ, R78 ;  /* 0x000000fffff97224 */ /* 0x000fe400078e004e */
[----:B------:R-:W-:Y:S02]  /*7160*/  IMAD.MOV.U32 R248, RZ, RZ, R85 ;  /* 0x000000fffff87224 */ /* 0x000fe400078e0055 */
[C---:B--2---:R-:W-:Y:S01]  /*7170*/  HMMA.16816.F32 R124, R4.reuse, R8, R216 ;  /* 0x00000008047c723c */ /* 0x044fe200000018d8 */
[----:B------:R-:W-:Y:S02]  /*7180*/  IMAD.MOV.U32 R232, RZ, RZ, R60 ;  /* 0x000000ffffe87224 */ /* 0x000fe400078e003c */
[----:B------:R-:W-:Y:S02]  /*7190*/  IMAD.MOV.U32 R234, RZ, RZ, R63 ;  /* 0x000000ffffea7224 */ /* 0x000fe400078e003f */
[----:B------:R-:W-:Y:S02]  /*71a0*/  IMAD.MOV.U32 R235, RZ, RZ, R76 ;  /* 0x000000ffffeb7224 */ /* 0x000fe400078e004c */
[----:B------:R-:W-:Y:S01]  /*71b0*/  IMAD.MOV.U32 R216, RZ, RZ, R116 ;  /* 0x000000ffffd87224 */ /* 0x000fe200078e0074 */
[----:B------:R-:W-:Y:S01]  /*71c0*/  HMMA.16816.F32 R36, R4, R10, R36 ;  /* 0x0000000a0424723c */ /* 0x000fe20000001824 */
[----:B------:R-:W-:Y:S01]  /*71d0*/  IMAD.MOV.U32 R217, RZ, RZ, R118 ;  /* 0x000000ffffd97224 */ /* 0x000fe200078e0076 */
[----:B------:R-:W2:Y:S01]  /*71e0*/  LDSM.16.MT88.4 R8, [R179+0xd000] ;  /* 0x00d00000b308783b */ /* 0x000ea20000004200 */
[----:B------:R-:W-:-:S02]  /*71f0*/  IMAD.MOV.U32 R219, RZ, RZ, R61 ;  /* 0x000000ffffdb7224 */ /* 0x000fc400078e003d */
[----:B------:R-:W-:Y:S02]  /*7200*/  IMAD.MOV.U32 R218, RZ, RZ, R175 ;  /* 0x000000ffffda7224 */ /* 0x000fe400078e00af */
[----:B------:R-:W-:Y:S02]  /*7210*/  IMAD.MOV.U32 R233, RZ, RZ, R52 ;  /* 0x000000ffffe97224 */ /* 0x000fe400078e0034 */
[----:B------:R-:W-:Y:S01]  /*7220*/  LDSM.16.MT88.4 R52, [R177+0xf800] ;  /* 0x00f80000b134783b */ /* 0x000fe20000004200 */
[C---:B-1----:R-:W-:Y:S07]  /*7230*/  HMMA.16816.F32 R116, R4.reuse, R12, R244 ;  /* 0x0000000c0474723c */ /* 0x042fee00000018f4 */
[----:B------:R-:W-:Y:S01]  /*7240*/  IMAD.MOV.U32 R246, RZ, RZ, R70 ;  /* 0x000000fffff67224 */ /* 0x000fe200078e0046 */
[----:B------:R-:W-:Y:S01]  /*7250*/  HMMA.16816.F32 R40, R4, R14, R228 ;  /* 0x0000000e0428723c */ /* 0x000fe200000018e4 */
[----:B------:R-:W1:Y:S01]  /*7260*/  LDSM.16.MT88.4 R12, [R177+0xf000] ;  /* 0x00f00000b10c783b */ /* 0x000e620000004200 */
[----:B------:R-:W-:-:S02]  /*7270*/  IMAD.MOV.U32 R247, RZ, RZ, R79 ;  /* 0x000000fffff77224 */ /* 0x000fc400078e004f */
[----:B------:R-:W-:Y:S02]  /*7280*/  IMAD.MOV.U32 R244, RZ, RZ, R86 ;  /* 0x000000fffff47224 */ /* 0x000fe400078e0056 */
[----:B------:R-:W-:Y:S02]  /*7290*/  IMAD.MOV.U32 R245, RZ, RZ, R87 ;  /* 0x000000fffff57224 */ /* 0x000fe400078e0057 */
[----:B------:R-:W-:Y:S01]  /*72a0*/  IMAD.MOV.U32 R228, RZ, RZ, R69 ;  /* 0x000000ffffe47224 */ /* 0x000fe200078e0045 */
[----:B--2---:R-:W-:Y:S01]  /*72b0*/  HMMA.16816.F32 R60, R4, R10, R96 ;  /* 0x0000000a043c723c */ /* 0x004fe20000001860 */
[----:B------:R-:W-:Y:S02]  /*72c0*/  IMAD.MOV.U32 R231, RZ, RZ, R51 ;  /* 0x000000ffffe77224 */ /* 0x000fe400078e0033 */
[----:B------:R-:W-:Y:S02]  /*72d0*/  IMAD.MOV.U32 R230, RZ, RZ, R80 ;  /* 0x000000ffffe67224 */ /* 0x000fe400078e0050 */
[----:B------:R-:W-:-:S03]  /*72e0*/  IMAD.MOV.U32 R229, RZ, RZ, R84 ;  /* 0x000000ffffe57224 */ /* 0x000fc600078e0054 */
[----:B------:R-:W-:Y:S01]  /*72f0*/  HMMA.16816.F32 R48, R4, R8, R212 ;  /* 0x000000080430723c */ /* 0x000fe200000018d4 */
[----:B------:R-:W2:Y:S06]  /*7300*/  LDSM.16.MT88.4 R8, [R178+0xf000] ;  /* 0x00f00000b208783b */ /* 0x000eac0000004200 */
[----:B------:R-:W-:Y:S02]  /*7310*/  IMAD.MOV.U32 R214, RZ, RZ, R81 ;  /* 0x000000ffffd67224 */ /* 0x000fe400078e0051 */
[----:B------:R-:W-:Y:S02]  /*7320*/  IMAD.MOV.U32 R213, RZ, RZ, R82 ;  /* 0x000000ffffd57224 */ /* 0x000fe400078e0052 */
[----:B------:R-:W-:-:S02]  /*7330*/  IMAD.MOV.U32 R212, RZ, RZ, R83 ;  /* 0x000000ffffd47224 */ /* 0x000fc400078e0053 */
[----:B------:R-:W-:Y:S01]  /*7340*/  IMAD.MOV.U32 R215, RZ, RZ, R167 ;  /* 0x000000ffffd77224 */ /* 0x000fe200078e00a7 */
[C---:B-1----:R-:W-:Y:S01]  /*7350*/  HMMA.16816.F32 R68, R4.reuse, R12, R240 ;  /* 0x0000000c0444723c */ /* 0x042fe200000018f0 */
[----:B------:R1:W3:Y:S04]  /*7360*/  LDL.LU.S16 R242, [R1+0x20] ;  /* 0x0000200001f27983 */ /* 0x0002e80000300600 */
[----:B------:R1:W4:Y:S01]  /*7370*/  LDL.LU.S16 R243, [R1+0x24] ;  /* 0x0000240001f37983 */ /* 0x0003220000300600 */
[----:B------:R-:W1:Y:S01]  /*7380*/  LDC.U8 R241, c[0x0][0x2d8] ;  /* 0x0000b600fff17b82 */ /* 0x000e620000000000 */
[----:B------:R-:W-:Y:S01]  /*7390*/  SHF.R.U32.HI R0, RZ, 0x8, R57 ;  /* 0x00000008ff007819 */ /* 0x000fe20000011639 */
[----:B------:R-:W-:Y:S01]  /*73a0*/  HMMA.16816.F32 R72, R4, R14, R72 ;  /* 0x0000000e0448723c */ /* 0x000fe20000001848 */
[----:B------:R-:W1:Y:S02]  /*73b0*/  LDSM.16.MT88.4 R12, [R180+0xf000] ;  /* 0x00f00000b40c783b */ /* 0x000e640000004200 */
[----:B------:R-:W-:-:S05]  /*73c0*/  LOP3.LUT R0, R0, 0xffff, RZ, 0xc0, !PT ;  /* 0x0000ffff00007812 */ /* 0x000fca00078ec0ff */
[C---:B--2---:R-:W-:Y:S08]  /*73d0*/  HMMA.16816.F32 R76, R4.reuse, R8, R208 ;  /* 0x00000008044c723c */ /* 0x044ff000000018d0 */
[C---:B------:R-:W-:Y:S01]  /*73e0*/  HMMA.16816.F32 R80, R4.reuse, R10, R104 ;  /* 0x0000000a0450723c */ /* 0x040fe20000001868 */
[----:B------:R-:W2:Y:S07]  /*73f0*/  LDSM.16.MT88.4 R8, [R179+0xf000] ;  /* 0x00f00000b308783b */ /* 0x000eae0000004200 */
[C---:B-1----:R-:W-:Y:S08]  /*7400*/  HMMA.16816.F32 R84, R4.reuse, R12, R236 ;  /* 0x0000000c0454723c */ /* 0x042ff000000018ec */
[C---:B------:R-:W-:Y:S01]  /*7410*/  HMMA.16816.F32 R88, R4.reuse, R14, R88 ;  /* 0x0000000e0458723c */ /* 0x040fe20000001858 */
[----:B------:R-:W1:Y:S07]  /*7420*/  LDSM.16.MT88.4 R12, [R177+0x11000] ;  /* 0x01100000b10c783b */ /* 0x000e6e0000004200 */
[C---:B--2---:R-:W-:Y:S08]  /*7430*/  HMMA.16816.F32 R96, R4.reuse, R8, R204 ;  /* 0x000000080460723c */ /* 0x044ff000000018cc */
[C---:B------:R-:W-:Y:S01]  /*7440*/  HMMA.16816.F32 R100, R4.reuse, R10, R100 ;  /* 0x0000000a0464723c */ /* 0x040fe20000001864 */
[----:B------:R-:W2:Y:S07]  /*7450*/  LDSM.16.MT88.4 R8, [R178+0x11000] ;  /* 0x01100000b208783b */ /* 0x000eae0000004200 */
[C---:B-1----:R-:W-:Y:S08]  /*7460*/  HMMA.16816.F32 R104, R4.reuse, R12, R224 ;  /* 0x0000000c0468723c */ /* 0x042ff000000018e0 */
[C---:B------:R-:W-:Y:S01]  /*7470*/  HMMA.16816.F32 R152, R4.reuse, R14, R200 ;  /* 0x0000000e0498723c */ /* 0x040fe200000018c8 */
[----:B------:R-:W1:Y:S07]  /*7480*/  LDSM.16.MT88.4 R12, [R180+0x11000] ;  /* 0x01100000b40c783b */ /* 0x000e6e0000004200 */
[C---:B--2---:R-:W-:Y:S01]  /*7490*/  HMMA.16816.F32 R164, R4.reuse, R8, R128 ;  /* 0x0000000804a4723c */ /* 0x044fe20000001880 */
[----:B------:R-:W2:Y:S07]  /*74a0*/  LDSM.16.MT88.4 R128, [R177+0xd800] ;  /* 0x00d80000b180783b */ /* 0x000eae0000004200 */
[C---:B------:R-:W-:Y:S01]  /*74b0*/  HMMA.16816.F32 R172, R4.reuse, R10, R120 ;  /* 0x0000000a04ac723c */ /* 0x040fe20000001878 */
[----:B------:R-:W2:Y:S04]  /*74c0*/  LDSM.16.MT88.4 R8, [R179+0x11000] ;  /* 0x01100000b308783b */ /* 0x000ea80000004200 */
[----:B------:R-:W2:Y:S03]  /*74d0*/  LDSM.16.MT88.4 R120, [R178+0xd800] ;  /* 0x00d80000b278783b */ /* 0x000ea60000004200 */
[C---:B-1----:R-:W-:Y:S01]  /*74e0*/  HMMA.16816.F32 R168, R4.reuse, R12, R92 ;  /* 0x0000000c04a8723c */ /* 0x042fe2000000185c */
[----:B------:R-:W-:Y:S01]  /*74f0*/  ULDC UR6, c[0x0][0x228] ;  /* 0x00008a0000067ab9 */ /* 0x000fe20000000800 */
[----:B------:R-:W-:Y:S06]  /*7500*/  LDSM.16.MT88.4 R92, [R178+0x11800] ;  /* 0x01180000b25c783b */ /* 0x000fec0000004200 */
[----:B------:R-:W-:Y:S01]  /*7510*/  HMMA.16816.F32 R12, R4, R14, R44 ;  /* 0x0000000e040c723c */ /* 0x000fe2000000182c */
[----:B------:R-:W-:Y:S07]  /*7520*/  LDSM.16.MT88.4 R44, [R179+0xd800] ;  /* 0x00d80000b32c783b */ /* 0x000fee0000004200 */
[----:B--2---:R-:W-:Y:S08]  /*7530*/  HMMA.16816.F32 R132, R108, R128, R132 ;  /* 0x000000806c84723c */ /* 0x004ff00000001884 */
[C---:B------:R-:W-:Y:S08]  /*7540*/  HMMA.16816.F32 R20, R4.reuse, R8, R20 ;  /* 0x000000080414723c */ /* 0x040ff00000001814 */
[----:B------:R-:W-:Y:S08]  /*7550*/  HMMA.16816.F32 R16, R4, R10, R16 ;  /* 0x0000000a0410723c */ /* 0x000ff00000001810 */
[C---:B------:R-:W-:Y:S08]  /*7560*/  HMMA.16816.F32 R124, R108.reuse, R120, R124 ;  /* 0x000000786c7c723c */ /* 0x040ff0000000187c */
[C---:B------:R-:W-:Y:S01]  /*7570*/  HMMA.16816.F32 R120, R108.reuse, R122, R36 ;  /* 0x0000007a6c78723c */ /* 0x040fe20000001824 */
[----:B------:R-:W1:Y:S07]  /*7580*/  LDSM.16.MT88.4 R36, [R180+0xd800] ;  /* 0x00d80000b424783b */ /* 0x000e6e0000004200 */
[C---:B------:R-:W-:Y:S08]  /*7590*/  HMMA.16816.F32 R128, R108.reuse, R130, R24 ;  /* 0x000000826c80723c */ /* 0x040ff00000001818 */
[C---:B-1----:R-:W-:Y:S08]  /*75a0*/  HMMA.16816.F32 R116, R108.reuse, R36, R116 ;  /* 0x000000246c74723c */ /* 0x042ff00000001874 */
[C---:B------:R-:W-:Y:S08]  /*75b0*/  HMMA.16816.F32 R36, R108.reuse, R38, R40 ;  /* 0x000000266c24723c */ /* 0x040ff00000001828 */
[C---:B------:R-:W-:Y:S08]  /*75c0*/  HMMA.16816.F32 R40, R108.reuse, R44, R48 ;  /* 0x0000002c6c28723c */ /* 0x040ff00000001830 */
[C---:B------:R-:W-:Y:S08]  /*75d0*/  HMMA.16816.F32 R44, R108.reuse, R46, R60 ;  /* 0x0000002e6c2c723c */ /* 0x040ff0000000183c */
[C---:B------:R-:W-:Y:S08]  /*75e0*/  HMMA.16816.F32 R48, R108.reuse, R52, R68 ;  /* 0x000000346c30723c */ /* 0x040ff00000001844 */
[----:B------:R-:W-:Y:S01]  /*75f0*/  HMMA.16816.F32 R52, R108, R54, R72 ;  /* 0x000000366c34723c */ /* 0x000fe20000001848 */
[----:B---3--:R-:W-:-:S02]  /*7600*/  @!P1 HADD2 R242, -R139.H0_H0, -RZ.H0_H0 ;  /* 0xa00000ff8bf29230 */ /* 0x008fc40000000900 */
[----:B----4-:R-:W-:-:S03]  /*7610*/  @!P5 HADD2 R243, -R138.H0_H0, -RZ.H0_H0 ;  /* 0xa00000ff8af3d230 */ /* 0x010fc60000000900 */
[----:B------:R-:W-:Y:S02]  /*7620*/  PRMT R5, R242, 0x7610, R5 ;  /* 0x00007610f2057816 */ /* 0x000fe40000000005 */
[----:B------:R-:W-:Y:S02]  /*7630*/  PRMT R4, R243, 0x7610, R4 ;  /* 0x00007610f3047816 */ /* 0x000fe40000000004 */
[----:B------:R-:W-:Y:S02]  /*7640*/  @!P1 PRMT R139, R5, 0x5410, RZ ;  /* 0x00005410058b9816 */ /* 0x000fe400000000ff */
[----:B------:R-:W-:Y:S02]  /*7650*/  @!P5 PRMT R138, R4, 0x5410, RZ ;  /* 0x00005410048ad816 */ /* 0x000fe400000000ff */
[----:B------:R1:W2:Y:S01]  /*7660*/  LDL.LU.S16 R4, [R1+0x28] ;  /* 0x0000280001047983 */ /* 0x0002a20000300600 */
[----:B------:R-:W-:Y:S01]  /*7670*/  IMAD.MOV.U32 R243, RZ, RZ, R215 ;  /* 0x000000fffff37224 */ /* 0x000fe200078e00d7 */
[----:B------:R-:W-:Y:S01]  /*7680*/  ISETP.GE.U32.AND P1, PT, R241, R0, PT ;  /* 0x00000000f100720c */ /* 0x000fe20003f26070 */
[----:B--2---:R-:W-:Y:S01]  /*7690*/  @!P6 HADD2 R4, -R137.H0_H0, -RZ.H0_H0 ;  /* 0xa00000ff8904e230 */ /* 0x004fe20000000900 */
[----:B------:R-:W-:Y:S01]  /*76a0*/  IMAD.MOV.U32 R215, RZ, RZ, R246 ;  /* 0x000000ffffd77224 */ /* 0x000fe200078e00f6 */
[----:B------:R-:W-:-:S03]  /*76b0*/  LOP3.LUT R0, R59, 0xff, RZ, 0xc0, !PT ;  /* 0x000000ff3b007812 */ /* 0x000fc600078ec0ff */
[----:B------:R-:W-:-:S04]  /*76c0*/  PRMT R60, R4, 0x7610, R60 ;  /* 0x00007610043c7816 */ /* 0x000fc8000000003c */
[----:B------:R-:W-:Y:S02]  /*76d0*/  @!P6 PRMT R137, R60, 0x5410, RZ ;  /* 0x000054103c89e816 */ /* 0x000fe400000000ff */
[----:B------:R1:W2:Y:S01]  /*76e0*/  LDL.LU.S16 R60, [R1+0x30] ;  /* 0x00003000013c7983 */ /* 0x0002a20000300600 */
[----:B------:R-:W-:-:S03]  /*76f0*/  IMAD.MOV.U32 R246, RZ, RZ, R2 ;  /* 0x000000fffff67224 */ /* 0x000fc600078e0002 */
[----:B------:R1:W3:Y:S01]  /*7700*/  LDL.LU.S16 R2, [R1+0x2c] ;  /* 0x00002c0001027983 */ /* 0x0002e20000300600 */
[----:B--2---:R-:W-:-:S05]  /*7710*/  @!P2 HADD2 R60, -R136.H0_H0, -RZ.H0_H0 ;  /* 0xa00000ff883ca230 */ /* 0x004fca0000000900 */
[----:B------:R-:W-:Y:S02]  /*7720*/  PRMT R7, R60, 0x7610, R7 ;  /* 0x000076103c077816 */ /* 0x000fe40000000007 */
[----:B------:R1:W2:Y:S01]  /*7730*/  LDL.LU.S16 R60, [R1+0x34] ;  /* 0x00003400013c7983 */ /* 0x0002a20000300600 */
[----:B------:R-:W-:Y:S01]  /*7740*/  IMAD.WIDE.U32 R4, R65, -0x2daee0ad, RZ ;  /* 0xd2511f5341047825 */ /* 0x000fe200078e00ff */
[----:B------:R-:W-:-:S04]  /*7750*/  ISETP.GE.U32.AND P5, PT, R241, R0, PT ;  /* 0x00000000f100720c */ /* 0x000fc80003fa6070 */
[----:B------:R-:W-:Y:S02]  /*7760*/  LOP3.LUT R0, R5, UR24, R58, 0x96, !PT ;  /* 0x0000001805007c12 */ /* 0x000fe4000f8e963a */
[----:B------:R-:W-:Y:S02]  /*7770*/  @!P2 PRMT R136, R7, 0x5410, RZ ;  /* 0x000054100788a816 */ /* 0x000fe400000000ff */
[----:B------:R-:W-:Y:S01]  /*7780*/  LOP3.LUT R7, R0, 0xff, RZ, 0xc0, !PT ;  /* 0x000000ff00077812 */ /* 0x000fe200078ec0ff */
[----:B--2---:R-:W-:-:S05]  /*7790*/  @!P3 HADD2 R60, -R114.H0_H0, -RZ.H0_H0 ;  /* 0xa00000ff723cb230 */ /* 0x004fca0000000900 */
[----:B------:R-:W-:Y:S02]  /*77a0*/  PRMT R68, R60, 0x7610, R68 ;  /* 0x000076103c447816 */ /* 0x000fe40000000044 */
[----:B------:R1:W2:Y:S04]  /*77b0*/  LDL.LU.S16 R60, [R1+0x38] ;  /* 0x00003800013c7983 */ /* 0x0002a80000300600 */
[----:B------:R1:W4:Y:S01]  /*77c0*/  LDL.LU.S16 R69, [R1+0x40] ;  /* 0x0000400001457983 */ /* 0x0003220000300600 */
[----:B------:R-:W-:Y:S01]  /*77d0*/  ISETP.GE.U32.AND P2, PT, R241, R7, PT ;  /* 0x00000007f100720c */ /* 0x000fe20003f46070 */
[----:B---3--:R-:W-:-:S05]  /*77e0*/  @!P1 HADD2 R2, -R115.H0_H0, -RZ.H0_H0 ;  /* 0xa00000ff73029230 */ /* 0x008fca0000000900 */
[----:B------:R-:W-:Y:S02]  /*77f0*/  PRMT R6, R2, 0x7610, R6 ;  /* 0x0000761002067816 */ /* 0x000fe40000000006 */
[----:B------:R-:W-:-:S04]  /*7800*/  LOP3.LUT R2, R0, 0xffff, RZ, 0xc0, !PT ;  /* 0x0000ffff00027812 */ /* 0x000fc800078ec0ff */
[----:B------:R-:W-:Y:S01]  /*7810*/  SHF.R.U32.HI R2, RZ, 0x8, R2 ;  /* 0x00000008ff027819 */ /* 0x000fe20000011602 */
[----:B----4-:R-:W-:-:S05]  /*7820*/  @!P2 HADD2 R69, -R35.H0_H0, -RZ.H0_H0 ;  /* 0xa00000ff2345a230 */ /* 0x010fca0000000900 */
[----:B------:R-:W-:Y:S02]  /*7830*/  PRMT R58, R69, 0x7610, R58 ;  /* 0x00007610453a7816 */ /* 0x000fe4000000003a */
[----:B------:R1:W3:Y:S01]  /*7840*/  LDL.LU.S16 R69, [R1+0x3c] ;  /* 0x00003c0001457983 */ /* 0x0002e20000300600 */
[----:B------:R-:W-:Y:S02]  /*7850*/  LOP3.LUT R2, R2, 0xffff, RZ, 0xc0, !PT ;  /* 0x0000ffff02027812 */ /* 0x000fe400078ec0ff */
[----:B------:R-:W-:Y:S02]  /*7860*/  @!P1 PRMT R115, R6, 0x5410, RZ ;  /* 0x0000541006739816 */ /* 0x000fe400000000ff */
[----:B------:R-:W-:Y:S02]  /*7870*/  ISETP.GE.U32.AND P1, PT, R241, R2, PT ;  /* 0x00000002f100720c */ /* 0x000fe40003f26070 */
[--C-:B------:R-:W-:Y:S02]  /*7880*/  SHF.R.U32.HI R6, RZ, 0x18, R0.reuse ;  /* 0x00000018ff067819 */ /* 0x100fe40000011600 */
[----:B------:R-:W-:-:S04]  /*7890*/  SHF.R.U32.HI R0, RZ, 0x10, R0 ;  /* 0x00000010ff007819 */ /* 0x000fc80000011600 */
[----:B------:R-:W-:Y:S02]  /*78a0*/  LOP3.LUT R0, R0, 0xff, RZ, 0xc0, !PT ;  /* 0x000000ff00007812 */ /* 0x000fe400078ec0ff */
[----:B------:R-:W-:Y:S02]  /*78b0*/  @!P3 PRMT R114, R68, 0x5410, RZ ;  /* 0x000054104472b816 */ /* 0x000fe400000000ff */
[----:B------:R-:W-:Y:S02]  /*78c0*/  ISETP.GE.U32.AND P3, PT, R241, R0, PT ;  /* 0x00000000f100720c */ /* 0x000fe40003f66070 */
[----:B------:R-:W-:Y:S02]  /*78d0*/  SHF.R.U32.HI R0, RZ, 0x18, R56 ;  /* 0x00000018ff007819 */ /* 0x000fe40000011638 */
[----:B------:R-:W-:Y:S02]  /*78e0*/  @!P2 PRMT R35, R58, 0x5410, RZ ;  /* 0x000054103a23a816 */ /* 0x000fe400000000ff */
[----:B------:R1:W4:Y:S01]  /*78f0*/  LDL.LU.S16 R58, [R1+0x44] ;  /* 0x00004400013a7983 */ /* 0x0003220000300600 */
[----:B---3--:R-:W-:-:S05]  /*7900*/  @!P1 HADD2 R69, -R34.H0_H0, -RZ.H0_H0 ;  /* 0xa00000ff22459230 */ /* 0x008fca0000000900 */
[----:B------:R-:W-:Y:S01]  /*7910*/  PRMT R2, R69, 0x7610, R2 ;  /* 0x0000761045027816 */ /* 0x000fe20000000002 */
[----:B--2---:R-:W-:Y:S01]  /*7920*/  @!P5 HADD2 R60, -R113.H0_H0, -RZ.H0_H0 ;  /* 0xa00000ff713cd230 */ /* 0x004fe20000000900 */
[C---:B------:R-:W-:Y:S01]  /*7930*/  ISETP.GE.U32.AND P6, PT, R241.reuse, R6, PT ;  /* 0x00000006f100720c */ /* 0x040fe20003fc6070 */
[----:B------:R-:W-:Y:S01]  /*7940*/  IMAD.MOV.U32 R242, RZ, RZ, R243 ;  /* 0x000000fffff27224 */ /* 0x000fe200078e00f3 */
[----:B------:R-:W-:Y:S01]  /*7950*/  @!P1 PRMT R34, R2, 0x5410, RZ ;  /* 0x0000541002229816 */ /* 0x000fe200000000ff */
[----:B------:R-:W-:Y:S01]  /*7960*/  LDSM.16.MT88.4 R68, [R180+0xf800] ;  /* 0x00f80000b444783b */ /* 0x000fe20000004200 */
[----:B------:R-:W-:Y:S02]  /*7970*/  LOP3.LUT R2, R56, 0xff, RZ, 0xc0, !PT ;  /* 0x000000ff38027812 */ /* 0x000fe400078ec0ff */
[C---:B------:R-:W-:Y:S02]  /*7980*/  ISETP.GE.U32.AND P1, PT, R241.reuse, R0, PT ;  /* 0x00000000f100720c */ /* 0x040fe40003f26070 */
[----:B------:R-:W-:-:S02]  /*7990*/  ISETP.GE.U32.AND P2, PT, R241, R2, PT ;  /* 0x00000002f100720c */ /* 0x000fc40003f46070 */
[----:B------:R-:W-:Y:S02]  /*79a0*/  LOP3.LUT R0, R56, 0xffff, RZ, 0xc0, !PT ;  /* 0x0000ffff38007812 */ /* 0x000fe400078ec0ff */
[----:B------:R-:W-:Y:S02]  /*79b0*/  SHF.R.U32.HI R2, RZ, 0x10, R56 ;  /* 0x00000010ff027819 */ /* 0x000fe40000011638 */
[----:B------:R1:W2:Y:S01]  /*79c0*/  LDL.LU.S16 R56, [R1+0x48] ;  /* 0x0000480001387983 */ /* 0x0002a20000300600 */
[----:B------:R-:W-:-:S03]  /*79d0*/  PRMT R59, R60, 0x7610, R59 ;  /* 0x000076103c3b7816 */ /* 0x000fc6000000003b */
[----:B------:R-:W3:Y:S01]  /*79e0*/  LDSM.16.MT88.4 R60, [R178+0xf800] ;  /* 0x00f80000b23c783b */ /* 0x000ee20000004200 */
[----:B--2---:R-:W-:-:S05]  /*79f0*/  @!P3 HADD2 R56, -R32.H0_H0, -RZ.H0_H0 ;  /* 0xa00000ff2038b230 */ /* 0x004fca0000000900 */
[----:B------:R-:W-:-:S04]  /*7a00*/  PRMT R74, R56, 0x7610, R74 ;  /* 0x00007610384a7816 */ /* 0x000fc8000000004a */
[----:B------:R-:W-:Y:S02]  /*7a10*/  @!P3 PRMT R32, R74, 0x5410, RZ ;  /* 0x000054104a20b816 */ /* 0x000fe400000000ff */
[----:B------:R1:W2:Y:S01]  /*7a20*/  LDL.LU.S16 R74, [R1+0x50] ;  /* 0x00005000014a7983 */ /* 0x0002a20000300600 */
[----:B----4-:R-:W-:Y:S01]  /*7a30*/  @!P6 HADD2 R58, -R33.H0_H0, -RZ.H0_H0 ;  /* 0xa00000ff213ae230 */ /* 0x010fe20000000900 */
[----:B------:R-:W-:-:S04]  /*7a40*/  @!P5 PRMT R113, R59, 0x5410, RZ ;  /* 0x000054103b71d816 */ /* 0x000fc800000000ff */
[----:B------:R-:W-:-:S04]  /*7a50*/  PRMT R57, R58, 0x7610, R57 ;  /* 0x000076103a397816 */ /* 0x000fc80000000039 */
[----:B------:R-:W-:Y:S02]  /*7a60*/  @!P6 PRMT R33, R57, 0x5410, RZ ;  /* 0x000054103921e816 */ /* 0x000fe400000000ff */
[----:B---3--:R-:W-:Y:S01]  /*7a70*/  HMMA.16816.F32 R56, R108, R60, R76 ;  /* 0x0000003c6c38723c */ /* 0x008fe2000000184c */
[----:B------:R-:W-:Y:S01]  /*7a80*/  SHF.R.U32.HI R0, RZ, 0x8, R0 ;  /* 0x00000008ff007819 */ /* 0x000fe20000011600 */
[----:B------:R-:W-:Y:S01]  /*7a90*/  IMAD.MOV.U32 R243, RZ, RZ, R251 ;  /* 0x000000fffff37224 */ /* 0x000fe200078e00fb */
[----:B------:R-:W-:Y:S01]  /*7aa0*/  LOP3.LUT R2, R2, 0xff, RZ, 0xc0, !PT ;  /* 0x000000ff02027812 */ /* 0x000fe200078ec0ff */
[----:B------:R-:W-:Y:S01]  /*7ab0*/  IMAD.MOV.U32 R240, RZ, RZ, R242 ;  /* 0x000000fffff07224 */ /* 0x000fe200078e00f2 */
[----:B--2---:R-:W-:Y:S01]  /*7ac0*/  @!P2 HADD2 R74, -R150.H0_H0, -RZ.H0_H0 ;  /* 0xa00000ff964aa230 */ /* 0x004fe20000000900 */
[----:B------:R-:W2:Y:S04]  /*7ad0*/  LDSM.16.MT88.4 R76, [R179+0xf800] ;  /* 0x00f80000b34c783b */ /* 0x000ea80000004200 */
[----:B------:R-:W-:-:S02]  /*7ae0*/  PRMT R61, R74, 0x7610, R61 ;  /* 0x000076104a3d7816 */ /* 0x000fc4000000003d */
[----:B------:R1:W3:Y:S01]  /*7af0*/  LDL.LU.S16 R74, [R1+0x4c] ;  /* 0x00004c00014a7983 */ /* 0x0002e20000300600 */
[----:B------:R-:W-:-:S04]  /*7b00*/  LOP3.LUT R0, R0, 0xffff, RZ, 0xc0, !PT ;  /* 0x0000ffff00007812 */ /* 0x000fc800078ec0ff */
[----:B------:R-:W-:Y:S02]  /*7b10*/  ISETP.GE.U32.AND P6, PT, R241, R0, PT ;  /* 0x00000000f100720c */ /* 0x000fe40003fc6070 */
[----:B------:R-:W-:-:S04]  /*7b20*/  LOP3.LUT R0, R64, 0xffff, RZ, 0xc0, !PT ;  /* 0x0000ffff40007812 */ /* 0x000fc800078ec0ff */
[----:B------:R-:W-:-:S07]  /*7b30*/  SHF.R.U32.HI R0, RZ, 0x8, R0 ;  /* 0x00000008ff007819 */ /* 0x000fce0000011600 */
[----:B---3--:R-:W-:-:S05]  /*7b40*/  @!P6 HADD2 R74, -R148.H0_H0, -RZ.H0_H0 ;  /* 0xa00000ff944ae230 */ /* 0x008fca0000000900 */
[----:B------:R-:W-:Y:S02]  /*7b50*/  PRMT R60, R74, 0x7610, R60 ;  /* 0x000076104a3c7816 */ /* 0x000fe4000000003c */
[----:B------:R1:W3:Y:S01]  /*7b60*/  LDL.LU.S16 R74, [R1+0x84] ;  /* 0x00008400014a7983 */ /* 0x0002e20000300600 */
[----:B------:R-:W-:Y:S02]  /*7b70*/  ISETP.GE.U32.AND P5, PT, R241, R2, PT ;  /* 0x00000002f100720c */ /* 0x000fe40003fa6070 */
[----:B------:R-:W-:-:S04]  /*7b80*/  LOP3.LUT R0, R0, 0xffff, RZ, 0xc0, !PT ;  /* 0x0000ffff00007812 */ /* 0x000fc800078ec0ff */
[----:B------:R-:W-:Y:S02]  /*7b90*/  ISETP.GE.U32.AND P3, PT, R241, R0, PT ;  /* 0x00000000f100720c */ /* 0x000fe40003f66070 */
[----:B------:R-:W-:Y:S02]  /*7ba0*/  LOP3.LUT R0, R64, 0xff, RZ, 0xc0, !PT ;  /* 0x000000ff40007812 */ /* 0x000fe400078ec0ff */
[----:B------:R-:W-:Y:S02]  /*7bb0*/  @!P2 PRMT R150, R61, 0x5410, RZ ;  /* 0x000054103d96a816 */ /* 0x000fe400000000ff */
[----:B------:R-:W-:Y:S02]  /*7bc0*/  ISETP.GE.U32.AND P2, PT, R241, R0, PT ;  /* 0x00000000f100720c */ /* 0x000fe40003f46070 */
[----:B------:R-:W-:-:S04]  /*7bd0*/  SHF.R.U32.HI R0, RZ, 0x10, R64 ;  /* 0x00000010ff007819 */ /* 0x000fc80000011640 */
[----:B------:R-:W-:Y:S02]  /*7be0*/  LOP3.LUT R0, R0, 0xff, RZ, 0xc0, !PT ;  /* 0x000000ff00007812 */ /* 0x000fe400078ec0ff */
[----:B------:R-:W-:Y:S02]  /*7bf0*/  @!P6 PRMT R148, R60, 0x5410, RZ ;  /* 0x000054103c94e816 */ /* 0x000fe400000000ff */
[----:B------:R-:W-:Y:S02]  /*7c00*/  ISETP.GE.U32.AND P6, PT, R241, R0, PT ;  /* 0x00000000f100720c */ /* 0x000fe40003fc6070 */
[----:B------:R-:W-:Y:S01]  /*7c10*/  SHF.R.U32.HI R0, RZ, 0x18, R64 ;  /* 0x00000018ff007819 */ /* 0x000fe20000011640 */
[----:B---3--:R-:W-:-:S05]  /*7c20*/  @!P5 HADD2 R74, -R151.H0_H0, -RZ.H0_H0 ;  /* 0xa00000ff974ad230 */ /* 0x008fca0000000900 */
[----:B------:R-:W-:Y:S02]  /*7c30*/  PRMT R73, R74, 0x7610, R73 ;  /* 0x000076104a497816 */ /* 0x000fe40000000049 */
[----:B------:R1:W3:Y:S04]  /*7c40*/  LDL.LU.S16 R74, [R1+0x7c] ;  /* 0x00007c00014a7983 */ /* 0x0002e80000300600 */
[----:B------:R1:W4:Y:S02]  /*7c50*/  LDL.LU.S16 R64, [R1+0x8c] ;  /* 0x00008c0001407983 */ /* 0x0003240000300600 */
[----:B----4-:R-:W-:-:S05]  /*7c60*/  @!P2 HADD2 R64, -R157.H0_H0, -RZ.H0_H0 ;  /* 0xa00000ff9d40a230 */ /* 0x010fca0000000900 */
[----:B------:R-:W-:Y:S02]  /*7c70*/  PRMT R72, R64, 0x7610, R72 ;  /* 0x0000761040487816 */ /* 0x000fe40000000048 */
[----:B------:R1:W4:Y:S01]  /*7c80*/  LDL.LU.S16 R64, [R1+0x88] ;  /* 0x0000880001407983 */ /* 0x0003220000300600 */
[----:B------:R-:W-:-:S03]  /*7c90*/  @!P5 PRMT R151, R73, 0x5410, RZ ;  /* 0x000054104997d816 */ /* 0x000fc600000000ff */
[----:B------:R1:W2:Y:S01]  /*7ca0*/  LDL.LU.S16 R73, [R1+0x90] ;  /* 0x0000900001497983 */ /* 0x0002a20000300600 */
[----:B----4-:R-:W-:-:S05]  /*7cb0*/  @!P3 HADD2 R64, -R156.H0_H0, -RZ.H0_H0 ;  /* 0xa00000ff9c40b230 */ /* 0x010fca0000000900 */
[----:B------:R-:W-:-:S04]  /*7cc0*/  PRMT R6, R64, 0x7610, R6 ;  /* 0x0000761040067816 */ /* 0x000fc80000000006 */
[----:B------:R-:W-:Y:S02]  /*7cd0*/  @!P3 PRMT R156, R6, 0x5410, RZ ;  /* 0x00005410069cb816 */ /* 0x000fe400000000ff */
[----:B------:R1:W4:Y:S01]  /*7ce0*/  LDL.LU.S16 R6, [R1+0x94] ;  /* 0x0000940001067983 */ /* 0x0003220000300600 */
[----:B------:R-:W-:Y:S01]  /*7cf0*/  ISETP.GE.U32.AND P5, PT, R241, R0, PT ;  /* 0x00000000f100720c */ /* 0x000fe20003fa6070 */
[----:B---3--:R-:W-:Y:S01]  /*7d00*/  @!P1 HADD2 R74, -R149.H0_H0, -RZ.H0_H0 ;  /* 0xa00000ff954a9230 */ /* 0x008fe20000000900 */
[----:B------:R-:W-:Y:S01]  /*7d10*/  SHF.R.U32.HI R0, RZ, 0x8, R67 ;  /* 0x00000008ff007819 */ /* 0x000fe20000011643 */
[----:B--2---:R-:W-:-:S03]  /*7d20*/  @!P6 HADD2 R73, -R161.H0_H0, -RZ.H0_H0 ;  /* 0xa00000ffa149e230 */ /* 0x004fc60000000900 */
[----:B------:R-:W-:Y:S02]  /*7d30*/  PRMT R65, R74, 0x7610, R65 ;  /* 0x000076104a417816 */ /* 0x000fe40000000041 */
[----:B------:R-:W-:Y:S02]  /*7d40*/  LOP3.LUT R0, R0, 0xffff, RZ, 0xc0, !PT ;  /* 0x0000ffff00007812 */ /* 0x000fe400078ec0ff */
[----:B------:R-:W-:Y:S02]  /*7d50*/  @!P1 PRMT R149, R65, 0x5410, RZ ;  /* 0x0000541041959816 */ /* 0x000fe400000000ff */
[----:B------:R-:W-:Y:S02]  /*7d60*/  ISETP.GE.U32.AND P1, PT, R241, R0, PT ;  /* 0x00000000f100720c */ /* 0x000fe40003f26070 */
[----:B------:R-:W-:-:S04]  /*7d70*/  PRMT R0, R73, 0x7610, R0 ;  /* 0x0000761049007816 */ /* 0x000fc80000000000 */
[----:B------:R-:W-:Y:S02]  /*7d80*/  @!P6 PRMT R161, R0, 0x5410, RZ ;  /* 0x0000541000a1e816 */ /* 0x000fe400000000ff */
[----:B------:R-:W-:Y:S01]  /*7d90*/  LOP3.LUT R0, R252, 0xff, RZ, 0xc0, !PT ;  /* 0x000000fffc007812 */ /* 0x000fe200078ec0ff */
[----:B----4-:R-:W-:-:S05]  /*7da0*/  @!P5 HADD2 R6, -R159.H0_H0, -RZ.H0_H0 ;  /* 0xa00000ff9f06d230 */ /* 0x010fca0000000900 */
[----:B------:R-:W-:-:S04]  /*7db0*/  PRMT R2, R6, 0x7610, R2 ;  /* 0x0000761006027816 */ /* 0x000fc80000000002 */
[----:B------:R-:W-:Y:S02]  /*7dc0*/  @!P5 PRMT R159, R2, 0x5410, RZ ;  /* 0x00005410029fd816 */ /* 0x000fe400000000ff */
[----:B------:R1:W2:Y:S01]  /*7dd0*/  LDL.LU.S16 R2, [R1+0x98] ;  /* 0x0000980001027983 */ /* 0x0002a20000300600 */
[----:B------:R-:W-:-:S03]  /*7de0*/  ISETP.GE.U32.AND P5, PT, R241, R0, PT ;  /* 0x00000000f100720c */ /* 0x000fc60003fa6070 */
[----:B------:R1:W3:Y:S01]  /*7df0*/  LDL.LU.S16 R0, [R1+0x9c] ;  /* 0x00009c0001007983 */ /* 0x0002e20000300600 */
[----:B------:R-:W-:Y:S01]  /*7e00*/  HMMA.16816.F32 R60, R108, R62, R80 ;  /* 0x0000003e6c3c723c */ /* 0x000fe20000001850 */
[----:B---3--:R-:W-:Y:S02]  /*7e10*/  @!P1 HADD2 R0, -R158.H0_H0, -RZ.H0_H0 ;  /* 0xa00000ff9e009230 */ /* 0x008fe40000000900 */
[----:B--2---:R-:W-:-:S03]  /*7e20*/  @!P4 HADD2 R2, -R160.H0_H0, -RZ.H0_H0 ;  /* 0xa00000ffa002c230 */ /* 0x004fc60000000900 */
[----:B------:R-:W-:Y:S02]  /*7e30*/  PRMT R11, R0, 0x7610, R11 ;  /* 0x00007610000b7816 */ /* 0x000fe4000000000b */
[----:B------:R-:W-:Y:S02]  /*7e40*/  SHF.R.U32.HI R0, RZ, 0x8, R185 ;  /* 0x00000008ff007819 */ /* 0x000fe400000116b9 */
[----:B------:R-:W-:Y:S01]  /*7e50*/  PRMT R80, R2, 0x7610, R80 ;  /* 0x0000761002507816 */ /* 0x000fe20000000050 */
[----:B------:R1:W5:Y:S01]  /*7e60*/  LDL.LU R185, [R1+0xe8] ;  /* 0x0000e80001b97983 */ /* 0x0003620000300800 */
[----:B------:R-:W-:Y:S02]  /*7e70*/  LOP3.LUT R0, R0, 0xffff, RZ, 0xc0, !PT ;  /* 0x0000ffff00007812 */ /* 0x000fe400078ec0ff */
[----:B------:R-:W-:Y:S02]  /*7e80*/  @!P4 PRMT R160, R80, 0x5410, RZ ;  /* 0x0000541050a0c816 */ /* 0x000fe400000000ff */
[----:B------:R-:W-:-:S02]  /*7e90*/  ISETP.GE.U32.AND P4, PT, R241, R0, PT ;  /* 0x00000000f100720c */ /* 0x000fc40003f86070 */
[----:B------:R1:W2:Y:S01]  /*7ea0*/  LDL.LU.S16 R0, [R1+0xa4] ;  /* 0x0000a40001007983 */ /* 0x0002a20000300600 */
[----:B------:R-:W-:Y:S02]  /*7eb0*/  IMAD.MOV.U32 R242, RZ, RZ, R243 ;  /* 0x000000fffff27224 */ /* 0x000fe400078e00f3 */
[----:B------:R-:W-:Y:S02]  /*7ec0*/  IMAD.MOV.U32 R243, RZ, RZ, R212 ;  /* 0x000000fffff37224 */ /* 0x000fe400078e00d4 */
[----:B------:R-:W-:Y:S02]  /*7ed0*/  IMAD.MOV.U32 R212, RZ, RZ, R213 ;  /* 0x000000ffffd47224 */ /* 0x000fe400078e00d5 */
[----:B------:R-:W-:Y:S02]  /*7ee0*/  IMAD.MOV.U32 R213, RZ, RZ, R214 ;  /* 0x000000ffffd57224 */ /* 0x000fe400078e00d6 */
[----:B------:R-:W-:Y:S02]  /*7ef0*/  IMAD.MOV.U32 R214, RZ, RZ, R230 ;  /* 0x000000ffffd67224 */ /* 0x000fe400078e00e6 */
[----:B------:R-:W-:Y:S01]  /*7f00*/  IMAD.MOV.U32 R230, RZ, RZ, R231 ;  /* 0x000000ffffe67224 */ /* 0x000fe200078e00e7 */
[----:B------:R-:W-:Y:S01]  /*7f10*/  @!P1 PRMT R158, R11, 0x5410, RZ ;  /* 0x000054100b9e9816 */ /* 0x000fe200000000ff */
[----:B------:R-:W-:Y:S01]  /*7f20*/  IMAD.MOV.U32 R231, RZ, RZ, R183 ;  /* 0x000000ffffe77224 */ /* 0x000fe200078e00b7 */
[----:B--2---:R-:W-:-:S05]  /*7f30*/  @!P5 HADD2 R0, -R163.H0_H0, -RZ.H0_H0 ;  /* 0xa00000ffa300d230 */ /* 0x004fca0000000900 */
[----:B------:R-:W-:Y:S02]  /*7f40*/  PRMT R10, R0, 0x7610, R10 ;  /* 0x00007610000a7816 */ /* 0x000fe4000000000a */
[----:B------:R-:W-:Y:S02]  /*7f50*/  LOP3.LUT R0, R184, 0xff, RZ, 0xc0, !PT ;  /* 0x000000ffb8007812 */ /* 0x000fe400078ec0ff */
[----:B------:R1:W5:Y:S02]  /*7f60*/  LDL.LU R184, [R1+0xe4] ;  /* 0x0000e40001b87983 */ /* 0x0003640000300800 */
[C---:B------:R-:W-:Y:S02]  /*7f70*/  ISETP.GE.U32.AND P1, PT, R241.reuse, R0, PT ;  /* 0x00000000f100720c */ /* 0x040fe40003f26070 */
[----:B------:R1:W5:Y:S04]  /*7f80*/  LDL.LU R183, [R1+0xe0] ;  /* 0x0000e00001b77983 */ /* 0x0003680000300800 */
[----:B------:R1:W2:Y:S04]  /*7f90*/  LDL.LU.S16 R11, [R1+0xa0] ;  /* 0x0000a000010b7983 */ /* 0x0002a80000300600 */
[----:B------:R1:W3:Y:S01]  /*7fa0*/  LDL.LU.S16 R0, [R1+0xa8] ;  /* 0x0000a80001007983 */ /* 0x0002e20000300600 */
[----:B------:R-:W-:Y:S01]  /*7fb0*/  ISETP.GE.U32.AND P3, PT, R241, R141, PT ;  /* 0x0000008df100720c */ /* 0x000fe20003f66070 */
[----:B------:R-:W-:Y:S01]  /*7fc0*/  IMAD.MOV.U32 R211, RZ, RZ, R240 ;  /* 0x000000ffffd37224 */ /* 0x000fe200078e00f0 */
[----:B------:R-:W-:Y:S01]  /*7fd0*/  SHF.R.U32.HI R2, RZ, 0x10, R4 ;  /* 0x00000010ff027819 */ /* 0x000fe20000011604 */
[----:B------:R-:W-:-:S02]  /*7fe0*/  IMAD.MOV.U32 R210, RZ, RZ, R242 ;  /* 0x000000ffffd27224 */ /* 0x000fc400078e00f2 */
[----:B------:R-:W-:Y:S02]  /*7ff0*/  IMAD.MOV.U32 R240, RZ, RZ, R243 ;  /* 0x000000fffff07224 */ /* 0x000fe400078e00f3 */
[----:B------:R-:W-:Y:S02]  /*8000*/  IMAD.MOV.U32 R242, RZ, RZ, R212 ;  /* 0x000000fffff27224 */ /* 0x000fe400078e00d4 */
[----:B------:R-:W-:Y:S02]  /*8010*/  IMAD.MOV.U32 R243, RZ, RZ, R213 ;  /* 0x000000fffff37224 */ /* 0x000fe400078e00d5 */
[----:B------:R-:W-:Y:S02]  /*8020*/  IMAD.MOV.U32 R212, RZ, RZ, R214 ;  /* 0x000000ffffd47224 */ /* 0x000fe400078e00d6 */
[----:B------:R-:W-:Y:S02]  /*8030*/  IMAD.MOV.U32 R213, RZ, RZ, R228 ;  /* 0x000000ffffd57224 */ /* 0x000fe400078e00e4 */
[----:B------:R-:W-:-:S02]  /*8040*/  IMAD.MOV.U32 R214, RZ, RZ, R250 ;  /* 0x000000ffffd67224 */ /* 0x000fc400078e00fa */
[----:B------:R-:W-:Y:S02]  /*8050*/  IMAD.MOV.U32 R228, RZ, RZ, R182 ;  /* 0x000000ffffe47224 */ /* 0x000fe400078e00b6 */
[----:B------:R1:W5:Y:S01]  /*8060*/  LDL.LU R182, [R1+0xdc] ;  /* 0x0000dc0001b67983 */ /* 0x0003620000300800 */
[----:B------:R-:W-:-:S03]  /*8070*/  IMAD.MOV.U32 R250, RZ, RZ, R181 ;  /* 0x000000fffffa7224 */ /* 0x000fc600078e00b5 */
[----:B------:R1:W5:Y:S01]  /*8080*/  LDL.LU R181, [R1+0xd8] ;  /* 0x0000d80001b57983 */ /* 0x0003620000300800 */
[----:B---3--:R-:W-:-:S05]  /*8090*/  @!P3 HADD2 R0, -R147.H0_H0, -RZ.H0_H0 ;  /* 0xa00000ff9300b230 */ /* 0x008fca0000000900 */
[----:B------:R-:W-:Y:S02]  /*80a0*/  PRMT R8, R0, 0x7610, R8 ;  /* 0x0000761000087816 */ /* 0x000fe40000000008 */
[----:B------:R-:W-:Y:S02]  /*80b0*/  LOP3.LUT R0, R2, 0xff, RZ, 0xc0, !PT ;  /* 0x000000ff02007812 */ /* 0x000fe400078ec0ff */
[----:B------:R1:W3:Y:S01]  /*80c0*/  LDL.LU.S16 R2, [R1+0xac] ;  /* 0x0000ac0001027983 */ /* 0x0002e20000300600 */
[----:B------:R-:W-:Y:S02]  /*80d0*/  @!P2 PRMT R157, R72, 0x5410, RZ ;  /* 0x00005410489da816 */ /* 0x000fe400000000ff */
[----:B------:R-:W-:Y:S02]  /*80e0*/  ISETP.GE.U32.AND P2, PT, R241, R142, PT ;  /* 0x0000008ef100720c */ /* 0x000fe40003f46070 */
[C---:B------:R-:W-:Y:S02]  /*80f0*/  LOP3.LUT R6, R4.reuse, 0xff, RZ, 0xc0, !PT ;  /* 0x000000ff04067812 */ /* 0x040fe400078ec0ff */
[----:B------:R-:W-:-:S02]  /*8100*/  LOP3.LUT R5, R4, 0xffff, RZ, 0xc0, !PT ;  /* 0x0000ffff04057812 */ /* 0x000fc400078ec0ff */
[----:B------:R-:W-:-:S07]  /*8110*/  SHF.R.U32.HI R4, RZ, 0x18, R4 ;  /* 0x00000018ff047819 */ /* 0x000fce0000011604 */
[----:B--2---:R-:W-:-:S05]  /*8120*/  @!P2 HADD2 R11, -R162.H0_H0, -RZ.H0_H0 ;  /* 0xa00000ffa20ba230 */ /* 0x004fca0000000900 */
[----:B------:R-:W-:-:S04]  /*8130*/  PRMT R9, R11, 0x7610, R9 ;  /* 0x000076100b097816 */ /* 0x000fc80000000009 */
[----:B------:R-:W-:Y:S02]  /*8140*/  @!P2 PRMT R162, R9, 0x5410, RZ ;  /* 0x0000541009a2a816 */ /* 0x000fe400000000ff */
[----:B------:R-:W-:Y:S01]  /*8150*/  ISETP.GE.U32.AND P2, PT, R241, R4, PT ;  /* 0x00000004f100720c */ /* 0x000fe20003f46070 */
[----:B------:R-:W-:Y:S02]  /*8160*/  FADD.FTZ R4, R211, R210 ;  /* 0x000000d2d3047221 */ /* 0x000fe40000010000 */
[----:B------:R-:W-:Y:S02]  /*8170*/  IMAD.MOV.U32 R211, RZ, RZ, R242 ;  /* 0x000000ffffd37224 */ /* 0x000fe400078e00f2 */
[----:B------:R-:W-:Y:S02]  /*8180*/  IMAD.MOV.U32 R242, RZ, RZ, R243 ;  /* 0x000000fffff27224 */ /* 0x000fe400078e00f3 */
[----:B------:R-:W-:Y:S02]  /*8190*/  IMAD.MOV.U32 R243, RZ, RZ, R228 ;  /* 0x000000fffff37224 */ /* 0x000fe400078e00e4 */
[----:B------:R-:W-:Y:S01]  /*81a0*/  IMAD.MOV.U32 R228, RZ, RZ, R229 ;  /* 0x000000ffffe47224 */ /* 0x000fe200078e00e5 */
[----:B------:R-:W-:Y:S01]  /*81b0*/  HMMA.16816.F32 R72, R108, R76, R96 ;  /* 0x0000004c6c48723c */ /* 0x000fe20000001860 */
[----:B------:R-:W-:Y:S01]  /*81c0*/  IMAD.MOV.U32 R229, RZ, RZ, R176 ;  /* 0x000000ffffe57224 */ /* 0x000fe200078e00b0 */
[----:B---3--:R-:W-:-:S05]  /*81d0*/  @!P4 HADD2 R2, -R146.H0_H0, -RZ.H0_H0 ;  /* 0xa00000ff9202c230 */ /* 0x008fca0000000900 */
[----:B------:R-:W-:Y:S02]  /*81e0*/  PRMT R27, R2, 0x7610, R27 ;  /* 0x00007610021b7816 */ /* 0x000fe4000000001b */
[----:B------:R1:W2:Y:S04]  /*81f0*/  LDL.LU.S16 R2, [R1+0xb0] ;  /* 0x0000b00001027983 */ /* 0x0002a80000300600 */
[----:B------:R1:W5:Y:S01]  /*8200*/  LDL.LU R176, [R1+0xd4] ;  /* 0x0000d40001b07983 */ /* 0x0003620000300800 */
[----:B------:R-:W-:-:S03]  /*8210*/  @!P4 PRMT R146, R27, 0x5410, RZ ;  /* 0x000054101b92c816 */ /* 0x000fc600000000ff */
[----:B------:R1:W3:Y:S04]  /*8220*/  LDL.LU.S16 R99, [R1+0xc4] ;  /* 0x0000c40001637983 */ /* 0x0002e80000300600 */
[----:B------:R1:W4:Y:S04]  /*8230*/  LDL.LU.S16 R98, [R1+0xc0] ;  /* 0x0000c00001627983 */ /* 0x0003280000300600 */
[----:B------:R1:W3:Y:S04]  /*8240*/  LDL.LU.S16 R97, [R1+0xbc] ;  /* 0x0000bc0001617983 */ /* 0x0002e80000300600 */
[----:B------:R1:W3:Y:S04]  /*8250*/  LDL.LU.S16 R96, [R1+0xb8] ;  /* 0x0000b80001607983 */ /* 0x0002e80000300600 */
[----:B------:R1:W4:Y:S01]  /*8260*/  LDL.LU.S16 R27, [R1+0xb4] ;  /* 0x0000b400011b7983 */ /* 0x0003220000300600 */
[----:B------:R-:W-:-:S02]  /*8270*/  @!P3 PRMT R147, R8, 0x5410, RZ ;  /* 0x000054100893b816 */ /* 0x000fc400000000ff */
[----:B------:R-:W-:Y:S02]  /*8280*/  ISETP.GE.U32.AND P3, PT, R241, R0, PT ;  /* 0x00000000f100720c */ /* 0x000fe40003f66070 */
[----:B------:R-:W-:-:S04]  /*8290*/  SHF.R.U32.HI R0, RZ, 0x8, R5 ;  /* 0x00000008ff007819 */ /* 0x000fc80000011605 */
[----:B------:R-:W-:Y:S02]  /*82a0*/  LOP3.LUT R0, R0, 0xffff, RZ, 0xc0, !PT ;  /* 0x0000ffff00007812 */ /* 0x000fe400078ec0ff */
[C---:B------:R-:W-:Y:S01]  /*82b0*/  ISETP.GE.U32.AND P6, PT, R241.reuse, R143, PT ;  /* 0x0000008ff100720c */ /* 0x040fe20003fc6070 */
[----:B------:R-:W-:Y:S01]  /*82c0*/  USHF.L.U32 UR6, UR6, 0x3, URZ ;  /* 0x0000000306067899 */ /* 0x000fe2000800063f */
[C---:B------:R-:W-:Y:S01]  /*82d0*/  ISETP.GE.U32.AND P4, PT, R241.reuse, R0, PT ;  /* 0x00000000f100720c */ /* 0x040fe20003f86070 */
[----:B------:R-:W-:Y:S01]  /*82e0*/  FADD.FTZ R0, R242, R4 ;  /* 0x00000004f2007221 */ /* 0x000fe20000010000 */
[----:B------:R-:W-:Y:S01]  /*82f0*/  @!P5 PRMT R163, R10, 0x5410, RZ ;  /* 0x000054100aa3d816 */ /* 0x000fe200000000ff */
[----:B------:R-:W-:Y:S01]  /*8300*/  UIMAD.WIDE UR24, UR6, 0x2, URZ ;  /* 0x00000002061878a5 */ /* 0x000fe2000f8e023f */
[----:B------:R-:W-:Y:S01]  /*8310*/  ISETP.GE.U32.AND P5, PT, R241, R6, PT ;  /* 0x00000006f100720c */ /* 0x000fe20003fa6070 */
[----:B------:R-:W-:Y:S02]  /*8320*/  FADD.FTZ R0, R212, R0 ;  /* 0x00000000d4007221 */ /* 0x000fe40000010000 */
[----:B------:R-:W-:Y:S01]  /*8330*/  IMAD.MOV.U32 R251, RZ, RZ, R220 ;  /* 0x000000fffffb7224 */ /* 0x000fe200078e00dc */
[----:B------:R-:W-:Y:S01]  /*8340*/  HMMA.16816.F32 R76, R108, R78, R100 ;  /* 0x0000004e6c4c723c */ /* 0x000fe20000001864 */
[----:B------:R-:W-:Y:S01]  /*8350*/  IMAD.MOV.U32 R220, RZ, RZ, R66 ;  /* 0x000000ffffdc7224 */ /* 0x000fe200078e0042 */
[----:B------:R-:W-:Y:S01]  /*8360*/  LDSM.16.MT88.4 R100, [R180+0x11800] ;  /* 0x01180000b464783b */ /* 0x000fe20000004200 */
[----:B------:R-:W-:-:S03]  /*8370*/  FADD.FTZ R0, R228, R0 ;  /* 0x00000000e4007221 */ /* 0x000fc60000010000 */
[----:B------:R-:W-:Y:S02]  /*8380*/  LDSM.16.MT88.4 R8, [R179+0x11800] ;  /* 0x01180000b308783b */ /* 0x000fe40000004200 */
[----:B------:R-:W-:Y:S02]  /*8390*/  HMMA.16816.F32 R64, R108, R68, R84 ;  /* 0x000000446c40723c */ /* 0x000fe40000001854 */
[----:B------:R-:W1:Y:S01]  /*83a0*/  LDSM.16.MT88.4 R84, [R177+0x11800] ;  /* 0x01180000b154783b */ /* 0x000e620000004200 */
[----:B------:R-:W-:-:S04]  /*83b0*/  FADD.FTZ R0, R230, R0 ;  /* 0x00000000e6007221 */ /* 0x000fc80000010000 */
[----:B------:R-:W-:-:S04]  /*83c0*/  FADD.FTZ R0, R244, R0 ;  /* 0x00000000f4007221 */ /* 0x000fc80000010000 */
[----:B------:R-:W-:-:S04]  /*83d0*/  FADD.FTZ R0, R246, R0 ;  /* 0x00000000f6007221 */ /* 0x000fc80000010000 */
[----:B------:R-:W-:-:S04]  /*83e0*/  FADD.FTZ R0, R216, R0 ;  /* 0x00000000d8007221 */ /* 0x000fc80000010000 */
[----:B------:R-:W-:-:S04]  /*83f0*/  FADD.FTZ R0, R218, R0 ;  /* 0x00000000da007221 */ /* 0x000fc80000010000 */
[----:B------:R-:W-:Y:S01]  /*8400*/  FADD.FTZ R0, R232, R0 ;  /* 0x00000000e8007221 */ /* 0x000fe20000010000 */
[C---:B------:R-:W-:Y:S08]  /*8410*/  HMMA.16816.F32 R68, R108.reuse, R70, R88 ;  /* 0x000000466c44723c */ /* 0x040ff00000001858 */
[C---:B------:R-:W-:Y:S08]  /*8420*/  HMMA.16816.F32 R88, R108.reuse, R92, R164 ;  /* 0x0000005c6c58723c */ /* 0x040ff000000018a4 */
[C---:B------:R-:W-:Y:S08]  /*8430*/  HMMA.16816.F32 R92, R108.reuse, R94, R172 ;  /* 0x0000005e6c5c723c */ /* 0x040ff000000018ac */
[C---:B-1----:R-:W-:Y:S08]  /*8440*/  HMMA.16816.F32 R80, R108.reuse, R84, R104 ;  /* 0x000000546c50723c */ /* 0x042ff00000001868 */
[C---:B------:R-:W-:Y:S08]  /*8450*/  HMMA.16816.F32 R84, R108.reuse, R86, R152 ;  /* 0x000000566c54723c */ /* 0x040ff00000001898 */
[----:B------:R-:W-:Y:S01]  /*8460*/  HMMA.16816.F32 R104, R108, R8, R20 ;  /* 0x000000086c68723c */ /* 0x000fe20000001814 */
[----:B--2---:R-:W-:-:S05]  /*8470*/  @!P1 HADD2 R2, -R145.H0_H0, -RZ.H0_H0 ;  /* 0xa00000ff91029230 */ /* 0x004fca0000000900 */
[----:B------:R-:W-:Y:S01]  /*8480*/  PRMT R5, R2, 0x7610, R5 ;  /* 0x0000761002057816 */ /* 0x000fe20000000005 */
[----:B------:R-:W-:-:S04]  /*8490*/  FADD.FTZ R2, R240, R211 ;  /* 0x000000d3f0027221 */ /* 0x000fc80000010000 */
[----:B------:R-:W-:Y:S01]  /*84a0*/  FADD.FTZ R2, R243, R2 ;  /* 0x00000002f3027221 */ /* 0x000fe20000010000 */
[----:B------:R-:W-:Y:S02]  /*84b0*/  @!P1 PRMT R145, R5, 0x5410, RZ ;  /* 0x0000541005919816 */ /* 0x000fe400000000ff */
[----:B------:R-:W-:Y:S01]  /*84c0*/  LEA R4, P1, R215, c[0x0][0x1f8], 0x1 ;  /* 0x00007e00d7047a11 */ /* 0x000fe200078208ff */
[----:B------:R-:W-:Y:S01]  /*84d0*/  FADD.FTZ R2, R213, R2 ;  /* 0x00000002d5027221 */ /* 0x000fe20000010000 */
[----:B---3--:R-:W-:Y:S02]  /*84e0*/  @!P3 HADD2 R96, -R29.H0_H0, -RZ.H0_H0 ;  /* 0xa00000ff1d60b230 */ /* 0x008fe40000000900 */
[----:B----4-:R-:W-:Y:S01]  /*84f0*/  @!P2 HADD2 R27, -R28.H0_H0, -RZ.H0_H0 ;  /* 0xa00000ff1c1ba230 */ /* 0x010fe20000000900 */
[----:B------:R-:W-:-:S04]  /*8500*/  LEA.HI.X R5, R215, c[0x0][0x1fc], R214, 0x1, P1 ;  /* 0x00007f00d7057a11 */ /* 0x000fc800008f0cd6 */
[----:B------:R-:W-:Y:S01]  /*8510*/  PRMT R6, R27, 0x7610, R6 ;  /* 0x000076101b067816 */ /* 0x000fe20000000006 */
[----:B------:R-:W-:Y:S01]  /*8520*/  FADD.FTZ R2, R229, R2 ;  /* 0x00000002e5027221 */ /* 0x000fe20000010000 */
[----:B------:R-:W-:Y:S02]  /*8530*/  PRMT R7, R96, 0x7610, R7 ;  /* 0x0000761060077816 */ /* 0x000fe40000000007 */
[----:B------:R-:W-:Y:S01]  /*8540*/  @!P2 PRMT R28, R6, 0x5410, RZ ;  /* 0x00005410061ca816 */ /* 0x000fe200000000ff */
[----:B------:R-:W-:Y:S01]  /*8550*/  @!P6 HADD2 R99, -R144.H0_H0, -RZ.H0_H0 ;  /* 0xa00000ff9063e230 */ /* 0x000fe20000000900 */
[----:B------:R-:W-:Y:S01]  /*8560*/  IADD3 R6, P1, R4, UR24, RZ ;  /* 0x0000001804067c10 */ /* 0x000fe2000ff3e0ff */
[----:B------:R-:W-:Y:S01]  /*8570*/  FADD.FTZ R2, R231, R2 ;  /* 0x00000002e7027221 */ /* 0x000fe20000010000 */
[----:B------:R-:W-:Y:S02]  /*8580*/  @!P3 PRMT R29, R7, 0x5410, RZ ;  /* 0x00005410071db816 */ /* 0x000fe400000000ff */
[----:B------:R-:W-:Y:S01]  /*8590*/  IADD3.X R7, R5, UR25, RZ, P1, !PT ;  /* 0x0000001905077c10 */ /* 0x000fe20008ffe4ff */
[----:B------:R-:W-:Y:S01]  /*85a0*/  FADD.FTZ R2, R245, R2 ;  /* 0x00000002f5027221 */ /* 0x000fe20000010000 */
[----:B------:R-:W-:Y:S01]  /*85b0*/  PRMT R26, R99, 0x7610, R26 ;  /* 0x00007610631a7816 */ /* 0x000fe2000000001a */
[----:B------:R-:W-:Y:S01]  /*85c0*/  @!P5 HADD2 R98, -R31.H0_H0, -RZ.H0_H0 ;  /* 0xa00000ff1f62d230 */ /* 0x000fe20000000900 */
[----:B------:R1:W-:Y:S01]  /*85d0*/  STG.E.U16 [R4.64], R157 ;  /* 0x0000009d04007986 */ /* 0x0003e2000c101510 */
[----:B------:R-:W-:Y:S01]  /*85e0*/  @!P4 HADD2 R97, -R30.H0_H0, -RZ.H0_H0 ;  /* 0xa00000ff1e61c230 */ /* 0x000fe20000000900 */
[----:B------:R-:W-:-:S02]  /*85f0*/  @!P6 PRMT R144, R26, 0x5410, RZ ;  /* 0x000054101a90e816 */ /* 0x000fc400000000ff */
[----:B------:R1:W-:Y:S01]  /*8600*/  STG.E.U16 [R4.64+0x2], R156 ;  /* 0x0000029c04007986 */ /* 0x0003e2000c101510 */
[----:B------:R-:W-:-:S03]  /*8610*/  FADD.FTZ R2, R247, R2 ;  /* 0x00000002f7027221 */ /* 0x000fc60000010000 */
[----:B------:R1:W-:Y:S04]  /*8620*/  STG.E.U16 [R6.64], R161 ;  /* 0x000000a106007986 */ /* 0x0003e8000c101510 */
        /* <DEDUP_REMOVED lines=9> */
[----:B------:R1:W-:Y:S04]  /*86c0*/  STG.E.U16 [R4.64+0x22], R148 ;  /* 0x0000229404007986 */ /* 0x0003e8000c101510 */
        /* <DEDUP_REMOVED lines=26> */
[----:B------:R1:W-:Y:S01]  /*8870*/  STG.E.U16 [R6.64+0x72], R28 ;  /* 0x0000721c06007986 */ /* 0x0003e2000c101510 */
[----:B------:R-:W-:Y:S02]  /*8880*/  FADD.FTZ R0, R235, R2 ;  /* 0x00000002eb007221 */ /* 0x000fe40000010000 */
[----:B------:R-:W-:Y:S02]  /*8890*/  FADD.FTZ R233, R248, R233 ;  /* 0x000000e9f8e97221 */ /* 0x000fe40000010000 */
[----:B------:R-:W-:Y:S02]  /*88a0*/  FADD.FTZ R0, R249, R0 ;  /* 0x00000000f9007221 */ /* 0x000fe40000010000 */
[----:B------:R-:W-:-:S02]  /*88b0*/  FADD.FTZ R233, R250, R233 ;  /* 0x000000e9fae97221 */ /* 0x000fc40000010000 */
[----:B------:R-:W-:Y:S01]  /*88c0*/  FADD.FTZ R215, R251, R0 ;  /* 0x00000000fbd77221 */ /* 0x000fe20000010000 */
[----:B------:R-:W-:Y:S01]  /*88d0*/  HMMA.16816.F32 R96, R108, R100, R168 ;  /* 0x000000646c60723c */ /* 0x000fe200000018a8 */
[----:B------:R-:W-:Y:S02]  /*88e0*/  FADD.FTZ R233, R220, R233 ;  /* 0x000000e9dce97221 */ /* 0x000fe40000010000 */
[----:B------:R-:W-:-:S05]  /*88f0*/  FADD.FTZ R215, R221, R215 ;  /* 0x000000d7ddd77221 */ /* 0x000fca0000010000 */
[----:B------:R-:W-:Y:S01]  /*8900*/  HMMA.16816.F32 R100, R108, R102, R12 ;  /* 0x000000666c64723c */ /* 0x000fe2000000180c */
[----:B------:R-:W-:Y:S02]  /*8910*/  FADD.FTZ R233, R222, R233 ;  /* 0x000000e9dee97221 */ /* 0x000fe40000010000 */
[----:B------:R-:W-:-:S05]  /*8920*/  FADD.FTZ R215, R223, R215 ;  /* 0x000000d7dfd77221 */ /* 0x000fca0000010000 */
[----:B------:R-:W-:Y:S01]  /*8930*/  HMMA.16816.F32 R108, R108, R10, R16 ;  /* 0x0000000a6c6c723c */ /* 0x000fe20000001810 */
[----:B------:R-:W-:Y:S07]  /*8940*/  @!P0 BRA `(.L_x_857) ;  /* 0x0000552000008947 */ /* 0x000fee0003800000 */
[----:B-1----:R-:W2:Y:S01]  /*8950*/  LDL.LU R223, [R1+0xc8] ;  /* 0x0000c80001df7983 */ /* 0x002ea20000300800 */
[----:B------:R-:W-:-:S03]  /*8960*/  IMAD.U32 R0, RZ, RZ, UR12 ;  /* 0x0000000cff007e24 */ /* 0x000fc6000f8e00ff */
[----:B------:R-:W1:Y:S01]  /*8970*/  S2R R2, SR_TID.X ;  /* 0x0000000000027919 */ /* 0x000e620000002100 */
[----:B------:R-:W-:Y:S01]  /*8980*/  UIADD3 UR8, UR12, 0x3f, URZ ;  /* 0x0000003f0c087890 */ /* 0x000fe2000fffe03f */
[----:B------:R-:W3:Y:S01]  /*8990*/  LDC.U8 R234, c[0x0][0x2d8] ;  /* 0x0000b600ffea7b82 */ /* 0x000ee20000000000 */
[----:B------:R-:W-:Y:S01]  /*89a0*/  IMAD.MOV.U32 R113, RZ, RZ, R3 ;  /* 0x000000ffff717224 */ /* 0x000fe200078e0003 */
[----:B------:R-:W-:Y:S01]  /*89b0*/  IADD3 R201, P0, R4, -0x80, RZ ;  /* 0xffffff8004c97810 */ /* 0x000fe20007f1e0ff */
[----:B------:R-:W-:Y:S02]  /*89c0*/  USHF.R.S32.HI UR14, URZ, 0x1f, UR8 ;  /* 0x0000001f3f0e7899 */ /* 0x000fe40008011408 */
[----:B------:R-:W-:Y:S01]  /*89d0*/  ULDC.64 UR6, c[0x0][0x1a0] ;  /* 0x0000680000067ab9 */ /* 0x000fe20000000a00 */
[----:B------:R-:W-:Y:S01]  /*89e0*/  IADD3.X R115, R5, -0x1, RZ, P0, !PT ;  /* 0xffffffff05737810 */ /* 0x000fe200007fe4ff */
[----:B------:R-:W-:Y:S02]  /*89f0*/  ULEA.HI UR14, UR14, UR8, URZ, 0x6 ;  /* 0x000000080e0e7291 */ /* 0x000fe4000f8f303f */
[----:B------:R-:W-:-:S02]  /*8a00*/  USHF.L.U64.HI UR8, UR6, 0x4, UR7 ;  /* 0x0000000406087899 */ /* 0x000fc40008010207 */
[----:B------:R-:W-:Y:S02]  /*8a10*/  USHF.R.S32.HI UR14, URZ, 0x6, UR14 ;  /* 0x000000063f0e7899 */ /* 0x000fe4000801140e */
[----:B------:R-:W-:Y:S02]  /*8a20*/  USHF.L.U32 UR11, UR6, 0x4, URZ ;  /* 0x00000004060b7899 */ /* 0x000fe4000800063f */
[----:B------:R-:W-:Y:S01]  /*8a30*/  UIADD3 UR12, UR14, -0x2, URZ ;  /* 0xfffffffe0e0c7890 */ /* 0x000fe2000fffe03f */
[----:B-1----:R-:W-:-:S05]  /*8a40*/  LOP3.LUT R2, R2, 0x3, RZ, 0xc0, !PT ;  /* 0x0000000302027812 */ /* 0x002fca00078ec0ff */
[----:B--2---:R-:W-:-:S05]  /*8a50*/  IMAD R2, R2, -0x2, R223 ;  /* 0xfffffffe02027824 */ /* 0x004fca00078e02df */
[----:B------:R-:W-:Y:S01]  /*8a60*/  IADD3 R2, R0, -UR13, R2 ;  /* 0x8000000d00027c10 */ /* 0x000fe2000fffe002 */
[----:B------:R-:W-:-:S04]  /*8a70*/  IMAD.MOV.U32 R0, RZ, RZ, R112 ;  /* 0x000000ffff007224 */ /* 0x000fc800078e0070 */
[----:B------:R1:W-:Y:S04]  /*8a80*/  STL [R1+0x50], R2 ;  /* 0x0000500201007387 */ /* 0x0003e80000100800 */
[----:B------:R-:W1:Y:S04]  /*8a90*/  LDL.LU R249, [R1+0x18] ;  /* 0x0000180001f97983 */ /* 0x000e680000300800 */
[----:B------:R-:W2:Y:S04]  /*8aa0*/  LDL.64 R250, [R1+0x58] ;  /* 0x0000580001fa7983 */ /* 0x000ea80000100a00 */
[----:B------:R-:W4:Y:S04]  /*8ab0*/  LDL R220, [R1+0x54] ;  /* 0x0000540001dc7983 */ /* 0x000f280000100800 */
[----:B------:R-:W3:Y:S04]  /*8ac0*/  LDL R221, [R1+0x78] ;  /* 0x0000780001dd7983 */ /* 0x000ee80000100800 */
[----:B------:R-:W3:Y:S04]  /*8ad0*/  LDL.LU R222, [R1+0x1c] ;  /* 0x00001c0001de7983 */ /* 0x000ee80000300800 */
[----:B------:R-:W3:Y:S01]  /*8ae0*/  LDL.LU R223, [R1+0xcc] ;  /* 0x0000cc0001df7983 */ /* 0x000ee20000300800 */
[----:B-1----:R-:W-:Y:S01]  /*8af0*/  IMAD.WIDE.U32 R2, R249, -0x326172a9, RZ ;  /* 0xcd9e8d57f9027825 */ /* 0x002fe200078e00ff */
[----:B--2---:R-:W-:-:S04]  /*8b00*/  ISETP.GE.AND P3, PT, R250, c[0x0][0x220], PT ;  /* 0x00008800fa007a0c */ /* 0x004fc80003f66270 */
[----:B------:R1:W-:Y:S01]  /*8b10*/  STL.64 [R1+0x48], R2 ;  /* 0x0000480201007387 */ /* 0x0003e20000100a00 */
[----:B----4-:R-:W-:Y:S02]  /*8b20*/  ISETP.GE.AND P2, PT, R220, c[0x0][0x220], PT ;  /* 0x00008800dc007a0c */ /* 0x010fe40003f46270 */
[----:B---3--:R-:W-:Y:S02]  /*8b30*/  ISETP.GE.AND P1, PT, R221, c[0x0][0x220], PT ;  /* 0x00008800dd007a0c */ /* 0x008fe40003f26270 */
[----:B------:R-:W-:Y:S01]  /*8b40*/  LOP3.LUT R236, R3, R222, RZ, 0x3c, !PT ;  /* 0x000000de03ec7212 */ /* 0x000fe200078e3cff */
[----:B------:R-:W-:-:S04]  /*8b50*/  IMAD.WIDE.U32 R238, R223, -0x2daee0ad, RZ ;  /* 0xd2511f53dfee7825 */ /* 0x000fc800078e00ff */
[----:B------:R-:W-:Y:S01]  /*8b60*/  IMAD.WIDE.U32 R236, R236, -0x2daee0ad, RZ ;  /* 0xd2511f53ecec7825 */ /* 0x000fe200078e00ff */
[----:B-1----:R-:W-:Y:S01]  /*8b70*/  PRMT R2, R234, 0x7054, R234 ;  /* 0x00007054ea027816 */ /* 0x002fe200000000ea */
[----:B------:R-:W-:Y:S05]  /*8b80*/  BRA `(.L_x_858) ;  /* 0x000006a000007947 */ /* 0x000fea0003800000 */
.L_x_860:
[----:B------:R-:W2:Y:S01]  /*8b90*/  LDL.64 R204, [R1+0x70] ;  /* 0x0000700001cc7983 */ /* 0x000ea20000100a00 */
[----:B------:R-:W-:Y:S02]  /*8ba0*/  ULDC.64 UR14, c[0x0][0x198] ;  /* 0x00006600000e7ab9 */ /* 0x000fe40000000a00 */
[----:B------:R-:W-:Y:S01]  /*8bb0*/  UIADD3 UR22, UR12, -0x1, URZ ;  /* 0xffffffff0c167890 */ /* 0x000fe2000fffe03f */
[----:B------:R-:W3:Y:S03]  /*8bc0*/  LDL.64 R202, [R1+0x60] ;  /* 0x0000600001ca7983 */ /* 0x000ee60000100a00 */
[----:B------:R-:W-:Y:S01]  /*8bd0*/  USHF.R.S32.HI UR21, URZ, 0x1f, UR22 ;  /* 0x0000001f3f157899 */ /* 0x000fe20008011416 */
[----:B------:R1:W-:Y:S01]  /*8be0*/  @P3 STS.128 [R199+0x6000], RZ ;  /* 0x006000ffc7003388 */ /* 0x0003e20000000c00 */
[----:B------:R-:W-:Y:S02]  /*8bf0*/  UIMAD.WIDE.U32 UR28, UR22, UR14, URZ ;  /* 0x0000000e161c72a5 */ /* 0x000fe4000f8e003f */
[----:B------:R-:W-:Y:S04]  /*8c00*/  UIMAD UR21, UR21, UR14, URZ ;  /* 0x0000000e151572a4 */ /* 0x000fe8000f8e023f */
[----:B------:R-:W-:Y:S01]  /*8c10*/  UIMAD UR21, UR22, UR15, UR21 ;  /* 0x0000000f161572a4 */ /* 0x000fe2000f8e0215 */
[----:B------:R-:W-:Y:S02]  /*8c20*/  IMAD.U32 R2, RZ, RZ, UR28 ;  /* 0x0000001cff027e24 */ /* 0x000fe4000f8e00ff */
[----:B------:R-:W-:Y:S01]  /*8c30*/  IMAD.U32 R3, RZ, RZ, UR28 ;  /* 0x0000001cff037e24 */ /* 0x000fe2000f8e00ff */
[----:B------:R-:W-:Y:S06]  /*8c40*/  UIADD3 UR21, UR29, UR21, URZ ;  /* 0x000000151d157290 */ /* 0x000fec000fffe03f */
[----:B------:R-:W-:Y:S01]  /*8c50*/  IMAD.U32 R112, RZ, RZ, UR21 ;  /* 0x00000015ff707e24 */ /* 0x000fe2000f8e00ff */
[----:B--2---:R-:W-:Y:S04]  /*8c60*/  LEA R2, P4, R2, R204, 0x6 ;  /* 0x000000cc02027211 */ /* 0x004fe800078830ff */
[C---:B------:R-:W-:Y:S02]  /*8c70*/  @!P3 LEA R114, P0, R2.reuse, c[0x0][0x168], 0x1 ;  /* 0x00005a000272ba11 */ /* 0x040fe400078008ff */
        /* <DEDUP_REMOVED lines=18> */
[C---:B------:R-:W-:Y:S03]  /*8da0*/  @!P1 LEA R148, P0, R3.reuse, c[0x0][0x168], 0x1 ;  /* 0x00005a0003949a11 */ /* 0x040fe600078008ff */
[----:B------:R1:W-:Y:S04]  /*8db0*/  @P1 STS.128 [R199+0xa000], RZ ;  /* 0x00a000ffc7001388 */ /* 0x0003e80000000c00 */
[----:B------:R-:W-:Y:S01]  /*8dc0*/  @!PT LDS RZ, [RZ] ;  /* 0x00000000fffff984 */ /* 0x000fe20000000800 */
[----:B------:R-:W-:Y:S01]  /*8dd0*/  @!PT LDS RZ, [RZ] ;  /* 0x00000000fffff984 */ /* 0x000fe20000000800 */
[----:B------:R-:W-:Y:S01]  /*8de0*/  @!PT LDS RZ, [RZ] ;  /* 0x00000000fffff984 */ /* 0x000fe20000000800 */
[----:B------:R1:W-:Y:S04]  /*8df0*/  @!P1 LDGSTS.E.BYPASS.LTC128B.128 [R199+0xa000], [R154.64+0x100] ;  /* 0x0a0001009ac79fae */ /* 0x0003e8000b901d50 */
[----:B------:R1:W-:Y:S01]  /*8e00*/  @P3 STS.128 [R199+0x6800], RZ ;  /* 0x006800ffc7003388 */ /* 0x0003e20000000c00 */
[----:B--2---:R-:W-:Y:S02]  /*8e10*/  IADD3.X R114, R112, UR20, RZ, P5, !PT ;  /* 0x0000001470727c10 */ /* 0x004fe4000affe4ff */
        /* <DEDUP_REMOVED lines=20> */
[C---:B------:R-:W-:Y:S02]  /*8f60*/  @!P1 LEA.HI.X R141, R2.reuse, c[0x0][0x16c], R3, 0x1, P5 ;  /* 0x00005b00028d9a11 */ /* 0x040fe400028f0c03 */
[----:B------:R-:W-:Y:S01]  /*8f70*/  IADD3 R112, P6, R2, UR27, RZ ;  /* 0x0000001b02707c10 */ /* 0x000fe2000ffde0ff */
[----:B------:R-:W-:Y:S01]  /*8f80*/  @!PT LDS RZ, [RZ] ;  /* 0x00000000fffff984 */ /* 0x000fe20000000800 */
[----:B------:R-:W-:Y:S01]  /*8f90*/  @!PT LDS RZ, [RZ] ;  /* 0x00000000fffff984 */ /* 0x000fe20000000800 */
[----:B------:R-:W-:Y:S01]  /*8fa0*/  @!PT LDS RZ, [RZ] ;  /* 0x00000000fffff984 */ /* 0x000fe20000000800 */
[----:B------:R1:W-:Y:S03]  /*8fb0*/  @!P1 LDGSTS.E.BYPASS.LTC128B.128 [R199+0xa800], [R148.64+0x100] ;  /* 0x0a80010094c79fae */ /* 0x0003e6000b901d50 */
        /* <DEDUP_REMOVED lines=39> */
.L_x_858:
[----:B------:R-:W2:Y:S01]  /*9230*/  LDL.64 R2, [R1+0x68] ;  /* 0x0000680001027983 */ /* 0x000ea20000100a00 */
[----:B------:R-:W-:Y:S01]  /*9240*/  USHF.R.S32.HI UR14, URZ, 0x1f, UR12 ;  /* 0x0000001f3f0e7899 */ /* 0x000fe2000801140c */
[----:B------:R-:W-:Y:S04]  /*9250*/  DEPBAR.LE SB0, 0x0 ;  /* 0x000080000000791a */ /* 0x000fe80000000000 */
[----:B------:R-:W3:Y:S01]  /*9260*/  LDL R8, [R1+0x80] ;  /* 0x0000800001087983 */ /* 0x000ee20000100800 */
[----:B------:R-:W-:Y:S02]  /*9270*/  UIMAD UR14, UR14, UR6, URZ ;  /* 0x000000060e0e72a4 */ /* 0x000fe4000f8e023f */
[----:B------:R-:W-:Y:S01]  /*9280*/  UIMAD.WIDE.U32 UR22, UR12, UR6, URZ ;  /* 0x000000060c1672a5 */ /* 0x000fe2000f8e003f */
[----:B------:R-:W-:Y:S01]  /*9290*/  BAR.SYNC.DEFER_BLOCKING 0x0 ;  /* 0x0000000000007b1d */ /* 0x000fe20000010000 */
[----:B------:R-:W-:Y:S02]  /*92a0*/  UIMAD UR14, UR12, UR7, UR14 ;  /* 0x000000070c0e72a4 */ /* 0x000fe4000f8e020e */
[----:B------:R-:W-:Y:S02]  /*92b0*/  UISETP.GE.AND UP0, UPT, UR12, 0x1, UPT ;  /* 0x000000010c00788c */ /* 0x000fe4000bf06270 */
[----:B------:R-:W-:Y:S01]  /*92c0*/  UIADD3 UR14, UR23, UR14, URZ ;  /* 0x0000000e170e7290 */ /* 0x000fe2000fffe03f */
[----:B------:R-:W-:Y:S02]  /*92d0*/  IMAD.U32 R4, RZ, RZ, UR22 ;  /* 0x00000016ff047e24 */ /* 0x000fe4000f8e00ff */
[----:B------:R-:W-:Y:S01]  /*92e0*/  IMAD.U32 R5, RZ, RZ, UR23 ;  /* 0x00000017ff057e24 */ /* 0x000fe2000f8e00ff */
[----:B------:R-:W-:Y:S02]  /*92f0*/  @P3 STS.128 [R199+0xc000], RZ ;  /* 0x00c000ffc7003388 */ /* 0x000fe40000000c00 */
[----:B--2---:R-:W-:Y:S01]  /*9300*/  IMAD.U32 R3, RZ, RZ, UR14 ;  /* 0x0000000eff037e24 */ /* 0x004fe2000f8e00ff */
[----:B------:R-:W-:Y:S04]  /*9310*/  LEA R2, P4, R4, R2, 0x6 ;  /* 0x0000000204027211 */ /* 0x000fe800078830ff */
        /* <DEDUP_REMOVED lines=91> */
[----:B-----5:R-:W-:Y:S04]  /*98d0*/  LDSM.16.M88.4 R32, [R183] ;  /* 0x00000000b720783b */ /* 0x020fe80000000200 */
[----:B----4-:R-:W-:Y:S04]  /*98e0*/  LDSM.16.M88.4 R16, [R176+0x6800] ;  /* 0x00680000b010783b */ /* 0x010fe80000000200 */
        /* <DEDUP_REMOVED lines=144> */
[C---:B------:R-:W-:Y:S08]  /*a1f0*/  HMMA.16816.F32 R16, R160.reuse, R170, R16 ;  /* 0x000000aaa010723c */ /* 0x040ff00000001810 */
[C---:B------:R-:W-:Y:S08]  /*a200*/  HMMA.16816.F32 R20, R160.reuse, R136, R20 ;  /* 0x00000088a014723c */ /* 0x040ff00000001814 */
[C---:B------:R-:W-:Y:S08]  /*a210*/  HMMA.16816.F32 R24, R160.reuse, R138, R24 ;  /* 0x0000008aa018723c */ /* 0x040ff00000001818 */
[C---:B------:R-:W-:Y:S07]  /*a220*/  HMMA.16816.F32 R28, R160.reuse, R172, R28 ;  /* 0x000000aca01c723c */ /* 0x040fee000000181c */
[----:B------:R-:W-:Y:S01]  /*a230*/  IMAD.MOV.U32 R172, RZ, RZ, R201 ;  /* 0x000000ffffac7224 */ /* 0x000fe200078e00c9 */
[----:B------:R-:W-:Y:S04]  /*a240*/  HMMA.16816.F32 R32, R160, R174, R32 ;  /* 0x000000aea020723c */ /* 0x000fe80000001820 */
[----:B------:R-:W-:Y:S04]  /*a250*/  IMAD.MOV.U32 R173, RZ, RZ, R115 ;  /* 0x000000ffffad7224 */ /* 0x000fe800078e0073 */
        /* <DEDUP_REMOVED lines=9> */
.L_x_859:
[----:B------:R-:W2:Y:S01]  /*a2f0*/  LDL R2, [R1+0x50] ;  /* 0x0000500001027983 */ /* 0x000ea20000100800 */
[----:B------:R-:W-:Y:S01]  /*a300*/  IMAD.U32 R112, RZ, RZ, UR12 ;  /* 0x0000000cff707e24 */ /* 0x000fe2000f8e00ff */
[----:B------:R-:W-:Y:S02]  /*a310*/  UIADD3 UR21, UR19, -0x4498517b, URZ ;  /* 0xbb67ae8513157890 */ /* 0x000fe4000fffe03f */
[----:B------:R-:W3:Y:S01]  /*a320*/  LDL.64 R174, [R1+0x48] ;  /* 0x0000480001ae7983 */ /* 0x000ee20000100a00 */
[----:B------:R-:W-:Y:S02]  /*a330*/  USHF.L.U32 UR23, UR12, 0x1, URZ ;  /* 0x000000010c177899 */ /* 0x000fe4000800063f */
[----:B------:R-:W-:Y:S02]  /*a340*/  UIADD3 UR14, UR18, -0x61c88647, URZ ;  /* 0x9e3779b9120e7890 */ /* 0x000fe4000fffe03f */
[----:B------:R-:W-:Y:S01]  /*a350*/  ULOP3.LUT UR22, UR23, UR19, URZ, 0x3c, !UPT ;  /* 0x0000001317167292 */ /* 0x000fe2000f8e3c3f */
[----:B------:R4:W5:Y:S01]  /*a360*/  LDL.S16 R221, [R1+0xc] ;  /* 0x00000c0001dd7983 */ /* 0x0009620000100600 */
[----:B------:R-:W-:Y:S03]  /*a370*/  UIADD3 UR15, UR18, 0x3c6ef372, URZ ;  /* 0x3c6ef372120f7890 */ /* 0x000fe6000fffe03f */
[----:B------:R4:W3:Y:S04]  /*a380*/  LDL.S16 R220, [R1+0x10] ;  /* 0x0000100001dc7983 */ /* 0x0008e80000100600 */
[----:B------:R4:W3:Y:S04]  /*a390*/  LDL.S16 R219, [R1+0x14] ;  /* 0x0000140001db7983 */ /* 0x0008e80000100600 */
[----:B------:R4:W3:Y:S04]  /*a3a0*/  LDL.S16 R218, [R1+0x18] ;  /* 0x0000180001da7983 */ /* 0x0008e80000100600 */
[----:B------:R4:W3:Y:S01]  /*a3b0*/  LDL.S16 R216, [R1+0x24] ;  /* 0x0000240001d87983 */ /* 0x0008e20000100600 */
[----:B--2---:R-:W-:Y:S05]  /*a3c0*/  IMAD R112, R112, -0x40, R2 ;  /* 0xffffffc070707824 */ /* 0x004fea00078e0202 */
[C---:B------:R-:W-:Y:S02]  /*a3d0*/  IADD3 R2, R112.reuse, -0x1, RZ ;  /* 0xffffffff70027810 */ /* 0x040fe40007ffe0ff */
[----:B------:R-:W-:Y:S02]  /*a3e0*/  IADD3 R115, R112, -0x9, RZ ;  /* 0xfffffff770737810 */ /* 0x000fe40007ffe0ff */
[----:B------:R-:W-:Y:S02]  /*a3f0*/  ISETP.GE.AND P0, PT, R2, RZ, PT ;  /* 0x000000ff0200720c */ /* 0x000fe40003f06270 */
[----:B------:R-:W-:Y:S02]  /*a400*/  IABS R3, R112 ;  /* 0x0000007000037213 */ /* 0x000fe40000000000 */
[C---:B------:R-:W-:Y:S02]  /*a410*/  IADD3 R114, R112.reuse, -0x11, RZ ;  /* 0xffffffef70727810 */ /* 0x040fe40007ffe0ff */
[C---:B-1----:R-:W-:Y:S01]  /*a420*/  IADD3 R136, R112.reuse, -0x21, RZ ;  /* 0xffffffdf70887810 */ /* 0x042fe20007ffe0ff */
[----:B------:R-:W-:Y:S01]  /*a430*/  IMAD.MOV.U32 R147, RZ, RZ, R3 ;  /* 0x000000ffff937224 */ /* 0x000fe200078e0003 */
[C---:B------:R-:W-:Y:S04]  /*a440*/  IADD3 R3, R112.reuse, -0x8, RZ ;  /* 0xfffffff870037810 */ /* 0x040fe80007ffe0ff */
[----:B------:R-:W-:Y:S01]  /*a450*/  ISETP.GE.AND P4, PT, R3, RZ, PT ;  /* 0x000000ff0300720c */ /* 0x000fe20003f86270 */
[----:B------:R-:W1:Y:S01]  /*a460*/  I2F R147, R147 ;  /* 0x0000009300937306 */ /* 0x000e620000201400 */
[C---:B------:R-:W-:Y:S02]  /*a470*/  @!P0 IADD3 R2, -R112.reuse, 0x1, RZ ;  /* 0x0000000170028810 */ /* 0x040fe40007ffe1ff */
[----:B------:R-:W-:Y:S07]  /*a480*/  ISETP.GE.AND P0, PT, R115, RZ, PT ;  /* 0x000000ff7300720c */ /* 0x000fee0003f06270 */
[----:B------:R2:W2:Y:S02]  /*a490*/  I2F R146, R2 ;  /* 0x0000000200927306 */ /* 0x0004a40000201400 */
[C---:B------:R-:W-:Y:S04]  /*a4a0*/  @!P4 IADD3 R3, -R112.reuse, 0x8, RZ ;  /* 0x000000087003c810 */ /* 0x040fe80007ffe1ff */
[----:B------:R-:W-:Y:S02]  /*a4b0*/  @!P0 IADD3 R115, -R112, 0x9, RZ ;  /* 0x0000000970738810 */ /* 0x000fe40007ffe1ff */
[----:B------:R-:W-:Y:S02]  /*a4c0*/  ISETP.GE.AND P0, PT, R114, RZ, PT ;  /* 0x000000ff7200720c */ /* 0x000fe40003f06270 */
[----:B------:R3:W3:Y:S01]  /*a4d0*/  I2F R144, R115 ;  /* 0x0000007300907306 */ /* 0x0006e20000201400 */
[C---:B-1----:R-:W-:Y:S02]  /*a4e0*/  FFMA.FTZ R4, R147.reuse, -UR4, R4 ;  /* 0x8000000493047c23 */ /* 0x042fe40008010004 */
[----:B------:R-:W-:Y:S07]  /*a4f0*/  FFMA.FTZ R10, R147, -UR4, R10 ;  /* 0x80000004930a7c23 */ /* 0x000fee000801000a */
[----:B------:R-:W1:Y:S01]  /*a500*/  I2F R145, R3 ;  /* 0x0000000300917306 */ /* 0x000e620000201400 */
[C---:B------:R-:W-:Y:S02]  /*a510*/  @!P0 IADD3 R114, -R112.reuse, 0x11, RZ ;  /* 0x0000001170728810 */ /* 0x040fe40007ffe1ff */
[----:B--2---:R-:W-:Y:S01]  /*a520*/  IADD3 R2, R112, -0x10, RZ ;  /* 0xfffffff070027810 */ /* 0x004fe20007ffe0ff */
[C---:B------:R-:W-:Y:S02]  /*a530*/  FFMA.FTZ R5, R146.reuse, -UR4, R5 ;  /* 0x8000000492057c23 */ /* 0x040fe40008010005 */
[----:B------:R-:W-:Y:S01]  /*a540*/  FFMA.FTZ R11, R146, -UR4, R11 ;  /* 0x80000004920b7c23 */ /* 0x000fe2000801000b */
[----:B------:R-:W-:Y:S03]  /*a550*/  ISETP.GE.AND P4, PT, R2, RZ, PT ;  /* 0x000000ff0200720c */ /* 0x000fe60003f86270 */
[----:B------:R2:W2:Y:S01]  /*a560*/  I2F R142, R114 ;  /* 0x00000072008e7306 */ /* 0x0004a20000201400 */
[----:B---3--:R-:W-:Y:S01]  /*a570*/  IADD3 R115, R112, -0x18, RZ ;  /* 0xffffffe870737810 */ /* 0x008fe20007ffe0ff */
[C---:B------:R-:W-:Y:S02]  /*a580*/  FFMA.FTZ R9, R144.reuse, -UR4, R9 ;  /* 0x8000000490097c23 */ /* 0x040fe40008010009 */
[----:B------:R-:W-:Y:S06]  /*a590*/  FFMA.FTZ R15, R144, -UR4, R15 ;  /* 0x80000004900f7c23 */ /* 0x000fec000801000f */
[C---:B------:R-:W-:Y:S02]  /*a5a0*/  @!P4 IADD3 R2, -R112.reuse, 0x10, RZ ;  /* 0x000000107002c810 */ /* 0x040fe40007ffe1ff */
[----:B------:R-:W-:Y:S01]  /*a5b0*/  ISETP.GE.AND P4, PT, R115, RZ, PT ;  /* 0x000000ff7300720c */ /* 0x000fe20003f86270 */
[C---:B-1----:R-:W-:Y:S01]  /*a5c0*/  FFMA.FTZ R8, R145.reuse, -UR4, R8 ;  /* 0x8000000491087c23 */ /* 0x042fe20008010008 */
[----:B------:R1:W3:Y:S01]  /*a5d0*/  I2F R143, R2 ;  /* 0x00000002008f7306 */ /* 0x0002e20000201400 */
[C---:B------:R-:W-:Y:S01]  /*a5e0*/  IADD3 R3, R112.reuse, -0x19, RZ ;  /* 0xffffffe770037810 */ /* 0x040fe20007ffe0ff */
[----:B------:R-:W-:Y:S03]  /*a5f0*/  FFMA.FTZ R14, R145, -UR4, R14 ;  /* 0x80000004910e7c23 */ /* 0x000fe6000801000e */
[----:B------:R-:W-:Y:S02]  /*a600*/  ISETP.GE.AND P0, PT, R3, RZ, PT ;  /* 0x000000ff0300720c */ /* 0x000fe40003f06270 */
[----:B--2---:R-:W-:Y:S01]  /*a610*/  IADD3 R114, R112, -0x29, RZ ;  /* 0xffffffd770727810 */ /* 0x004fe20007ffe0ff */
[----:B------:R-:W-:Y:S03]  /*a620*/  FFMA.FTZ R13, R142, -UR4, R13 ;  /* 0x800000048e0d7c23 */ /* 0x000fe6000801000d */
[----:B------:R-:W-:Y:S01]  /*a630*/  @!P4 IADD3 R115, -R112, 0x18, RZ ;  /* 0x000000187073c810 */ /* 0x000fe20007ffe1ff */
[----:B------:R-:W-:Y:S03]  /*a640*/  FFMA.FTZ R19, R142, -UR4, R19 ;  /* 0x800000048e137c23 */ /* 0x000fe60008010013 */
[----:B------:R2:W2:Y:S03]  /*a650*/  I2F R141, R115 ;  /* 0x00000073008d7306 */ /* 0x0004a60000201400 */
[----:B------:R-:W-:Y:S02]  /*a660*/  @!P0 IADD3 R3, -R112, 0x19, RZ ;  /* 0x0000001970038810 */ /* 0x000fe40007ffe1ff */
[----:B------:R-:W-:Y:S02]  /*a670*/  ISETP.GE.AND P0, PT, R136, RZ, PT ;  /* 0x000000ff8800720c */ /* 0x000fe40003f06270 */
[----:B-1----:R-:W-:Y:S03]  /*a680*/  IADD3 R2, R112, -0x20, RZ ;  /* 0xffffffe070027810 */ /* 0x002fe60007ffe0ff */
[----:B------:R-:W1:Y:S01]  /*a690*/  I2F R140, R3 ;  /* 0x00000003008c7306 */ /* 0x000e620000201400 */
[C---:B---3--:R-:W-:Y:S01]  /*a6a0*/  FFMA.FTZ R12, R143.reuse, -UR4, R12 ;  /* 0x800000048f0c7c23 */ /* 0x048fe2000801000c */
[----:B------:R-:W-:Y:S01]  /*a6b0*/  ISETP.GE.AND P4, PT, R2, RZ, PT ;  /* 0x000000ff0200720c */ /* 0x000fe20003f86270 */
[----:B------:R-:W-:Y:S05]  /*a6c0*/  FFMA.FTZ R18, R143, -UR4, R18 ;  /* 0x800000048f127c23 */ /* 0x000fea0008010012 */
[----:B------:R-:W-:Y:S02]  /*a6d0*/  @!P0 IADD3 R136, -R112, 0x21, RZ ;  /* 0x0000002170888810 */ /* 0x000fe40007ffe1ff */
[----:B------:R-:W-:Y:S02]  /*a6e0*/  ISETP.GE.AND P0, PT, R114, RZ, PT ;  /* 0x000000ff7200720c */ /* 0x000fe40003f06270 */
[----:B------:R-:W3:Y:S01]  /*a6f0*/  I2F R138, R136 ;  /* 0x00000088008a7306 */ /* 0x000ee20000201400 */
[C---:B--2---:R-:W-:Y:S01]  /*a700*/  IADD3 R115, R112.reuse, -0x28, RZ ;  /* 0xffffffd870737810 */ /* 0x044fe20007ffe0ff */
[C---:B------:R-:W-:Y:S01]  /*a710*/  FFMA.FTZ R16, R141.reuse, -UR4, R16 ;  /* 0x800000048d107c23 */ /* 0x040fe20008010010 */
[C---:B------:R-:W-:Y:S01]  /*a720*/  @!P4 IADD3 R2, -R112.reuse, 0x20, RZ ;  /* 0x000000207002c810 */ /* 0x040fe20007ffe1ff */
[----:B------:R-:W-:Y:S01]  /*a730*/  FFMA.FTZ R22, R141, -UR4, R22 ;  /* 0x800000048d167c23 */ /* 0x000fe20008010016 */
[----:B------:R-:W-:Y:S05]  /*a740*/  ISETP.GE.AND P4, PT, R115, RZ, PT ;  /* 0x000000ff7300720c */ /* 0x000fea0003f86270 */
[----:B------:R-:W2:Y:S01]  /*a750*/  I2F R139, R2 ;  /* 0x00000002008b7306 */ /* 0x000ea20000201400 */
[----:B------:R-:W-:Y:S01]  /*a760*/  @!P0 IADD3 R114, -R112, 0x29, RZ ;  /* 0x0000002970728810 */ /* 0x000fe20007ffe1ff */
[----:B-1----:R-:W-:Y:S01]  /*a770*/  FFMA.FTZ R17, R140, -UR4, R17 ;  /* 0x800000048c117c23 */ /* 0x002fe20008010011 */
[----:B------:R-:W-:Y:S01]  /*a780*/  IADD3 R3, R112, -0x30, RZ ;  /* 0xffffffd070037810 */ /* 0x000fe20007ffe0ff */
[----:B------:R-:W-:Y:S04]  /*a790*/  FFMA.FTZ R23, R140, -UR4, R23 ;  /* 0x800000048c177c23 */ /* 0x000fe80008010017 */
[----:B------:R-:W-:Y:S02]  /*a7a0*/  @!P4 IADD3 R115, -R112, 0x28, RZ ;  /* 0x000000287073c810 */ /* 0x000fe40007ffe1ff */
[----:B------:R1:W1:Y:S01]  /*a7b0*/  I2F R136, R114 ;  /* 0x0000007200887306 */ /* 0x0002620000201400 */
[----:B------:R-:W-:Y:S01]  /*a7c0*/  ISETP.GE.AND P4, PT, R3, RZ, PT ;  /* 0x000000ff0300720c */ /* 0x000fe20003f86270 */
[C---:B---3--:R-:W-:Y:S02]  /*a7d0*/  FFMA.FTZ R21, R138.reuse, -UR4, R21 ;  /* 0x800000048a157c23 */ /* 0x048fe40008010015 */
[----:B------:R-:W-:Y:S06]  /*a7e0*/  FFMA.FTZ R27, R138, -UR4, R27 ;  /* 0x800000048a1b7c23 */ /* 0x000fec000801001b */
[----:B------:R3:W3:Y:S04]  /*a7f0*/  I2F R137, R115 ;  /* 0x0000007300897306 */ /* 0x0006e80000201400 */
[C---:B------:R-:W-:Y:S01]  /*a800*/  @!P4 IADD3 R3, -R112.reuse, 0x30, RZ ;  /* 0x000000307003c810 */ /* 0x040fe20007ffe1ff */
[C---:B--2---:R-:W-:Y:S01]  /*a810*/  FFMA.FTZ R20, R139.reuse, -UR4, R20 ;  /* 0x800000048b147c23 */ /* 0x044fe20008010014 */
[----:B------:R-:W-:Y:S01]  /*a820*/  IADD3 R2, R112, -0x31, RZ ;  /* 0xffffffcf70027810 */ /* 0x000fe20007ffe0ff */
[----:B------:R-:W-:Y:S01]  /*a830*/  FFMA.FTZ R26, R139, -UR4, R26 ;  /* 0x800000048b1a7c23 */ /* 0x000fe2000801001a */
[----:B------:R-:W-:Y:S01]  /*a840*/  LOP3.LUT R139, R237, UR21, R238, 0x96, !PT ;  /* 0x00000015ed8b7c12 */ /* 0x000fe2000f8e96ee */
[----:B------:R-:W-:Y:S01]  /*a850*/  UIADD3 UR21, UR23, 0x1, URZ ;  /* 0x0000000117157890 */ /* 0x000fe2000fffe03f */
[----:B------:R-:W-:Y:S01]  /*a860*/  ISETP.GE.AND P0, PT, R2, RZ, PT ;  /* 0x000000ff0200720c */ /* 0x000fe20003f06270 */
[----:B------:R-:W2:Y:S02]  /*a870*/  I2F R3, R3 ;  /* 0x0000000300037306 */ /* 0x000ea40000201400 */
[----:B------:R-:W-:Y:S01]  /*a880*/  ULOP3.LUT UR21, UR21, UR19, URZ, 0x3c, !UPT ;  /* 0x0000001315157292 */ /* 0x000fe2000f8e3c3f */
[----:B-1----:R-:W-:Y:S01]  /*a890*/  FMNMX.FTZ R114, R4, R0, !PT ;  /* 0x0000000004727209 */ /* 0x002fe20007810000 */
[C---:B------:R-:W-:Y:S02]  /*a8a0*/  FFMA.FTZ R25, R136.reuse, -UR4, R25 ;  /* 0x8000000488197c23 */ /* 0x040fe40008010019 */
[----:B------:R-:W-:Y:S01]  /*a8b0*/  FFMA.FTZ R31, R136, -UR4, R31 ;  /* 0x80000004881f7c23 */ /* 0x000fe2000801001f */
[----:B------:R-:W-:Y:S01]  /*a8c0*/  FMNMX.FTZ R114, R5, R114, !PT ;  /* 0x0000007205727209 */ /* 0x000fe20007810000 */
[----:B------:R-:W-:Y:S03]  /*a8d0*/  IMAD.WIDE.U32 R146, R139, -0x326172a9, RZ ;  /* 0xcd9e8d578b927825 */ /* 0x000fe600078e00ff */
[----:B------:R-:W-:Y:S02]  /*a8e0*/  FMNMX.FTZ R148, R8, R114, !PT ;  /* 0x0000007208947209 */ /* 0x000fe40007810000 */
[C---:B---3--:R-:W-:Y:S01]  /*a8f0*/  IADD3 R115, R112.reuse, -0x38, RZ ;  /* 0xffffffc870737810 */ /* 0x048fe20007ffe0ff */
[C---:B------:R-:W-:Y:S01]  /*a900*/  FFMA.FTZ R24, R137.reuse, -UR4, R24 ;  /* 0x8000000489187c23 */ /* 0x040fe20008010018 */
[C---:B------:R-:W-:Y:S01]  /*a910*/  IADD3 R114, R112.reuse, -0x39, RZ ;  /* 0xffffffc770727810 */ /* 0x040fe20007ffe0ff */
[----:B------:R-:W-:Y:S01]  /*a920*/  FFMA.FTZ R30, R137, -UR4, R30 ;  /* 0x80000004891e7c23 */ /* 0x000fe2000801001e */
[----:B------:R-:W-:Y:S02]  /*a930*/  ISETP.GE.AND P4, PT, R115, RZ, PT ;  /* 0x000000ff7300720c */ /* 0x000fe40003f86270 */
[----:B------:R-:W-:Y:S02]  /*a940*/  @!P0 IADD3 R2, -R112, 0x31, RZ ;  /* 0x0000003170028810 */ /* 0x000fe40007ffe1ff */
[----:B------:R-:W-:Y:S02]  /*a950*/  ISETP.GE.AND P0, PT, R114, RZ, PT ;  /* 0x000000ff7200720c */ /* 0x000fe40003f06270 */
[----:B------:R-:W-:Y:S01]  /*a960*/  FMNMX.FTZ R148, R9, R148, !PT ;  /* 0x0000009409947209 */ /* 0x000fe20007810000 */
[C---:B--2---:R-:W-:Y:S01]  /*a970*/  FFMA.FTZ R28, R3.reuse, -UR4, R28 ;  /* 0x80000004031c7c23 */ /* 0x044fe2000801001c */
[----:B------:R-:W1:Y:S01]  /*a980*/  I2F R2, R2 ;  /* 0x0000000200027306 */ /* 0x000e620000201400 */
[----:B------:R-:W-:Y:S01]  /*a990*/  FFMA.FTZ R34, R3, -UR4, R34 ;  /* 0x8000000403227c23 */ /* 0x000fe20008010022 */
[----:B------:R-:W-:Y:S03]  /*a9a0*/  FMNMX.FTZ R148, R12, R148, !PT ;  /* 0x000000940c947209 */ /* 0x000fe60007810000 */
[C---:B------:R-:W-:Y:S02]  /*a9b0*/  @!P4 IADD3 R115, -R112.reuse, 0x38, RZ ;  /* 0x000000387073c810 */ /* 0x040fe40007ffe1ff */
[----:B------:R-:W-:Y:S02]  /*a9c0*/  FMNMX.FTZ R148, R13, R148, !PT ;  /* 0x000000940d947209 */ /* 0x000fe40007810000 */
[----:B------:R-:W-:Y:S01]  /*a9d0*/  @!P0 IADD3 R114, -R112, 0x39, RZ ;  /* 0x0000003970728810 */ /* 0x000fe20007ffe1ff */
[----:B------:R2:W3:Y:S01]  /*a9e0*/  I2F R151, R115 ;  /* 0x0000007300977306 */ /* 0x0004e20000201400 */
[----:B------:R-:W-:Y:S04]  /*a9f0*/  FMNMX.FTZ R148, R16, R148, !PT ;  /* 0x0000009410947209 */ /* 0x000fe80007810000 */
[----:B------:R-:W-:Y:S04]  /*aa00*/  FMNMX.FTZ R148, R17, R148, !PT ;  /* 0x0000009411947209 */ /* 0x000fe80007810000 */
[----:B------:R-:W-:Y:S01]  /*aa10*/  FMNMX.FTZ R148, R20, R148, !PT ;  /* 0x0000009414947209 */ /* 0x000fe20007810000 */
[----:B------:R4:W4:Y:S03]  /*aa20*/  I2F R150, R114 ;  /* 0x0000007200967306 */ /* 0x0009260000201400 */
[----:B------:R-:W-:Y:S01]  /*aa30*/  FMNMX.FTZ R148, R21, R148, !PT ;  /* 0x0000009415947209 */ /* 0x000fe20007810000 */
[C---:B-1----:R-:W-:Y:S02]  /*aa40*/  FFMA.FTZ R29, R2.reuse, -UR4, R29 ;  /* 0x80000004021d7c23 */ /* 0x042fe4000801001d */
[----:B------:R-:W-:Y:S01]  /*aa50*/  FFMA.FTZ R35, R2, -UR4, R35 ;  /* 0x8000000402237c23 */ /* 0x000fe20008010023 */
[----:B------:R-:W-:Y:S04]  /*aa60*/  FMNMX.FTZ R148, R24, R148, !PT ;  /* 0x0000009418947209 */ /* 0x000fe80007810000 */
[----:B------:R-:W-:Y:S02]  /*aa70*/  FMNMX.FTZ R148, R25, R148, !PT ;  /* 0x0000009419947209 */ /* 0x000fe40007810000 */
[C---:B--2---:R-:W-:Y:S01]  /*aa80*/  IADD3 R115, R112.reuse, 0x8, RZ ;  /* 0x0000000870737810 */ /* 0x044fe20007ffe0ff */
[----:B---3--:R-:W-:Y:S03]  /*aa90*/  FFMA.FTZ R32, R151, -UR4, R32 ;  /* 0x8000000497207c23 */ /* 0x008fe60008010020 */
[----:B------:R-:W-:Y:S02]  /*aaa0*/  ISETP.GE.AND P4, PT, R115, RZ, PT ;  /* 0x000000ff7300720c */ /* 0x000fe40003f86270 */
[----:B----4-:R-:W-:Y:S01]  /*aab0*/  IADD3 R114, R112, 0x7, RZ ;  /* 0x0000000770727810 */ /* 0x010fe20007ffe0ff */
[----:B------:R-:W-:Y:S03]  /*aac0*/  FFMA.FTZ R33, R150, -UR4, R33 ;  /* 0x8000000496217c23 */ /* 0x000fe60008010021 */
[----:B------:R-:W-:Y:S07]  /*aad0*/  ISETP.GE.AND P0, PT, R114, RZ, PT ;  /* 0x000000ff7200720c */ /* 0x000fee0003f06270 */
[C---:B------:R-:W-:Y:S04]  /*aae0*/  @!P4 IADD3 R115, -R112.reuse, -0x8, RZ ;  /* 0xfffffff87073c810 */ /* 0x040fe80007ffe1ff */
[----:B------:R1:W2:Y:S02]  /*aaf0*/  I2F R149, R115 ;  /* 0x0000007300957306 */ /* 0x0002a40000201400 */
[----:B------:R-:W-:Y:S08]  /*ab00*/  @!P0 IADD3 R114, -R112, -0x7, RZ ;  /* 0xfffffff970728810 */ /* 0x000ff00007ffe1ff */
[----:B------:R-:W3:Y:S01]  /*ab10*/  I2F R114, R114 ;  /* 0x0000007200727306 */ /* 0x000ee20000201400 */
[----:B-1----:R-:W-:Y:S01]  /*ab20*/  FMNMX.FTZ R115, R28, R148, !PT ;  /* 0x000000941c737209 */ /* 0x002fe20007810000 */
[----:B--2---:R-:W-:Y:S03]  /*ab30*/  FFMA.FTZ R6, R149, -UR4, R6 ;  /* 0x8000000495067c23 */ /* 0x004fe60008010006 */
[----:B------:R-:W-:Y:S04]  /*ab40*/  FMNMX.FTZ R112, R29, R115, !PT ;  /* 0x000000731d707209 */ /* 0x000fe80007810000 */
[----:B------:R-:W-:Y:S04]  /*ab50*/  FMNMX.FTZ R112, R32, R112, !PT ;  /* 0x0000007020707209 */ /* 0x000fe80007810000 */
[----:B------:R-:W-:Y:S01]  /*ab60*/  FMNMX.FTZ R112, R33, R112, !PT ;  /* 0x0000007021707209 */ /* 0x000fe20007810000 */
[----:B---3--:R-:W-:Y:S01]  /*ab70*/  FFMA.FTZ R7, R114, -UR4, R7 ;  /* 0x8000000472077c23 */ /* 0x008fe20008010007 */
[----:B------:R-:W-:Y:S03]  /*ab80*/  FMNMX.FTZ R114, R6, R113, !PT ;  /* 0x0000007106727209 */ /* 0x000fe60007810000 */
[----:B------:R-:W1:Y:S01]  /*ab90*/  SHFL.BFLY PT, R115, R112, 0x2, 0x1f ;  /* 0x0c401f0070737f89 */ /* 0x000e6200000e0000 */
[----:B------:R-:W-:Y:S04]  /*aba0*/  FMNMX.FTZ R114, R7, R114, !PT ;  /* 0x0000007207727209 */ /* 0x000fe80007810000 */
[----:B------:R-:W-:Y:S04]  /*abb0*/  FMNMX.FTZ R114, R10, R114, !PT ;  /* 0x000000720a727209 */ /* 0x000fe80007810000 */
[----:B------:R-:W-:Y:S04]  /*abc0*/  FMNMX.FTZ R114, R11, R114, !PT ;  /* 0x000000720b727209 */ /* 0x000fe80007810000 */
[----:B------:R-:W-:Y:S04]  /*abd0*/  FMNMX.FTZ R114, R14, R114, !PT ;  /* 0x000000720e727209 */ /* 0x000fe80007810000 */
[----:B------:R-:W-:Y:S04]  /*abe0*/  FMNMX.FTZ R114, R15, R114, !PT ;  /* 0x000000720f727209 */ /* 0x000fe80007810000 */
[----:B------:R-:W-:Y:S02]  /*abf0*/  FMNMX.FTZ R114, R18, R114, !PT ;  /* 0x0000007212727209 */ /* 0x000fe40007810000 */
[----:B-1----:R-:W-:Y:S02]  /*ac00*/  FMNMX.FTZ R112, R112, R115, !PT ;  /* 0x0000007370707209 */ /* 0x002fe40007810000 */
[----:B------:R-:W-:Y:S02]  /*ac10*/  FMNMX.FTZ R114, R19, R114, !PT ;  /* 0x0000007213727209 */ /* 0x000fe40007810000 */
[----:B------:R-:W-:Y:S01]  /*ac20*/  LOP3.LUT R115, R239, UR22, RZ, 0x3c, !PT ;  /* 0x00000016ef737c12 */ /* 0x000fe2000f8e3cff */
[----:B------:R-:W1:Y:S01]  /*ac30*/  SHFL.BFLY PT, R145, R112, 0x1, 0x1f ;  /* 0x0c201f0070917f89 */ /* 0x000e6200000e0000 */
[----:B------:R-:W-:Y:S01]  /*ac40*/  FMNMX.FTZ R114, R22, R114, !PT ;  /* 0x0000007216727209 */ /* 0x000fe20007810000 */
[----:B------:R-:W-:Y:S02]  /*ac50*/  UIADD3 UR22, UR18, -0x255992d5, URZ ;  /* 0xdaa66d2b12167890 */ /* 0x000fe4000fffe03f */
[----:B------:R-:W-:Y:S01]  /*ac60*/  IMAD.WIDE.U32 R140, R115, -0x326172a9, RZ ;  /* 0xcd9e8d57738c7825 */ /* 0x000fe200078e00ff */
[----:B------:R-:W-:Y:S02]  /*ac70*/  FMNMX.FTZ R114, R23, R114, !PT ;  /* 0x0000007217727209 */ /* 0x000fe40007810000 */
[----:B------:R-:W-:Y:S01]  /*ac80*/  LOP3.LUT R115, R239, UR21, RZ, 0x3c, !PT ;  /* 0x00000015ef737c12 */ /* 0x000fe2000f8e3cff */
[----:B------:R-:W-:Y:S01]  /*ac90*/  UIADD3 UR21, UR19, 0x76cf5d0a, URZ ;  /* 0x76cf5d0a13157890 */ /* 0x000fe2000fffe03f */
[----:B------:R-:W-:Y:S02]  /*aca0*/  FMNMX.FTZ R114, R26, R114, !PT ;  /* 0x000000721a727209 */ /* 0x000fe40007810000 */
[----:B------:R-:W-:Y:S01]  /*acb0*/  LOP3.LUT R139, R141, UR14, R174, 0x96, !PT ;  /* 0x0000000e8d8b7c12 */ /* 0x000fe2000f8e96ae */
[----:B------:R-:W-:Y:S01]  /*acc0*/  IMAD.WIDE.U32 R136, R115, -0x326172a9, RZ ;  /* 0xcd9e8d5773887825 */ /* 0x000fe200078e00ff */
[----:B------:R-:W-:Y:S02]  /*acd0*/  FMNMX.FTZ R114, R27, R114, !PT ;  /* 0x000000721b727209 */ /* 0x000fe40007810000 */
[C---:B------:R-:W-:Y:S02]  /*ace0*/  LOP3.LUT R140, R147.reuse, UR15, R140, 0x96, !PT ;  /* 0x0000000f938c7c12 */ /* 0x040fe4000f8e968c */
[----:B------:R-:W-:Y:S02]  /*acf0*/  FMNMX.FTZ R114, R30, R114, !PT ;  /* 0x000000721e727209 */ /* 0x000fe40007810000 */
[----:B------:R-:W-:Y:S01]  /*ad00*/  LOP3.LUT R138, R147, UR15, R136, 0x96, !PT ;  /* 0x0000000f938a7c12 */ /* 0x000fe2000f8e9688 */
[----:B------:R-:W-:Y:S01]  /*ad10*/  UIADD3 UR15, UR19, 0x32370b8f, URZ ;  /* 0x32370b8f130f7890 */ /* 0x000fe2000fffe03f */
[----:B------:R-:W-:Y:S02]  /*ad20*/  FMNMX.FTZ R2, R31, R114, !PT ;  /* 0x000000721f027209 */ /* 0x000fe40007810000 */
[----:B------:R-:W-:Y:S01]  /*ad30*/  LOP3.LUT R114, R137, UR14, R174, 0x96, !PT ;  /* 0x0000000e89727c12 */ /* 0x000fe2000f8e96ae */
[----:B------:R-:W-:Y:S01]  /*ad40*/  IMAD.WIDE.U32 R136, R140, -0x2daee0ad, RZ ;  /* 0xd2511f538c887825 */ /* 0x000fe200078e00ff */
[----:B-1----:R-:W-:Y:S01]  /*ad50*/  FMNMX.FTZ R112, R112, R145, !PT ;  /* 0x0000009170707209 */ /* 0x002fe20007810000 */
[----:B------:R-:W-:Y:S01]  /*ad60*/  UIADD3 UR14, UR18, 0x78dde6e4, URZ ;  /* 0x78dde6e4120e7890 */ /* 0x000fe2000fffe03f */
[----:B------:R-:W-:Y:S01]  /*ad70*/  FMNMX.FTZ R142, R34, R2, !PT ;  /* 0x00000002228e7209 */ /* 0x000fe20007810000 */
[----:B------:R-:W-:Y:S01]  /*ad80*/  IMAD.WIDE.U32 R2, R139, -0x2daee0ad, RZ ;  /* 0xd2511f538b027825 */ /* 0x000fe200078e00ff */
[C---:B------:R-:W-:Y:S02]  /*ad90*/  FSETP.NEU.FTZ.AND P0, PT, R112.reuse, -INF , PT ;  /* 0xff8000007000780b */ /* 0x040fe40003f1d000 */
[----:B------:R-:W-:Y:S01]  /*ada0*/  FMNMX.FTZ R142, R35, R142, !PT ;  /* 0x0000008e238e7209 */ /* 0x000fe20007810000 */
[----:B------:R-:W-:Y:S01]  /*adb0*/  FMUL.FTZ R144, R112, c[0x0][0x23c] ;  /* 0x00008f0070907a20 */ /* 0x000fe20000410000 */
[----:B------:R-:W-:Y:S01]  /*adc0*/  LOP3.LUT R140, R137, UR15, R2, 0x96, !PT ;  /* 0x0000000f898c7c12 */ /* 0x000fe2000f8e9602 */
[----:B------:R-:W-:Y:S02]  /*add0*/  IMAD.WIDE.U32 R138, R138, -0x2daee0ad, RZ ;  /* 0xd2511f538a8a7825 */ /* 0x000fe400078e00ff */
[----:B------:R-:W1:Y:S01]  /*ade0*/  SHFL.BFLY PT, R145, R142, 0x2, 0x1f ;  /* 0x0c401f008e917f89 */ /* 0x000e6200000e0000 */
[----:B------:R-:W-:Y:S01]  /*adf0*/  FSEL R144, R144, RZ, P0 ;  /* 0x000000ff90907208 */ /* 0x000fe20000000000 */
[----:B------:R-:W-:Y:S01]  /*ae00*/  IMAD.WIDE.U32 R140, R140, -0x326172a9, RZ ;  /* 0xcd9e8d578c8c7825 */ /* 0x000fe200078e00ff */
[----:B------:R-:W-:Y:S03]  /*ae10*/  IADD3 R174, P0, R172, UR24, RZ ;  /* 0x00000018acae7c10 */ /* 0x000fe6000ff1e0ff */
[--C-:B------:R-:W-:Y:S01]  /*ae20*/  FFMA.FTZ R4, R4, c[0x0][0x23c], -R144.reuse ;  /* 0x00008f0004047a23 */ /* 0x100fe20000010890 */
[----:B------:R-:W-:Y:S01]  /*ae30*/  IADD3.X R175, R173, UR25, RZ, P0, !PT ;  /* 0x00000019adaf7c10 */ /* 0x000fe200087fe4ff */
[--C-:B------:R-:W-:Y:S02]  /*ae40*/  FFMA.FTZ R5, R5, c[0x0][0x23c], -R144.reuse ;  /* 0x00008f0005057a23 */ /* 0x100fe40000010890 */
[----:B------:R2:W-:Y:S01]  /*ae50*/  MUFU.EX2 R148, R4 ;  /* 0x0000000400947308 */ /* 0x0005e20000000800 */
[--C-:B------:R-:W-:Y:S02]  /*ae60*/  FFMA.FTZ R8, R8, c[0x0][0x23c], -R144.reuse ;  /* 0x00008f0008087a23 */ /* 0x100fe40000010890 */
[--C-:B------:R-:W-:Y:S02]  /*ae70*/  FFMA.FTZ R9, R9, c[0x0][0x23c], -R144.reuse ;  /* 0x00008f0009097a23 */ /* 0x100fe40000010890 */
        /* <DEDUP_REMOVED lines=9> */
[----:B------:R1:W-:Y:S01]  /*af10*/  MUFU.EX2 R217, R8 ;  /* 0x0000000800d97308 */ /* 0x0003e20000000800 */
[--C-:B------:R-:W-:Y:S02]  /*af20*/  FFMA.FTZ R29, R29, c[0x0][0x23c], -R144.reuse ;  /* 0x00008f001d1d7a23 */ /* 0x100fe40000010890 */
[----:B------:R-:W-:Y:S01]  /*af30*/  FFMA.FTZ R28, R28, c[0x0][0x23c], -R144 ;  /* 0x00008f001c1c7a23 */ /* 0x000fe20000010890 */
[----:B--2---:R-:W-:Y:S01]  /*af40*/  LOP3.LUT R4, R3, UR21, R236, 0x96, !PT ;  /* 0x0000001503047c12 */ /* 0x004fe2000f8e96ec */
[----:B------:R-:W-:Y:S04]  /*af50*/  IMAD.WIDE.U32 R2, R114, -0x2daee0ad, RZ ;  /* 0xd2511f5372027825 */ /* 0x000fe800078e00ff */
[----:B------:R-:W-:Y:S01]  /*af60*/  FADD.FTZ R0, -R112, R0 ;  /* 0x0000000070007221 */ /* 0x000fe20000010100 */
[----:B------:R2:W2:Y:S01]  /*af70*/  MUFU.EX2 R222, R9 ;  /* 0x0000000900de7308 */ /* 0x0004a20000000800 */
[----:B------:R-:W-:Y:S01]  /*af80*/  LOP3.LUT R3, R3, UR21, R236, 0x96, !PT ;  /* 0x0000001503037c12 */ /* 0x000fe2000f8e96ec */
[----:B------:R-:W-:Y:S01]  /*af90*/  UIADD3 UR21, UR18, 0x1715609d, URZ ;  /* 0x1715609d12157890 */ /* 0x000fe2000fffe03f */
[----:B------:R-:W-:Y:S01]  /*afa0*/  LOP3.LUT R114, R139, UR15, R2, 0x96, !PT ;  /* 0x0000000f8b727c12 */ /* 0x000fe2000f8e9602 */
[----:B---3--:R-:W-:Y:S01]  /*afb0*/  IMAD.WIDE.U32 R4, R4, -0x326172a9, RZ ;  /* 0xcd9e8d5704047825 */ /* 0x008fe200078e00ff */
[----:B------:R-:W-:Y:S01]  /*afc0*/  UIADD3 UR15, UR19, -0x126145ec, URZ ;  /* 0xed9eba14130f7890 */ /* 0x000fe2000fffe03f */
[----:B----4-:R-:W-:Y:S02]  /*afd0*/  F2FP.PACK_AB R158, R212, R148 ;  /* 0x00000094d49e723e */ /* 0x010fe400000000ff */
[----:B------:R-:W-:Y:S01]  /*afe0*/  IMAD.WIDE.U32 R2, R3, -0x326172a9, RZ ;  /* 0xcd9e8d5703027825 */ /* 0x000fe200078e00ff */
[----:B------:R-:W-:Y:S01]  /*aff0*/  LOP3.LUT R5, R5, UR22, R146, 0x96, !PT ;  /* 0x0000001605057c12 */ /* 0x000fe2000f8e9692 */
[----:B------:R3:W-:Y:S01]  /*b000*/  MUFU.EX2 R227, R24 ;  /* 0x0000001800e37308 */ /* 0x0007e20000000800 */
[----:B------:R-:W-:Y:S01]  /*b010*/  PRMT R157, R158, 0x7632, R157 ;  /* 0x000076329e9d7816 */ /* 0x000fe2000000009d */
[----:B------:R-:W-:Y:S01]  /*b020*/  IMAD.WIDE.U32 R114, R114, -0x326172a9, RZ ;  /* 0xcd9e8d5772727825 */ /* 0x000fe200078e00ff */
[----:B-1----:R-:W-:Y:S03]  /*b030*/  LOP3.LUT R8, R141, UR14, R4, 0x96, !PT ;  /* 0x0000000e8d087c12 */ /* 0x002fe6000f8e9604 */
[----:B------:R-:W-:Y:S01]  /*b040*/  IMAD.WIDE.U32 R4, R5, -0x2daee0ad, RZ ;  /* 0xd2511f5305047825 */ /* 0x000fe200078e00ff */
[----:B------:R-:W-:Y:S01]  /*b050*/  LOP3.LUT R2, R115, UR14, R2, 0x96, !PT ;  /* 0x0000000e73027c12 */ /* 0x000fe2000f8e9602 */
[----:B------:R-:W-:Y:S01]  /*b060*/  UIADD3 UR14, UR18, -0x4ab325aa, URZ ;  /* 0xb54cda56120e7890 */ /* 0x000fe2000fffe03f */
[----:B------:R-:W-:Y:S01]  /*b070*/  PRMT R115, R158, 0x5410, R157 ;  /* 0x000054109e737816 */ /* 0x000fe2000000009d */
[----:B------:R-:W-:Y:S01]  /*b080*/  IMAD.WIDE.U32 R206, R8, -0x2daee0ad, RZ ;  /* 0xd2511f5308ce7825 */ /* 0x000fe200078e00ff */
[----:B------:R-:W-:Y:S01]  /*b090*/  LOP3.LUT R8, R3, UR22, R146, 0x96, !PT ;  /* 0x0000001603087c12 */ /* 0x000fe2000f8e9692 */
[----:B------:R-:W-:Y:S01]  /*b0a0*/  MUFU.EX2 R223, R12 ;  /* 0x0000000c00df7308 */ /* 0x000fe20000000800 */
[----:B------:R-:W-:Y:S01]  /*b0b0*/  FMNMX.FTZ R3, R142, R145, !PT ;  /* 0x000000918e037209 */ /* 0x000fe20007810000 */
[----:B------:R-:W-:Y:S01]  /*b0c0*/  IMAD.WIDE.U32 R210, R2, -0x2daee0ad, RZ ;  /* 0xd2511f5302d27825 */ /* 0x000fe200078e00ff */
[----:B------:R-:W-:Y:S02]  /*b0d0*/  LOP3.LUT R136, R5, UR15, R136, 0x96, !PT ;  /* 0x0000000f05887c12 */ /* 0x000fe4000f8e9688 */
[----:B------:R-:W-:Y:S01]  /*b0e0*/  LOP3.LUT R143, R207, UR5, R4, 0x96, !PT ;  /* 0x00000005cf8f7c12 */ /* 0x000fe2000f8e9604 */
[----:B--2---:R-:W1:Y:S01]  /*b0f0*/  SHFL.BFLY PT, R9, R3, 0x1, 0x1f ;  /* 0x0c201f0003097f89 */ /* 0x004e6200000e0000 */
[----:B------:R-:W-:Y:S01]  /*b100*/  IMAD.WIDE.U32 R4, R8, -0x2daee0ad, RZ ;  /* 0xd2511f5308047825 */ /* 0x000fe200078e00ff */
[----:B------:R-:W-:Y:S02]  /*b110*/  F2FP.PACK_AB R150, R222, R217 ;  /* 0x000000d9de96723e */ /* 0x000fe400000000ff */
[----:B------:R-:W2:Y:S01]  /*b120*/  MUFU.EX2 R232, R13 ;  /* 0x0000000d00e87308 */ /* 0x000ea20000000800 */
[----:B------:R-:W-:Y:S01]  /*b130*/  IMAD.WIDE.U32 R204, R136, -0x326172a9, RZ ;  /* 0xcd9e8d5788cc7825 */ /* 0x000fe200078e00ff */
[----:B------:R-:W-:Y:S02]  /*b140*/  LOP3.LUT R200, R211, UR5, R4, 0x96, !PT ;  /* 0x00000005d3c87c12 */ /* 0x000fe4000f8e9604 */
[----:B------:R-:W-:Y:S01]  /*b150*/  LOP3.LUT R138, R5, UR15, R138, 0x96, !PT ;  /* 0x0000000f058a7c12 */ /* 0x000fe2000f8e968a */
[----:B------:R-:W-:Y:S01]  /*b160*/  IMAD.WIDE.U32 R142, R143, -0x326172a9, RZ ;  /* 0xcd9e8d578f8e7825 */ /* 0x000fe200078e00ff */
[----:B------:R-:W-:Y:S01]  /*b170*/  LOP3.LUT R146, R205, UR21, R140, 0x96, !PT ;  /* 0x00000015cd927c12 */ /* 0x000fe2000f8e968c */
[----:B------:R-:W-:Y:S01]  /*b180*/  UIADD3 UR15, UR19, 0x646e171e, URZ ;  /* 0x646e171e130f7890 */ /* 0x000fe2000fffe03f */
[----:B------:R-:W-:Y:S01]  /*b190*/  PRMT R171, R150, 0x7632, R171 ;  /* 0x0000763296ab7816 */ /* 0x000fe200000000ab */
[----:B------:R-:W-:Y:S01]  /*b1a0*/  IMAD.WIDE.U32 R208, R138, -0x326172a9, RZ ;  /* 0xcd9e8d578ad07825 */ /* 0x000fe200078e00ff */
[----:B------:R-:W-:Y:S01]  /*b1b0*/  LOP3.LUT R2, R143, UR14, R204, 0x96, !PT ;  /* 0x0000000e8f027c12 */ /* 0x000fe2000f8e96cc */
[----:B------:R-:W-:Y:S01]  /*b1c0*/  MUFU.EX2 R231, R16 ;  /* 0x0000001000e77308 */ /* 0x000fe20000000800 */
[----:B------:R-:W-:Y:S01]  /*b1d0*/  LOP3.LUT R5, R142, 0xff, RZ, 0xc0, !PT ;  /* 0x000000ff8e057812 */ /* 0x000fe200078ec0ff */
[----:B------:R-:W-:Y:S01]  /*b1e0*/  IMAD.WIDE.U32 R146, R146, -0x2daee0ad, RZ ;  /* 0xd2511f5392927825 */ /* 0x000fe200078e00ff */
[----:B------:R-:W-:Y:S02]  /*b1f0*/  LOP3.LUT R4, R2, 0xffff, RZ, 0xc0, !PT ;  /* 0x0000ffff02047812 */ /* 0x000fe400078ec0ff */
[----:B------:R-:W-:Y:S01]  /*b200*/  ISETP.GE.U32.AND P4, PT, R234, R5, PT ;  /* 0x00000005ea00720c */ /* 0x000fe20003f86070 */
[----:B------:R-:W-:Y:S01]  /*b210*/  IMAD.WIDE.U32 R200, R200, -0x326172a9, RZ ;  /* 0xcd9e8d57c8c87825 */ /* 0x000fe200078e00ff */
[----:B------:R-:W-:Y:S02]  /*b220*/  SHF.R.U32.HI R4, RZ, 0x8, R4 ;  /* 0x00000008ff047819 */ /* 0x000fe40000011604 */
[----:B------:R-:W-:Y:S01]  /*b230*/  LOP3.LUT R5, R2, 0xff, RZ, 0xc0, !PT ;  /* 0x000000ff02057812 */ /* 0x000fe200078ec0ff */
[----:B------:R-:W4:Y:S01]  /*b240*/  MUFU.EX2 R230, R17 ;  /* 0x0000001100e67308 */ /* 0x000f220000000800 */
[----:B------:R-:W-:Y:S01]  /*b250*/  LOP3.LUT R4, R4, 0xffff, RZ, 0xc0, !PT ;  /* 0x0000ffff04047812 */ /* 0x000fe200078ec0ff */
[----:B------:R-:W-:Y:S01]  /*b260*/  FMUL.FTZ R0, R0, c[0x0][0x23c] ;  /* 0x00008f0000007a20 */ /* 0x000fe20000410000 */
[C---:B------:R-:W-:Y:S02]  /*b270*/  ISETP.GE.U32.AND P6, PT, R234.reuse, R5, PT ;  /* 0x00000005ea00720c */ /* 0x040fe40003fc6070 */
[----:B------:R-:W-:Y:S02]  /*b280*/  ISETP.GE.U32.AND P5, PT, R234, R4, PT ;  /* 0x00000004ea00720c */ /* 0x000fe40003fa6070 */
[----:B------:R-:W-:Y:S01]  /*b290*/  LOP3.LUT R4, R142, 0xffff, RZ, 0xc0, !PT ;  /* 0x0000ffff8e047812 */ /* 0x000fe200078ec0ff */
[----:B------:R-:W-:Y:S01]  /*b2a0*/  @!P4 HADD2 R241, -R150.H0_H0, -RZ.H0_H0 ;  /* 0xa00000ff96f1c230 */ /* 0x000fe20000000900 */
[----:B-1----:R-:W-:Y:S01]  /*b2b0*/  FMNMX.FTZ R3, R3, R9, !PT ;  /* 0x0000000903037209 */ /* 0x002fe20007810000 */
[----:B------:R-:W-:Y:S01]  /*b2c0*/  MUFU.EX2 R229, R20 ;  /* 0x0000001400e57308 */ /* 0x000fe20000000800 */
[----:B------:R-:W-:Y:S02]  /*b2d0*/  SHF.R.U32.HI R4, RZ, 0x8, R4 ;  /* 0x00000008ff047819 */ /* 0x000fe40000011604 */
[----:B------:R-:W-:Y:S01]  /*b2e0*/  LOP3.LUT R202, R209, UR21, R114, 0x96, !PT ;  /* 0x00000015d1ca7c12 */ /* 0x000fe2000f8e9672 */
[----:B------:R-:W-:Y:S01]  /*b2f0*/  FMUL.FTZ R114, R3, c[0x0][0x23c] ;  /* 0x00008f0003727a20 */ /* 0x000fe20000410000 */
[----:B------:R-:W-:Y:S01]  /*b300*/  LOP3.LUT R5, R4, 0xffff, RZ, 0xc0, !PT ;  /* 0x0000ffff04057812 */ /* 0x000fe200078ec0ff */
[----:B------:R-:W-:Y:S01]  /*b310*/  @!P6 HADD2 R235, -R158.H0_H0, -RZ.H0_H0 ;  /* 0xa00000ff9eebe230 */ /* 0x000fe20000000900 */
[----:B------:R-:W-:Y:S01]  /*b320*/  LOP3.LUT R4, R147, UR15, R206, 0x96, !PT ;  /* 0x0000000f93047c12 */ /* 0x000fe2000f8e96ce */
[----:B------:R-:W-:Y:S01]  /*b330*/  @!P5 HADD2 R240, -R157.H0_H0, -RZ.H0_H0 ;  /* 0xa00000ff9df0d230 */ /* 0x000fe20000000900 */
[----:B------:R-:W-:Y:S01]  /*b340*/  FSETP.NEU.FTZ.AND P0, PT, R3, -INF , PT ;  /* 0xff8000000300780b */ /* 0x000fe20003f1d000 */
[----:B------:R-:W1:Y:S01]  /*b350*/  MUFU.EX2 R228, R21 ;  /* 0x0000001500e47308 */ /* 0x000e620000000800 */
[----:B------:R-:W-:Y:S01]  /*b360*/  @!P6 PRMT R158, R235, 0x5410, RZ ;  /* 0x00005410eb9ee816 */ /* 0x000fe200000000ff */
[----:B------:R-:W-:Y:S01]  /*b370*/  IMAD.WIDE.U32 R202, R202, -0x2daee0ad, RZ ;  /* 0xd2511f53caca7825 */ /* 0x000fe200078e00ff */
[----:B------:R-:W-:Y:S02]  /*b380*/  FSEL R114, R114, RZ, P0 ;  /* 0x000000ff72727208 */ /* 0x000fe40000000000 */
[----:B------:R-:W-:Y:S01]  /*b390*/  ISETP.GE.U32.AND P0, PT, R234, R5, PT ;  /* 0x00000005ea00720c */ /* 0x000fe20003f06070 */
[----:B------:R-:W-:Y:S01]  /*b3a0*/  STG.E.U16 [R172.64], R158 ;  /* 0x0000009eac007986 */ /* 0x000fe2000c101510 */
[----:B------:R-:W-:Y:S01]  /*b3b0*/  LOP3.LUT R5, R4, 0xff, RZ, 0xc0, !PT ;  /* 0x000000ff04057812 */ /* 0x000fe200078ec0ff */
[--C-:B------:R-:W-:Y:S01]  /*b3c0*/  FFMA.FTZ R6, R6, c[0x0][0x23c], -R114.reuse ;  /* 0x00008f0006067a23 */ /* 0x100fe20000010872 */
[----:B---3--:R-:W-:Y:S01]  /*b3d0*/  PRMT R24, R150, 0x5410, R171 ;  /* 0x0000541096187816 */ /* 0x008fe200000000ab */
[--C-:B------:R-:W-:Y:S01]  /*b3e0*/  FFMA.FTZ R7, R7, c[0x0][0x23c], -R114.reuse ;  /* 0x00008f0007077a23 */ /* 0x100fe20000010872 */
[----:B------:R-:W-:Y:S01]  /*b3f0*/  ISETP.GE.U32.AND P6, PT, R234, R5, PT ;  /* 0x00000005ea00720c */ /* 0x000fe20003fc6070 */
[----:B------:R3:W-:Y:S01]  /*b400*/  MUFU.EX2 R145, R6 ;  /* 0x0000000600917308 */ /* 0x0007e20000000800 */
[----:B------:R-:W-:Y:S01]  /*b410*/  LOP3.LUT R5, R4, 0xffff, RZ, 0xc0, !PT ;  /* 0x0000ffff04057812 */ /* 0x000fe200078ec0ff */
[--C-:B------:R-:W-:Y:S01]  /*b420*/  FFMA.FTZ R14, R14, c[0x0][0x23c], -R114.reuse ;  /* 0x00008f000e0e7a23 */ /* 0x100fe20000010872 */
[----:B------:R-:W-:Y:S01]  /*b430*/  @!P4 PRMT R150, R241, 0x5410, RZ ;  /* 0x00005410f196c816 */ /* 0x000fe200000000ff */
[--C-:B------:R-:W-:Y:S01]  /*b440*/  FFMA.FTZ R15, R15, c[0x0][0x23c], -R114.reuse ;  /* 0x00008f000f0f7a23 */ /* 0x100fe20000010872 */
[----:B------:R-:W-:Y:S01]  /*b450*/  SHF.R.U32.HI R5, RZ, 0x8, R5 ;  /* 0x00000008ff057819 */ /* 0x000fe20000011605 */
[----:B------:R-:W-:Y:S01]  /*b460*/  @!P0 HADD2 R242, -R171.H0_H0, -RZ.H0_H0 ;  /* 0xa00000ffabf28230 */ /* 0x000fe20000000900 */
[----:B------:R-:W-:Y:S01]  /*b470*/  LOP3.LUT R8, R200, 0xff, RZ, 0xc0, !PT ;  /* 0x000000ffc8087812 */ /* 0x000fe200078ec0ff */
[--C-:B------:R-:W-:Y:S01]  /*b480*/  FFMA.FTZ R10, R10, c[0x0][0x23c], -R114.reuse ;  /* 0x00008f000a0a7a23 */ /* 0x100fe20000010872 */
[----:B------:R-:W-:Y:S01]  /*b490*/  LOP3.LUT R5, R5, 0xffff, RZ, 0xc0, !PT ;  /* 0x0000ffff05057812 */ /* 0x000fe200078ec0ff */
[----:B------:R1:W-:Y:S01]  /*b4a0*/  MUFU.EX2 R211, R7 ;  /* 0x0000000700d37308 */ /* 0x0003e20000000800 */
[----:B--2---:R-:W-:Y:S01]  /*b4b0*/  F2FP.PACK_AB R170, R232, R223 ;  /* 0x000000dfe8aa723e */ /* 0x004fe200000000ff */
[--C-:B------:R-:W-:Y:S01]  /*b4c0*/  FFMA.FTZ R11, R11, c[0x0][0x23c], -R114.reuse ;  /* 0x00008f000b0b7a23 */ /* 0x100fe20000010872 */
[----:B------:R-:W-:Y:S01]  /*b4d0*/  ISETP.GE.U32.AND P4, PT, R234, R5, PT ;  /* 0x00000005ea00720c */ /* 0x000fe20003f86070 */
[--C-:B------:R-:W-:Y:S01]  /*b4e0*/  FFMA.FTZ R18, R18, c[0x0][0x23c], -R114.reuse ;  /* 0x00008f0012127a23 */ /* 0x100fe20000010872 */
[----:B------:R-:W-:Y:S01]  /*b4f0*/  LOP3.LUT R5, R146, 0xffff, RZ, 0xc0, !PT ;  /* 0x0000ffff92057812 */ /* 0x000fe200078ec0ff */
[----:B------:R-:W-:Y:S01]  /*b500*/  @!P6 HADD2 R243, -R170.H0_H0, -RZ.H0_H0 ;  /* 0xa00000ffaaf3e230 */ /* 0x000fe20000000900 */
[----:B------:R-:W-:Y:S01]  /*b510*/  @!P5 PRMT R157, R240, 0x5410, RZ ;  /* 0x00005410f09dd816 */ /* 0x000fe200000000ff */
[--C-:B------:R-:W-:Y:S01]  /*b520*/  FFMA.FTZ R19, R19, c[0x0][0x23c], -R114.reuse ;  /* 0x00008f0013137a23 */ /* 0x100fe20000010872 */
[----:B------:R-:W-:Y:S01]  /*b530*/  SHF.R.U32.HI R5, RZ, 0x8, R5 ;  /* 0x00000008ff057819 */ /* 0x000fe20000011605 */
[----:B------:R-:W2:Y:S01]  /*b540*/  MUFU.EX2 R226, R25 ;  /* 0x0000001900e27308 */ /* 0x000ea20000000800 */
[----:B------:R-:W-:Y:S01]  /*b550*/  ISETP.GE.U32.AND P5, PT, R234, R8, PT ;  /* 0x00000008ea00720c */ /* 0x000fe20003fa6070 */
[--C-:B------:R-:W-:Y:S01]  /*b560*/  FFMA.FTZ R22, R22, c[0x0][0x23c], -R114.reuse ;  /* 0x00008f0016167a23 */ /* 0x100fe20000010872 */
[----:B------:R-:W-:Y:S01]  /*b570*/  LOP3.LUT R8, R146, 0xff, RZ, 0xc0, !PT ;  /* 0x000000ff92087812 */ /* 0x000fe200078ec0ff */
[--C-:B------:R-:W-:Y:S01]  /*b580*/  FFMA.FTZ R23, R23, c[0x0][0x23c], -R114.reuse ;  /* 0x00008f0017177a23 */ /* 0x100fe20000010872 */
[----:B------:R-:W-:Y:S01]  /*b590*/  PRMT R169, R170, 0x7632, R169 ;  /* 0x00007632aaa97816 */ /* 0x000fe200000000a9 */
[----:B------:R-:W-:Y:S01]  /*b5a0*/  STG.E.U16 [R172.64+0x2], R157 ;  /* 0x0000029dac007986 */ /* 0x000fe2000c101510 */
[----:B------:R-:W-:Y:S01]  /*b5b0*/  LOP3.LUT R5, R5, 0xffff, RZ, 0xc0, !PT ;  /* 0x0000ffff05057812 */ /* 0x000fe200078ec0ff */
[--C-:B------:R-:W-:Y:S01]  /*b5c0*/  FFMA.FTZ R26, R26, c[0x0][0x23c], -R114.reuse ;  /* 0x00008f001a1a7a23 */ /* 0x100fe20000010872 */
[----:B------:R-:W-:Y:S01]  /*b5d0*/  @!P0 PRMT R171, R242, 0x5410, RZ ;  /* 0x00005410f2ab8816 */ /* 0x000fe200000000ff */
[----:B------:R-:W-:Y:S01]  /*b5e0*/  @!P4 HADD2 R244, -R169.H0_H0, -RZ.H0_H0 ;  /* 0xa00000ffa9f4c230 */ /* 0x000fe20000000900 */
[----:B------:R-:W-:Y:S01]  /*b5f0*/  ISETP.GE.U32.AND P0, PT, R234, R8, PT ;  /* 0x00000008ea00720c */ /* 0x000fe20003f06070 */
[----:B------:R-:W-:Y:S01]  /*b600*/  MUFU.EX2 R224, R29 ;  /* 0x0000001d00e07308 */ /* 0x000fe20000000800 */
[----:B------:R-:W-:Y:S01]  /*b610*/  PRMT R136, R170, 0x5410, R169 ;  /* 0x00005410aa887816 */ /* 0x000fe200000000a9 */
[----:B------:R-:W-:Y:S01]  /*b620*/  FFMA.FTZ R27, R27, c[0x0][0x23c], -R114 ;  /* 0x00008f001b1b7a23 */ /* 0x000fe20000010872 */
[----:B------:R-:W-:Y:S02]  /*b630*/  @!P6 PRMT R170, R243, 0x5410, RZ ;  /* 0x00005410f3aae816 */ /* 0x000fe400000000ff */
[----:B------:R-:W-:Y:S02]  /*b640*/  ISETP.GE.U32.AND P6, PT, R234, R5, PT ;  /* 0x00000005ea00720c */ /* 0x000fe40003fc6070 */
[----:B------:R-:W-:Y:S02]  /*b650*/  LOP3.LUT R5, R201, UR14, R208, 0x96, !PT ;  /* 0x0000000ec9057c12 */ /* 0x000fe4000f8e96d0 */
[----:B----4-:R-:W-:Y:S01]  /*b660*/  F2FP.PACK_AB R168, R230, R231 ;  /* 0x000000e7e6a8723e */ /* 0x010fe200000000ff */
[----:B------:R-:W4:Y:S01]  /*b670*/  MUFU.EX2 R225, R28 ;  /* 0x0000001c00e17308 */ /* 0x000f220000000800 */
[C---:B------:R-:W-:Y:S02]  /*b680*/  LOP3.LUT R8, R5.reuse, 0xffff, RZ, 0xc0, !PT ;  /* 0x0000ffff05087812 */ /* 0x040fe400078ec0ff */
[----:B------:R-:W-:Y:S01]  /*b690*/  LOP3.LUT R9, R5, 0xff, RZ, 0xc0, !PT ;  /* 0x000000ff05097812 */ /* 0x000fe200078ec0ff */
[----:B------:R-:W-:Y:S01]  /*b6a0*/  @!P0 HADD2 R245, -R168.H0_H0, -RZ.H0_H0 ;  /* 0xa00000ffa8f58230 */ /* 0x000fe20000000900 */
[----:B------:R-:W-:Y:S02]  /*b6b0*/  SHF.R.U32.HI R8, RZ, 0x8, R8 ;  /* 0x00000008ff087819 */ /* 0x000fe40000011608 */
[----:B------:R-:W-:Y:S02]  /*b6c0*/  @!P4 PRMT R169, R244, 0x5410, RZ ;  /* 0x00005410f4a9c816 */ /* 0x000fe400000000ff */
[----:B------:R-:W-:Y:S01]  /*b6d0*/  ISETP.GE.U32.AND P4, PT, R234, R9, PT ;  /* 0x00000009ea00720c */ /* 0x000fe20003f86070 */
[----:B------:R2:W-:Y:S01]  /*b6e0*/  MUFU.EX2 R213, R10 ;  /* 0x0000000a00d57308 */ /* 0x0005e20000000800 */
[----:B------:R-:W-:Y:S02]  /*b6f0*/  PRMT R167, R168, 0x7632, R167 ;  /* 0x00007632a8a77816 */ /* 0x000fe400000000a7 */
[----:B------:R-:W-:Y:S02]  /*b700*/  LOP3.LUT R8, R8, 0xffff, RZ, 0xc0, !PT ;  /* 0x0000ffff08087812 */ /* 0x000fe400078ec0ff */
[----:B------:R-:W-:Y:S01]  /*b710*/  PRMT R137, R168, 0x5410, R167 ;  /* 0x00005410a8897816 */ /* 0x000fe200000000a7 */
[----:B------:R-:W-:Y:S01]  /*b720*/  @!P6 HADD2 R246, -R167.H0_H0, -RZ.H0_H0 ;  /* 0xa00000ffa7f6e230 */ /* 0x000fe20000000900 */
[----:B------:R-:W-:Y:S02]  /*b730*/  @!P0 PRMT R168, R245, 0x5410, RZ ;  /* 0x00005410f5a88816 */ /* 0x000fe400000000ff */
[----:B------:R-:W-:Y:S01]  /*b740*/  ISETP.GE.U32.AND P0, PT, R234, R8, PT ;  /* 0x00000008ea00720c */ /* 0x000fe20003f06070 */
[----:B------:R-:W2:Y:S01]  /*b750*/  MUFU.EX2 R214, R11 ;  /* 0x0000000b00d67308 */ /* 0x000ea20000000800 */
[----:B------:R-:W-:Y:S02]  /*b760*/  LOP3.LUT R8, R200, 0xffff, RZ, 0xc0, !PT ;  /* 0x0000ffffc8087812 */ /* 0x000fe400078ec0ff */
[----:B---3--:R-:W-:Y:S02]  /*b770*/  SHF.R.U32.HI R6, RZ, 0x10, R2 ;  /* 0x00000010ff067819 */ /* 0x008fe40000011602 */
[----:B-1----:R-:W-:Y:S02]  /*b780*/  F2FP.PACK_AB R166, R228, R229 ;  /* 0x000000e5e4a6723e */ /* 0x002fe400000000ff */
[----:B------:R-:W-:Y:S02]  /*b790*/  LOP3.LUT R6, R6, 0xff, RZ, 0xc0, !PT ;  /* 0x000000ff06067812 */ /* 0x000fe400078ec0ff */
[----:B------:R-:W-:Y:S01]  /*b7a0*/  SHF.R.U32.HI R7, RZ, 0x8, R8 ;  /* 0x00000008ff077819 */ /* 0x000fe20000011608 */
[----:B------:R-:W-:Y:S01]  /*b7b0*/  @!P4 HADD2 R250, -R166.H0_H0, -RZ.H0_H0 ;  /* 0xa00000ffa6fac230 */ /* 0x000fe20000000900 */
[----:B------:R-:W-:Y:S02]  /*b7c0*/  @!P6 PRMT R167, R246, 0x5410, RZ ;  /* 0x00005410f6a7e816 */ /* 0x000fe400000000ff */
[----:B------:R-:W-:Y:S02]  /*b7d0*/  ISETP.GE.U32.AND P6, PT, R234, R6, PT ;  /* 0x00000006ea00720c */ /* 0x000fe40003fc6070 */
[C---:B------:R-:W-:Y:S02]  /*b7e0*/  PRMT R165, R166.reuse, 0x7632, R165 ;  /* 0x00007632a6a57816 */ /* 0x040fe400000000a5 */
[----:B------:R-:W-:Y:S02]  /*b7f0*/  LOP3.LUT R6, R7, 0xffff, RZ, 0xc0, !PT ;  /* 0x0000ffff07067812 */ /* 0x000fe400078ec0ff */
[----:B------:R-:W-:Y:S01]  /*b800*/  PRMT R139, R166, 0x5410, R165 ;  /* 0x00005410a68b7816 */ /* 0x000fe200000000a5 */
[----:B------:R-:W-:Y:S01]  /*b810*/  @!P0 HADD2 R252, -R165.H0_H0, -RZ.H0_H0 ;  /* 0xa00000ffa5fc8230 */ /* 0x000fe20000000900 */
[----:B------:R-:W-:Y:S02]  /*b820*/  @!P4 PRMT R166, R250, 0x5410, RZ ;  /* 0x00005410faa6c816 */ /* 0x000fe400000000ff */
[----:B------:R-:W-:Y:S02]  /*b830*/  ISETP.GE.U32.AND P4, PT, R234, R6, PT ;  /* 0x00000006ea00720c */ /* 0x000fe40003f86070 */
[----:B--2---:R-:W-:Y:S02]  /*b840*/  F2FP.PACK_AB R164, R226, R227 ;  /* 0x000000e3e2a4723e */ /* 0x004fe400000000ff */
[----:B------:R-:W-:Y:S02]  /*b850*/  LOP3.LUT R207, R203, UR15, R210, 0x96, !PT ;  /* 0x0000000fcbcf7c12 */ /* 0x000fe4000f8e96d2 */
[----:B------:R-:W-:Y:S01]  /*b860*/  PRMT R163, R164, 0x7632, R163 ;  /* 0x00007632a4a37816 */ /* 0x000fe200000000a3 */
[----:B-----5:R-:W-:Y:S01]  /*b870*/  @!P5 HADD2 R221, -R164.H0_H0, -RZ.H0_H0 ;  /* 0xa00000ffa4ddd230 */ /* 0x020fe20000000900 */
[C---:B------:R-:W-:Y:S02]  /*b880*/  LOP3.LUT R7, R207.reuse, 0xffff, RZ, 0xc0, !PT ;  /* 0x0000ffffcf077812 */ /* 0x040fe400078ec0ff */
[----:B------:R-:W-:Y:S02]  /*b890*/  LOP3.LUT R6, R207, 0xff, RZ, 0xc0, !PT ;  /* 0x000000ffcf067812 */ /* 0x000fe400078ec0ff */
[----:B------:R1:W-:Y:S01]  /*b8a0*/  @!P5 STL.S16 [R1+0xc], R221 ;  /* 0x00000cdd0100d387 */ /* 0x0003e20000100600 */
[----:B------:R-:W-:Y:S01]  /*b8b0*/  @!P4 HADD2 R220, -R163.H0_H0, -RZ.H0_H0 ;  /* 0xa00000ffa3dcc230 */ /* 0x000fe20000000900 */
[----:B------:R-:W-:Y:S02]  /*b8c0*/  @!P0 PRMT R165, R252, 0x5410, RZ ;  /* 0x00005410fca58816 */ /* 0x000fe400000000ff */
[----:B------:R-:W-:Y:S02]  /*b8d0*/  ISETP.GE.U32.AND P0, PT, R234, R6, PT ;  /* 0x00000006ea00720c */ /* 0x000fe40003f06070 */
[----:B------:R2:W-:Y:S01]  /*b8e0*/  @!P4 STL.S16 [R1+0x10], R220 ;  /* 0x000010dc0100c387 */ /* 0x0005e20000100600 */
[----:B------:R-:W-:Y:S02]  /*b8f0*/  SHF.R.U32.HI R6, RZ, 0x8, R7 ;  /* 0x00000008ff067819 */ /* 0x000fe40000011607 */
[----:B------:R-:W-:Y:S01]  /*b900*/  PRMT R17, R221, 0x7610, R17 ;  /* 0x00007610dd117816 */ /* 0x000fe20000000011 */
[----:B------:R3:W5:Y:S01]  /*b910*/  LDL.S16 R7, [R1+0x20] ;  /* 0x0000200001077983 */ /* 0x0007620000100600 */
[----:B------:R-:W-:Y:S02]  /*b920*/  PRMT R16, R220, 0x7610, R16 ;  /* 0x00007610dc107816 */ /* 0x000fe40000000010 */
[----:B------:R-:W-:Y:S02]  /*b930*/  LOP3.LUT R6, R6, 0xffff, RZ, 0xc0, !PT ;  /* 0x0000ffff06067812 */ /* 0x000fe400078ec0ff */
[----:B----4-:R-:W-:Y:S02]  /*b940*/  F2FP.PACK_AB R162, R224, R225 ;  /* 0x000000e1e0a2723e */ /* 0x010fe400000000ff */
[----:B------:R-:W-:Y:S02]  /*b950*/  PRMT R140, R164, 0x5410, R163 ;  /* 0x00005410a48c7816 */ /* 0x000fe400000000a3 */
[----:B------:R-:W-:Y:S01]  /*b960*/  @!P5 PRMT R164, R17, 0x5410, RZ ;  /* 0x0000541011a4d816 */ /* 0x000fe200000000ff */
[----:B------:R-:W-:Y:S01]  /*b970*/  @!P0 HADD2 R219, -R162.H0_H0, -RZ.H0_H0 ;  /* 0xa00000ffa2db8230 */ /* 0x000fe20000000900 */
[----:B------:R-:W-:Y:S02]  /*b980*/  ISETP.GE.U32.AND P5, PT, R234, R6, PT ;  /* 0x00000006ea00720c */ /* 0x000fe40003fa6070 */
[C---:B------:R-:W-:Y:S01]  /*b990*/  PRMT R161, R162.reuse, 0x7632, R161 ;  /* 0x00007632a2a17816 */ /* 0x040fe200000000a1 */
[----:B-1----:R1:W-:Y:S01]  /*b9a0*/  MUFU.EX2 R221, R14 ;  /* 0x0000000e00dd7308 */ /* 0x0023e20000000800 */
[----:B------:R-:W-:Y:S01]  /*b9b0*/  SHF.R.U32.HI R2, RZ, 0x18, R2 ;  /* 0x00000018ff027819 */ /* 0x000fe20000011602 */
[----:B------:R4:W-:Y:S01]  /*b9c0*/  @!P0 STL.S16 [R1+0x14], R219 ;  /* 0x000014db01008387 */ /* 0x0009e20000100600 */
[----:B------:R-:W-:Y:S02]  /*b9d0*/  F2FP.PACK_AB R152, R211, R145 ;  /* 0x00000091d398723e */ /* 0x000fe400000000ff */
[----:B------:R-:W-:Y:S02]  /*b9e0*/  PRMT R141, R162, 0x5410, R161 ;  /* 0x00005410a28d7816 */ /* 0x000fe400000000a1 */
[C---:B------:R-:W-:Y:S01]  /*b9f0*/  PRMT R151, R152.reuse, 0x7632, R151 ;  /* 0x0000763298977816 */ /* 0x040fe20000000097 */
[----:B------:R-:W-:Y:S01]  /*ba00*/  @!P6 HADD2 R216, -R152.H0_H0, -RZ.H0_H0 ;  /* 0xa00000ff98d8e230 */ /* 0x000fe20000000900 */
[----:B------:R-:W-:Y:S01]  /*ba10*/  SHF.R.U32.HI R6, RZ, 0x18, R142 ;  /* 0x00000018ff067819 */ /* 0x000fe2000001168e */
[----:B--2---:R2:W2:Y:S01]  /*ba20*/  MUFU.EX2 R220, R15 ;  /* 0x0000000f00dc7308 */ /* 0x0044a20000000800 */
[----:B------:R-:W-:Y:S01]  /*ba30*/  @!P5 HADD2 R218, -R161.H0_H0, -RZ.H0_H0 ;  /* 0xa00000ffa1dad230 */ /* 0x000fe20000000900 */
[----:B------:R-:W-:Y:S02]  /*ba40*/  PRMT R25, R152, 0x5410, R151 ;  /* 0x0000541098197816 */ /* 0x000fe40000000097 */
[----:B------:R-:W-:Y:S02]  /*ba50*/  PRMT R10, R216, 0x7610, R10 ;  /* 0x00007610d80a7816 */ /* 0x000fe4000000000a */
[----:B------:R-:W-:Y:S02]  /*ba60*/  PRMT R12, R218, 0x7610, R12 ;  /* 0x00007610da0c7816 */ /* 0x000fe4000000000c */
[----:B------:R-:W-:Y:S02]  /*ba70*/  @!P6 PRMT R152, R10, 0x5410, RZ ;  /* 0x000054100a98e816 */ /* 0x000fe400000000ff */
[----:B------:R-:W-:Y:S02]  /*ba80*/  @!P5 PRMT R161, R12, 0x5410, RZ ;  /* 0x000054100ca1d816 */ /* 0x000fe400000000ff */
[----:B------:R-:W-:Y:S01]  /*ba90*/  @!P4 PRMT R163, R16, 0x5410, RZ ;  /* 0x0000541010a3c816 */ /* 0x000fe200000000ff */
[----:B------:R-:W-:Y:S01]  /*baa0*/  STG.E.U16 [R174.64], R152 ;  /* 0x00000098ae007986 */ /* 0x000fe2000c101510 */
[----:B-1----:R-:W-:Y:S02]  /*bab0*/  PRMT R14, R219, 0x7610, R14 ;  /* 0x00007610db0e7816 */ /* 0x002fe4000000000e */
[----:B------:R-:W-:Y:S01]  /*bac0*/  ISETP.GE.U32.AND P4, PT, R234, R6, PT ;  /* 0x00000006ea00720c */ /* 0x000fe20003f86070 */
[----:B----4-:R-:W-:Y:S01]  /*bad0*/  MUFU.EX2 R219, R18 ;  /* 0x0000001200db7308 */ /* 0x010fe20000000800 */
[----:B------:R-:W-:Y:S02]  /*bae0*/  @!P0 PRMT R162, R14, 0x5410, RZ ;  /* 0x000054100ea28816 */ /* 0x000fe400000000ff */
[----:B------:R-:W-:Y:S01]  /*baf0*/  ISETP.GE.U32.AND P0, PT, R234, R2, PT ;  /* 0x00000002ea00720c */ /* 0x000fe20003f06070 */
[----:B------:R3:W4:Y:S01]  /*bb00*/  LDL.S16 R14, [R1+0x30] ;  /* 0x00003000010e7983 */ /* 0x0007220000100600 */
[----:B------:R-:W-:Y:S02]  /*bb10*/  SHF.R.U32.HI R2, RZ, 0x10, R142 ;  /* 0x00000010ff027819 */ /* 0x000fe4000001168e */
[--C-:B------:R-:W-:Y:S01]  /*bb20*/  SHF.R.U32.HI R6, RZ, 0x18, R4.reuse ;  /* 0x00000018ff067819 */ /* 0x100fe20000011604 */
[----:B--2---:R3:W2:Y:S01]  /*bb30*/  LDL.S16 R15, [R1+0x28] ;  /* 0x00002800010f7983 */ /* 0x0046a20000100600 */
[----:B------:R-:W-:Y:S02]  /*bb40*/  LOP3.LUT R2, R2, 0xff, RZ, 0xc0, !PT ;  /* 0x000000ff02027812 */ /* 0x000fe400078ec0ff */
[----:B------:R-:W-:Y:S01]  /*bb50*/  F2FP.PACK_AB R160, R214, R213 ;  /* 0x000000d5d6a0723e */ /* 0x000fe200000000ff */
[----:B------:R1:W-:Y:S01]  /*bb60*/  @!P5 STL.S16 [R1+0x18], R218 ;  /* 0x000018da0100d387 */ /* 0x0003e20000100600 */
[C---:B------:R-:W-:Y:S02]  /*bb70*/  ISETP.GE.U32.AND P5, PT, R234.reuse, R2, PT ;  /* 0x00000002ea00720c */ /* 0x040fe40003fa6070 */
[----:B------:R-:W-:Y:S01]  /*bb80*/  SHF.R.U32.HI R4, RZ, 0x10, R4 ;  /* 0x00000010ff047819 */ /* 0x000fe20000011604 */
[----:B------:R3:W-:Y:S01]  /*bb90*/  @!P6 STL.S16 [R1+0x24], R216 ;  /* 0x000024d80100e387 */ /* 0x0007e20000100600 */
[----:B------:R-:W-:Y:S02]  /*bba0*/  ISETP.GE.U32.AND P6, PT, R234, R6, PT ;  /* 0x00000006ea00720c */ /* 0x000fe40003fc6070 */
[----:B------:R-:W-:Y:S01]  /*bbb0*/  PRMT R159, R160, 0x7632, R159 ;  /* 0x00007632a09f7816 */ /* 0x000fe2000000009f */
[----:B------:R2:W2:Y:S01]  /*bbc0*/  LDL.S16 R12, [R1+0x34] ;  /* 0x00003400010c7983 */ /* 0x0004a20000100600 */
[----:B------:R-:W-:Y:S02]  /*bbd0*/  LOP3.LUT R4, R4, 0xff, RZ, 0xc0, !PT ;  /* 0x000000ff04047812 */ /* 0x000fe400078ec0ff */
[----:B------:R-:W-:Y:S01]  /*bbe0*/  F2FP.PACK_AB R156, R220, R221 ;  /* 0x000000dddc9c723e */ /* 0x000fe200000000ff */
[----:B------:R2:W2:Y:S01]  /*bbf0*/  LDL.S16 R10, [R1+0x2c] ;  /* 0x00002c00010a7983 */ /* 0x0004a20000100600 */
[----:B------:R-:W-:Y:S02]  /*bc00*/  PRMT R28, R160, 0x5410, R159 ;  /* 0x00005410a01c7816 */ /* 0x000fe4000000009f */
[C---:B------:R-:W-:Y:S04]  /*bc10*/  PRMT R155, R156.reuse, 0x7632, R155 ;  /* 0x000076329c9b7816 */ /* 0x040fe8000000009b */
[----:B------:R-:W-:Y:S01]  /*bc20*/  PRMT R29, R156, 0x5410, R155 ;  /* 0x000054109c1d7816 */ /* 0x000fe2000000009b */
[----:B-1----:R-:W1:Y:S10]  /*bc30*/  MUFU.EX2 R218, R19 ;  /* 0x0000001300da7308 */ /* 0x002e740000000800 */
[----:B---3--:R-:W-:Y:S01]  /*bc40*/  MUFU.EX2 R216, R22 ;  /* 0x0000001600d87308 */ /* 0x008fe20000000800 */
[----:B-1----:R-:W-:Y:S04]  /*bc50*/  F2FP.PACK_AB R154, R218, R219 ;  /* 0x000000dbda9a723e */ /* 0x002fe800000000ff */
[C---:B------:R-:W-:Y:S04]  /*bc60*/  PRMT R153, R154.reuse, 0x7632, R153 ;  /* 0x000076329a997816 */ /* 0x040fe80000000099 */
[----:B------:R-:W-:Y:S01]  /*bc70*/  PRMT R138, R154, 0x5410, R153 ;  /* 0x000054109a8a7816 */ /* 0x000fe20000000099 */
[----:B-----5:R-:W-:Y:S05]  /*bc80*/  @!P0 HADD2 R7, -R151.H0_H0, -RZ.H0_H0 ;  /* 0xa00000ff97078230 */ /* 0x020fea0000000900 */
[----:B------:R1:W-:Y:S01]  /*bc90*/  @!P0 STL.S16 [R1+0x20], R7 ;  /* 0x0000200701008387 */ /* 0x0003e20000100600 */
[----:B------:R-:W-:Y:S03]  /*bca0*/  PRMT R2, R7, 0x7610, R2 ;  /* 0x0000761007027816 */ /* 0x000fe60000000002 */
[----:B------:R3:W5:Y:S01]  /*bcb0*/  LDL.S16 R6, [R1+0x40] ;  /* 0x0000400001067983 */ /* 0x0007620000100600 */
[----:B------:R-:W-:Y:S02]  /*bcc0*/  @!P0 PRMT R151, R2, 0x5410, RZ ;  /* 0x0000541002978816 */ /* 0x000fe400000000ff */
[----:B------:R3:W3:Y:S01]  /*bcd0*/  MUFU.EX2 R2, R0 ;  /* 0x0000000000027308 */ /* 0x0006e20000000800 */
[----:B------:R-:W-:Y:S02]  /*bce0*/  ISETP.GE.U32.AND P0, PT, R234, R4, PT ;  /* 0x00000004ea00720c */ /* 0x000fe40003f06070 */
[--C-:B------:R-:W-:Y:S01]  /*bcf0*/  SHF.R.U32.HI R4, RZ, 0x10, R146.reuse ;  /* 0x00000010ff047819 */ /* 0x100fe20000011692 */
[----:B------:R-:W-:Y:S03]  /*bd00*/  STG.E.U16 [R174.64+0x2], R151 ;  /* 0x00000297ae007986 */ /* 0x000fe6000c101510 */
[----:B------:R-:W-:Y:S01]  /*bd10*/  LOP3.LUT R4, R4, 0xff, RZ, 0xc0, !PT ;  /* 0x000000ff04047812 */ /* 0x000fe200078ec0ff */
[----:B------:R-:W-:Y:S04]  /*bd20*/  STG.E.U16 [R172.64+0x10], R150 ;  /* 0x00001096ac007986 */ /* 0x000fe8000c101510 */
[----:B------:R-:W-:Y:S04]  /*bd30*/  STG.E.U16 [R172.64+0x12], R171 ;  /* 0x000012abac007986 */ /* 0x000fe8000c101510 */
[----:B-1----:R1:W5:Y:S01]  /*bd40*/  LDL.S16 R7, [R1+0x44] ;  /* 0x0000440001077983 */ /* 0x0023620000100600 */
[----:B---3--:R-:W-:Y:S01]  /*bd50*/  SHF.R.U32.HI R0, RZ, 0x18, R146 ;  /* 0x00000018ff007819 */ /* 0x008fe20000011692 */
[C---:B------:R-:W-:Y:S02]  /*bd60*/  FFMA.FTZ R205, R2.reuse, R215, R148 ;  /* 0x000000d702cd7223 */ /* 0x040fe40000010094 */
[----:B------:R-:W3:Y:S01]  /*bd70*/  MUFU.EX2 R215, R23 ;  /* 0x0000001700d77308 */ /* 0x000ee20000000800 */
[C---:B------:R-:W-:Y:S02]  /*bd80*/  FMUL.FTZ R16, R2.reuse, R120 ;  /* 0x0000007802107220 */ /* 0x040fe40000410000 */
[C---:B------:R-:W-:Y:S02]  /*bd90*/  FMUL.FTZ R17, R2.reuse, R121 ;  /* 0x0000007902117220 */ /* 0x040fe40000410000 */
[C---:B------:R-:W-:Y:S01]  /*bda0*/  FMUL.FTZ R20, R2.reuse, R116 ;  /* 0x0000007402147220 */ /* 0x040fe20000410000 */
[----:B----4-:R-:W-:Y:S01]  /*bdb0*/  @!P4 HADD2 R14, -R159.H0_H0, -RZ.H0_H0 ;  /* 0xa00000ff9f0ec230 */ /* 0x010fe20000000900 */
[C---:B------:R-:W-:Y:S02]  /*bdc0*/  FMUL.FTZ R21, R2.reuse, R117 ;  /* 0x0000007502157220 */ /* 0x040fe40000410000 */
[----:B------:R-:W-:Y:S01]  /*bdd0*/  FMUL.FTZ R36, R2, R36 ;  /* 0x0000002402247220 */ /* 0x000fe20000410000 */
[----:B--2---:R-:W-:Y:S01]  /*bde0*/  @!P5 HADD2 R15, -R160.H0_H0, -RZ.H0_H0 ;  /* 0xa00000ffa00fd230 */ /* 0x004fe20000000900 */
[----:B------:R-:W-:Y:S01]  /*bdf0*/  PRMT R11, R14, 0x7610, R11 ;  /* 0x000076100e0b7816 */ /* 0x000fe2000000000b */
[C---:B------:R-:W-:Y:S02]  /*be00*/  FMUL.FTZ R37, R2.reuse, R37 ;  /* 0x0000002502257220 */ /* 0x040fe40000410000 */
[C---:B------:R-:W-:Y:S01]  /*be10*/  FMUL.FTZ R40, R2.reuse, R40 ;  /* 0x0000002802287220 */ /* 0x040fe20000410000 */
[----:B------:R-:W-:Y:S01]  /*be20*/  @!P5 STL.S16 [R1+0x28], R15 ;  /* 0x0000280f0100d387 */ /* 0x000fe20000100600 */
[----:B------:R-:W-:Y:S01]  /*be30*/  PRMT R13, R15, 0x7610, R13 ;  /* 0x000076100f0d7816 */ /* 0x000fe2000000000d */
[----:B------:R-:W-:Y:S01]  /*be40*/  FMUL.FTZ R41, R2, R41 ;  /* 0x0000002902297220 */ /* 0x000fe20000410000 */
[----:B------:R-:W-:Y:S01]  /*be50*/  @!P4 PRMT R159, R11, 0x5410, RZ ;  /* 0x000054100b9fc816 */ /* 0x000fe200000000ff */
[----:B------:R-:W-:Y:S01]  /*be60*/  @!P4 STL.S16 [R1+0x30], R14 ;  /* 0x0000300e0100c387 */ /* 0x000fe20000100600 */
[----:B------:R-:W-:Y:S01]  /*be70*/  ISETP.GE.U32.AND P4, PT, R234, R4, PT ;  /* 0x00000004ea00720c */ /* 0x000fe20003f86070 */
[----:B------:R-:W-:Y:S01]  /*be80*/  FMUL.FTZ R44, R2, R44 ;  /* 0x0000002c022c7220 */ /* 0x000fe20000410000 */
[----:B------:R-:W-:Y:S01]  /*be90*/  @!P5 PRMT R160, R13, 0x5410, RZ ;  /* 0x000054100da0d816 */ /* 0x000fe200000000ff */
[----:B------:R-:W-:Y:S01]  /*bea0*/  @!P0 HADD2 R12, -R156.H0_H0, -RZ.H0_H0 ;  /* 0xa00000ff9c0c8230 */ /* 0x000fe20000000900 */
[----:B------:R-:W-:Y:S01]  /*beb0*/  ISETP.GE.U32.AND P5, PT, R234, R0, PT ;  /* 0x00000000ea00720c */ /* 0x000fe20003fa6070 */
[----:B------:R-:W-:Y:S01]  /*bec0*/  FMUL.FTZ R13, R2, R125 ;  /* 0x0000007d020d7220 */ /* 0x000fe20000410000 */
[----:B------:R-:W-:Y:S01]  /*bed0*/  @!P6 HADD2 R10, -R155.H0_H0, -RZ.H0_H0 ;  /* 0xa00000ff9b0ae230 */ /* 0x000fe20000000900 */
[----:B------:R-:W-:Y:S01]  /*bee0*/  SHF.R.U32.HI R4, RZ, 0x18, R5 ;  /* 0x00000018ff047819 */ /* 0x000fe20000011605 */
[----:B------:R2:W-:Y:S01]  /*bef0*/  @!P0 STL.S16 [R1+0x34], R12 ;  /* 0x0000340c01008387 */ /* 0x0005e20000100600 */
[----:B------:R-:W-:Y:S01]  /*bf00*/  PRMT R9, R12, 0x7610, R9 ;  /* 0x000076100c097816 */ /* 0x000fe20000000009 */
[C---:B------:R-:W-:Y:S01]  /*bf10*/  FMUL.FTZ R45, R2.reuse, R45 ;  /* 0x0000002d022d7220 */ /* 0x040fe20000410000 */
[--C-:B------:R-:W-:Y:S01]  /*bf20*/  SHF.R.U32.HI R0, RZ, 0x10, R5.reuse ;  /* 0x00000010ff007819 */ /* 0x100fe20000011605 */
[----:B------:R-:W-:Y:S01]  /*bf30*/  @!P6 STL.S16 [R1+0x2c], R10 ;  /* 0x00002c0a0100e387 */ /* 0x000fe20000100600 */
[----:B------:R-:W-:Y:S01]  /*bf40*/  @!P0 PRMT R156, R9, 0x5410, RZ ;  /* 0x00005410099c8816 */ /* 0x000fe200000000ff */
[----:B------:R-:W-:Y:S01]  /*bf50*/  FMUL.FTZ R9, R2, R129 ;  /* 0x0000008102097220 */ /* 0x000fe20000410000 */
[----:B------:R-:W-:Y:S01]  /*bf60*/  ISETP.GE.U32.AND P0, PT, R234, R4, PT ;  /* 0x00000004ea00720c */ /* 0x000fe20003f06070 */
[----:B------:R-:W-:Y:S01]  /*bf70*/  FMUL.FTZ R48, R2, R48 ;  /* 0x0000003002307220 */ /* 0x000fe20000410000 */
[----:B------:R-:W-:Y:S01]  /*bf80*/  PRMT R8, R10, 0x7610, R8 ;  /* 0x000076100a087816 */ /* 0x000fe20000000008 */
[----:B------:R-:W-:Y:S01]  /*bf90*/  FMUL.FTZ R49, R2, R49 ;  /* 0x0000003102317220 */ /* 0x000fe20000410000 */
[----:B------:R-:W-:Y:S01]  /*bfa0*/  LOP3.LUT R0, R0, 0xff, RZ, 0xc0, !PT ;  /* 0x000000ff00007812 */ /* 0x000fe200078ec0ff */
[----:B------:R-:W-:Y:S01]  /*bfb0*/  FMUL.FTZ R52, R2, R52 ;  /* 0x0000003402347220 */ /* 0x000fe20000410000 */
[----:B------:R-:W-:Y:S01]  /*bfc0*/  @!P6 PRMT R155, R8, 0x5410, RZ ;  /* 0x00005410089be816 */ /* 0x000fe200000000ff */
[----:B------:R-:W-:Y:S01]  /*bfd0*/  FMUL.FTZ R8, R2, R128 ;  /* 0x0000008002087220 */ /* 0x000fe20000410000 */
[----:B------:R-:W-:Y:S01]  /*bfe0*/  ISETP.GE.U32.AND P6, PT, R234, R0, PT ;  /* 0x00000000ea00720c */ /* 0x000fe20003fc6070 */
[C---:B------:R-:W-:Y:S01]  /*bff0*/  FMUL.FTZ R53, R2.reuse, R53 ;  /* 0x0000003502357220 */ /* 0x040fe20000410000 */
[----:B------:R-:W-:Y:S01]  /*c000*/  SHF.R.U32.HI R0, RZ, 0x10, R200 ;  /* 0x00000010ff007819 */ /* 0x000fe200000116c8 */
[C---:B------:R-:W-:Y:S01]  /*c010*/  FMUL.FTZ R56, R2.reuse, R56 ;  /* 0x0000003802387220 */ /* 0x040fe20000410000 */
[----:B---3--:R-:W-:Y:S01]  /*c020*/  F2FP.PACK_AB R149, R215, R216 ;  /* 0x000000d8d795723e */ /* 0x008fe200000000ff */
[----:B------:R-:W-:Y:S01]  /*c030*/  FMUL.FTZ R57, R2, R57 ;  /* 0x0000003902397220 */ /* 0x000fe20000410000 */
[----:B------:R-:W-:Y:S01]  /*c040*/  LOP3.LUT R0, R0, 0xff, RZ, 0xc0, !PT ;  /* 0x000000ff00007812 */ /* 0x000fe200078ec0ff */
[C---:B------:R-:W-:Y:S01]  /*c050*/  FMUL.FTZ R60, R2.reuse, R60 ;  /* 0x0000003c023c7220 */ /* 0x040fe20000410000 */
[----:B------:R-:W-:Y:S01]  /*c060*/  PRMT R148, R149, 0x7632, R148 ;  /* 0x0000763295947816 */ /* 0x000fe20000000094 */
[C---:B------:R-:W-:Y:S01]  /*c070*/  FMUL.FTZ R61, R2.reuse, R61 ;  /* 0x0000003d023d7220 */ /* 0x040fe20000410000 */
[----:B------:R-:W-:Y:S01]  /*c080*/  STG.E.U16 [R174.64+0x10], R160 ;  /* 0x000010a0ae007986 */ /* 0x000fe2000c101510 */
[C---:B--2---:R-:W-:Y:S02]  /*c090*/  FMUL.FTZ R12, R2.reuse, R124 ;  /* 0x0000007c020c7220 */ /* 0x044fe40000410000 */
[C---:B------:R-:W-:Y:S01]  /*c0a0*/  FMUL.FTZ R64, R2.reuse, R64 ;  /* 0x0000004002407220 */ /* 0x040fe20000410000 */
[----:B------:R-:W-:Y:S01]  /*c0b0*/  STG.E.U16 [R174.64+0x12], R159 ;  /* 0x0000129fae007986 */ /* 0x000fe2000c101510 */
[C---:B------:R-:W-:Y:S02]  /*c0c0*/  FMUL.FTZ R65, R2.reuse, R65 ;  /* 0x0000004102417220 */ /* 0x040fe40000410000 */
        /* <DEDUP_REMOVED lines=27> */
[----:B------:R-:W-:Y:S01]  /*c280*/  FMUL.FTZ R109, R2, R109 ;  /* 0x0000006d026d7220 */ /* 0x000fe20000410000 */
[----:B-----5:R-:W-:Y:S05]  /*c290*/  @!P5 HADD2 R6, -R153.H0_H0, -RZ.H0_H0 ;  /* 0xa00000ff9906d230 */ /* 0x020fea0000000900 */
[----:B------:R-:W-:Y:S04]  /*c2a0*/  PRMT R4, R6, 0x7610, R4 ;  /* 0x0000761006047816 */ /* 0x000fe80000000004 */
[----:B------:R-:W-:Y:S01]  /*c2b0*/  @!P5 PRMT R153, R4, 0x5410, RZ ;  /* 0x000054100499d816 */ /* 0x000fe200000000ff */
[C---:B------:R-:W-:Y:S04]  /*c2c0*/  FMUL.FTZ R4, R2.reuse, R132 ;  /* 0x0000008402047220 */ /* 0x040fe80000410000 */
[----:B------:R-:W-:Y:S01]  /*c2d0*/  STG.E.U16 [R174.64+0x32], R153 ;  /* 0x00003299ae007986 */ /* 0x000fe2000c101510 */
[----:B------:R-:W-:Y:S05]  /*c2e0*/  @!P4 HADD2 R7, -R154.H0_H0, -RZ.H0_H0 ;  /* 0xa00000ff9a07c230 */ /* 0x000fea0000000900 */
[----:B------:R-:W-:Y:S01]  /*c2f0*/  @!P4 STL.S16 [R1+0x44], R7 ;  /* 0x000044070100c387 */ /* 0x000fe20000100600 */
[----:B------:R-:W-:Y:S03]  /*c300*/  PRMT R5, R7, 0x7610, R5 ;  /* 0x0000761007057816 */ /* 0x000fe60000000005 */
[----:B------:R2:W-:Y:S01]  /*c310*/  @!P5 STL.S16 [R1+0x40], R6 ;  /* 0x000040060100d387 */ /* 0x0005e20000100600 */
[----:B------:R-:W-:Y:S01]  /*c320*/  @!P4 PRMT R154, R5, 0x5410, RZ ;  /* 0x00005410059ac816 */ /* 0x000fe200000000ff */
[----:B------:R-:W-:Y:S01]  /*c330*/  FMUL.FTZ R5, R2, R133 ;  /* 0x0000008502057220 */ /* 0x000fe20000410000 */
[C---:B------:R-:W-:Y:S01]  /*c340*/  ISETP.GE.U32.AND P4, PT, R234.reuse, R0, PT ;  /* 0x00000000ea00720c */ /* 0x040fe20003f86070 */
[----:B------:R1:W3:Y:S01]  /*c350*/  LDL.S16 R132, [R1+0x3c] ;  /* 0x00003c0001847983 */ /* 0x0002e20000100600 */
[----:B------:R-:W-:Y:S03]  /*c360*/  SHF.R.U32.HI R0, RZ, 0x18, R200 ;  /* 0x00000018ff007819 */ /* 0x000fe600000116c8 */
[----:B------:R1:W4:Y:S01]  /*c370*/  LDL.S16 R209, [R1+0x38] ;  /* 0x0000380001d17983 */ /* 0x0003220000100600 */
[----:B------:R-:W-:Y:S01]  /*c380*/  ISETP.GE.U32.AND P5, PT, R234, R0, PT ;  /* 0x00000000ea00720c */ /* 0x000fe20003fa6070 */
[----:B------:R-:W-:Y:S02]  /*c390*/  FADD.FTZ R0, -R3, R113 ;  /* 0x0000007103007221 */ /* 0x000fe40000010100 */
[----:B------:R-:W-:Y:S02]  /*c3a0*/  STG.E.U16 [R174.64+0x30], R154 ;  /* 0x0000309aae007986 */ /* 0x000fe4000c101510 */
[----:B------:R-:W-:Y:S02]  /*c3b0*/  FMUL.FTZ R0, R0, c[0x0][0x23c] ;  /* 0x00008f0000007a20 */ /* 0x000fe40000410000 */
[----:B------:R-:W-:Y:S04]  /*c3c0*/  STG.E.U16 [R172.64+0x40], R166 ;  /* 0x000040a6ac007986 */ /* 0x000fe8000c101510 */
[----:B------:R-:W2:Y:S01]  /*c3d0*/  MUFU.EX2 R0, R0 ;  /* 0x0000000000007308 */ /* 0x000ea20000000800 */
[----:B------:R-:W-:Y:S01]  /*c3e0*/  STG.E.U16 [R172.64+0x42], R165 ;  /* 0x000042a5ac007986 */ /* 0x000fe2000c101510 */
[C---:B--2---:R-:W-:Y:S02]  /*c3f0*/  FMUL.FTZ R6, R0.reuse, R134 ;  /* 0x0000008600067220 */ /* 0x044fe40000410000 */
[C---:B------:R-:W-:Y:S02]  /*c400*/  FMUL.FTZ R7, R0.reuse, R135 ;  /* 0x0000008700077220 */ /* 0x040fe40000410000 */
[C---:B------:R-:W-:Y:S02]  /*c410*/  FMUL.FTZ R10, R0.reuse, R130 ;  /* 0x00000082000a7220 */ /* 0x040fe40000410000 */
[C---:B------:R-:W-:Y:S02]  /*c420*/  FMUL.FTZ R11, R0.reuse, R131 ;  /* 0x00000083000b7220 */ /* 0x040fe40000410000 */
[C---:B------:R-:W-:Y:S01]  /*c430*/  FMUL.FTZ R14, R0.reuse, R126 ;  /* 0x0000007e000e7220 */ /* 0x040fe20000410000 */
[----:B------:R-:W-:Y:S01]  /*c440*/  LDSM.16.MT88.4 R128, [R180+0xc800] ;  /* 0x00c80000b480783b */ /* 0x000fe20000004200 */
[C---:B------:R-:W-:Y:S02]  /*c450*/  FMUL.FTZ R15, R0.reuse, R127 ;  /* 0x0000007f000f7220 */ /* 0x040fe40000410000 */
[C---:B------:R-:W-:Y:S02]  /*c460*/  FMUL.FTZ R18, R0.reuse, R122 ;  /* 0x0000007a00127220 */ /* 0x040fe40000410000 */
[C---:B------:R-:W-:Y:S02]  /*c470*/  FMUL.FTZ R19, R0.reuse, R123 ;  /* 0x0000007b00137220 */ /* 0x040fe40000410000 */
[C---:B------:R-:W-:Y:S01]  /*c480*/  FFMA.FTZ R233, R0.reuse, R233, R145 ;  /* 0x000000e900e97223 */ /* 0x040fe20000010091 */
[----:B------:R-:W2:Y:S01]  /*c490*/  LDSM.16.MT88.4 R120, [R177+0xc000] ;  /* 0x00c00000b178783b */ /* 0x000ea20000004200 */
        /* <DEDUP_REMOVED lines=41> */
[----:B------:R-:W-:Y:S04]  /*c730*/  SHF.R.U32.HI R0, RZ, 0x10, R207 ;  /* 0x00000010ff007819 */ /* 0x000fe800000116cf */
[----:B------:R-:W-:Y:S02]  /*c740*/  LOP3.LUT R2, R0, 0xff, RZ, 0xc0, !PT ;  /* 0x000000ff00027812 */ /* 0x000fe400078ec0ff */
[----:B------:R-:W-:Y:S01]  /*c750*/  PRMT R0, R149, 0x5410, R148 ;  /* 0x0000541095007816 */ /* 0x000fe20000000094 */
[----:B---3--:R-:W-:Y:S02]  /*c760*/  @!P6 HADD2 R132, -R149.H0_H0, -RZ.H0_H0 ;  /* 0xa00000ff9584e230 */ /* 0x008fe40000000900 */
[----:B----4-:R-:W-:Y:S03]  /*c770*/  @!P0 HADD2 R209, -R148.H0_H0, -RZ.H0_H0 ;  /* 0xa00000ff94d18230 */ /* 0x010fe60000000900 */
[----:B------:R-:W-:Y:S01]  /*c780*/  PRMT R116, R132, 0x7610, R116 ;  /* 0x0000761084747816 */ /* 0x000fe20000000074 */
[----:B------:R-:W-:Y:S03]  /*c790*/  @!P6 STL.S16 [R1+0x3c], R132 ;  /* 0x00003c840100e387 */ /* 0x000fe60000100600 */
[----:B------:R-:W-:Y:S01]  /*c7a0*/  @!P6 PRMT R149, R116, 0x5410, RZ ;  /* 0x000054107495e816 */ /* 0x000fe200000000ff */
[----:B------:R3:W-:Y:S01]  /*c7b0*/  @!P0 STL.S16 [R1+0x38], R209 ;  /* 0x000038d101008387 */ /* 0x0007e20000100600 */
[----:B------:R-:W-:Y:S02]  /*c7c0*/  ISETP.GE.U32.AND P6, PT, R234, R2, PT ;  /* 0x00000002ea00720c */ /* 0x000fe40003fc6070 */
[----:B------:R-:W-:Y:S01]  /*c7d0*/  PRMT R113, R209, 0x7610, R113 ;  /* 0x00007610d1717816 */ /* 0x000fe20000000071 */
[----:B------:R-:W-:Y:S01]  /*c7e0*/  LDSM.16.MT88.4 R132, [R180+0xd000] ;  /* 0x00d00000b484783b */ /* 0x000fe20000004200 */
[----:B------:R-:W-:Y:S02]  /*c7f0*/  LOP3.LUT R2, R202, 0xff, RZ, 0xc0, !PT ;  /* 0x000000ffca027812 */ /* 0x000fe400078ec0ff */
[----:B------:R-:W-:Y:S02]  /*c800*/  @!P0 PRMT R148, R113, 0x5410, RZ ;  /* 0x0000541071948816 */ /* 0x000fe400000000ff */
[----:B------:R-:W-:Y:S02]  /*c810*/  ISETP.GE.U32.AND P0, PT, R234, R2, PT ;  /* 0x00000002ea00720c */ /* 0x000fe40003f06070 */
[----:B------:R-:W-:Y:S01]  /*c820*/  LOP3.LUT R2, R143, UR14, R204, 0x96, !PT ;  /* 0x0000000e8f027c12 */ /* 0x000fe2000f8e96cc */
[----:B------:R-:W-:Y:S01]  /*c830*/  STG.E.U16 [R174.64+0x40], R149 ;  /* 0x00004095ae007986 */ /* 0x000fe2000c101510 */
[----:B------:R-:W-:Y:S02]  /*c840*/  FFMA.FTZ R204, R31, c[0x0][0x23c], -R114 ;  /* 0x00008f001fcc7a23 */ /* 0x000fe40000010872 */
[C---:B------:R-:W-:Y:S01]  /*c850*/  LOP3.LUT R113, R2.reuse, 0xffff, RZ, 0xc0, !PT ;  /* 0x0000ffff02717812 */ /* 0x040fe200078ec0ff */
[----:B------:R-:W-:Y:S01]  /*c860*/  STG.E.U16 [R174.64+0x42], R148 ;  /* 0x00004294ae007986 */ /* 0x000fe2000c101510 */
[----:B------:R-:W-:Y:S02]  /*c870*/  LOP3.LUT R116, R2, 0xff, RZ, 0xc0, !PT ;  /* 0x000000ff02747812 */ /* 0x000fe400078ec0ff */
[----:B------:R-:W-:Y:S01]  /*c880*/  SHF.R.U32.HI R113, RZ, 0x8, R113 ;  /* 0x00000008ff717819 */ /* 0x000fe20000011671 */
[----:B------:R-:W-:Y:S01]  /*c890*/  STG.E.U16 [R172.64+0x50], R164 ;  /* 0x000050a4ac007986 */ /* 0x000fe2000c101510 */
[----:B------:R-:W-:Y:S02]  /*c8a0*/  MUFU.EX2 R204, R204 ;  /* 0x000000cc00cc7308 */ /* 0x000fe40000000800 */
[----:B------:R-:W-:Y:S01]  /*c8b0*/  PRMT R117, R116, 0x5410, R113 ;  /* 0x0000541074757816 */ /* 0x000fe20000000071 */
[----:B------:R-:W-:Y:S01]  /*c8c0*/  STG.E.U16 [R172.64+0x52], R163 ;  /* 0x000052a3ac007986 */ /* 0x000fe2000c101510 */
[--C-:B------:R-:W-:Y:S02]  /*c8d0*/  SHF.R.U32.HI R116, RZ, 0x10, R2.reuse ;  /* 0x00000010ff747819 */ /* 0x100fe40000011602 */
[----:B------:R-:W-:Y:S02]  /*c8e0*/  SHF.R.U32.HI R113, RZ, 0x18, R2 ;  /* 0x00000018ff717819 */ /* 0x000fe40000011602 */
[----:B------:R-:W-:Y:S02]  /*c8f0*/  LOP3.LUT R2, R116, 0xff, RZ, 0xc0, !PT ;  /* 0x000000ff74027812 */ /* 0x000fe400078ec0ff */
[----:B---3--:R-:W-:Y:S02]  /*c900*/  PRMT R209, R234, 0x7054, R234 ;  /* 0x00007054ead17816 */ /* 0x008fe400000000ea */
[----:B------:R-:W-:Y:S02]  /*c910*/  PRMT R119, R2, 0x5410, R113 ;  /* 0x0000541002777816 */ /* 0x000fe40000000071 */
[C---:B------:R-:W-:Y:S01]  /*c920*/  LOP3.LUT R2, R142.reuse, 0xffff, RZ, 0xc0, !PT ;  /* 0x0000ffff8e027812 */ /* 0x040fe200078ec0ff */
[----:B------:R-:W-:Y:S01]  /*c930*/  HSET2.LE.AND R116, R117, R209, PT ;  /* 0x000000d175747233 */ /* 0x000fe20003803000 */
[----:B------:R-:W-:Y:S01]  /*c940*/  LOP3.LUT R113, R142, 0xff, RZ, 0xc0, !PT ;  /* 0x000000ff8e717812 */ /* 0x000fe200078ec0ff */
[----:B------:R3:W-:Y:S01]  /*c950*/  MUFU.EX2 R209, R26 ;  /* 0x0000001a00d17308 */ /* 0x0007e20000000800 */
[----:B------:R-:W-:Y:S02]  /*c960*/  SHF.R.U32.HI R2, RZ, 0x8, R2 ;  /* 0x00000008ff027819 */ /* 0x000fe40000011602 */
[----:B------:R-:W-:Y:S02]  /*c970*/  PRMT R143, R234, 0x7054, R234 ;  /* 0x00007054ea8f7816 */ /* 0x000fe400000000ea */
[----:B------:R-:W-:Y:S02]  /*c980*/  PRMT R113, R113, 0x5410, R2 ;  /* 0x0000541071717816 */ /* 0x000fe40000000002 */
[--C-:B------:R-:W-:Y:S01]  /*c990*/  SHF.R.U32.HI R2, RZ, 0x10, R142.reuse ;  /* 0x00000010ff027819 */ /* 0x100fe2000001168e */
[--C-:B------:R-:W-:Y:S01]  /*c9a0*/  HSET2.LE.AND R117, R119, R143.reuse, PT ;  /* 0x0000008f77757233 */ /* 0x100fe20003803000 */
[----:B------:R-:W-:Y:S01]  /*c9b0*/  SHF.R.U32.HI R142, RZ, 0x18, R142 ;  /* 0x00000018ff8e7819 */ /* 0x000fe2000001168e */
[--C-:B------:R-:W-:Y:S01]  /*c9c0*/  HSET2.LE.AND R118, R113, R143.reuse, PT ;  /* 0x0000008f71767233 */ /* 0x100fe20003803000 */
[----:B------:R-:W-:Y:S02]  /*c9d0*/  LOP3.LUT R2, R2, 0xff, RZ, 0xc0, !PT ;  /* 0x000000ff02027812 */ /* 0x000fe400078ec0ff */
[----:B------:R-:W-:Y:S02]  /*c9e0*/  LOP3.LUT R116, R116, R115, RZ, 0xc0, !PT ;  /* 0x0000007374747212 */ /* 0x000fe400078ec0ff */
[----:B------:R-:W-:Y:S02]  /*c9f0*/  PRMT R2, R2, 0x5410, R142 ;  /* 0x0000541002027816 */ /* 0x000fe4000000008e */
[----:B------:R-:W-:Y:S01]  /*ca00*/  LOP3.LUT R118, R118, R24, RZ, 0xc0, !PT ;  /* 0x0000001876767212 */ /* 0x000fe200078ec0ff */
[----:B------:R1:W4:Y:S01]  /*ca10*/  LDL.S16 R142, [R1+0x1c] ;  /* 0x00001c00018e7983 */ /* 0x0003220000100600 */
[----:B------:R-:W-:Y:S01]  /*ca20*/  LOP3.LUT R117, R117, R25, RZ, 0xc0, !PT ;  /* 0x0000001975757212 */ /* 0x000fe200078ec0ff */
[--C-:B------:R-:W-:Y:S01]  /*ca30*/  HSET2.LE.AND R119, R2, R143.reuse, PT ;  /* 0x0000008f02777233 */ /* 0x100fe20003803000 */
[----:B------:R-:W-:Y:S02]  /*ca40*/  SHF.R.U32.HI R115, RZ, 0x10, R146 ;  /* 0x00000010ff737819 */ /* 0x000fe40000011692 */
[----:B------:R-:W-:Y:S02]  /*ca50*/  LOP3.LUT R24, R146, 0xffff, RZ, 0xc0, !PT ;  /* 0x0000ffff92187812 */ /* 0x000fe400078ec0ff */
[----:B------:R-:W-:Y:S02]  /*ca60*/  LOP3.LUT R119, R119, R28, RZ, 0xc0, !PT ;  /* 0x0000001c77777212 */ /* 0x000fe400078ec0ff */
[----:B------:R-:W-:Y:S01]  /*ca70*/  LOP3.LUT R2, R147, UR15, R206, 0x96, !PT ;  /* 0x0000000f93027c12 */ /* 0x000fe2000f8e96ce */
[----:B------:R-:W-:Y:S01]  /*ca80*/  FFMA.FTZ R147, R34, c[0x0][0x23c], -R114 ;  /* 0x00008f0022937a23 */ /* 0x000fe20000010872 */
[----:B------:R-:W-:Y:S01]  /*ca90*/  LOP3.LUT R25, R146, 0xff, RZ, 0xc0, !PT ;  /* 0x000000ff92197812 */ /* 0x000fe200078ec0ff */
[----:B------:R-:W5:Y:S01]  /*caa0*/  MUFU.EX2 R206, R27 ;  /* 0x0000001b00ce7308 */ /* 0x000f620000000800 */
[----:B------:R-:W-:Y:S01]  /*cab0*/  SHF.R.U32.HI R146, RZ, 0x18, R146 ;  /* 0x00000018ff927819 */ /* 0x000fe20000011692 */
[C---:B--2---:R-:W-:Y:S01]  /*cac0*/  HMMA.16816.F32 R4, R116.reuse, R120, R4 ;  /* 0x000000787404723c */ /* 0x044fe20000001804 */
[----:B------:R-:W-:Y:S02]  /*cad0*/  SHF.R.U32.HI R24, RZ, 0x8, R24 ;  /* 0x00000008ff187819 */ /* 0x000fe40000011618 */
[C---:B------:R-:W-:Y:S02]  /*cae0*/  LOP3.LUT R28, R2.reuse, 0xffff, RZ, 0xc0, !PT ;  /* 0x0000ffff021c7812 */ /* 0x040fe400078ec0ff */
[----:B------:R-:W-:Y:S02]  /*caf0*/  PRMT R113, R25, 0x5410, R24 ;  /* 0x0000541019717816 */ /* 0x000fe40000000018 */
[----:B------:R-:W-:Y:S01]  /*cb00*/  SHF.R.U32.HI R28, RZ, 0x8, R28 ;  /* 0x00000008ff1c7819 */ /* 0x000fe2000001161c */
[C---:B------:R-:W-:Y:S01]  /*cb10*/  HMMA.16816.F32 R8, R116.reuse, R122, R8 ;  /* 0x0000007a7408723c */ /* 0x040fe20000001808 */
[----:B------:R-:W2:Y:S01]  /*cb20*/  LDSM.16.MT88.4 R120, [R178+0xc000] ;  /* 0x00c00000b278783b */ /* 0x000ea20000004200 */
[----:B------:R-:W-:Y:S02]  /*cb30*/  MUFU.EX2 R147, R147 ;  /* 0x0000009300937308 */ /* 0x000fe40000000800 */
[----:B------:R-:W-:Y:S02]  /*cb40*/  LOP3.LUT R25, R2, 0xff, RZ, 0xc0, !PT ;  /* 0x000000ff02197812 */ /* 0x000fe400078ec0ff */
[----:B---3--:R-:W-:Y:S02]  /*cb50*/  SHF.R.U32.HI R26, RZ, 0x10, R200 ;  /* 0x00000010ff1a7819 */ /* 0x008fe400000116c8 */
[----:B------:R-:W-:Y:S04]  /*cb60*/  PRMT R25, R25, 0x5410, R28 ;  /* 0x0000541019197816 */ /* 0x000fe8000000001c */
[--C-:B------:R-:W-:Y:S02]  /*cb70*/  SHF.R.U32.HI R24, RZ, 0x10, R2.reuse ;  /* 0x00000010ff187819 */ /* 0x100fe40000011602 */
[----:B------:R-:W-:Y:S02]  /*cb80*/  SHF.R.U32.HI R2, RZ, 0x18, R2 ;  /* 0x00000018ff027819 */ /* 0x000fe40000011602 */
[----:B------:R-:W-:Y:S01]  /*cb90*/  LOP3.LUT R24, R24, 0xff, RZ, 0xc0, !PT ;  /* 0x000000ff18187812 */ /* 0x000fe200078ec0ff */
[C---:B--2---:R-:W-:Y:S08]  /*cba0*/  HMMA.16816.F32 R12, R116.reuse, R120, R12 ;  /* 0x00000078740c723c */ /* 0x044ff0000000180c */
[C---:B------:R-:W-:Y:S01]  /*cbb0*/  HMMA.16816.F32 R16, R116.reuse, R122, R16 ;  /* 0x0000007a7410723c */ /* 0x040fe20000001810 */
[----:B------:R-:W2:Y:S07]  /*cbc0*/  LDSM.16.MT88.4 R120, [R180+0xc000] ;  /* 0x00c00000b478783b */ /* 0x000eae0000004200 */
        /* <DEDUP_REMOVED lines=28> */
[----:B------:R-:W-:Y:S01]  /*cd90*/  HMMA.16816.F32 R108, R116, R122, R108 ;  /* 0x0000007a746c723c */ /* 0x000fe2000000186c */
[----:B------:R-:W2:Y:S06]  /*cda0*/  LDSM.16.MT88.4 R120, [R177+0xc800] ;  /* 0x00c80000b178783b */ /* 0x000eac0000004200 */
[----:B------:R-:W-:Y:S01]  /*cdb0*/  LOP3.LUT R119, R115, 0xff, RZ, 0xc0, !PT ;  /* 0x000000ff73777812 */ /* 0x000fe200078ec0ff */
[--C-:B------:R-:W-:Y:S01]  /*cdc0*/  HSET2.LE.AND R118, R113, R143.reuse, PT ;  /* 0x0000008f71767233 */ /* 0x100fe20003803000 */
[----:B------:R-:W-:Y:S03]  /*cdd0*/  PRMT R117, R24, 0x5410, R2 ;  /* 0x0000541018757816 */ /* 0x000fe60000000002 */
[----:B------:R-:W-:Y:S01]  /*cde0*/  PRMT R119, R119, 0x5410, R146 ;  /* 0x0000541077777816 */ /* 0x000fe20000000092 */
[--C-:B------:R-:W-:Y:S01]  /*cdf0*/  HSET2.LE.AND R116, R25, R143.reuse, PT ;  /* 0x0000008f19747233 */ /* 0x100fe20003803000 */
[----:B------:R-:W-:Y:S01]  /*ce00*/  LOP3.LUT R118, R118, R137, RZ, 0xc0, !PT ;  /* 0x0000008976767212 */ /* 0x000fe200078ec0ff */
[--C-:B------:R-:W-:Y:S01]  /*ce10*/  HSET2.LE.AND R117, R117, R143.reuse, PT ;  /* 0x0000008f75757233 */ /* 0x100fe20003803000 */
[----:B------:R1:W3:Y:S01]  /*ce20*/  LDL.S16 R137, [R1] ;  /* 0x0000000001897983 */ /* 0x0002e20000100600 */
[--C-:B------:R-:W-:Y:S01]  /*ce30*/  HSET2.LE.AND R119, R119, R143.reuse, PT ;  /* 0x0000008f77777233 */ /* 0x100fe20003803000 */
[----:B------:R-:W-:Y:S01]  /*ce40*/  LOP3.LUT R116, R116, R136, RZ, 0xc0, !PT ;  /* 0x0000008874747212 */ /* 0x000fe200078ec0ff */
[----:B------:R-:W-:Y:S01]  /*ce50*/  FFMA.FTZ R113, R30, c[0x0][0x23c], -R114 ;  /* 0x00008f001e717a23 */ /* 0x000fe20000010872 */
[----:B------:R-:W-:Y:S01]  /*ce60*/  LOP3.LUT R117, R117, R29, RZ, 0xc0, !PT ;  /* 0x0000001d75757212 */ /* 0x000fe200078ec0ff */
[----:B------:R-:W-:Y:S01]  /*ce70*/  FFMA.FTZ R136, R33, c[0x0][0x23c], -R144 ;  /* 0x00008f0021887a23 */ /* 0x000fe20000010890 */
[----:B------:R-:W-:Y:S01]  /*ce80*/  LOP3.LUT R119, R119, R138, RZ, 0xc0, !PT ;  /* 0x0000008a77777212 */ /* 0x000fe200078ec0ff */
[----:B------:R-:W-:Y:S01]  /*ce90*/  FFMA.FTZ R114, R35, c[0x0][0x23c], -R114 ;  /* 0x00008f0023727a23 */ /* 0x000fe20000010872 */
[----:B------:R1:W3:Y:S01]  /*cea0*/  LDL.S16 R138, [R1+0x4] ;  /* 0x00000400018a7983 */ /* 0x0002e20000100600 */
[----:B-----5:R-:W-:Y:S01]  /*ceb0*/  F2FP.PACK_AB R146, R206, R209 ;  /* 0x000000d1ce92723e */ /* 0x020fe200000000ff */
[----:B------:R-:W-:Y:S01]  /*cec0*/  FADD.FTZ R115, R212, R205 ;  /* 0x000000cdd4737221 */ /* 0x000fe20000010000 */
[----:B------:R-:W-:Y:S01]  /*ced0*/  LOP3.LUT R25, R200, 0xffff, RZ, 0xc0, !PT ;  /* 0x0000ffffc8197812 */ /* 0x000fe200078ec0ff */
[----:B------:R5:W1:Y:S01]  /*cee0*/  MUFU.EX2 R205, R113 ;  /* 0x0000007100cd7308 */ /* 0x000a620000000800 */
[----:B------:R-:W-:Y:S02]  /*cef0*/  PRMT R145, R146, 0x7632, R145 ;  /* 0x0000763292917816 */ /* 0x000fe40000000091 */
[----:B------:R-:W-:Y:S02]  /*cf00*/  LOP3.LUT R24, R200, 0xff, RZ, 0xc0, !PT ;  /* 0x000000ffc8187812 */ /* 0x000fe400078ec0ff */
[----:B------:R-:W-:Y:S02]  /*cf10*/  SHF.R.U32.HI R25, RZ, 0x8, R25 ;  /* 0x00000008ff197819 */ /* 0x000fe40000011619 */
[----:B------:R-:W-:Y:S01]  /*cf20*/  LOP3.LUT R2, R201, UR14, R208, 0x96, !PT ;  /* 0x0000000ec9027c12 */ /* 0x000fe2000f8e96d0 */
[----:B------:R-:W-:Y:S01]  /*cf30*/  FFMA.FTZ R201, R32, c[0x0][0x23c], -R144 ;  /* 0x00008f0020c97a23 */ /* 0x000fe20000010890 */
[----:B------:R-:W-:Y:S01]  /*cf40*/  PRMT R28, R24, 0x5410, R25 ;  /* 0x00005410181c7816 */ /* 0x000fe20000000019 */
[----:B------:R-:W-:Y:S01]  /*cf50*/  LDSM.16.MT88.4 R32, [R177+0xf000] ;  /* 0x00f00000b120783b */ /* 0x000fe20000004200 */
[----:B------:R-:W-:Y:S01]  /*cf60*/  LOP3.LUT R25, R26, 0xff, RZ, 0xc0, !PT ;  /* 0x000000ff1a197812 */ /* 0x000fe200078ec0ff */
[----:B------:R-:W3:Y:S01]  /*cf70*/  MUFU.EX2 R114, R114 ;  /* 0x0000007200727308 */ /* 0x000ee20000000800 */
[C---:B--2---:R-:W-:Y:S01]  /*cf80*/  HMMA.16816.F32 R4, R116.reuse, R120, R4 ;  /* 0x000000787404723c */ /* 0x044fe20000001804 */
[----:B------:R-:W-:Y:S02]  /*cf90*/  LOP3.LUT R27, R2, 0xff, RZ, 0xc0, !PT ;  /* 0x000000ff021b7812 */ /* 0x000fe400078ec0ff */
[----:B------:R-:W-:Y:S02]  /*cfa0*/  SHF.R.U32.HI R26, RZ, 0x10, R2 ;  /* 0x00000010ff1a7819 */ /* 0x000fe40000011602 */
[----:B------:R-:W-:Y:S02]  /*cfb0*/  SHF.R.U32.HI R200, RZ, 0x18, R200 ;  /* 0x00000018ffc87819 */ /* 0x000fe400000116c8 */
[----:B------:R-:W-:Y:S01]  /*cfc0*/  LOP3.LUT R26, R26, 0xff, RZ, 0xc0, !PT ;  /* 0x000000ff1a1a7812 */ /* 0x000fe200078ec0ff */
[C---:B------:R-:W-:Y:S01]  /*cfd0*/  HMMA.16816.F32 R8, R116.reuse, R122, R8 ;  /* 0x0000007a7408723c */ /* 0x040fe20000001808 */
[----:B------:R-:W2:Y:S01]  /*cfe0*/  LDSM.16.MT88.4 R120, [R179+0xc800] ;  /* 0x00c80000b378783b */ /* 0x000ea20000004200 */
[----:B------:R-:W-:Y:S02]  /*cff0*/  MUFU.EX2 R201, R201 ;  /* 0x000000c900c97308 */ /* 0x000fe40000000800 */
[----:B------:R-:W-:Y:S02]  /*d000*/  PRMT R200, R25, 0x5410, R200 ;  /* 0x0000541019c87816 */ /* 0x000fe400000000c8 */
[----:B-----5:R-:W-:Y:S02]  /*d010*/  SHF.R.U32.HI R113, RZ, 0x18, R207 ;  /* 0x00000018ff717819 */ /* 0x020fe400000116cf */
[C---:B------:R-:W-:Y:S01]  /*d020*/  HMMA.16816.F32 R12, R116.reuse, R124, R12 ;  /* 0x0000007c740c723c */ /* 0x040fe2000000180c */
[----:B-1----:R-:W-:Y:S03]  /*d030*/  F2FP.PACK_AB R144, R204, R205 ;  /* 0x000000cdcc90723e */ /* 0x002fe600000000ff */
[----:B------:R-:W-:Y:S02]  /*d040*/  LOP3.LUT R24, R2, 0xffff, RZ, 0xc0, !PT ;  /* 0x0000ffff02187812 */ /* 0x000fe400078ec0ff */
[----:B----4-:R-:W-:Y:S01]  /*d050*/  @!P6 HADD2 R142, -R144.H0_H0, -RZ.H0_H0 ;  /* 0xa00000ff908ee230 */ /* 0x010fe20000000900 */
[----:B------:R-:W-:Y:S01]  /*d060*/  SHF.R.U32.HI R2, RZ, 0x18, R2 ;  /* 0x00000018ff027819 */ /* 0x000fe20000011602 */
[C---:B------:R-:W-:Y:S01]  /*d070*/  HMMA.16816.F32 R16, R116.reuse, R126, R16 ;  /* 0x0000007e7410723c */ /* 0x040fe20000001810 */
[----:B------:R-:W1:Y:S03]  /*d080*/  LDSM.16.MT88.4 R124, [R177+0xe800] ;  /* 0x00e80000b17c783b */ /* 0x000e660000004200 */
[----:B------:R-:W-:Y:S01]  /*d090*/  PRMT R2, R26, 0x5410, R2 ;  /* 0x000054101a027816 */ /* 0x000fe20000000002 */
[--C-:B------:R-:W-:Y:S01]  /*d0a0*/  HSET2.LE.AND R26, R28, R143.reuse, PT ;  /* 0x0000008f1c1a7233 */ /* 0x100fe20003803000 */
[----:B------:R-:W-:Y:S02]  /*d0b0*/  SHF.R.U32.HI R24, RZ, 0x8, R24 ;  /* 0x00000008ff187819 */ /* 0x000fe40000011618 */
[C---:B------:R-:W-:Y:S01]  /*d0c0*/  HMMA.16816.F32 R20, R116.reuse, R128, R20 ;  /* 0x000000807414723c */ /* 0x040fe20000001814 */
[----:B------:R-:W-:Y:S03]  /*d0d0*/  LDSM.16.MT88.4 R28, [R179+0xd000] ;  /* 0x00d00000b31c783b */ /* 0x000fe60000004200 */
[--C-:B------:R-:W-:Y:S01]  /*d0e0*/  HSET2.LE.AND R25, R2, R143.reuse, PT ;  /* 0x0000008f02197233 */ /* 0x100fe20003803000 */
[----:B------:R-:W-:Y:S02]  /*d0f0*/  LOP3.LUT R26, R26, R140, RZ, 0xc0, !PT ;  /* 0x0000008c1a1a7212 */ /* 0x000fe400078ec0ff */
[----:B------:R-:W-:Y:S01]  /*d100*/  PRMT R24, R27, 0x5410, R24 ;  /* 0x000054101b187816 */ /* 0x000fe20000000018 */
[C---:B------:R-:W-:Y:S01]  /*d110*/  HMMA.16816.F32 R36, R116.reuse, R130, R36 ;  /* 0x000000827424723c */ /* 0x040fe20000001824 */
[----:B------:R-:W4:Y:S03]  /*d120*/  LDSM.16.MT88.4 R128, [R178+0xe800] ;  /* 0x00e80000b280783b */ /* 0x000f260000004200 */
[--C-:B------:R-:W-:Y:S01]  /*d130*/  HSET2.LE.AND R24, R24, R143.reuse, PT ;  /* 0x0000008f18187233 */ /* 0x100fe20003803000 */
[----:B------:R-:W-:Y:S01]  /*d140*/  LOP3.LUT R25, R25, R0, RZ, 0xc0, !PT ;  /* 0x0000000019197212 */ /* 0x000fe200078ec0ff */
[--C-:B------:R-:W-:Y:S01]  /*d150*/  HSET2.LE.AND R27, R200, R143.reuse, PT ;  /* 0x0000008fc81b7233 */ /* 0x100fe20003803000 */
[----:B------:R-:W-:Y:S01]  /*d160*/  PRMT R0, R146, 0x5410, R145 ;  /* 0x0000541092007816 */ /* 0x000fe20000000091 */
[----:B------:R5:W3:Y:S01]  /*d170*/  MUFU.EX2 R200, R136 ;  /* 0x0000008800c87308 */ /* 0x000ae20000000800 */
[C---:B--2---:R-:W-:Y:S03]  /*d180*/  HMMA.16816.F32 R40, R116.reuse, R120, R40 ;  /* 0x000000787428723c */ /* 0x044fe60000001828 */
[----:B------:R-:W-:Y:S02]  /*d190*/  LOP3.LUT R24, R24, R139, RZ, 0xc0, !PT ;  /* 0x0000008b18187212 */ /* 0x000fe400078ec0ff */
[----:B------:R-:W-:Y:S02]  /*d1a0*/  LOP3.LUT R27, R27, R0, RZ, 0xc0, !PT ;  /* 0x000000001b1b7212 */ /* 0x000fe400078ec0ff */
[----:B------:R-:W-:Y:S01]  /*d1b0*/  LOP3.LUT R0, R203, UR15, R210, 0x96, !PT ;  /* 0x0000000fcb007c12 */ /* 0x000fe2000f8e96d2 */
[C---:B------:R-:W-:Y:S01]  /*d1c0*/  HMMA.16816.F32 R44, R116.reuse, R122, R44 ;  /* 0x0000007a742c723c */ /* 0x040fe2000000182c */
[----:B------:R-:W2:Y:S03]  /*d1d0*/  LDSM.16.MT88.4 R120, [R180+0xe800] ;  /* 0x00e80000b478783b */ /* 0x000ea60000004200 */
[----:B------:R-:W-:Y:S04]  /*d1e0*/  SHF.R.U32.HI R2, RZ, 0x10, R202 ;  /* 0x00000010ff027819 */ /* 0x000fe800000116ca */
[C---:B-1----:R-:W-:Y:S01]  /*d1f0*/  HMMA.16816.F32 R48, R116.reuse, R124, R48 ;  /* 0x0000007c7430723c */ /* 0x042fe20000001830 */
[----:B------:R-:W-:Y:S07]  /*d200*/  LOP3.LUT R2, R2, 0xff, RZ, 0xc0, !PT ;  /* 0x000000ff02027812 */ /* 0x000fee00078ec0ff */
[C---:B------:R-:W-:Y:S01]  /*d210*/  HMMA.16816.F32 R52, R116.reuse, R126, R52 ;  /* 0x0000007e7434723c */ /* 0x040fe20000001834 */
[----:B------:R-:W1:Y:S07]  /*d220*/  LDSM.16.MT88.4 R124, [R179+0xe800] ;  /* 0x00e80000b37c783b */ /* 0x000e6e0000004200 */
        /* <DEDUP_REMOVED lines=19> */
[----:B------:R-:W-:Y:S01]  /*d360*/  HMMA.16816.F32 R108, R116, R130, R108 ;  /* 0x00000082746c723c */ /* 0x000fe2000000186c */
        /* <DEDUP_REMOVED lines=10> */
[C---:B------:R-:W-:Y:S01]  /*d410*/  HMMA.16816.F32 R44, R24.reuse, R30, R44 ;  /* 0x0000001e182c723c */ /* 0x040fe2000000182c */
[----:B------:R-:W1:Y:S07]  /*d420*/  LDSM.16.MT88.4 R28, [R177+0x11000] ;  /* 0x01100000b11c783b */ /* 0x000e6e0000004200 */
[C---:B------:R-:W-:Y:S08]  /*d430*/  HMMA.16816.F32 R48, R24.reuse, R32, R48 ;  /* 0x000000201830723c */ /* 0x040ff00000001830 */
[C---:B------:R-:W-:Y:S01]  /*d440*/  HMMA.16816.F32 R52, R24.reuse, R34, R52 ;  /* 0x000000221834723c */ /* 0x040fe20000001834 */
[----:B------:R-:W5:Y:S03]  /*d450*/  LDSM.16.MT88.4 R32, [R178+0x11000] ;  /* 0x01100000b220783b */ /* 0x000f660000004200 */
[----:B---3--:R-:W-:Y:S04]  /*d460*/  @!P5 HADD2 R137, -R145.H0_H0, -RZ.H0_H0 ;  /* 0xa00000ff9189d230 */ /* 0x008fe80000000900 */
[C---:B----4-:R-:W-:Y:S01]  /*d470*/  HMMA.16816.F32 R56, R24.reuse, R116, R56 ;  /* 0x000000741838723c */ /* 0x050fe20000001838 */
[----:B------:R-:W-:Y:S07]  /*d480*/  @!P4 HADD2 R138, -R146.H0_H0, -RZ.H0_H0 ;  /* 0xa00000ff928ac230 */ /* 0x000fee0000000900 */
[C---:B------:R-:W-:Y:S01]  /*d490*/  HMMA.16816.F32 R60, R24.reuse, R118, R60 ;  /* 0x00000076183c723c */ /* 0x040fe2000000183c */
[----:B------:R-:W3:Y:S07]  /*d4a0*/  LDSM.16.MT88.4 R116, [R180+0x11000] ;  /* 0x01100000b474783b */ /* 0x000eee0000004200 */
[C---:B--2---:R-:W-:Y:S01]  /*d4b0*/  HMMA.16816.F32 R64, R24.reuse, R120, R64 ;  /* 0x000000781840723c */ /* 0x044fe20000001840 */
[----:B------:R-:W-:Y:S04]  /*d4c0*/  @!P4 STL.S16 [R1+0x4], R138 ;  /* 0x0000048a0100c387 */ /* 0x000fe80000100600 */
[----:B------:R-:W-:Y:S02]  /*d4d0*/  @!P5 STL.S16 [R1], R137 ;  /* 0x000000890100d387 */ /* 0x000fe40000100600 */
[----:B------:R-:W-:Y:S01]  /*d4e0*/  PRMT R121, R138, 0x7610, R121 ;  /* 0x000076108a797816 */ /* 0x000fe20000000079 */
[C---:B------:R-:W-:Y:S01]  /*d4f0*/  HMMA.16816.F32 R68, R24.reuse, R122, R68 ;  /* 0x0000007a1844723c */ /* 0x040fe20000001844 */
[----:B------:R2:W4:Y:S03]  /*d500*/  LDL.S16 R128, [R1+0x8] ;  /* 0x0000080001807983 */ /* 0x0005260000100600 */
[----:B------:R-:W-:Y:S01]  /*d510*/  @!P4 PRMT R146, R121, 0x5410, RZ ;  /* 0x000054107992c816 */ /* 0x000fe200000000ff */
[----:B------:R-:W-:Y:S01]  /*d520*/  @!P6 STL.S16 [R1+0x1c], R142 ;  /* 0x00001c8e0100e387 */ /* 0x000fe20000100600 */
[----:B------:R-:W-:Y:S01]  /*d530*/  ISETP.GE.U32.AND P4, PT, R234, R113, PT ;  /* 0x00000071ea00720c */ /* 0x000fe20003f86070 */
[----:B------:R-:W-:Y:S01]  /*d540*/  FADD.FTZ R122, R211, R233 ;  /* 0x000000e9d37a7221 */ /* 0x000fe20000010000 */
[C---:B-1----:R-:W-:Y:S01]  /*d550*/  HMMA.16816.F32 R72, R24.reuse, R124, R72 ;  /* 0x0000007c1848723c */ /* 0x042fe20000001848 */
[----:B------:R-:W-:Y:S03]  /*d560*/  STG.E.U16 [R174.64+0x50], R146 ;  /* 0x00005092ae007986 */ /* 0x000fe6000c101510 */
[----:B------:R-:W-:Y:S02]  /*d570*/  PRMT R120, R137, 0x7610, R120 ;  /* 0x0000761089787816 */ /* 0x000fe40000000078 */
[----:B-----5:R-:W-:Y:S01]  /*d580*/  LDSM.16.MT88.4 R136, [R177+0xf800] ;  /* 0x00f80000b188783b */ /* 0x020fe20000004200 */
[----:B------:R-:W-:Y:S01]  /*d590*/  PRMT R125, R142, 0x7610, R125 ;  /* 0x000076108e7d7816 */ /* 0x000fe2000000007d */
[C---:B------:R-:W-:Y:S01]  /*d5a0*/  HMMA.16816.F32 R76, R24.reuse, R126, R76 ;  /* 0x0000007e184c723c */ /* 0x040fe2000000184c */
[----:B------:R-:W-:Y:S02]  /*d5b0*/  @!P5 PRMT R145, R120, 0x5410, RZ ;  /* 0x000054107891d816 */ /* 0x000fe400000000ff */
[----:B------:R-:W-:Y:S02]  /*d5c0*/  ISETP.GE.U32.AND P5, PT, R234, R2, PT ;  /* 0x00000002ea00720c */ /* 0x000fe40003fa6070 */
[C---:B------:R-:W-:Y:S01]  /*d5d0*/  LOP3.LUT R120, R202.reuse, 0xff, RZ, 0xc0, !PT ;  /* 0x000000ffca787812 */ /* 0x040fe200078ec0ff */
[----:B------:R-:W-:Y:S01]  /*d5e0*/  STG.E.U16 [R174.64+0x52], R145 ;  /* 0x00005291ae007986 */ /* 0x000fe2000c101510 */
[--C-:B------:R-:W-:Y:S01]  /*d5f0*/  SHF.R.U32.HI R123, RZ, 0x18, R202.reuse ;  /* 0x00000018ff7b7819 */ /* 0x100fe200000116ca */
[C---:B------:R-:W-:Y:S01]  /*d600*/  HMMA.16816.F32 R80, R24.reuse, R28, R80 ;  /* 0x0000001c1850723c */ /* 0x040fe20000001850 */
[----:B------:R-:W-:Y:S01]  /*d610*/  SHF.R.U32.HI R121, RZ, 0x18, R202 ;  /* 0x00000018ff797819 */ /* 0x000fe200000116ca */
[----:B------:R-:W-:Y:S02]  /*d620*/  STG.E.U16 [R172.64+0x60], R162 ;  /* 0x000060a2ac007986 */ /* 0x000fe4000c101510 */
[----:B------:R-:W-:Y:S01]  /*d630*/  FADD.FTZ R127, R213, R122 ;  /* 0x0000007ad57f7221 */ /* 0x000fe20000010000 */
[----:B------:R-:W-:Y:S01]  /*d640*/  LOP3.LUT R2, R202, 0xffff, RZ, 0xc0, !PT ;  /* 0x0000ffffca027812 */ /* 0x000fe200078ec0ff */
[----:B------:R-:W-:Y:S01]  /*d650*/  STG.E.U16 [R172.64+0x62], R161 ;  /* 0x000062a1ac007986 */ /* 0x000fe2000c101510 */
[--C-:B------:R-:W-:Y:S01]  /*d660*/  FADD.FTZ R126, R217, R115.reuse ;  /* 0x00000073d97e7221 */ /* 0x100fe20000010000 */
[C---:B------:R-:W-:Y:S01]  /*d670*/  HMMA.16816.F32 R84, R24.reuse, R30, R84 ;  /* 0x0000001e1854723c */ /* 0x040fe20000001854 */
[C---:B------:R-:W-:Y:S01]  /*d680*/  PRMT R115, R144.reuse, 0x7632, R115 ;  /* 0x0000763290737816 */ /* 0x040fe20000000073 */
[----:B------:R-:W1:Y:S02]  /*d690*/  LDSM.16.MT88.4 R28, [R179+0x11000] ;  /* 0x01100000b31c783b */ /* 0x000e640000004200 */
[----:B------:R-:W-:Y:S02]  /*d6a0*/  SHF.R.U32.HI R2, RZ, 0x8, R2 ;  /* 0x00000008ff027819 */ /* 0x000fe40000011602 */
[----:B------:R-:W-:Y:S02]  /*d6b0*/  PRMT R124, R144, 0x5410, R115 ;  /* 0x00005410907c7816 */ /* 0x000fe40000000073 */
[C---:B------:R-:W-:Y:S01]  /*d6c0*/  HMMA.16816.F32 R88, R24.reuse, R32, R88 ;  /* 0x000000201858723c */ /* 0x040fe20000001858 */
[----:B------:R-:W-:Y:S02]  /*d6d0*/  @!P6 PRMT R144, R125, 0x5410, RZ ;  /* 0x000054107d90e816 */ /* 0x000fe400000000ff */
[----:B------:R-:W-:Y:S02]  /*d6e0*/  ISETP.GE.U32.AND P6, PT, R234, R121, PT ;  /* 0x00000079ea00720c */ /* 0x000fe40003fc6070 */
[----:B------:R-:W-:Y:S01]  /*d6f0*/  PRMT R125, R120, 0x5410, R2 ;  /* 0x00005410787d7816 */ /* 0x000fe20000000002 */
[----:B------:R-:W-:Y:S01]  /*d700*/  STG.E.U16 [R174.64+0x60], R144 ;  /* 0x00006090ae007986 */ /* 0x000fe2000c101510 */
[----:B------:R-:W-:Y:S01]  /*d710*/  SHF.R.U32.HI R113, RZ, 0x10, R202 ;  /* 0x00000010ff717819 */ /* 0x000fe200000116ca */
[C---:B------:R-:W-:Y:S01]  /*d720*/  HMMA.16816.F32 R92, R24.reuse, R34, R92 ;  /* 0x00000022185c723c */ /* 0x040fe2000000185c */
[----:B------:R-:W-:Y:S03]  /*d730*/  LOP3.LUT R2, R0, 0xffff, RZ, 0xc0, !PT ;  /* 0x0000ffff00027812 */ /* 0x000fe600078ec0ff */
[----:B------:R-:W-:Y:S01]  /*d740*/  LOP3.LUT R32, R113, 0xff, RZ, 0xc0, !PT ;  /* 0x000000ff71207812 */ /* 0x000fe200078ec0ff */
[----:B------:R-:W-:Y:S01]  /*d750*/  FADD.FTZ R113, R222, R126 ;  /* 0x0000007ede717221 */ /* 0x000fe20000010000 */
[----:B------:R-:W-:Y:S02]  /*d760*/  LOP3.LUT R202, R202, 0xffff, RZ, 0xc0, !PT ;  /* 0x0000ffffcaca7812 */ /* 0x000fe400078ec0ff */
[C---:B---3--:R-:W-:Y:S01]  /*d770*/  HMMA.16816.F32 R96, R24.reuse, R116, R96 ;  /* 0x000000741860723c */ /* 0x048fe20000001860 */
[----:B------:R-:W-:Y:S02]  /*d780*/  PRMT R132, R32, 0x5410, R123 ;  /* 0x0000541020847816 */ /* 0x000fe4000000007b */
[----:B------:R-:W-:Y:S01]  /*d790*/  LDSM.16.MT88.4 R120, [R178+0xd800] ;  /* 0x00d80000b278783b */ /* 0x000fe20000004200 */
[----:B------:R-:W-:Y:S01]  /*d7a0*/  LOP3.LUT R34, R0, 0xff, RZ, 0xc0, !PT ;  /* 0x000000ff00227812 */ /* 0x000fe200078ec0ff */
[----:B------:R-:W-:Y:S01]  /*d7b0*/  FADD.FTZ R203, R223, R113 ;  /* 0x00000071dfcb7221 */ /* 0x000fe20000010000 */
[----:B------:R-:W-:Y:S02]  /*d7c0*/  SHF.R.U32.HI R32, RZ, 0x8, R2 ;  /* 0x00000008ff207819 */ /* 0x000fe40000011602 */
[C---:B------:R-:W-:Y:S01]  /*d7d0*/  HMMA.16816.F32 R100, R24.reuse, R118, R100 ;  /* 0x000000761864723c */ /* 0x040fe20000001864 */
[----:B------:R-:W-:Y:S03]  /*d7e0*/  SHF.R.U32.HI R33, RZ, 0x8, R202 ;  /* 0x00000008ff217819 */ /* 0x000fe600000116ca */
[----:B------:R-:W-:Y:S01]  /*d7f0*/  PRMT R34, R34, 0x5410, R32 ;  /* 0x0000541022227816 */ /* 0x000fe20000000020 */
[----:B------:R-:W-:Y:S01]  /*d800*/  FADD.FTZ R202, R214, R127 ;  /* 0x0000007fd6ca7221 */ /* 0x000fe20000010000 */
[--C-:B------:R-:W-:Y:S02]  /*d810*/  SHF.R.U32.HI R32, RZ, 0x10, R0.reuse ;  /* 0x00000010ff207819 */ /* 0x100fe40000011600 */
[----:B------:R-:W-:Y:S01]  /*d820*/  LOP3.LUT R2, R33, 0xffff, RZ, 0xc0, !PT ;  /* 0x0000ffff21027812 */ /* 0x000fe200078ec0ff */
[C---:B-1----:R-:W-:Y:S03]  /*d830*/  HMMA.16816.F32 R104, R24.reuse, R28, R104 ;  /* 0x0000001c1868723c */ /* 0x042fe60000001868 */
[----:B------:R-:W-:Y:S01]  /*d840*/  LOP3.LUT R33, R32, 0xff, RZ, 0xc0, !PT ;  /* 0x000000ff20217812 */ /* 0x000fe200078ec0ff */
[--C-:B------:R-:W-:Y:S01]  /*d850*/  HSET2.LE.AND R32, R34, R143.reuse, PT ;  /* 0x0000008f22207233 */ /* 0x100fe20003803000 */
[----:B------:R-:W-:Y:S01]  /*d860*/  F2FP.PACK_AB R113, R114, R147 ;  /* 0x000000937271723e */ /* 0x000fe200000000ff */
[--C-:B------:R-:W-:Y:S02]  /*d870*/  HSET2.LE.AND R34, R125, R143.reuse, PT ;  /* 0x0000008f7d227233 */ /* 0x100fe40003803000 */
[----:B------:R-:W-:Y:S01]  /*d880*/  HMMA.16816.F32 R108, R24, R30, R108 ;  /* 0x0000001e186c723c */ /* 0x000fe2000000186c */
[----:B------:R-:W-:Y:S03]  /*d890*/  LDSM.16.MT88.4 R24, [R180+0xd800] ;  /* 0x00d80000b418783b */ /* 0x000fe60000004200 */
[----:B------:R-:W-:Y:S01]  /*d8a0*/  LOP3.LUT R32, R32, R141, RZ, 0xc0, !PT ;  /* 0x0000008d20207212 */ /* 0x000fe200078ec0ff */
[C---:B------:R-:W-:Y:S02]  /*d8b0*/  @!P5 HADD2 R247, -R113.reuse.H0_H0, -RZ.H0_H0 ;  /* 0xa00000ff71f7d230 */ /* 0x040fe40000000900 */
[----:B------:R-:W-:Y:S02]  /*d8c0*/  @!P6 HADD2 R251, -R113.H1_H1, -RZ.H0_H0 ;  /* 0xa00000ff71fbe230 */ /* 0x000fe40000000d00 */
[----:B----4-:R-:W-:Y:S05]  /*d8d0*/  @!P4 HADD2 R128, -R115.H0_H0, -RZ.H0_H0 ;  /* 0xa00000ff7380c230 */ /* 0x010fea0000000900 */
[----:B------:R-:W-:Y:S01]  /*d8e0*/  PRMT R35, R128, 0x7610, R35 ;  /* 0x0000761080237816 */ /* 0x000fe20000000023 */
[----:B------:R-:W-:Y:S03]  /*d8f0*/  @!P4 STL.S16 [R1+0x8], R128 ;  /* 0x000008800100c387 */ /* 0x000fe60000100600 */
[----:B------:R-:W-:Y:S01]  /*d900*/  @!P4 PRMT R115, R35, 0x5410, RZ ;  /* 0x000054102373c816 */ /* 0x000fe200000000ff */
[----:B------:R-:W1:Y:S01]  /*d910*/  LDSM.16.MT88.4 R128, [R177+0xd800] ;  /* 0x00d80000b180783b */ /* 0x000e620000004200 */
[--C-:B------:R-:W-:Y:S02]  /*d920*/  SHF.R.U32.HI R35, RZ, 0x18, R0.reuse ;  /* 0x00000018ff237819 */ /* 0x100fe40000011600 */
[----:B------:R-:W-:Y:S02]  /*d930*/  ISETP.GE.U32.AND P4, PT, R234, R2, PT ;  /* 0x00000002ea00720c */ /* 0x000fe40003f86070 */
[----:B------:R-:W-:Y:S02]  /*d940*/  F2FP.PACK_AB R2, R200, R201 ;  /* 0x000000c9c802723e */ /* 0x000fe400000000ff */
[----:B------:R-:W-:Y:S01]  /*d950*/  PRMT R33, R33, 0x5410, R35 ;  /* 0x0000541021217816 */ /* 0x000fe20000000023 */
[--C-:B------:R-:W-:Y:S01]  /*d960*/  HSET2.LE.AND R35, R132, R143.reuse, PT ;  /* 0x0000008f84237233 */ /* 0x100fe20003803000 */
[C---:B------:R-:W-:Y:S01]  /*d970*/  PRMT R0, R2.reuse, 0x7632, R0 ;  /* 0x0000763202007816 */ /* 0x040fe20000000000 */
[----:B------:R-:W-:Y:S01]  /*d980*/  STG.E.U16 [R174.64+0x62], R115 ;  /* 0x00006273ae007986 */ /* 0x000fe2000c101510 */
[----:B------:R-:W-:Y:S02]  /*d990*/  @!P0 HADD2 R249, -R2.H0_H0, -RZ.H0_H0 ;  /* 0xa00000ff02f98230 */ /* 0x000fe40000000900 */
[----:B------:R-:W-:Y:S01]  /*d9a0*/  HSET2.LE.AND R33, R33, R143, PT ;  /* 0x0000008f21217233 */ /* 0x000fe20003803000 */
[----:B------:R-:W-:Y:S01]  /*d9b0*/  PRMT R28, R2, 0x5410, R0 ;  /* 0x00005410021c7816 */ /* 0x000fe20000000000 */
[----:B------:R-:W-:Y:S01]  /*d9c0*/  LDSM.16.MT88.4 R140, [R178+0xf800] ;  /* 0x00f80000b28c783b */ /* 0x000fe20000004200 */
[----:B------:R-:W-:Y:S01]  /*d9d0*/  LOP3.LUT R35, R35, R113, RZ, 0xc0, !PT ;  /* 0x0000007123237212 */ /* 0x000fe200078ec0ff */
[----:B------:R-:W-:Y:S01]  /*d9e0*/  @!P4 HADD2 R248, -R0.H0_H0, -RZ.H0_H0 ;  /* 0xa00000ff00f8c230 */ /* 0x000fe20000000900 */
[----:B------:R-:W-:Y:S02]  /*d9f0*/  LOP3.LUT R34, R34, R28, RZ, 0xc0, !PT ;  /* 0x0000001c22227212 */ /* 0x000fe400078ec0ff */
[----:B------:R-:W-:Y:S02]  /*da00*/  LOP3.LUT R33, R33, R124, RZ, 0xc0, !PT ;  /* 0x0000007c21217212 */ /* 0x000fe400078ec0ff */
[----:B------:R-:W-:Y:S01]  /*da10*/  @!P4 PRMT R0, R248, 0x5410, RZ ;  /* 0x00005410f800c816 */ /* 0x000fe200000000ff */
[----:B------:R-:W3:Y:S01]  /*da20*/  LDSM.16.MT88.4 R28, [R179+0xd800] ;  /* 0x00d80000b31c783b */ /* 0x000ee20000004200 */
[----:B------:R-:W-:Y:S02]  /*da30*/  @!P0 PRMT R2, R249, 0x5410, RZ ;  /* 0x00005410f9028816 */ /* 0x000fe400000000ff */
[----:B------:R-:W-:Y:S01]  /*da40*/  ISETP.LT.AND P4, PT, RZ, UR12, PT ;  /* 0x0000000cff007c0c */ /* 0x000fe2000bf81270 */
[----:B------:R-:W-:Y:S04]  /*da50*/  UIADD3 UR12, UR12, -0x1, URZ ;  /* 0xffffffff0c0c7890 */ /* 0x000fe8000fffe03f */
[----:B------:R-:W-:Y:S04]  /*da60*/  STG.E.U16 [R172.64+0x72], R0 ;  /* 0x00007200ac007986 */ /* 0x000fe8000c101510 */
[----:B------:R-:W-:Y:S01]  /*da70*/  STG.E.U16 [R172.64+0x70], R2 ;  /* 0x00007002ac007986 */ /* 0x000fe2000c101510 */
[C---:B-1----:R-:W-:Y:S03]  /*da80*/  HMMA.16816.F32 R132, R32.reuse, R128, R4 ;  /* 0x000000802084723c */ /* 0x042fe60000001804 */
[----:B------:R-:W1:Y:S05]  /*da90*/  LDSM.16.MT88.4 R4, [R180+0xf800] ;  /* 0x00f80000b404783b */ /* 0x000e6a0000004200 */
[C---:B------:R-:W-:Y:S03]  /*daa0*/  HMMA.16816.F32 R128, R32.reuse, R130, R8 ;  /* 0x000000822080723c */ /* 0x040fe60000001808 */
[----:B------:R-:W4:Y:S05]  /*dab0*/  LDSM.16.MT88.4 R8, [R179+0xf800] ;  /* 0x00f80000b308783b */ /* 0x000f2a0000004200 */
[C---:B------:R-:W-:Y:S03]  /*dac0*/  HMMA.16816.F32 R124, R32.reuse, R120, R12 ;  /* 0x00000078207c723c */ /* 0x040fe6000000180c */
[----:B------:R-:W5:Y:S05]  /*dad0*/  LDSM.16.MT88.4 R12, [R177+0x11800] ;  /* 0x01180000b10c783b */ /* 0x000f6a0000004200 */
[C---:B------:R-:W-:Y:S03]  /*dae0*/  HMMA.16816.F32 R120, R32.reuse, R122, R16 ;  /* 0x0000007a2078723c */ /* 0x040fe60000001810 */
[----:B------:R-:W1:Y:S05]  /*daf0*/  LDSM.16.MT88.4 R16, [R178+0x11800] ;  /* 0x01180000b210783b */ /* 0x000e6a0000004200 */
[C---:B------:R-:W-:Y:S07]  /*db00*/  HMMA.16816.F32 R116, R32.reuse, R24, R20 ;  /* 0x000000182074723c */ /* 0x040fee0000001814 */
[----:B------:R-:W-:Y:S01]  /*db10*/  @P6 PRMT R20, R113, 0x7632, R20 ;  /* 0x0000763271146816 */ /* 0x000fe20000000014 */
[C---:B------:R-:W-:Y:S01]  /*db20*/  HMMA.16816.F32 R36, R32.reuse, R26, R36 ;  /* 0x0000001a2024723c */ /* 0x040fe20000001824 */
[----:B------:R-:W-:Y:S03]  /*db30*/  @!P5 PRMT R113, R247, 0x5410, RZ ;  /* 0x00005410f771d816 */ /* 0x000fe600000000ff */
[----:B------:R-:W-:Y:S02]  /*db40*/  @!P6 PRMT R20, R251, 0x5410, RZ ;  /* 0x00005410fb14e816 */ /* 0x000fe400000000ff */
[----:B------:R1:W-:Y:S02]  /*db50*/  STG.E.U16 [R174.64+0x70], R113 ;  /* 0x00007071ae007986 */ /* 0x0003e4000c101510 */
[C---:B---3--:R-:W-:Y:S02]  /*db60*/  HMMA.16816.F32 R40, R32.reuse, R28, R40 ;  /* 0x0000001c2028723c */ /* 0x048fe40000001828 */
[----:B------:R-:W-:Y:S06]  /*db70*/  STG.E.U16 [R174.64+0x72], R20 ;  /* 0x00007214ae007986 */ /* 0x000fec000c101510 */
[C---:B------:R-:W-:Y:S08]  /*db80*/  HMMA.16816.F32 R44, R32.reuse, R30, R44 ;  /* 0x0000001e202c723c */ /* 0x040ff0000000182c */
[C---:B------:R-:W-:Y:S08]  /*db90*/  HMMA.16816.F32 R48, R32.reuse, R136, R48 ;  /* 0x000000882030723c */ /* 0x040ff00000001830 */
[C---:B------:R-:W-:Y:S01]  /*dba0*/  HMMA.16816.F32 R52, R32.reuse, R138, R52 ;  /* 0x0000008a2034723c */ /* 0x040fe20000001834 */
[----:B-1----:R-:W-:Y:S07]  /*dbb0*/  IMAD.MOV.U32 R113, RZ, RZ, R3 ;  /* 0x000000ffff717224 */ /* 0x002fee00078e0003 */
[C---:B------:R-:W-:Y:S08]  /*dbc0*/  HMMA.16816.F32 R56, R32.reuse, R140, R56 ;  /* 0x0000008c2038723c */ /* 0x040ff00000001838 */
[C---:B------:R-:W-:Y:S08]  /*dbd0*/  HMMA.16816.F32 R60, R32.reuse, R142, R60 ;  /* 0x0000008e203c723c */ /* 0x040ff0000000183c */
[C---:B------:R-:W-:Y:S08]  /*dbe0*/  HMMA.16816.F32 R64, R32.reuse, R4, R64 ;  /* 0x000000042040723c */ /* 0x040ff00000001840 */
[C---:B------:R-:W-:Y:S01]  /*dbf0*/  HMMA.16816.F32 R68, R32.reuse, R6, R68 ;  /* 0x000000062044723c */ /* 0x040fe20000001844 */
[----:B------:R-:W1:Y:S07]  /*dc00*/  LDSM.16.MT88.4 R4, [R180+0x11800] ;  /* 0x01180000b404783b */ /* 0x000e6e0000004200 */
[C---:B----4-:R-:W-:Y:S07]  /*dc10*/  HMMA.16816.F32 R72, R32.reuse, R8, R72 ;  /* 0x000000082048723c */ /* 0x050fee0000001848 */
[----:B------:R-:W-:Y:S01]  /*dc20*/  FADD.FTZ R9, R221, R202 ;  /* 0x000000cadd097221 */ /* 0x000fe20000010000 */
[C---:B------:R-:W-:Y:S01]  /*dc30*/  HMMA.16816.F32 R76, R32.reuse, R10, R76 ;  /* 0x0000000a204c723c */ /* 0x040fe2000000184c */
[----:B------:R-:W-:Y:S07]  /*dc40*/  FADD.FTZ R8, R232, R203 ;  /* 0x000000cbe8087221 */ /* 0x000fee0000010000 */
[C---:B-----5:R-:W-:Y:S07]  /*dc50*/  HMMA.16816.F32 R80, R32.reuse, R12, R80 ;  /* 0x0000000c2050723c */ /* 0x060fee0000001850 */
[----:B------:R-:W-:Y:S01]  /*dc60*/  FADD.FTZ R12, R220, R9 ;  /* 0x00000009dc0c7221 */ /* 0x000fe20000010000 */
[C---:B------:R-:W-:Y:S01]  /*dc70*/  HMMA.16816.F32 R84, R32.reuse, R14, R84 ;  /* 0x0000000e2054723c */ /* 0x040fe20000001854 */
[----:B------:R-:W-:Y:S02]  /*dc80*/  FADD.FTZ R13, R231, R8 ;  /* 0x00000008e70d7221 */ /* 0x000fe40000010000 */
[----:B------:R-:W3:Y:S01]  /*dc90*/  LDSM.16.MT88.4 R8, [R179+0x11800] ;  /* 0x01180000b308783b */ /* 0x000ee20000004200 */
        /* <DEDUP_REMOVED lines=9> */
[----:B------:R-:W-:Y:S02]  /*dd30*/  FADD.FTZ R12, R227, R14 ;  /* 0x0000000ee30c7221 */ /* 0x000fe40000010000 */
[C---:B-1----:R-:W-:Y:S01]  /*dd40*/  HMMA.16816.F32 R96, R32.reuse, R4, R96 ;  /* 0x000000042060723c */ /* 0x042fe20000001860 */
[----:B------:R-:W-:Y:S03]  /*dd50*/  FADD.FTZ R13, R209, R13 ;  /* 0x0000000dd10d7221 */ /* 0x000fe60000010000 */
[----:B------:R-:W-:Y:S02]  /*dd60*/  FADD.FTZ R12, R226, R12 ;  /* 0x0000000ce20c7221 */ /* 0x000fe40000010000 */
[----:B------:R-:W-:Y:S02]  /*dd70*/  FADD.FTZ R13, R206, R13 ;  /* 0x0000000dce0d7221 */ /* 0x000fe40000010000 */
[C---:B------:R-:W-:Y:S01]  /*dd80*/  HMMA.16816.F32 R100, R32.reuse, R6, R100 ;  /* 0x000000062064723c */ /* 0x040fe20000001864 */
[----:B------:R-:W-:Y:S03]  /*dd90*/  FADD.FTZ R12, R225, R12 ;  /* 0x0000000ce10c7221 */ /* 0x000fe60000010000 */
[----:B------:R-:W-:Y:S02]  /*dda0*/  FADD.FTZ R0, R205, R13 ;  /* 0x0000000dcd007221 */ /* 0x000fe40000010000 */
[----:B------:R-:W-:Y:S02]  /*ddb0*/  FADD.FTZ R2, R224, R12 ;  /* 0x0000000ce0027221 */ /* 0x000fe40000010000 */
[----:B------:R-:W-:Y:S01]  /*ddc0*/  FADD.FTZ R0, R204, R0 ;  /* 0x00000000cc007221 */ /* 0x000fe20000010000 */
[C---:B---3--:R-:W-:Y:S03]  /*ddd0*/  HMMA.16816.F32 R104, R32.reuse, R8, R104 ;  /* 0x000000082068723c */ /* 0x048fe60000001868 */
[----:B------:R-:W-:Y:S01]  /*dde0*/  FADD.FTZ R2, R201, R2 ;  /* 0x00000002c9027221 */ /* 0x000fe20000010000 */
[----:B------:R-:W-:Y:S01]  /*ddf0*/  IADD3 R201, P0, R172, -0x80, RZ ;  /* 0xffffff80acc97810 */ /* 0x000fe20007f1e0ff */
[----:B------:R-:W-:Y:S02]  /*de00*/  FADD.FTZ R147, R147, R0 ;  /* 0x0000000093937221 */ /* 0x000fe40000010000 */
[----:B------:R-:W-:Y:S01]  /*de10*/  FADD.FTZ R215, R200, R2 ;  /* 0x00000002c8d77221 */ /* 0x000fe20000010000 */
[----:B------:R-:W-:Y:S01]  /*de20*/  IADD3.X R115, R173, -0x1, RZ, P0, !PT ;  /* 0xffffffffad737810 */ /* 0x000fe200007fe4ff */
[----:B------:R-:W-:Y:S01]  /*de30*/  FADD.FTZ R233, R114, R147 ;  /* 0x0000009372e97221 */ /* 0x000fe20000010000 */
[----:B------:R-:W-:Y:S02]  /*de40*/  HMMA.16816.F32 R108, R32, R10, R108 ;  /* 0x0000000a206c723c */ /* 0x000fe4000000186c */
[----:B------:R-:W-:Y:S01]  /*de50*/  IMAD.MOV.U32 R0, RZ, RZ, R112 ;  /* 0x000000ffff007224 */ /* 0x000fe200078e0070 */
[----:B--2---:R-:W-:-:S05]  /*de60*/  @P4 BRA `(.L_x_858) ;  /* 0xffffb3c000004947 */ /* 0x004fca000383ffff */
.L_x_857:
[----:B-1----:R-:W1:Y:S01]  /*de70*/  SHFL.BFLY PT, R0, R215, 0x2, 0x1f ;  /* 0x0c401f00d7007f89 */ /* 0x002e6200000e0000 */
[----:B------:R-:W2:Y:S01]  /*de80*/  S2UR UR6, SR_CTAID.Y ;  /* 0x00000000000679c3 */ /* 0x000ea20000002600 */
[----:B------:R-:W-:Y:S01]  /*de90*/  UISETP.NE.AND UP0, UPT, UR9, -0x1, UPT ;  /* 0xffffffff0900788c */ /* 0x000fe2000bf05270 */
[----:B------:R-:W-:Y:S01]  /*dea0*/  BSSY B0, `(.L_x_861) ;  /* 0x0000145000007945 */ /* 0x000fe20003800000 */
[----:B------:R-:W3:Y:S01]  /*deb0*/  SHFL.BFLY PT, R2, R233, 0x2, 0x1f ;  /* 0x0c401f00e9027f89 */ /* 0x000ee200000e0000 */
[----:B------:R-:W-:-:S02]  /*dec0*/  ULDC.64 UR4, c[0x0][0x1e8] ;  /* 0x00007a0000047ab9 */ /* 0x000fc40000000a00 */
[----:B------:R-:W-:Y:S01]  /*ded0*/  ULDC.U8 UR11, c[0x0][0x329] ;  /* 0x0000ca40000b7ab9 */ /* 0x000fe20000000000 */
[----:B------:R-:W4:Y:S01]  /*dee0*/  S2R R139, SR_TID.X ;  /* 0x00000000008b7919 */ /* 0x000f220000002100 */
[----:B------:R-:W-:Y:S01]  /*def0*/  UISETP.NE.AND UP1, UPT, UR11, URZ, UPT ;  /* 0x0000003f0b00728c */ /* 0x000fe2000bf25270 */
[----:B------:R-:W4:Y:S01]  /*df00*/  S2UR UR12, SR_CTAID.Z ;  /* 0x00000000000c79c3 */ /* 0x000f220000002700 */
[----:B------:R-:W-:Y:S02]  /*df10*/  ULDC UR8, c[0x0][0x214] ;  /* 0x0000850000087ab9 */ /* 0x000fe40000000800 */
[----:B------:R-:W-:Y:S02]  /*df20*/  @UP0 UIMAD.WIDE.U32 UR18, UR9, UR4, URZ ;  /* 0x00000004091202a5 */ /* 0x000fe4000f8e003f */
[----:B------:R-:W-:Y:S02]  /*df30*/  UMOV UR24, URZ ;  /* 0x0000003f00187c82 */ /* 0x000fe40008000000 */
[----:B------:R-:W-:-:S02]  /*df40*/  @UP0 UIMAD UR7, UR9, UR5, UR19 ;  /* 0x00000005090702a4 */ /* 0x000fc4000f8e0213 */
[----:B------:R-:W-:Y:S02]  /*df50*/  UMOV UR25, URZ ;  /* 0x0000003f00197c82 */ /* 0x000fe40008000000 */
[----:B------:R-:W-:Y:S02]  /*df60*/  ULDC.64 UR4, c[0x0][0x1e0] ;  /* 0x0000780000047ab9 */ /* 0x000fe40000000a00 */
[----:B------:R-:W-:Y:S01]  /*df70*/  @UP1 ULDC UR15, c[0x0][0x210] ;  /* 0x00008400000f1ab9 */ /* 0x000fe20000000800 */
[----:B-1----:R-:W-:Y:S01]  /*df80*/  FADD.FTZ R215, R0, R215 ;  /* 0x000000d700d77221 */ /* 0x002fe20000010000 */
[----:B--2---:R-:W-:Y:S02]  /*df90*/  @!UP0 USHF.R.S32.HI UR14, URZ, 0x1f, UR6 ;  /* 0x0000001f3f0e8899 */ /* 0x004fe40008011406 */
[----:B------:R-:W-:Y:S01]  /*dfa0*/  @!UP0 UIMAD.WIDE.U32 UR22, UR6, UR4, URZ ;  /* 0x00000004061682a5 */ /* 0x000fe2000f8e003f */
[----:B---3--:R-:W-:Y:S01]  /*dfb0*/  FADD.FTZ R0, R2, R233 ;  /* 0x000000e902007221 */ /* 0x008fe20000010000 */
[----:B------:R-:W1:Y:S01]  /*dfc0*/  SHFL.BFLY PT, R4, R215, 0x1, 0x1f ;  /* 0x0c201f00d7047f89 */ /* 0x000e6200000e0000 */
[----:B------:R-:W-:Y:S01]  /*dfd0*/  @!UP0 UIMAD UR14, UR14, UR4, URZ ;  /* 0x000000040e0e82a4 */ /* 0x000fe2000f8e023f */
[----:B----4-:R-:W-:-:S02]  /*dfe0*/  SHF.R.S32.HI R140, RZ, 0x1f, R139 ;  /* 0x0000001fff8c7819 */ /* 0x010fc4000001148b */
[----:B------:R-:W2:Y:S01]  /*dff0*/  SHFL.BFLY PT, R2, R0, 0x1, 0x1f ;  /* 0x0c201f0000027f89 */ /* 0x000ea200000e0000 */
[----:B------:R-:W-:Y:S01]  /*e000*/  ULDC.U8 UR4, c[0x0][0x328] ;  /* 0x0000ca0000047ab9 */ /* 0x000fe20000000000 */
[CC--:B------:R-:W-:Y:S01]  /*e010*/  LEA.HI R6, R140.reuse, R139.reuse, RZ, 0x2 ;  /* 0x0000008b8c067211 */ /* 0x0c0fe200078f10ff */
[----:B------:R-:W-:Y:S01]  /*e020*/  UISETP.NE.AND UP2, UPT, UR4, URZ, UPT ;  /* 0x0000003f0400728c */ /* 0x000fe2000bf45270 */
[----:B------:R-:W-:Y:S01]  /*e030*/  LEA.HI R138, R140, R139, RZ, 0x5 ;  /* 0x0000008b8c8a7211 */ /* 0x000fe200078f28ff */
[----:B------:R-:W-:Y:S01]  /*e040*/  @!UP0 UIMAD UR14, UR6, UR5, UR14 ;  /* 0x00000005060e82a4 */ /* 0x000fe2000f8e020e */
[----:B------:R-:W-:Y:S01]  /*e050*/  SHF.R.S32.HI R5, RZ, 0x1f, R6 ;  /* 0x0000001fff057819 */ /* 0x000fe20000011406 */
[----:B------:R-:W-:Y:S01]  /*e060*/  UISETP.NE.OR UP3, UPT, UR11, URZ, !UP2 ;  /* 0x0000003f0b00728c */ /* 0x000fe2000d765670 */
[----:B------:R-:W-:Y:S01]  /*e070*/  SHF.R.S32.HI R7, RZ, 0x5, R138 ;  /* 0x00000005ff077819 */ /* 0x000fe2000001148a */
[----:B------:R-:W3:Y:S01]  /*e080*/  S2UR UR11, SR_CTAID.X ;  /* 0x00000000000b79c3 */ /* 0x000ee20000002500 */
[----:B------:R-:W-:-:S02]  /*e090*/  ULDC UR5, c[0x0][0x234] ;  /* 0x00008d0000057ab9 */ /* 0x000fc40000000800 */
[----:B------:R-:W-:Y:S02]  /*e0a0*/  @UP1 UIMAD UR15, UR15, UR8, URZ ;  /* 0x000000080f0f12a4 */ /* 0x000fe4000f8e023f */
[----:B------:R-:W-:Y:S02]  /*e0b0*/  @!UP1 USEL UR15, UR8, UR5, !UP2 ;  /* 0x00000005080f9287 */ /* 0x000fe4000d000000 */
[----:B------:R-:W-:Y:S02]  /*e0c0*/  ULDC UR4, c[0x0][0x1c0] ;  /* 0x0000700000047ab9 */ /* 0x000fe40000000800 */
[----:B------:R-:W-:Y:S01]  /*e0d0*/  @UP1 UMOV UR19, 0x1 ;  /* 0x0000000100131882 */ /* 0x000fe20000000000 */
[----:B-1----:R-:W-:Y:S01]  /*e0e0*/  FADD.FTZ R215, R215, R4 ;  /* 0x00000004d7d77221 */ /* 0x002fe20000010000 */
[----:B------:R-:W-:Y:S01]  /*e0f0*/  MOV R4, 0x3f800000 ;  /* 0x3f80000000047802 */ /* 0x000fe20000000f00 */
[----:B------:R-:W-:Y:S01]  /*e100*/  @!UP1 UIMAD UR19, UR15, UR4, URZ ;  /* 0x000000040f1392a4 */ /* 0x000fe2000f8e023f */
[----:B--2---:R-:W-:-:S02]  /*e110*/  FADD.FTZ R113, R0, R2 ;  /* 0x0000000200717221 */ /* 0x004fc40000010000 */
[----:B------:R-:W-:Y:S01]  /*e120*/  FSETP.NE.FTZ.AND P4, PT, R215, RZ, PT ;  /* 0x000000ffd700720b */ /* 0x000fe20003f95000 */
[----:B------:R-:W-:Y:S01]  /*e130*/  @!UP3 UIMAD UR8, UR6, UR8, URZ ;  /* 0x000000080608b2a4 */ /* 0x000fe2000f8e023f */
[----:B------:R-:W-:Y:S01]  /*e140*/  MOV R2, 0x3f800000 ;  /* 0x3f80000000027802 */ /* 0x000fe20000000f00 */
[----:B------:R-:W-:Y:S01]  /*e150*/  @UP1 ULDC UR20, c[0x0][0x210] ;  /* 0x0000840000141ab9 */ /* 0x000fe20000000800 */
[----:B------:R-:W-:Y:S01]  /*e160*/  FSETP.NE.FTZ.AND P3, PT, R113, RZ, PT ;  /* 0x000000ff7100720b */ /* 0x000fe20003f75000 */
[----:B------:R-:W-:Y:S01]  /*e170*/  UIMAD UR5, UR6, UR19, URZ ;  /* 0x00000013060572a4 */ /* 0x000fe2000f8e023f */
[----:B------:R-:W-:Y:S01]  /*e180*/  SHF.R.S32.HI R0, RZ, 0x2, R6 ;  /* 0x00000002ff007819 */ /* 0x000fe20000011406 */
[----:B------:R-:W-:Y:S01]  /*e190*/  @!UP1 UMOV UR20, 0x1 ;  /* 0x0000000100149882 */ /* 0x000fe20000000000 */
[----:B------:R-:W-:Y:S01]  /*e1a0*/  LOP3.LUT R6, R6, 0x3ffffffc, RZ, 0xc0, !PT ;  /* 0x3ffffffc06067812 */ /* 0x000fe200078ec0ff */
[----:B------:R-:W-:Y:S01]  /*e1b0*/  @!UP3 USEL UR8, UR8, UR9, !UP0 ;  /* 0x000000090808b287 */ /* 0x000fe2000c000000 */
[----:B------:R-:W-:Y:S01]  /*e1c0*/  LEA.HI R5, R5, R0, RZ, 0x3 ;  /* 0x0000000005057211 */ /* 0x000fe200078f18ff */
[----:B---3--:R-:W-:Y:S01]  /*e1d0*/  UIMAD UR4, UR11, UR20, URZ ;  /* 0x000000140b0472a4 */ /* 0x008fe2000f8e023f */
[----:B------:R-:W-:Y:S01]  /*e1e0*/  IADD3 R6, -R6, R139, RZ ;  /* 0x0000008b06067210 */ /* 0x000fe20007ffe1ff */
[----:B------:R-:W1:Y:S01]  /*e1f0*/  @P4 MUFU.RCP R2, R215 ;  /* 0x000000d700024308 */ /* 0x000e620000001000 */
[----:B------:R-:W-:Y:S01]  /*e200*/  LOP3.LUT R5, R5, 0xfffffff8, RZ, 0xc0, !PT ;  /* 0xfffffff805057812 */ /* 0x000fe200078ec0ff */
[----:B------:R-:W-:Y:S01]  /*e210*/  USEL UR5, UR5, URZ, UP3 ;  /* 0x0000003f05057287 */ /* 0x000fe20009800000 */
[----:B------:R-:W-:Y:S01]  /*e220*/  LEA R137, R7, R6, 0x9 ;  /* 0x0000000607897211 */ /* 0x000fe200078e48ff */
[----:B------:R-:W-:Y:S01]  /*e230*/  USHF.L.U32 UR4, UR4, 0x6, URZ ;  /* 0x0000000604047899 */ /* 0x000fe2000800063f */
[----:B------:R-:W-:Y:S01]  /*e240*/  IADD3 R10, R0, -R5, RZ ;  /* 0x80000005000a7210 */ /* 0x000fe20007ffe0ff */
[----:B------:R-:W-:-:S02]  /*e250*/  UIMAD UR15, UR12, UR15, UR5 ;  /* 0x0000000f0c0f72a4 */ /* 0x000fc4000f8e0205 */
[----:B------:R-:W2:Y:S01]  /*e260*/  @P3 MUFU.RCP R4, R113 ;  /* 0x0000007100043308 */ /* 0x000ea20000001000 */
[----:B------:R-:W-:Y:S01]  /*e270*/  R2P PR, R10, 0x6 ;  /* 0x000000060a007804 */ /* 0x000fe20000000000 */
[----:B------:R-:W-:Y:S02]  /*e280*/  @!UP3 UMOV UR24, UR8 ;  /* 0x000000080018bc82 */ /* 0x000fe40008000000 */
[----:B------:R-:W-:Y:S02]  /*e290*/  USHF.R.S32.HI UR5, URZ, 0x1f, UR4 ;  /* 0x0000001f3f057899 */ /* 0x000fe40008011404 */
[----:B------:R-:W-:Y:S01]  /*e2a0*/  @!UP3 USHF.R.S32.HI UR25, URZ, 0x1f, UR8 ;  /* 0x0000001f3f19b899 */ /* 0x000fe20008011408 */
[----:B-1----:R-:W-:Y:S01]  /*e2b0*/  FMUL.FTZ R2, R2, c[0x0][0x2dc] ;  /* 0x0000b70002027a20 */ /* 0x002fe20000410000 */
[----:B------:R-:W-:Y:S02]  /*e2c0*/  USHF.R.S32.HI UR6, URZ, 0x1f, UR15 ;  /* 0x0000001f3f067899 */ /* 0x000fe4000801140f */
[----:B------:R-:W-:Y:S01]  /*e2d0*/  UIADD3 UR4, UP2, UP1, UR4, UR24, UR15 ;  /* 0x0000001804047290 */ /* 0x000fe2000f95e00f */
[C---:B------:R-:W-:Y:S01]  /*e2e0*/  FMUL.FTZ R136, R2.reuse, R132 ;  /* 0x0000008402887220 */ /* 0x040fe20000410000 */
[----:B------:R-:W-:Y:S01]  /*e2f0*/  @!UP0 UIADD3 UR7, UR23, UR14, URZ ;  /* 0x0000000e17078290 */ /* 0x000fe2000fffe03f */
[C---:B------:R-:W-:Y:S01]  /*e300*/  FMUL.FTZ R132, R2.reuse, R128 ;  /* 0x0000008002847220 */ /* 0x040fe20000410000 */
[----:B------:R-:W-:Y:S01]  /*e310*/  UIADD3.X UR5, UR5, UR25, UR6, UP2, UP1 ;  /* 0x0000001905057290 */ /* 0x000fe200097e2406 */
[----:B------:R-:W-:Y:S01]  /*e320*/  FMUL.FTZ R128, R2, R124 ;  /* 0x0000007c02807220 */ /* 0x000fe20000410000 */
[----:B------:R-:W-:Y:S01]  /*e330*/  @!UP0 UMOV UR18, UR22 ;  /* 0x0000001600128c82 */ /* 0x000fe20008000000 */
[----:B--2---:R-:W-:-:S02]  /*e340*/  FMUL.FTZ R0, R4, c[0x0][0x2dc] ;  /* 0x0000b70004007a20 */ /* 0x004fc40000410000 */
[C---:B------:R-:W-:Y:S02]  /*e350*/  FMUL.FTZ R124, R2.reuse, R120 ;  /* 0x00000078027c7220 */ /* 0x040fe40000410000 */
[C---:B------:R-:W-:Y:S02]  /*e360*/  FMUL.FTZ R120, R2.reuse, R116 ;  /* 0x0000007402787220 */ /* 0x040fe40000410000 */
[C---:B------:R-:W-:Y:S02]  /*e370*/  FMUL.FTZ R116, R2.reuse, R36 ;  /* 0x0000002402747220 */ /* 0x040fe40000410000 */
[C---:B------:R-:W-:Y:S02]  /*e380*/  FMUL.FTZ R115, R2.reuse, R40 ;  /* 0x0000002802737220 */ /* 0x040fe40000410000 */
[C---:B------:R-:W-:Y:S02]  /*e390*/  FMUL.FTZ R114, R2.reuse, R44 ;  /* 0x0000002c02727220 */ /* 0x040fe40000410000 */
[----:B------:R-:W-:-:S02]  /*e3a0*/  FMUL.FTZ R26, R2, R48 ;  /* 0x00000030021a7220 */ /* 0x000fc40000410000 */
[C---:B------:R-:W-:Y:S02]  /*e3b0*/  FMUL.FTZ R5, R2.reuse, R133 ;  /* 0x0000008502057220 */ /* 0x040fe40000410000 */
[C---:B------:R-:W-:Y:S02]  /*e3c0*/  FMUL.FTZ R7, R2.reuse, R129 ;  /* 0x0000008102077220 */ /* 0x040fe40000410000 */
[C---:B------:R-:W-:Y:S01]  /*e3d0*/  FMUL.FTZ R8, R2.reuse, R125 ;  /* 0x0000007d02087220 */ /* 0x040fe20000410000 */
[----:B------:R-:W-:Y:S01]  /*e3e0*/  F2FP.PACK_AB R5, R5, R136 ;  /* 0x000000880505723e */ /* 0x000fe200000000ff */
[C---:B------:R-:W-:Y:S01]  /*e3f0*/  FMUL.FTZ R11, R2.reuse, R121 ;  /* 0x00000079020b7220 */ /* 0x040fe20000410000 */
[----:B------:R-:W-:Y:S01]  /*e400*/  F2FP.PACK_AB R7, R7, R132 ;  /* 0x000000840707723e */ /* 0x000fe200000000ff */
        /* <DEDUP_REMOVED lines=8> */
[----:B------:R-:W-:-:S02]  /*e490*/  FMUL.FTZ R48, R2, R49 ;  /* 0x0000003102307220 */ /* 0x000fc40000410000 */
[----:B------:R-:W-:Y:S01]  /*e4a0*/  FMUL.FTZ R24, R2, R52 ;  /* 0x0000003402187220 */ /* 0x000fe20000410000 */
[----:B------:R-:W-:Y:S01]  /*e4b0*/  F2FP.PACK_AB R52, R22, R115 ;  /* 0x000000731634723e */ /* 0x000fe200000000ff */
[----:B------:R-:W-:Y:S01]  /*e4c0*/  FMUL.FTZ R18, R2, R53 ;  /* 0x0000003502127220 */ /* 0x000fe20000410000 */
[----:B------:R-:W-:Y:S01]  /*e4d0*/  F2FP.PACK_AB R48, R48, R26 ;  /* 0x0000001a3030723e */ /* 0x000fe200000000ff */
[C---:B------:R-:W-:Y:S02]  /*e4e0*/  FMUL.FTZ R56, R2.reuse, R56 ;  /* 0x0000003802387220 */ /* 0x040fe40000410000 */
[C---:B------:R-:W-:Y:S02]  /*e4f0*/  FMUL.FTZ R44, R2.reuse, R57 ;  /* 0x00000039022c7220 */ /* 0x040fe40000410000 */
[C---:B------:R-:W-:Y:S02]  /*e500*/  FMUL.FTZ R60, R2.reuse, R60 ;  /* 0x0000003c023c7220 */ /* 0x040fe40000410000 */
[----:B------:R-:W-:Y:S01]  /*e510*/  FMUL.FTZ R61, R2, R61 ;  /* 0x0000003d023d7220 */ /* 0x000fe20000410000 */
[----:B------:R-:W-:Y:S01]  /*e520*/  F2FP.PACK_AB R44, R44, R56 ;  /* 0x000000382c2c723e */ /* 0x000fe200000000ff */
[----:B------:R-:W-:-:S02]  /*e530*/  FMUL.FTZ R64, R2, R64 ;  /* 0x0000004002407220 */ /* 0x000fc40000410000 */
[C---:B------:R-:W-:Y:S02]  /*e540*/  FMUL.FTZ R40, R2.reuse, R65 ;  /* 0x0000004102287220 */ /* 0x040fe40000410000 */
[C---:B------:R-:W-:Y:S02]  /*e550*/  FMUL.FTZ R68, R2.reuse, R68 ;  /* 0x0000004402447220 */ /* 0x040fe40000410000 */
[----:B------:R-:W-:Y:S01]  /*e560*/  FMUL.FTZ R69, R2, R69 ;  /* 0x0000004502457220 */ /* 0x000fe20000410000 */
[----:B------:R-:W-:Y:S01]  /*e570*/  F2FP.PACK_AB R40, R40, R64 ;  /* 0x000000402828723e */ /* 0x000fe200000000ff */
[C---:B------:R-:W-:Y:S02]  /*e580*/  FMUL.FTZ R72, R2.reuse, R72 ;  /* 0x0000004802487220 */ /* 0x040fe40000410000 */
[C---:B------:R-:W-:Y:S02]  /*e590*/  FMUL.FTZ R36, R2.reuse, R73 ;  /* 0x0000004902247220 */ /* 0x040fe40000410000 */
        /* <DEDUP_REMOVED lines=17> */
[----:B------:R-:W-:Y:S01]  /*e6b0*/  F2FP.PACK_AB R26, R93, R92 ;  /* 0x0000005c5d1a723e */ /* 0x000fe200000000ff */
[----:B------:R-:W-:-:S02]  /*e6c0*/  FMUL.FTZ R100, R2, R100 ;  /* 0x0000006402647220 */ /* 0x000fc40000410000 */
[C---:B------:R-:W-:Y:S02]  /*e6d0*/  FMUL.FTZ R101, R2.reuse, R101 ;  /* 0x0000006502657220 */ /* 0x040fe40000410000 */
[C---:B------:R-:W-:Y:S02]  /*e6e0*/  FMUL.FTZ R104, R2.reuse, R104 ;  /* 0x0000006802687220 */ /* 0x040fe40000410000 */
[C---:B------:R-:W-:Y:S01]  /*e6f0*/  FMUL.FTZ R105, R2.reuse, R105 ;  /* 0x0000006902697220 */ /* 0x040fe20000410000 */
[----:B------:R-:W-:Y:S01]  /*e700*/  F2FP.PACK_AB R22, R101, R100 ;  /* 0x000000646516723e */ /* 0x000fe200000000ff */
[C---:B------:R-:W-:Y:S02]  /*e710*/  FMUL.FTZ R108, R2.reuse, R108 ;  /* 0x0000006c026c7220 */ /* 0x040fe40000410000 */
[----:B------:R-:W-:Y:S02]  /*e720*/  FMUL.FTZ R109, R2, R109 ;  /* 0x0000006d026d7220 */ /* 0x000fe40000410000 */
[----:B------:R-:W-:-:S02]  /*e730*/  FMUL.FTZ R53, R0, R39 ;  /* 0x0000002700357220 */ /* 0x000fc40000410000 */
[C---:B------:R-:W-:Y:S02]  /*e740*/  FMUL.FTZ R42, R0.reuse, R42 ;  /* 0x0000002a002a7220 */ /* 0x040fe40000410000 */
[C---:B------:R-:W-:Y:S02]  /*e750*/  FMUL.FTZ R2, R0.reuse, R43 ;  /* 0x0000002b00027220 */ /* 0x040fe40000410000 */
[C---:B------:R-:W-:Y:S02]  /*e760*/  FMUL.FTZ R49, R0.reuse, R47 ;  /* 0x0000002f00317220 */ /* 0x040fe40000410000 */
[C---:B------:R-:W-:Y:S02]  /*e770*/  FMUL.FTZ R134, R0.reuse, R134 ;  /* 0x0000008600867220 */ /* 0x040fe40000410000 */
[C---:B------:R-:W-:Y:S02]  /*e780*/  FMUL.FTZ R4, R0.reuse, R135 ;  /* 0x0000008700047220 */ /* 0x040fe40000410000 */
[----:B------:R-:W-:-:S02]  /*e790*/  FMUL.FTZ R130, R0, R130 ;  /* 0x0000008200827220 */ /* 0x000fc40000410000 */
[----:B------:R-:W-:Y:S01]  /*e7a0*/  FMUL.FTZ R9, R0, R131 ;  /* 0x0000008300097220 */ /* 0x000fe20000410000 */
[----:B------:R-:W-:Y:S01]  /*e7b0*/  F2FP.PACK_AB R4, R4, R134 ;  /* 0x000000860404723e */ /* 0x000fe200000000ff */
[C---:B------:R-:W-:Y:S02]  /*e7c0*/  FMUL.FTZ R126, R0.reuse, R126 ;  /* 0x0000007e007e7220 */ /* 0x040fe40000410000 */
[C---:B------:R-:W-:Y:S01]  /*e7d0*/  FMUL.FTZ R12, R0.reuse, R127 ;  /* 0x0000007f000c7220 */ /* 0x040fe20000410000 */
        /* <DEDUP_REMOVED lines=10> */
[C---:B------:R-:W-:Y:S01]  /*e880*/  FMUL.FTZ R6, R0.reuse, R50 ;  /* 0x0000003200067220 */ /* 0x040fe20000410000 */
[----:B------:R-:W-:Y:S01]  /*e890*/  F2FP.PACK_AB R53, R53, R38 ;  /* 0x000000263535723e */ /* 0x000fe200000000ff */
[----:B------:R-:W-:Y:S01]  /*e8a0*/  FMUL.FTZ R47, R0, R51 ;  /* 0x00000033002f7220 */ /* 0x000fe20000410000 */
[----:B------:R-:W-:Y:S01]  /*e8b0*/  F2FP.PACK_AB R51, R2, R42 ;  /* 0x0000002a0233723e */ /* 0x000fe200000000ff */
[----:B------:R-:W-:Y:S01]  /*e8c0*/  FMUL.FTZ R54, R0, R54 ;  /* 0x0000003600367220 */ /* 0x000fe20000410000 */
[----:B------:R-:W-:Y:S01]  /*e8d0*/  LOP3.LUT R2, R10, 0x1, RZ, 0xc0, !PT ;  /* 0x000000010a027812 */ /* 0x000fe200078ec0ff */
[C---:B------:R-:W-:Y:S01]  /*e8e0*/  FMUL.FTZ R45, R0.reuse, R55 ;  /* 0x00000037002d7220 */ /* 0x040fe20000410000 */
[----:B------:R-:W-:Y:S01]  /*e8f0*/  F2FP.PACK_AB R47, R47, R6 ;  /* 0x000000062f2f723e */ /* 0x000fe200000000ff */
[----:B------:R-:W-:Y:S01]  /*e900*/  FMUL.FTZ R58, R0, R58 ;  /* 0x0000003a003a7220 */ /* 0x000fe20000410000 */
[----:B------:R-:W-:Y:S01]  /*e910*/  ISETP.NE.U32.AND P0, PT, R2, 0x1, PT ;  /* 0x000000010200780c */ /* 0x000fe20003f05070 */
[C---:B------:R-:W-:Y:S01]  /*e920*/  FMUL.FTZ R43, R0.reuse, R59 ;  /* 0x0000003b002b7220 */ /* 0x040fe20000410000 */
[----:B------:R-:W-:Y:S01]  /*e930*/  MOV R6, 0x20 ;  /* 0x0000002000067802 */ /* 0x000fe20000000f00 */
[----:B------:R-:W-:Y:S01]  /*e940*/  FMUL.FTZ R62, R0, R62 ;  /* 0x0000003e003e7220 */ /* 0x000fe20000410000 */
[----:B------:R-:W-:Y:S01]  /*e950*/  F2FP.PACK_AB R50, R20, R114 ;  /* 0x000000721432723e */ /* 0x000fe200000000ff */
[----:B------:R-:W-:Y:S01]  /*e960*/  FMUL.FTZ R41, R0, R63 ;  /* 0x0000003f00297220 */ /* 0x000fe20000410000 */
[----:B------:R-:W-:Y:S01]  /*e970*/  SEL R6, R6, 0xffffffe0, !P1 ;  /* 0xffffffe006067807 */ /* 0x000fe20004800000 */
        /* <DEDUP_REMOVED lines=44> */
[----:B------:R-:W-:Y:S02]  /*ec40*/  SHF.L.U32 R0, R10, 0x6, RZ ;  /* 0x000000060a007819 */ /* 0x000fe400000006ff */
[----:B------:R-:W-:-:S02]  /*ec50*/  MOV R10, 0x40 ;  /* 0x00000040000a7802 */ /* 0x000fc40000000f00 */
[----:B------:R-:W-:Y:S02]  /*ec60*/  LOP3.LUT R0, R0, 0x1c0, RZ, 0xc0, !PT ;  /* 0x000001c000007812 */ /* 0x000fe400078ec0ff */
[----:B------:R-:W-:Y:S02]  /*ec70*/  SEL R10, R10, 0xffffffc0, !P2 ;  /* 0xffffffc00a0a7807 */ /* 0x000fe40005000000 */
[----:B------:R-:W-:Y:S02]  /*ec80*/  LEA.HI R0, R0, R0, RZ, 0x1d ;  /* 0x0000000000007211 */ /* 0x000fe400078fe8ff */
[----:B------:R-:W-:Y:S02]  /*ec90*/  F2FP.PACK_AB R19, R19, R106 ;  /* 0x0000006a1313723e */ /* 0x000fe400000000ff */
[----:B------:R-:W-:Y:S02]  /*eca0*/  LEA R0, R137, R0, 0x1 ;  /* 0x0000000089007211 */ /* 0x000fe400078e08ff */
[----:B------:R-:W-:-:S02]  /*ecb0*/  F2FP.PACK_AB R17, R17, R110 ;  /* 0x0000006e1111723e */ /* 0x000fc400000000ff */
[----:B------:R-:W-:-:S04]  /*ecc0*/  SHF.L.U32 R0, R0, 0x1, RZ ;  /* 0x0000000100007819 */ /* 0x000fc800000006ff */
[C---:B------:R-:W-:Y:S01]  /*ecd0*/  IADD3 R2, R0.reuse, -0x10, RZ ;  /* 0xfffffff000027810 */ /* 0x040fe20007ffe0ff */
[----:B------:R1:W-:Y:S01]  /*ece0*/  STS [R0], R5 ;  /* 0x0000000500007388 */ /* 0x0003e20000000800 */
[----:B------:R-:W-:-:S03]  /*ecf0*/  @P0 IADD3 R2, R0, 0x10, RZ ;  /* 0x0000001000020810 */ /* 0x000fc60007ffe0ff */
[----:B------:R2:W-:Y:S04]  /*ed00*/  STS [R0+0x400], R4 ;  /* 0x0004000400007388 */ /* 0x0005e80000000800 */
[----:B------:R3:W-:Y:S04]  /*ed10*/  STS [R2], R7 ;  /* 0x0000000702007388 */ /* 0x0007e80000000800 */
[----:B------:R4:W-:Y:S01]  /*ed20*/  STS [R2+0x400], R9 ;  /* 0x0004000902007388 */ /* 0x0009e20000000800 */
[----:B-1----:R-:W-:Y:S02]  /*ed30*/  IADD3 R5, R0, R6, RZ ;  /* 0x0000000600057210 */ /* 0x002fe40007ffe0ff */
[----:B--2---:R-:W-:-:S03]  /*ed40*/  IADD3 R4, R6, R2, RZ ;  /* 0x0000000206047210 */ /* 0x004fc60007ffe0ff */
[----:B------:R1:W-:Y:S01]  /*ed50*/  STS [R5], R8 ;  /* 0x0000000805007388 */ /* 0x0003e20000000800 */
[----:B---3--:R-:W-:-:S03]  /*ed60*/  IADD3 R7, R5, R10, RZ ;  /* 0x0000000a05077210 */ /* 0x008fc60007ffe0ff */
[----:B------:R-:W-:Y:S01]  /*ed70*/  STS [R5+0x400], R12 ;  /* 0x0004000c05007388 */ /* 0x000fe20000000800 */
[----:B------:R-:W-:Y:S02]  /*ed80*/  IADD3 R6, R4, R10, RZ ;  /* 0x0000000a04067210 */ /* 0x000fe40007ffe0ff */
[----:B----4-:R-:W-:Y:S01]  /*ed90*/  IADD3 R9, R10, R2, RZ ;  /* 0x000000020a097210 */ /* 0x010fe20007ffe0ff */
[----:B------:R-:W-:Y:S04]  /*eda0*/  STS [R4], R11 ;  /* 0x0000000b04007388 */ /* 0x000fe80000000800 */
[----:B------:R-:W-:Y:S01]  /*edb0*/  STS [R4+0x400], R14 ;  /* 0x0004000e04007388 */ /* 0x000fe20000000800 */
[----:B-1----:R-:W-:-:S05]  /*edc0*/  IADD3 R8, R0, R10, RZ ;  /* 0x0000000a00087210 */ /* 0x002fca0007ffe0ff */
        /* <DEDUP_REMOVED lines=31> */
[----:B------:R3:W-:Y:S01]  /*efc0*/  STS [R4+0x4400], R25 ;  /* 0x0044001904007388 */ /* 0x0007e20000000800 */
[----:B-1----:R-:W-:-:S03]  /*efd0*/  LOP3.LUT R0, R138, 0xffffffe0, RZ, 0xc0, !PT ;  /* 0xffffffe08a007812 */ /* 0x002fc600078ec0ff */
[----:B------:R-:W-:Y:S01]  /*efe0*/  STS [R8+0x4000], R24 ;  /* 0x0040001808007388 */ /* 0x000fe20000000800 */
[----:B------:R-:W-:-:S03]  /*eff0*/  IADD3 R0, R139, -R0, RZ ;  /* 0x800000008b007210 */ /* 0x000fc60007ffe0ff */
[----:B------:R1:W-:Y:S01]  /*f000*/  STS [R8+0x4400], R23 ;  /* 0x0044001708007388 */ /* 0x0003e20000000800 */
[----:B--2---:R-:W2:Y:S01]  /*f010*/  @P4 MUFU.LG2 R2, R215 ;  /* 0x000000d700024308 */ /* 0x004ea20000000c00 */
[----:B------:R-:W-:Y:S02]  /*f020*/  LOP3.LUT P0, RZ, R0, 0x3, RZ, 0xc0, !PT ;  /* 0x0000000300ff7812 */ /* 0x000fe4000780c0ff */
[----:B------:R-:W-:Y:S04]  /*f030*/  STS [R9+0x4000], R22 ;  /* 0x0040001609007388 */ /* 0x000fe80000000800 */
[----:B------:R-:W-:Y:S04]  /*f040*/  STS [R9+0x4400], R21 ;  /* 0x0044001509007388 */ /* 0x000fe80000000800 */
[----:B------:R-:W-:Y:S04]  /*f050*/  STS [R7+0x4000], R20 ;  /* 0x0040001407007388 */ /* 0x000fe80000000800 */
[----:B------:R4:W-:Y:S01]  /*f060*/  STS [R7+0x4400], R19 ;  /* 0x0044001307007388 */ /* 0x0009e20000000800 */
[----:B---3--:R-:W3:Y:S01]  /*f070*/  @P3 MUFU.LG2 R4, R113 ;  /* 0x0000007100043308 */ /* 0x008ee20000000c00 */
[----:B--2---:R-:W-:-:S02]  /*f080*/  @P4 FMUL.FTZ R2, R2, 0.69314718246459960938 ;  /* 0x3f31721802024820 */ /* 0x004fc40000410000 */
[----:B------:R2:W-:Y:S04]  /*f090*/  STS [R6+0x4000], R18 ;  /* 0x0040001206007388 */ /* 0x0005e80000000800 */
[----:B------:R2:W-:Y:S01]  /*f0a0*/  STS [R6+0x4400], R17 ;  /* 0x0044001106007388 */ /* 0x0005e20000000800 */
[----:B-1----:R-:W-:-:S03]  /*f0b0*/  MOV R8, 0x7f800000 ;  /* 0x7f80000000087802 */ /* 0x002fc60000000f00 */
[----:B------:R-:W-:Y:S01]  /*f0c0*/  BAR.SYNC.DEFER_BLOCKING 0x0 ;  /* 0x0000000000007b1d */ /* 0x000fe20000010000 */
[----:B---3--:R-:W-:-:S04]  /*f0d0*/  @P3 FMUL.FTZ R0, R4, 0.69314718246459960938 ;  /* 0x3f31721804003820 */ /* 0x008fc80000410000 */
[----:B------:R-:W-:Y:S01]  /*f0e0*/  @P3 FFMA.FTZ R8, R3, c[0x0][0x238], R0 ;  /* 0x00008e0003083a23 */ /* 0x000fe20000010000 */
[----:B----4-:R-:W-:Y:S01]  /*f0f0*/  MOV R7, 0x7f800000 ;  /* 0x7f80000000077802 */ /* 0x010fe20000000f00 */
[----:B------:R-:W-:Y:S01]  /*f100*/  @P4 FFMA.FTZ R7, R112, c[0x0][0x238], R2 ;  /* 0x00008e0070074a23 */ /* 0x000fe20000010002 */
        /* <DEDUP_REMOVED lines=13> */
[----:B---3--:R-:W3:Y:S01]  /*f1e0*/  LDL.LU R141, [R1+0xd0] ;  /* 0x0000d000018d7983 */ /* 0x008ee20000300800 */
[----:B------:R-:W-:Y:S01]  /*f1f0*/  UIMAD UR6, UR11, -0x40, UR13 ;  /* 0xffffffc00b0678a4 */ /* 0x000fe2000f8e020d */
[----:B---3--:R-:W-:-:S05]  /*f200*/  IADD3 R0, R141, 0x8, RZ ;  /* 0x000000088d007810 */ /* 0x008fca0007ffe0ff */
[----:B------:R-:W-:Y:S02]  /*f210*/  ISETP.GE.AND P3, PT, R141, UR6, PT ;  /* 0x000000068d007c0c */ /* 0x000fe4000bf66270 */
[----:B------:R-:W-:-:S11]  /*f220*/  ISETP.GE.AND P2, PT, R0, UR6, PT ;  /* 0x0000000600007c0c */ /* 0x000fd6000bf46270 */
[----:B------:R-:W-:Y:S02]  /*f230*/  @!P3 IMAD R2, R141, UR20, RZ ;  /* 0x000000148d02bc24 */ /* 0x000fe4000f8e02ff */
[----:B------:R-:W-:-:S03]  /*f240*/  @!P2 IMAD R0, R0, UR20, RZ ;  /* 0x000000140000ac24 */ /* 0x000fc6000f8e02ff */
[----:B------:R-:W-:Y:S02]  /*f250*/  @!P3 IADD3 R3, P1, R2, UR4, RZ ;  /* 0x000000040203bc10 */ /* 0x000fe4000ff3e0ff */
[----:B--2---:R-:W-:Y:S02]  /*f260*/  @!P2 IADD3 R6, P0, R0, UR4, RZ ;  /* 0x000000040006ac10 */ /* 0x004fe4000ff1e0ff */
        /* <DEDUP_REMOVED lines=8> */
.L_x_862:
[----:B---3--:R-:W-:Y:S05]  /*f2f0*/  BSYNC B0 ;  /* 0x0000000000007941 */ /* 0x008fea0003800000 */
.L_x_861:
[----:B------:R-:W3:Y:S04]  /*f300*/  LDL.64 R64, [R1+0x58] ;  /* 0x0000580001407983 */ /* 0x000ee80000100a00 */
[----:B------:R2:W5:Y:S04]  /*f310*/  LDL R14, [R1+0x54] ;  /* 0x00005400010e7983 */ /* 0x0005680000100800 */
[----:B------:R2:W5:Y:S01]  /*f320*/  LDL R13, [R1+0x78] ;  /* 0x00007800010d7983 */ /* 0x0005620000100800 */
[----:B------:R-:W-:Y:S01]  /*f330*/  LEA.HI R12, R140, R139, RZ, 0x3 ;  /* 0x0000008b8c0c7211 */ /* 0x000fe200078f18ff */
[----:B------:R-:W-:Y:S01]  /*f340*/  UIMAD UR11, UR11, -0x40, UR13 ;  /* 0xffffffc00b0b78a4 */ /* 0x000fe2000f8e020d */
[----:B------:R-:W-:Y:S01]  /*f350*/  BSSY B0, `(.L_x_863) ;  /* 0x0000022000007945 */ /* 0x000fe20003800000 */
[----:B------:R-:W4:Y:S01]  /*f360*/  S2R R0, SR_TID.X ;  /* 0x0000000000007919 */ /* 0x000f220000002100 */
[----:B--2---:R-:W-:Y:S01]  /*f370*/  SHF.R.S32.HI R3, RZ, 0x3, R12 ;  /* 0x00000003ff037819 */ /* 0x004fe2000001140c */
[----:B------:R-:W-:-:S02]  /*f380*/  USHF.R.S32.HI UR6, URZ, 0x1f, UR12 ;  /* 0x0000001f3f067899 */ /* 0x000fc4000801140c */
[----:B------:R-:W2:Y:S01]  /*f390*/  S2R R10, SR_CTAID.Z ;  /* 0x00000000000a7919 */ /* 0x000ea20000002700 */
[----:B------:R-:W-:Y:S02]  /*f3a0*/  ULDC.64 UR4, c[0x0][0x1f0] ;  /* 0x00007c0000047ab9 */ /* 0x000fe40000000a00 */
[----:B------:R-:W-:-:S04]  /*f3b0*/  UIMAD UR4, UR6, UR4, URZ ;  /* 0x00000004060472a4 */ /* 0x000fc8000f8e023f */
[----:B------:R-:W-:Y:S01]  /*f3c0*/  UIMAD UR4, UR12, UR5, UR4 ;  /* 0x000000050c0472a4 */ /* 0x000fe2000f8e0204 */
[----:B----4-:R-:W-:-:S04]  /*f3d0*/  SHF.R.S32.HI R2, RZ, 0x1f, R0 ;  /* 0x0000001fff027819 */ /* 0x010fc80000011400 */
[----:B------:R-:W-:-:S04]  /*f3e0*/  LEA.HI R2, R2, R0, RZ, 0x3 ;  /* 0x0000000002027211 */ /* 0x000fc800078f18ff */
[----:B------:R-:W-:Y:S02]  /*f3f0*/  SHF.R.S32.HI R2, RZ, 0x3, R2 ;  /* 0x00000003ff027819 */ /* 0x000fe40000011402 */
[----:B---3--:R-:W-:Y:S02]  /*f400*/  SHF.R.S32.HI R0, RZ, 0x1f, R64 ;  /* 0x0000001fff007819 */ /* 0x008fe40000011440 */
[----:B------:R-:W-:-:S04]  /*f410*/  IADD3 R4, P0, R64, UR18, RZ ;  /* 0x0000001240047c10 */ /* 0x000fc8000ff1e0ff */
[----:B------:R-:W-:Y:S01]  /*f420*/  IADD3.X R5, R0, UR7, RZ, P0, !PT ;  /* 0x0000000700057c10 */ /* 0x000fe200087fe4ff */
[----:B------:R-:W-:Y:S01]  /*f430*/  IMAD.U32 R0, RZ, RZ, UR10 ;  /* 0x0000000aff007e24 */ /* 0x000fe2000f8e00ff */
[----:B------:R-:W-:Y:S02]  /*f440*/  ISETP.GE.AND P0, PT, R3, UR11, PT ;  /* 0x0000000b03007c0c */ /* 0x000fe4000bf06270 */
[----:B------:R-:W-:Y:S01]  /*f450*/  SHF.R.S32.HI R3, RZ, 0x1f, R2 ;  /* 0x0000001fff037819 */ /* 0x000fe20000011402 */
[----:B--2---:R-:W-:-:S04]  /*f460*/  IMAD.WIDE.U32 R10, R10, c[0x0][0x1f0], R4 ;  /* 0x00007c000a0a7a25 */ /* 0x004fc800078e0004 */
[----:B------:R-:W-:Y:S01]  /*f470*/  IMAD.WIDE R2, R0, 0x40, R2 ;  /* 0x0000004000027825 */ /* 0x000fe200078e0202 */
[----:B------:R-:W-:-:S05]  /*f480*/  IADD3 R9, R11, UR4, RZ ;  /* 0x000000040b097c10 */ /* 0x000fca000fffe0ff */
[----:B------:R-:W-:Y:S05]  /*f490*/  @P0 BRA `(.L_x_864) ;  /* 0x000000d000000947 */ /* 0x000fea0003800000 */
[----:B------:R-:W-:Y:S01]  /*f4a0*/  IMAD R0, R3, c[0x0][0x1e8], RZ ;  /* 0x00007a0003007a24 */ /* 0x000fe200078e02ff */
[----:B------:R-:W-:Y:S01]  /*f4b0*/  ISETP.GE.AND P3, PT, R64, c[0x0][0x220], PT ;  /* 0x0000880040007a0c */ /* 0x000fe20003f66270 */
[----:B------:R-:W-:Y:S01]  /*f4c0*/  IMAD.MOV.U32 R8, RZ, RZ, R10 ;  /* 0x000000ffff087224 */ /* 0x000fe200078e000a */
[----:B-----5:R-:W-:Y:S01]  /*f4d0*/  ISETP.GE.AND P2, PT, R14, c[0x0][0x220], PT ;  /* 0x000088000e007a0c */ /* 0x020fe20003f46270 */
        /* <DEDUP_REMOVED lines=9> */
.L_x_864:
[----:B------:R-:W-:Y:S05]  /*f570*/  BSYNC B0 ;  /* 0x0000000000007941 */ /* 0x000fea0003800000 */
.L_x_863:
        /* <DEDUP_REMOVED lines=9> */
[----:B-----5:R-:W-:Y:S01]  /*f610*/  ISETP.GE.AND P1, PT, R14, c[0x0][0x220], PT ;  /* 0x000088000e007a0c */ /* 0x020fe20003f26270 */
        /* <DEDUP_REMOVED lines=10> */
.L_x_866:
[----:B------:R-:W-:Y:S05]  /*f6c0*/  BSYNC B0 ;  /* 0x0000000000007941 */ /* 0x000fea0003800000 */
.L_x_865:
        /* <DEDUP_REMOVED lines=20> */
.L_x_868:
[----:B------:R-:W-:Y:S05]  /*f810*/  BSYNC B0 ;  /* 0x0000000000007941 */ /* 0x000fea0003800000 */
.L_x_867:
[----:B------:R-:W-:-:S04]  /*f820*/  LEA.HI.SX32 R0, R12, 0x30, 0x1d ;  /* 0x000000300c007811 */ /* 0x000fc800078feaff */
[----:B------:R-:W-:-:S13]  /*f830*/  ISETP.GE.AND P0, PT, R0, UR11, PT ;  /* 0x0000000b00007c0c */ /* 0x000fda000bf06270 */
[----:B------:R-:W-:Y:S05]  /*f840*/  @P0 EXIT ;  /* 0x000000000000094d */ /* 0x000fea0003800000 */
[----:B------:R-:W-:Y:S02]  /*f850*/  IADD3 R0, P0, R2, 0x30, RZ ;  /* 0x0000003002007810 */ /* 0x000fe40007f1e0ff */
[----:B------:R-:W-:-:S03]  /*f860*/  ISETP.GE.AND P1, PT, R64, c[0x0][0x220], PT ;  /* 0x0000880040007a0c */ /* 0x000fc60003f26270 */
[----:B------:R-:W-:Y:S01]  /*f870*/  IMAD.X R2, RZ, RZ, R3, P0 ;  /* 0x000000ffff027224 */ /* 0x000fe200000e0603 */
[----:B------:R-:W-:Y:S02]  /*f880*/  MOV R3, R9 ;  /* 0x0000000900037202 */ /* 0x000fe40000000f00 */
[----:B-----5:R-:W-:Y:S01]  /*f890*/  ISETP.GE.AND P0, PT, R14, c[0x0][0x220], PT ;  /* 0x000088000e007a0c */ /* 0x020fe20003f06270 */
        /* <DEDUP_REMOVED lines=13> */
.L_x_827:
[----:B------:R-:W1:Y:S01]  /*f970*/  S2R R15, SR_TID.X ;  /* 0x00000000000f7919 */ /* 0x000e620000002100 */
[----:B------:R-:W-:Y:S01]  /*f980*/  UISETP.NE.AND UP3, UPT, UR9, -0x1, UPT ;  /* 0xffffffff0900788c */ /* 0x000fe2000bf65270 */
[----:B------:R-:W-:Y:S01]  /*f990*/  BSSY B0, `(.L_x_869) ;  /* 0x000004d000007945 */ /* 0x000fe20003800000 */
[----:B------:R-:W-:Y:S01]  /*f9a0*/  ULDC.U8 UR20, c[0x0][0x329] ;  /* 0x0000ca4000147ab9 */ /* 0x000fe20000000000 */
[----:B------:R-:W2:Y:S01]  /*f9b0*/  S2R R12, SR_CTAID.Z ;  /* 0x00000000000c7919 */ /* 0x000ea20000002700 */
[----:B------:R-:W-:-:S02]  /*f9c0*/  UISETP.NE.AND UP2, UPT, UR20, URZ, UPT ;  /* 0x0000003f1400728c */ /* 0x000fc4000bf45270 */
[----:B------:R-:W-:Y:S02]  /*f9d0*/  ULDC.64 UR6, c[0x0][0x1e8] ;  /* 0x00007a0000067ab9 */ /* 0x000fe40000000a00 */
[----:B------:R-:W-:Y:S02]  /*f9e0*/  ULDC.U8 UR21, c[0x0][0x328] ;  /* 0x0000ca0000157ab9 */ /* 0x000fe40000000000 */
[----:B------:R-:W-:Y:S02]  /*f9f0*/  UISETP.NE.AND UP4, UPT, UR21, URZ, UPT ;  /* 0x0000003f1500728c */ /* 0x000fe4000bf85270 */
[----:B------:R-:W-:Y:S02]  /*fa00*/  @UP3 UIMAD.WIDE.U32 UR18, UR9, UR6, URZ ;  /* 0x00000006091232a5 */ /* 0x000fe4000f8e003f */
[----:B------:R-:W-:Y:S02]  /*fa10*/  @!UP3 USHF.R.S32.HI UR22, URZ, 0x1f, UR15 ;  /* 0x0000001f3f16b899 */ /* 0x000fe4000801140f */
[----:B------:R-:W-:-:S02]  /*fa20*/  ULDC.64 UR4, c[0x0][0x1e0] ;  /* 0x0000780000047ab9 */ /* 0x000fc40000000a00 */
[----:B------:R-:W-:Y:S02]  /*fa30*/  @!UP3 UIMAD UR22, UR22, UR4, URZ ;  /* 0x000000041616b2a4 */ /* 0x000fe4000f8e023f */
        /* <DEDUP_REMOVED lines=12> */
[----:B------:R-:W-:Y:S01]  /*fb00*/  SHF.R.S32.HI R7, RZ, 0x1f, R6 ;  /* 0x0000001fff077819 */ /* 0x000fe20000011406 */
[----:B------:R-:W-:Y:S01]  /*fb10*/  ULDC UR8, c[0x0][0x234] ;  /* 0x00008d0000087ab9 */ /* 0x000fe20000000800 */
[----:B------:R-:W-:Y:S01]  /*fb20*/  IMAD.SHL.U32 R0, R15, 0x8, RZ ;  /* 0x000000080f007824 */ /* 0x000fe200078e00ff */
[----:B------:R-:W-:Y:S02]  /*fb30*/  @!UP3 UIMAD UR22, UR15, UR5, UR22 ;  /* 0x000000050f16b2a4 */ /* 0x000fe4000f8e0216 */
[----:B------:R-:W-:Y:S02]  /*fb40*/  @UP2 UIMAD UR18, UR18, UR12, URZ ;  /* 0x0000000c121222a4 */ /* 0x000fe4000f8e023f */
        /* <DEDUP_REMOVED lines=22> */
[----:B------:R-:W-:Y:S01]  /*fcb0*/  UIMAD UR18, UR14, UR18, UR19 ;  /* 0x000000120e1272a4 */ /* 0x000fe2000f8e0213 */
[----:B------:R-:W-:Y:S01]  /*fcc0*/  IMAD.U32 R2, RZ, RZ, UR10 ;  /* 0x0000000aff027e24 */ /* 0x000fe2000f8e00ff */
[----:B------:R-:W-:Y:S02]  /*fcd0*/  @!UP4 UMOV UR20, URZ ;  /* 0x0000003f0014cc82 */ /* 0x000fe40008000000 */
[----:B------:R-:W-:Y:S01]  /*fce0*/  @UP4 UMOV UR20, UR9 ;  /* 0x0000000900144c82 */ /* 0x000fe20008000000 */
[----:B------:R-:W-:Y:S01]  /*fcf0*/  IMAD.WIDE R2, R2, 0x40, R6 ;  /* 0x0000004002027825 */ /* 0x000fe200078e0206 */
        /* <DEDUP_REMOVED lines=22> */
.L_x_870:
[----:B------:R-:W-:Y:S05]  /*fe60*/  BSYNC B0 ;  /* 0x0000000000007941 */ /* 0x000fea0003800000 */
.L_x_869:
        /* <DEDUP_REMOVED lines=20> */
.L_x_872:
[----:B------:R-:W-:Y:S05]  /*ffb0*/  BSYNC B0 ;  /* 0x0000000000007941 */ /* 0x000fea0003800000 */
.L_x_871:
        /* <DEDUP_REMOVED lines=20> */
.L_x_874:
[----:B------:R-:W-:Y:S05]  /*10100*/  BSYNC B0 ;  /* 0x0000000000007941 */ /* 0x000fea0003800000 */
.L_x_873:
        /* <DEDUP_REMOVED lines=19> */
.L_x_876:
[----:B------:R-:W-:Y:S05]  /*10240*/  BSYNC B0 ;  /* 0x0000000000007941 */ /* 0x000fea0003800000 */
.L_x_875:
        /* <DEDUP_REMOVED lines=27> */
[----:B-1----:R-:W-:-:S05]  /*10400*/  IMAD R0, R10, UR26, RZ ;  /* 0x0000001a0a007c24 */ /* 0x002fca000f8e02ff */
[----:B------:R-:W-:-:S04]  /*10410*/  IADD3 R3, P0, R0, UR11, RZ ;  /* 0x0000000b00037c10 */ /* 0x000fc8000ff1e0ff */
[----:B------:R-:W-:Y:S02]  /*10420*/  LEA.HI.X.SX32 R0, R0, UR6, 0x1, P0 ;  /* 0x0000000600007c11 */ /* 0x000fe400080f0eff */
[----:B------:R-:W-:-:S04]  /*10430*/  LEA R2, P0, R3, c[0x0][0x200], 0x2 ;  /* 0x0000800003027a11 */ /* 0x000fc800078010ff */
[----:B------:R-:W-:Y:S01]  /*10440*/  LEA.HI.X R3, R3, c[0x0][0x204], R0, 0x2, P0 ;  /* 0x0000810003037a11 */ /* 0x000fe200000f1400 */
[----:B------:R-:W-:-:S05]  /*10450*/  IMAD.MOV.U32 R0, RZ, RZ, 0x7f800000 ;  /* 0x7f800000ff007424 */ /* 0x000fca00078e00ff */
[----:B------:R-:W-:Y:S01]  /*10460*/  STG.E [R2.64], R0 ;  /* 0x0000000002007986 */ /* 0x000fe2000c101910 */
[----:B------:R-:W-:Y:S05]  /*10470*/  EXIT ;  /* 0x000000000000794d */ /* 0x000fea0003800000 */
.L_x_877:
        /* <DEDUP_REMOVED lines=16> */
.L_x_1293:


//--------------------- .text._ZN5flash16flash_fwd_kernelI23Flash_fwd_kernel_traitsILi192ELi64ELi64ELi4ELb0ELb0EN7cutlass6half_tE19Flash_kernel_traitsILi192ELi64ELi64ELi4ES3_EELb0ELb0ELb0ELb1ELb0ELb0ELb1ELb0EEEvNS_16Flash_fwd_paramsE --------------------------
	.section	.text._ZN5flash16flash_fwd_kernelI23Flash_fwd_kernel_traitsILi192ELi64ELi64ELi4ELb0ELb0EN7cutlass6half_tE19Flash_kernel_traitsILi192ELi64ELi64ELi4ES3_EELb0ELb0ELb0ELb1ELb0ELb0ELb1ELb0EEEvNS_16Flash_fwd_paramsE,"ax",@progbits
	.sectioninfo	@"SHI_REGISTERS=254"
	.align	128
        .global         _ZN5flash16flash_fwd_kernelI23Flash_fwd_kernel_traitsILi192ELi64ELi64ELi4ELb0ELb0EN7cutlass6half_tE19Flash_kernel_traitsILi192ELi64ELi64ELi4ES3_EELb0ELb0ELb0ELb1ELb0ELb0ELb1ELb0EEEvNS_16Flash_fwd_paramsE
        .type           _ZN5flash16flash_fwd_kernelI23Flash_fwd_kernel_traitsILi192ELi64ELi64ELi4ELb0ELb0EN7cutlass6half_tE19Flash_kernel_traitsILi192ELi64ELi64ELi4ES3_EELb0ELb0ELb0ELb1ELb0ELb0ELb1ELb0EEEvNS_16Flash_fwd_paramsE,@function
        .size           _ZN5flash16flash_fwd_kernelI23Flash_fwd_kernel_traitsILi192ELi64ELi64ELi4ELb0ELb0EN7cutlass6half_tE19Flash_kernel_traitsILi192ELi64ELi64ELi4ES3_EELb0ELb0ELb0ELb1ELb0ELb0ELb1ELb0EEEvNS_16Flash_fwd_paramsE,(.L_x_1294 - _ZN5flash16flash_fwd_kernelI23Flash_fwd_kernel_traitsILi192ELi64ELi64ELi4ELb0ELb0EN7cutlass6half_tE19Flash_kernel_traitsILi192ELi64ELi64ELi4ES3_EELb0ELb0ELb0ELb1ELb0ELb0ELb1ELb0EEEvNS_16Flash_fwd_paramsE)
        .other          _ZN5flash16flash_fwd_kernelI23Flash_fwd_kernel_traitsILi192ELi64ELi64ELi4ELb0ELb0EN7cutlass6half_tE19Flash_kernel_traitsILi192ELi64ELi64ELi4ES3_EELb0ELb0ELb0ELb1ELb0ELb0ELb1ELb0EEEvNS_16Flash_fwd_paramsE,@"STO_CUDA_ENTRY STV_DEFAULT"
_ZN5flash16flash_fwd_kernelI23Flash_fwd_kernel_traitsILi192ELi64ELi64ELi4ELb0ELb0EN7cutlass6half_tE19Flash_kernel_traitsILi192ELi64ELi64ELi4ES3_EELb0ELb0ELb0ELb1ELb0ELb0ELb1ELb0EEEvNS_16Flash_fwd_paramsE:
.text._ZN5flash16flash_fwd_kernelI23Flash_fwd_kernel_traitsILi192ELi64ELi64ELi4ELb0ELb0EN7cutlass6half_tE19Flash_kernel_traitsILi192ELi64ELi64ELi4ES3_EELb0ELb0ELb0ELb1ELb0ELb0ELb1ELb0EEEvNS_16Flash_fwd_paramsE:
        /* <DEDUP_REMOVED lines=34> */
.L_x_878:
[----:B-1-34-:R-:W-:Y:S02]  /*0220*/  MOV R2, c[0x0][0x218] ;  /* 0x0000860000027a02 */ /* 0x01afe40000000f00 */
.L_x_879:
        /* <DEDUP_REMOVED lines=39> */
.L_x_881:
[----:B------:R-:W-:Y:S01]  /*04a0*/  IABS R4, c[0x0][0x1c8] ;  /* 0x0000720000047a13 */ /* 0x000fe20000000000 */
[----:B------:R-:W-:-:S03]  /*04b0*/  @P0 IMAD.IADD R5, R0, 0x1, R5 ;  /* 0x0000000100050824 */ /* 0x000fc600078e0205 */
        /* <DEDUP_REMOVED lines=9> */
[----:B------:R-:W-:-:S04]  /*0550*/  @P0 IMAD.WIDE.U32 R8, R5, c[0x0][0x1a0], RZ ;  /* 0x0000680005080a25 */ /* 0x000fc800078e00ff */
[----:B------:R-:W-:-:S04]  /*0560*/  IMAD.HI.U32 R222, R3, R2, RZ ;  /* 0x0000000203de7227 */ /* 0x000fc800078e00ff */
[----:B------:R-:W-:Y:S02]  /*0570*/  IMAD.MOV R3, RZ, RZ, -R222 ;  /* 0x000000ffff037224 */ /* 0x000fe400078e0ade */
[----:B------:R-:W-:Y:S02]  /*0580*/  @P0 IMAD R9, R5, c[0x0][0x1a4], R9 ;  /* 0x0000690005090a24 */ /* 0x000fe400078e0209 */
[----:B------:R-:W-:Y:S01]  /*0590*/  IMAD R3, R4, R3, R2 ;  /* 0x0000000304037224 */ /* 0x000fe200078e0202 */
[----:B------:R-:W-:-:S04]  /*05a0*/  LOP3.LUT R2, R24, c[0x0][0x1c8], RZ, 0x3c, !PT ;  /* 0x0000720018027a12 */ /* 0x000fc800078e3cff */
[----:B------:R-:W-:Y:S02]  /*05b0*/  ISETP.GT.U32.AND P2, PT, R4, R3, PT ;  /* 0x000000030400720c */ /* 0x000fe40003f44070 */
[----:B------:R-:W-:-:S11]  /*05c0*/  ISETP.GE.AND P1, PT, R2, RZ, PT ;  /* 0x000000ff0200720c */ /* 0x000fd60003f26270 */
[-C--:B------:R-:W-:Y:S02]  /*05d0*/  @!P2 IADD3 R3, R3, -R4.reuse, RZ ;  /* 0x800000040303a210 */ /* 0x080fe40007ffe0ff */
[----:B------:R-:W-:Y:S02]  /*05e0*/  @!P2 IADD3 R222, R222, 0x1, RZ ;  /* 0x00000001dedea810 */ /* 0x000fe40007ffe0ff */
[----:B------:R-:W-:Y:S02]  /*05f0*/  ISETP.GE.U32.AND P3, PT, R3, R4, PT ;  /* 0x000000040300720c */ /* 0x000fe40003f66070 */
[----:B------:R-:W-:-:S11]  /*0600*/  ISETP.NE.AND P2, PT, RZ, c[0x0][0x1c8], PT ;  /* 0x00007200ff007a0c */ /* 0x000fd60003f45270 */
[----:B------:R-:W-:-:S04]  /*0610*/  @P3 IADD3 R222, R222, 0x1, RZ ;  /* 0x00000001dede3810 */ /* 0x000fc80007ffe0ff */
        /* <DEDUP_REMOVED lines=14> */
.L_x_882:
        /* <DEDUP_REMOVED lines=21> */
[----:B------:R-:W-:Y:S01]  /*0850*/  LOP3.LUT R2, R217, 0x38, R228, 0xf8, !PT ;  /* 0x00000038d9027812 */ /* 0x000fe200078ef8e4 */
[----:B------:R-:W-:Y:S01]  /*0860*/  IMAD.SHL.U32 R6, R6, 0x8, RZ ;  /* 0x0000000806067824 */ /* 0x000fe200078e00ff */
[----:B------:R-:W-:Y:S01]  /*0870*/  SHF.R.U32.HI R217, RZ, 0x3, R217 ;  /* 0x00000003ffd97819 */ /* 0x000fe200000116d9 */
[----:B------:R-:W-:Y:S01]  /*0880*/  IMAD.WIDE R26, R216, 0x40, R20 ;  /* 0x00000040d81a7825 */ /* 0x000fe200078e0214 */
[----:B------:R-:W-:-:S02]  /*0890*/  SHF.R.S32.HI R229, RZ, 0x1f, R228 ;  /* 0x0000001fffe57819 */ /* 0x000fc400000114e4 */
[----:B------:R-:W-:Y:S01]  /*08a0*/  LEA.HI R3, R0, R13, RZ, 0x3 ;  /* 0x0000000d00037211 */ /* 0x000fe200078f18ff */
[----:B------:R-:W-:Y:S01]  /*08b0*/  IMAD R0, R20, c[0x0][0x19c], R15 ;  /* 0x0000670014007a24 */ /* 0x000fe200078e020f */
[----:B------:R-:W-:Y:S01]  /*08c0*/  LOP3.LUT R217, R2, R217, RZ, 0x3c, !PT ;  /* 0x000000d902d97212 */ /* 0x000fe200078e3cff */
[--C-:B------:R-:W-:Y:S01]  /*08d0*/  IMAD.WIDE.U32 R22, R20, c[0x0][0x198], R228.reuse ;  /* 0x0000660014167a25 */ /* 0x100fe200078e00e4 */
[----:B------:R-:W-:Y:S02]  /*08e0*/  LOP3.LUT R2, R3, 0xfffffff8, RZ, 0xc0, !PT ;  /* 0xfffffff803027812 */ /* 0x000fe400078ec0ff */
[----:B------:R-:W-:Y:S01]  /*08f0*/  IADD3 R18, P0, R228, R18, RZ ;  /* 0x00000012e4127210 */ /* 0x000fe20007f1e0ff */
[----:B------:R-:W-:Y:S01]  /*0900*/  IMAD.WIDE.U32 R14, R20, c[0x0][0x1a0], R228 ;  /* 0x00006800140e7a25 */ /* 0x000fe200078e00e4 */
[----:B------:R-:W-:Y:S02]  /*0910*/  IADD3 R224, P1, R224, R22, RZ ;  /* 0x00000016e0e07210 */ /* 0x000fe40007f3e0ff */
[----:B------:R-:W-:Y:S01]  /*0920*/  LOP3.LUT R217, R217, 0xfffffe00, R6, 0xf8, !PT ;  /* 0xfffffe00d9d97812 */ /* 0x000fe200078ef806 */
[----:B------:R-:W-:Y:S01]  /*0930*/  IMAD.IADD R2, R13, 0x1, -R2 ;  /* 0x000000010d027824 */ /* 0x000fe200078e0a02 */
[----:B------:R-:W-:Y:S01]  /*0940*/  IADD3.X R225, R7, R23, R0, P1, !PT ;  /* 0x0000001707e17210 */ /* 0x000fe20000ffe400 */
[----:B------:R-:W-:Y:S01]  /*0950*/  IMAD R13, R21, c[0x0][0x1a0], RZ ;  /* 0x00006800150d7a24 */ /* 0x000fe200078e02ff */
[----:B------:R-:W-:Y:S01]  /*0960*/  SHF.R.S32.HI R7, RZ, 0x1f, R222 ;  /* 0x0000001fff077819 */ /* 0x000fe200000114de */
[----:B------:R-:W-:Y:S01]  /*0970*/  IMAD.X R19, R229, 0x1, R11, P0 ;  /* 0x00000001e5137824 */ /* 0x000fe200000e060b */
[----:B------:R-:W-:Y:S01]  /*0980*/  LOP3.LUT P2, RZ, R2, 0x4, RZ, 0xc0, !PT ;  /* 0x0000000402ff7812 */ /* 0x000fe2000784c0ff */
[----:B------:R-:W-:Y:S01]  /*0990*/  IMAD R0, R20, c[0x0][0x1a4], R13 ;  /* 0x0000690014007a24 */ /* 0x000fe200078e020d */
[C---:B------:R-:W-:Y:S01]  /*09a0*/  LOP3.LUT P1, RZ, R2.reuse, 0x2, RZ, 0xc0, !PT ;  /* 0x0000000202ff7812 */ /* 0x040fe2000782c0ff */
[----:B------:R-:W-:Y:S01]  /*09b0*/  IMAD.SHL.U32 R2, R2, 0x40, RZ ;  /* 0x0000004002027824 */ /* 0x000fe200078e00ff */
[----:B------:R-:W-:Y:S01]  /*09c0*/  IADD3 R8, P0, R8, R14, RZ ;  /* 0x0000000e08087210 */ /* 0x000fe20007f1e0ff */
[----:B------:R-:W-:Y:S01]  /*09d0*/  IMAD.SHL.U32 R11, R209, 0x8, RZ ;  /* 0x00000008d10b7824 */ /* 0x000fe200078e00ff */
[----:B------:R-:W-:Y:S01]  /*09e0*/  LEA.HI R10, R5, R134, RZ, 0x5 ;  /* 0x00000086050a7211 */ /* 0x000fe200078f28ff */
[C---:B------:R-:W-:Y:S01]  /*09f0*/  IMAD R227, R7.reuse, c[0x0][0x1b0], RZ ;  /* 0x00006c0007e37a24 */ /* 0x040fe200078e02ff */
[----:B------:R-:W-:Y:S01]  /*0a00*/  LOP3.LUT R2, R2, 0x1c0, RZ, 0xc0, !PT ;  /* 0x000001c002027812 */ /* 0x000fe200078ec0ff */
[----:B------:R-:W-:Y:S01]  /*0a10*/  IMAD R7, R7, c[0x0][0x1b8], RZ ;  /* 0x00006e0007077a24 */ /* 0x000fe200078e02ff */
[----:B------:R-:W-:Y:S01]  /*0a20*/  IADD3.X R9, R9, R15, R0, P0, !PT ;  /* 0x0000000f09097210 */ /* 0x000fe200007fe400 */
[----:B------:R-:W-:Y:S01]  /*0a30*/  IMAD.SHL.U32 R3, R3, 0x40, RZ ;  /* 0x0000004003037824 */ /* 0x000fe200078e00ff */
[----:B------:R-:W-:Y:S01]  /*0a40*/  LOP3.LUT R11, R2, 0x8, R11, 0xf8, !PT ;  /* 0x00000008020b7812 */ /* 0x000fe200078ef80b */
[----:B------:R-:W-:Y:S01]  /*0a50*/  IMAD R23, R25, c[0x0][0x1a8], RZ ;  /* 0x00006a0019177a24 */ /* 0x000fe200078e02ff */
[----:B------:R-:W-:Y:S01]  /*0a60*/  ISETP.GE.AND P0, PT, R20, R211, PT ;  /* 0x000000d31400720c */ /* 0x000fe20003f06270 */
[C---:B------:R-:W-:Y:S01]  /*0a70*/  IMAD R227, R222.reuse, c[0x0][0x1b4], R227 ;  /* 0x00006d00dee37a24 */ /* 0x040fe200078e02e3 */
[----:B------:R-:W-:Y:S01]  /*0a80*/  SHF.R.U32.HI R2, RZ, 0x3, R2 ;  /* 0x00000003ff027819 */ /* 0x000fe20000011602 */
[C---:B------:R-:W-:Y:S01]  /*0a90*/  IMAD R7, R222.reuse, c[0x0][0x1bc], R7 ;  /* 0x00006f00de077a24 */ /* 0x040fe200078e0207 */
[----:B------:R-:W-:Y:S01]  /*0aa0*/  SHF.R.S32.HI R83, RZ, 0x5, R10 ;  /* 0x00000005ff537819 */ /* 0x000fe2000001140a */
[----:B------:R-:W-:Y:S01]  /*0ab0*/  IMAD.WIDE.U32 R224, R222, c[0x0][0x1b0], R224 ;  /* 0x00006c00dee07a25 */ /* 0x000fe200078e00e0 */
[----:B------:R-:W-:-:S02]  /*0ac0*/  LOP3.LUT R2, R11, R2, RZ, 0x3c, !PT ;  /* 0x000000020b027212 */ /* 0x000fc400078e3cff */
[----:B------:R-:W-:Y:S01]  /*0ad0*/  IADD3 R219, R228, 0x40, RZ ;  /* 0x00000040e4db7810 */ /* 0x000fe20007ffe0ff */
[----:B------:R-:W-:Y:S01]  /*0ae0*/  IMAD.WIDE.U32 R222, R222, c[0x0][0x1b8], R8 ;  /* 0x00006e00dede7a25 */ /* 0x000fe200078e0008 */
[----:B------:R-:W-:Y:S02]  /*0af0*/  LOP3.LUT R2, R2, 0xfffffe00, R3, 0xf8, !PT ;  /* 0xfffffe0002027812 */ /* 0x000fe400078ef803 */
[----:B------:R-:W-:Y:S01]  /*0b00*/  IADD3 R218, R228, 0x80, RZ ;  /* 0x00000080e4da7810 */ /* 0x000fe20007ffe0ff */
[----:B------:R-:W-:Y:S02]  /*0b10*/  IMAD.MOV.U32 R3, RZ, RZ, 0x20 ;  /* 0x00000020ff037424 */ /* 0x000fe400078e00ff */
[----:B------:R-:W-:Y:S02]  /*0b20*/  IMAD.MOV.U32 R9, RZ, RZ, 0x10 ;  /* 0x00000010ff097424 */ /* 0x000fe400078e00ff */
[C---:B------:R-:W-:Y:S01]  /*0b30*/  IMAD R23, R24.reuse, c[0x0][0x1ac], R23 ;  /* 0x00006b0018177a24 */ /* 0x040fe200078e0217 */
[----:B------:R-:W-:Y:S01]  /*0b40*/  SEL R3, R3, 0xffffffe0, !P2 ;  /* 0xffffffe003037807 */ /* 0x000fe20005000000 */
[----:B------:R-:W-:Y:S01]  /*0b50*/  IMAD.WIDE.U32 R18, R24, c[0x0][0x1a8], R18 ;  /* 0x00006a0018127a25 */ /* 0x000fe200078e0012 */
        /* <DEDUP_REMOVED lines=36> */
.L_x_884:
[----:B------:R-:W-:Y:S05]  /*0da0*/  BSYNC B0 ;  /* 0x0000000000007941 */ /* 0x000fea0003800000 */
.L_x_883:
        /* <DEDUP_REMOVED lines=37> */
.L_x_886:
[----:B------:R-:W-:Y:S05]  /*1000*/  BSYNC B0 ;  /* 0x0000000000007941 */ /* 0x000fea0003800000 */
.L_x_885:
        /* <DEDUP_REMOVED lines=37> */
.L_x_888:
[----:B------:R-:W-:Y:S05]  /*1260*/  BSYNC B0 ;  /* 0x0000000000007941 */ /* 0x000fea0003800000 */
.L_x_887:
[----:B------:R-:W-:Y:S01]  /*1270*/  IADD3 R11, R20, 0x30, RZ ;  /* 0x00000030140b7810 */ /* 0x000fe20007ffe0ff */
[----:B------:R-:W-:Y:S01]  /*1280*/  IMAD.MOV.U32 R14, RZ, RZ, c[0x0][0x198] ;  /* 0x00006600ff0e7624 */ /* 0x000fe200078e00ff */
[----:B------:R-:W-:Y:S01]  /*1290*/  IADD3 R17, R135, 0x3f, RZ ;  /* 0x0000003f87117810 */ /* 0x000fe20007ffe0ff */
[----:B-1----:R-:W-:Y:S01]  /*12a0*/  IMAD.MOV.U32 R7, RZ, RZ, 0x6 ;  /* 0x00000006ff077424 */ /* 0x002fe200078e00ff */
[----:B------:R-:W-:Y:S01]  /*12b0*/  ISETP.GE.AND P0, PT, R11, R211, PT ;  /* 0x000000d30b00720c */ /* 0x000fe20003f06270 */
[----:B------:R-:W-:Y:S01]  /*12c0*/  BSSY B0, `(.L_x_889) ;  /* 0x0000026000007945 */ /* 0x000fe20003800000 */
[----:B------:R-:W-:Y:S01]  /*12d0*/  SHF.R.S32.HI R6, RZ, 0x1f, R17 ;  /* 0x0000001fff067819 */ /* 0x000fe20000011411 */
[C---:B------:R-:W-:Y:S01]  /*12e0*/  IMAD.SHL.U32 R89, R14.reuse, 0x40, RZ ;  /* 0x000000400e597824 */ /* 0x040fe200078e00ff */
[----:B------:R-:W-:Y:S02]  /*12f0*/  SHF.L.U64.HI R7, R14, R7, c[0x0][0x19c] ;  /* 0x000067000e077619 */ /* 0x000fe40000010207 */
        /* <DEDUP_REMOVED lines=34> */
.L_x_890:
[----:B------:R-:W-:Y:S05]  /*1520*/  BSYNC B0 ;  /* 0x0000000000007941 */ /* 0x000fea0003800000 */
.L_x_889:
        /* <DEDUP_REMOVED lines=36> */
.L_x_892:
[----:B------:R-:W-:Y:S05]  /*1770*/  BSYNC B0 ;  /* 0x0000000000007941 */ /* 0x000fea0003800000 */
.L_x_891:
        /* <DEDUP_REMOVED lines=32> */
.L_x_894:
[----:B------:R-:W-:Y:S05]  /*1980*/  BSYNC B0 ;  /* 0x0000000000007941 */ /* 0x000fea0003800000 */
.L_x_893:
[----:B------:R-:W-:Y:S01]  /*1990*/  ISETP.GE.AND P0, PT, R13, R8, PT ;  /* 0x000000080d00720c */ /* 0x000fe20003f06270 */
[----:B------:R-:W-:-:S12]  /*19a0*/  BSSY B0, `(.L_x_895) ;  /* 0x000001e000007945 */ /* 0x000fd80003800000 */
[----:B------:R-:W-:Y:S05]  /*19b0*/  @P0 BRA `(.L_x_896) ;  /* 0x000001c000000947 */ /* 0x000fea0003800000 */
[----:B------:R-:W-:Y:S01]  /*19c0*/  ISETP.GE.AND P3, PT, R228, c[0x0][0x220], PT ;  /* 0x00008800e4007a0c */ /* 0x000fe20003f66270 */
[----:B-1----:R-:W-:Y:S01]  /*19d0*/  IMAD.MOV.U32 R19, RZ, RZ, c[0x0][0x19c] ;  /* 0x00006700ff137624 */ /* 0x002fe200078e00ff */
[----:B------:R-:W-:Y:S02]  /*19e0*/  ISETP.GE.AND P2, PT, R219, c[0x0][0x220], PT ;  /* 0x00008800db007a0c */ /* 0x000fe40003f46270 */
[----:B------:R-:W-:Y:S02]  /*19f0*/  LEA R17, P1, R14, R22, 0x5 ;  /* 0x000000160e117211 */ /* 0x000fe400078228ff */
[----:B------:R-:W-:Y:S02]  /*1a00*/  ISETP.GE.AND P0, PT, R218, c[0x0][0x220], PT ;  /* 0x00008800da007a0c */ /* 0x000fe40003f06270 */
[----:B------:R-:W-:-:S05]  /*1a10*/  LEA.HI.X R0, R14, R27, R19, 0x5, P1 ;  /* 0x0000001b0e007211 */ /* 0x000fca00008f2c13 */
        /* <DEDUP_REMOVED lines=22> */
.L_x_896:
[----:B------:R-:W-:Y:S05]  /*1b80*/  BSYNC B0 ;  /* 0x0000000000007941 */ /* 0x000fea0003800000 */
.L_x_895:
        /* <DEDUP_REMOVED lines=33> */
.L_x_898:
[----:B------:R-:W-:Y:S05]  /*1da0*/  BSYNC B0 ;  /* 0x0000000000007941 */ /* 0x000fea0003800000 */
.L_x_897:
[----:B------:R-:W-:Y:S01]  /*1db0*/  ISETP.NE.U32.AND P2, PT, RZ, c[0x0][0x318], PT ;  /* 0x0000c600ff007a0c */ /* 0x000fe20003f45070 */
[----:B------:R-:W0:Y:S03]  /*1dc0*/  LDGDEPBAR ;  /* 0x00000000000079af */ /* 0x000e260000000000 */
[----:B------:R-:W-:-:S13]  /*1dd0*/  ISETP.NE.AND.EX P2, PT, RZ, c[0x0][0x31c], PT, P2 ;  /* 0x0000c700ff007a0c */ /* 0x000fda0003f45320 */
[----:B------:R-:W-:Y:S01]  /*1de0*/  @P2 SHF.R.S32.HI R0, RZ, 0x1f, R16 ;  /* 0x0000001fff002819 */ /* 0x000fe20000011410 */
[----:B------:R-:W-:-:S04]  /*1df0*/  @P2 IMAD.WIDE.U32 R24, R16, c[0x0][0x320], R24 ;  /* 0x0000c80010182a25 */ /* 0x000fc800078e0018 */
[----:B------:R-:W-:Y:S01]  /*1e00*/  @P2 IMAD R17, R0, c[0x0][0x320], RZ ;  /* 0x0000c80000112a24 */ /* 0x000fe200078e02ff */
[----:B------:R-:W-:-:S04]  /*1e10*/  DEPBAR.LE SB0, 0x0 ;  /* 0x000080000000791a */ /* 0x000fc80000000000 */
[----:B------:R-:W-:Y:S01]  /*1e20*/  @P2 IMAD R17, R16, c[0x0][0x324], R17 ;  /* 0x0000c90010112a24 */ /* 0x000fe200078e0211 */
[----:B------:R-:W-:-:S03]  /*1e30*/  @P2 LEA R16, P0, R24, c[0x0][0x318], 0x2 ;  /* 0x0000c60018102a11 */ /* 0x000fc600078010ff */
[----:B------:R-:W-:-:S05]  /*1e40*/  @P2 IMAD.IADD R17, R25, 0x1, R17 ;  /* 0x0000000119112824 */ /* 0x000fca00078e0211 */
[----:B------:R-:W-:-:S06]  /*1e50*/  @P2 LEA.HI.X R17, R24, c[0x0][0x31c], R17, 0x2, P0 ;  /* 0x0000c70018112a11 */ /* 0x000fcc00000f1411 */
[----:B------:R-:W3:Y:S04]  /*1e60*/  @P2 LDG.E R17, [R16.64] ;  /* 0x0000000610112981 */ /* 0x000ee8000c1e1900 */
[----:B------:R-:W-:Y:S01]  /*1e70*/  BAR.SYNC.DEFER_BLOCKING 0x0 ;  /* 0x0000000000007b1d */ /* 0x000fe20000010000 */
[----:B------:R-:W-:Y:S01]  /*1e80*/  ISETP.GE.AND P1, PT, R20, R8, PT ;  /* 0x000000081400720c */ /* 0x000fe20003f26270 */
[----:B-12---:R-:W-:Y:S01]  /*1e90*/  IMAD R19, R12, c[0x0][0x1a0], RZ ;  /* 0x000068000c137a24 */ /* 0x006fe200078e02ff */
[----:B------:R-:W-:Y:S01]  /*1ea0*/  MOV R0, RZ ;  /* 0x000000ff00007202 */ /* 0x000fe20000000f00 */
[C---:B------:R-:W-:Y:S02]  /*1eb0*/  IMAD.WIDE.U32 R22, R80.reuse, c[0x0][0x1a0], RZ ;  /* 0x0000680050167a25 */ /* 0x040fe400078e00ff */
[----:B------:R-:W3:Y:S01]  /*1ec0*/  @P2 MUFU.RCP R14, c[0x0][0x238] ;  /* 0x00008e00000e2b08 */ /* 0x000ee20000001000 */
        /* <DEDUP_REMOVED lines=8> */
[----:B---3--:R-:W-:Y:S01]  /*1f50*/  @P2 FMUL.FTZ R0, R17, R14 ;  /* 0x0000000e11002220 */ /* 0x008fe20000410000 */
        /* <DEDUP_REMOVED lines=26> */
.L_x_900:
[----:B-1----:R-:W-:Y:S05]  /*2100*/  BSYNC B0 ;  /* 0x0000000000007941 */ /* 0x002fea0003800000 */
.L_x_899:
        /* <DEDUP_REMOVED lines=35> */
.L_x_902:
[----:B------:R-:W-:Y:S05]  /*2340*/  BSYNC B0 ;  /* 0x0000000000007941 */ /* 0x000fea0003800000 */
.L_x_901:
[----:B------:R-:W-:Y:S01]  /*2350*/  ISETP.GE.AND P0, PT, R13, R8, PT ;  /* 0x000000080d00720c */ /* 0x000fe20003f06270 */
        /* <DEDUP_REMOVED lines=34> */
.L_x_904:
[----:B------:R-:W-:Y:S05]  /*2580*/  BSYNC B0 ;  /* 0x0000000000007941 */ /* 0x000fea0003800000 */
.L_x_903:
        /* <DEDUP_REMOVED lines=38> */
.L_x_906:
[----:B------:R-:W-:Y:S05]  /*27f0*/  BSYNC B0 ;  /* 0x0000000000007941 */ /* 0x000fea0003800000 */
.L_x_905:
[C---:B------:R-:W-:Y:S01]  /*2800*/  IMAD.SHL.U32 R8, R4.reuse, 0x40, RZ ;  /* 0x0000004004087824 */ /* 0x040fe200078e00ff */
        /* <DEDUP_REMOVED lines=8> */
[----:B------:R-:W-:Y:S01]  /*2890*/  IMAD R208, R5, 0x2, R210 ;  /* 0x0000000205d07824 */ /* 0x000fe200078e02d2 */
[----:B------:R-:W-:Y:S01]  /*28a0*/  LDSM.16.M88.4 R60, [R210] ;  /* 0x00000000d23c783b */ /* 0x000fe20000000200 */
[C---:B------:R-:W-:Y:S02]  /*28b0*/  LEA R206, R3.reuse, R210, 0x1 ;  /* 0x000000d203ce7211 */ /* 0x040fe400078e08ff */
[----:B------:R-:W-:Y:S01]  /*28c0*/  LOP3.LUT R8, R8, R9, RZ, 0x3c, !PT ;  /* 0x0000000908087212 */ /* 0x000fe200078e3cff */
[----:B------:R-:W-:Y:S01]  /*28d0*/  LDSM.16.M88.4 R40, [R208] ;  /* 0x00000000d028783b */ /* 0x000fe20000000200 */
[----:B------:R-:W-:-:S03]  /*28e0*/  IMAD R205, R3, 0x2, R208 ;  /* 0x0000000203cd7824 */ /* 0x000fc600078e02d0 */
        /* <DEDUP_REMOVED lines=20> */
[----:B------:R-:W-:Y:S01]  /*2a30*/  IMAD.SHL.U32 R4, R134, 0x2, RZ ;  /* 0x0000000286047824 */ /* 0x000fe200078e00ff */
[C---:B------:R-:W-:Y:S02]  /*2a40*/  IADD3 R194, R207.reuse, 0x2800, RZ ;  /* 0x00002800cfc27810 */ /* 0x040fe40007ffe0ff */
[----:B------:R-:W2:Y:S01]  /*2a50*/  LDSM.16.M88.4 R32, [R207+0x1000] ;  /* 0x00100000cf20783b */ /* 0x000ea20000000200 */
        /* <DEDUP_REMOVED lines=8> */
[----:B------:R-:W-:Y:S01]  /*2ae0*/  LDSM.16.M88.4 R56, [R196] ;  /* 0x00000000c438783b */ /* 0x000fe20000000200 */
[C---:B-12---:R-:W-:Y:S03]  /*2af0*/  HMMA.16816.F32 R12, R60.reuse, R8, RZ ;  /* 0x000000083c0c723c */ /* 0x046fe600000018ff */
[----:B------:R-:W-:Y:S04]  /*2b00*/  LDSM.16.M88.4 R72, [R196+0x1800] ;  /* 0x00180000c448783b */ /* 0x000fe80000000200 */
[----:B------:R-:W-:Y:S01]  /*2b10*/  LDSM.16.M88.4 R84, [R196+0x3800] ;  /* 0x00380000c454783b */ /* 0x000fe20000000200 */
[C---:B------:R-:W-:Y:S08]  /*2b20*/  HMMA.16816.F32 R8, R60.reuse, R10, RZ ;  /* 0x0000000a3c08723c */ /* 0x040ff000000018ff */
[C---:B-----5:R-:W-:Y:S08]  /*2b30*/  HMMA.16816.F32 R16, R60.reuse, R28, RZ ;  /* 0x0000001c3c10723c */ /* 0x060ff000000018ff */
[C---:B------:R-:W-:Y:S08]  /*2b40*/  HMMA.16816.F32 R28, R60.reuse, R30, RZ ;  /* 0x0000001e3c1c723c */ /* 0x040ff000000018ff */
        /* <DEDUP_REMOVED lines=13> */
[----:B------:R-:W4:Y:S07]  /*2c20*/  LDSM.16.M88.4 R32, [R205] ;  /* 0x00000000cd20783b */ /* 0x000f2e0000000200 */
[C---:B-1----:R-:W-:Y:S08]  /*2c30*/  HMMA.16816.F32 R48, R40.reuse, R44, R48 ;  /* 0x0000002c2830723c */ /* 0x042ff00000001830 */
[----:B------:R-:W-:Y:S01]  /*2c40*/  HMMA.16816.F32 R60, R40, R46, R60 ;  /* 0x0000002e283c723c */ /* 0x000fe2000000183c */
[----:B------:R-:W1:Y:S04]  /*2c50*/  LDSM.16.M88.4 R44, [R196+0x800] ;  /* 0x00080000c42c783b */ /* 0x000e680000000200 */
[----:B------:R-:W-:Y:S03]  /*2c60*/  LDSM.16.M88.4 R40, [R210+0x2000] ;  /* 0x00200000d228783b */ /* 0x000fe60000000200 */
[C---:B--2---:R-:W-:Y:S08]  /*2c70*/  HMMA.16816.F32 R12, R64.reuse, R24, R12 ;  /* 0x00000018400c723c */ /* 0x044ff0000000180c */
[C---:B------:R-:W-:Y:S01]  /*2c80*/  HMMA.16816.F32 R8, R64.reuse, R26, R8 ;  /* 0x0000001a4008723c */ /* 0x040fe20000001808 */
[----:B------:R-:W2:Y:S07]  /*2c90*/  LDSM.16.M88.4 R24, [R196+0x1000] ;  /* 0x00100000c418783b */ /* 0x000eae0000000200 */
[C---:B---3--:R-:W-:Y:S08]  /*2ca0*/  HMMA.16816.F32 R16, R64.reuse, R20, R16 ;  /* 0x000000144010723c */ /* 0x048ff00000001810 */
[C---:B------:R-:W-:Y:S01]  /*2cb0*/  HMMA.16816.F32 R28, R64.reuse, R22, R28 ;  /* 0x00000016401c723c */ /* 0x040fe2000000181c */
[----:B------:R-:W3:Y:S07]  /*2cc0*/  LDSM.16.M88.4 R20, [R209+0x8000] ;  /* 0x00800000d114783b */ /* 0x000eee0000000200 */
[C---:B------:R-:W-:Y:S08]  /*2cd0*/  HMMA.16816.F32 R36, R64.reuse, R76, R36 ;  /* 0x0000004c4024723c */ /* 0x040ff00000001824 */
[C---:B------:R-:W-:Y:S01]  /*2ce0*/  HMMA.16816.F32 R52, R64.reuse, R78, R52 ;  /* 0x0000004e4034723c */ /* 0x040fe20000001834 */
[----:B------:R-:W-:Y:S07]  /*2cf0*/  LDSM.16.M88.4 R76, [R207+0x4000] ;  /* 0x00400000cf4c783b */ /* 0x000fee0000000200 */
[C---:B------:R-:W-:Y:S08]  /*2d00*/  HMMA.16816.F32 R48, R64.reuse, R68, R48 ;  /* 0x000000444030723c */ /* 0x040ff00000001830 */
[----:B------:R-:W-:Y:S01]  /*2d10*/  HMMA.16816.F32 R64, R64, R70, R60 ;  /* 0x000000464040723c */ /* 0x000fe2000000183c */
[----:B------:R-:W5:Y:S04]  /*2d20*/  LDSM.16.M88.4 R68, [R209+0x8800] ;  /* 0x00880000d144783b */ /* 0x000f680000000200 */
[----:B------:R-:W-:Y:S03]  /*2d30*/  LDSM.16.M88.4 R60, [R209+0x9000] ;  /* 0x00900000d13c783b */ /* 0x000fe60000000200 */
[C---:B----4-:R-:W-:Y:S08]  /*2d40*/  HMMA.16816.F32 R12, R32.reuse, R56, R12 ;  /* 0x00000038200c723c */ /* 0x050ff0000000180c */
[C---:B-1----:R-:W-:Y:S08]  /*2d50*/  HMMA.16816.F32 R16, R32.reuse, R44, R16 ;  /* 0x0000002c2010723c */ /* 0x042ff00000001810 */
[C---:B------:R-:W-:Y:S01]  /*2d60*/  HMMA.16816.F32 R28, R32.reuse, R46, R28 ;  /* 0x0000002e201c723c */ /* 0x040fe2000000181c */
[----:B------:R-:W-:Y:S07]  /*2d70*/  LDSM.16.M88.4 R44, [R208+0x2000] ;  /* 0x00200000d02c783b */ /* 0x000fee0000000200 */
[C---:B--2---:R-:W-:Y:S08]  /*2d80*/  HMMA.16816.F32 R36, R32.reuse, R24, R36 ;  /* 0x000000182024723c */ /* 0x044ff00000001824 */
[C---:B------:R-:W-:Y:S01]  /*2d90*/  HMMA.16816.F32 R52, R32.reuse, R26, R52 ;  /* 0x0000001a2034723c */ /* 0x040fe20000001834 */
[----:B------:R-:W1:Y:S07]  /*2da0*/  LDSM.16.M88.4 R24, [R207+0x2000] ;  /* 0x00200000cf18783b */ /* 0x000e6e0000000200 */
        /* <DEDUP_REMOVED lines=9> */
[----:B-----5:R-:W-:Y:S08]  /*2e40*/  HMMA.16816.F32 R16, R40, R68, R16 ;  /* 0x000000442810723c */ /* 0x020ff00000001810 */
[----:B-1----:R-:W-:Y:S07]  /*2e50*/  HMMA.16816.F32 R12, R44, R24, R12 ;  /* 0x000000182c0c723c */ /* 0x002fee000000180c */
[----:B------:R-:W-:Y:S01]  /*2e60*/  SHF.R.S32.HI R25, RZ, 0x1f, R82 ;  /* 0x0000001fff197819 */ /* 0x000fe20000011452 */
[----:B------:R-:W-:Y:S03]  /*2e70*/  HMMA.16816.F32 R36, R40, R60, R36 ;  /* 0x0000003c2824723c */ /* 0x000fe60000001824 */
[----:B------:R-:W-:-:S04]  /*2e80*/  LEA.HI R144, R25, R82, RZ, 0x2 ;  /* 0x0000005219907211 */ /* 0x000fc800078f10ff */
[----:B------:R-:W-:Y:S01]  /*2e90*/  SHF.R.S32.HI R144, RZ, 0x2, R144 ;  /* 0x00000002ff907819 */ /* 0x000fe20000011490 */
[----:B------:R-:W-:Y:S01]  /*2ea0*/  HMMA.16816.F32 R28, R40, R70, R28 ;  /* 0x00000046281c723c */ /* 0x000fe2000000181c */
[----:B------:R-:W-:Y:S03]  /*2eb0*/  LDSM.16.M88.4 R68, [R205+0x2000] ;  /* 0x00200000cd44783b */ /* 0x000fe60000000200 */
[----:B------:R-:W-:-:S04]  /*2ec0*/  IMAD R144, R83, 0x10, R144 ;  /* 0x0000001053907824 */ /* 0x000fc800078e0290 */
[----:B--2---:R-:W-:Y:S01]  /*2ed0*/  HMMA.16816.F32 R16, R44, R32, R16 ;  /* 0x000000202c10723c */ /* 0x004fe20000001810 */
[----:B------:R-:W-:-:S05]  /*2ee0*/  IMAD.IADD R144, R81, 0x1, R144 ;  /* 0x0000000151907824 */ /* 0x000fca00078e0290 */
[----:B------:R-:W-:Y:S02]  /*2ef0*/  IADD3 R149, R135, R144, -R220 ;  /* 0x0000009087957210 */ /* 0x000fe40007ffe8dc */
[----:B------:R-:W-:Y:S01]  /*2f00*/  LOP3.LUT R33, R4, 0x6, RZ, 0xc0, !PT ;  /* 0x0000000604217812 */ /* 0x000fe200078ec0ff */
[C---:B------:R-:W-:Y:S01]  /*2f10*/  HMMA.16816.F32 R52, R40.reuse, R62, R52 ;  /* 0x0000003e2834723c */ /* 0x040fe20000001834 */
[----:B------:R-:W-:Y:S03]  /*2f20*/  LDSM.16.M88.4 R60, [R210+0x4000] ;  /* 0x00400000d23c783b */ /* 0x000fe60000000200 */
[----:B------:R-:W-:Y:S02]  /*2f30*/  IMAD R4, R80, 0x40, R33 ;  /* 0x0000004050047824 */ /* 0x000fe400078e0221 */
[----:B------:R-:W-:Y:S02]  /*2f40*/  LDSM.16.M88.4 R80, [R209+0xb000] ;  /* 0x00b00000d150783b */ /* 0x000fe40000000200 */
[----:B------:R-:W-:Y:S01]  /*2f50*/  HMMA.16816.F32 R48, R40, R56, R48 ;  /* 0x000000382830723c */ /* 0x000fe20000001830 */
[----:B------:R-:W-:-:S02]  /*2f60*/  IADD3 R88, R4, 0x1, RZ ;  /* 0x0000000104587810 */ /* 0x000fc40007ffe0ff */
[C---:B------:R-:W-:Y:S02]  /*2f70*/  IADD3 R92, R4.reuse, 0x9, RZ ;  /* 0x00000009045c7810 */ /* 0x040fe40007ffe0ff */
[C---:B------:R-:W-:Y:S02]  /*2f80*/  IADD3 R94, R4.reuse, 0x10, RZ ;  /* 0x00000010045e7810 */ /* 0x040fe40007ffe0ff */
[C---:B------:R-:W-:Y:S01]  /*2f90*/  IADD3 R98, R4.reuse, 0x18, RZ ;  /* 0x0000001804627810 */ /* 0x040fe20007ffe0ff */
[----:B------:R-:W-:Y:S01]  /*2fa0*/  HMMA.16816.F32 R64, R40, R58, R64 ;  /* 0x0000003a2840723c */ /* 0x000fe20000001840 */
[----:B------:R-:W1:Y:S01]  /*2fb0*/  LDSM.16.M88.4 R56, [R207+0x3800] ;  /* 0x00380000cf38783b */ /* 0x000e620000000200 */
[C---:B------:R-:W-:Y:S02]  /*2fc0*/  IADD3 R96, R4.reuse, 0x11, RZ ;  /* 0x0000001104607810 */ /* 0x040fe40007ffe0ff */
[C---:B------:R-:W-:Y:S01]  /*2fd0*/  IADD3 R100, R4.reuse, 0x19, RZ ;  /* 0x0000001904647810 */ /* 0x040fe20007ffe0ff */
[----:B------:R-:W-:Y:S01]  /*2fe0*/  LDSM.16.M88.4 R40, [R203+0x8000] ;  /* 0x00800000cb28783b */ /* 0x000fe20000000200 */
[----:B------:R-:W-:-:S02]  /*2ff0*/  IADD3 R102, R4, 0x20, RZ ;  /* 0x0000002004667810 */ /* 0x000fc40007ffe0ff */
[C---:B---3--:R-:W-:Y:S01]  /*3000*/  HMMA.16816.F32 R36, R44.reuse, R20, R36 ;  /* 0x000000142c24723c */ /* 0x048fe20000001824 */
[C---:B------:R-:W-:Y:S02]  /*3010*/  IADD3 R104, R4.reuse, 0x21, RZ ;  /* 0x0000002104687810 */ /* 0x040fe40007ffe0ff */
[C---:B------:R-:W-:Y:S02]  /*3020*/  IADD3 R106, R4.reuse, 0x28, RZ ;  /* 0x00000028046a7810 */ /* 0x040fe40007ffe0ff */
[C---:B------:R-:W-:Y:S02]  /*3030*/  IADD3 R108, R4.reuse, 0x29, RZ ;  /* 0x00000029046c7810 */ /* 0x040fe40007ffe0ff */
[----:B------:R-:W-:Y:S01]  /*3040*/  IADD3 R20, -R4, R149, RZ ;  /* 0x0000009504147210 */ /* 0x000fe20007ffe1ff */
[----:B------:R-:W-:Y:S01]  /*3050*/  IMAD.IADD R21, R149, 0x1, -R88 ;  /* 0x0000000195157824 */ /* 0x000fe200078e0a58 */
[----:B------:R-:W-:Y:S01]  /*3060*/  HMMA.16816.F32 R8, R44, R26, R8 ;  /* 0x0000001a2c08723c */ /* 0x000fe20000001808 */
[----:B------:R-:W2:Y:S01]  /*3070*/  LDSM.16.M88.4 R24, [R206+0x2000] ;  /* 0x00200000ce18783b */ /* 0x000ea20000000200 */
[----:B------:R-:W-:-:S02]  /*3080*/  IABS R20, R20 ;  /* 0x0000001400147213 */ /* 0x000fc40000000000 */
[C---:B------:R-:W-:Y:S02]  /*3090*/  IADD3 R90, R4.reuse, 0x8, RZ ;  /* 0x00000008045a7810 */ /* 0x040fe40007ffe0ff */
[C---:B------:R-:W-:Y:S01]  /*30a0*/  IADD3 R110, R4.reuse, 0x30, RZ ;  /* 0x00000030046e7810 */ /* 0x040fe20007ffe0ff */
[----:B------:R-:W-:Y:S01]  /*30b0*/  IMAD.MOV.U32 R91, RZ, RZ, R20 ;  /* 0x000000ffff5b7224 */ /* 0x000fe200078e0014 */
[C---:B------:R-:W-:Y:S01]  /*30c0*/  HMMA.16816.F32 R28, R44.reuse, R34, R28 ;  /* 0x000000222c1c723c */ /* 0x040fe2000000181c */
[----:B------:R-:W3:Y:S01]  /*30d0*/  LDSM.16.M88.4 R32, [R203+0x8800] ;  /* 0x00880000cb20783b */ /* 0x000ee20000000200 */
[----:B------:R-:W-:Y:S02]  /*30e0*/  IABS R20, R21 ;  /* 0x0000001500147213 */ /* 0x000fe40000000000 */
[C---:B------:R-:W-:Y:S01]  /*30f0*/  IADD3 R112, R4.reuse, 0x31, RZ ;  /* 0x0000003104707810 */ /* 0x040fe20007ffe0ff */
[----:B------:R-:W-:Y:S01]  /*3100*/  I2F R91, R91 ;  /* 0x0000005b005b7306 */ /* 0x000fe20000201400 */
[C---:B------:R-:W-:Y:S01]  /*3110*/  IADD3 R114, R4.reuse, 0x38, RZ ;  /* 0x0000003804727810 */ /* 0x040fe20007ffe0ff */
[----:B------:R-:W-:Y:S01]  /*3120*/  IMAD.MOV.U32 R93, RZ, RZ, R20 ;  /* 0x000000ffff5d7224 */ /* 0x000fe200078e0014 */
[----:B------:R-:W-:Y:S01]  /*3130*/  HMMA.16816.F32 R52, R44, R22, R52 ;  /* 0x000000162c34723c */ /* 0x000fe20000001834 */
[----:B------:R-:W4:Y:S01]  /*3140*/  LDSM.16.M88.4 R20, [R203+0x9000] ;  /* 0x00900000cb14783b */ /* 0x000f220000000200 */
[----:B------:R-:W-:-:S02]  /*3150*/  IADD3 R116, R4, 0x39, RZ ;  /* 0x0000003904747810 */ /* 0x000fc40007ffe0ff */
[-C--:B------:R-:W-:Y:S01]  /*3160*/  ISETP.GE.AND P5, PT, R94, R135.reuse, PT ;  /* 0x000000875e00720c */ /* 0x080fe20003fa6270 */
[----:B------:R-:W-:Y:S01]  /*3170*/  I2F R93, R93 ;  /* 0x0000005d005d7306 */ /* 0x000fe20000201400 */
[-C--:B------:R-:W-:Y:S02]  /*3180*/  ISETP.GE.AND P4, PT, R90, R135.reuse, PT ;  /* 0x000000875a00720c */ /* 0x080fe40003f86270 */
[C---:B-1----:R-:W-:Y:S01]  /*3190*/  HMMA.16816.F32 R48, R44.reuse, R56, R48 ;  /* 0x000000382c30723c */ /* 0x042fe20000001830 */
[-C--:B------:R-:W-:Y:S02]  /*31a0*/  ISETP.GE.AND P1, PT, R4, R135.reuse, PT ;  /* 0x000000870400720c */ /* 0x080fe40003f26270 */
[-C--:B------:R-:W-:Y:S02]  /*31b0*/  ISETP.GE.AND P0, PT, R88, R135.reuse, PT ;  /* 0x000000875800720c */ /* 0x080fe40003f06270 */
[-C--:B------:R-:W-:Y:S02]  /*31c0*/  ISETP.GE.AND P6, PT, R92, R135.reuse, PT ;  /* 0x000000875c00720c */ /* 0x080fe40003fc6270 */
[----:B------:R-:W-:Y:S01]  /*31d0*/  IMAD.IADD R56, R149, 0x1, -R90 ;  /* 0x0000000195387824 */ /* 0x000fe200078e0a5a */
[----:B------:R-:W-:Y:S01]  /*31e0*/  HMMA.16816.F32 R64, R44, R58, R64 ;  /* 0x0000003a2c40723c */ /* 0x000fe20000001840 */
[----:B------:R-:W-:-:S02]  /*31f0*/  ISETP.GE.AND P3, PT, R96, R135, PT ;  /* 0x000000876000720c */ /* 0x000fc40003f66270 */
[----:B------:R-:W-:Y:S02]  /*3200*/  ISETP.GE.AND P2, PT, R98, R135, PT ;  /* 0x000000876200720c */ /* 0x000fe40003f46270 */
[----:B------:R-:W-:Y:S02]  /*3210*/  IABS R56, R56 ;  /* 0x0000003800387213 */ /* 0x000fe40000000000 */
[----:B------:R-:W-:Y:S01]  /*3220*/  IMAD.IADD R44, R149, 0x1, -R92 ;  /* 0x00000001952c7824 */ /* 0x000fe200078e0a5c */
[----:B--2---:R-:W-:Y:S01]  /*3230*/  HMMA.16816.F32 R12, R24, R40, R12 ;  /* 0x00000028180c723c */ /* 0x004fe2000000180c */
[----:B------:R1:W-:Y:S03]  /*3240*/  I2F R95, R56 ;  /* 0x00000038005f7306 */ /* 0x0003e60000201400 */
[----:B------:R-:W-:-:S03]  /*3250*/  IABS R44, R44 ;  /* 0x0000002c002c7213 */ /* 0x000fc60000000000 */
[C---:B------:R-:W-:Y:S01]  /*3260*/  IMAD.IADD R40, R149.reuse, 0x1, -R94 ;  /* 0x0000000195287824 */ /* 0x040fe200078e0a5e */
[----:B---3--:R-:W-:Y:S01]  /*3270*/  HMMA.16816.F32 R16, R24, R32, R16 ;  /* 0x000000201810723c */ /* 0x008fe20000001810 */
[----:B------:R-:W-:Y:S01]  /*3280*/  IMAD.MOV.U32 R97, RZ, RZ, R44 ;  /* 0x000000ffff617224 */ /* 0x000fe200078e002c */
[----:B------:R-:W-:Y:S01]  /*3290*/  IADD3 R41, R149, -R96, RZ ;  /* 0x8000006095297210 */ /* 0x000fe20007ffe0ff */
[----:B------:R-:W2:Y:S01]  /*32a0*/  LDSM.16.M88.4 R44, [R203+0x9800] ;  /* 0x00980000cb2c783b */ /* 0x000ea20000000200 */
[----:B------:R-:W-:-:S03]  /*32b0*/  IABS R40, R40 ;  /* 0x0000002800287213 */ /* 0x000fc60000000000 */
[C---:B------:R-:W-:Y:S01]  /*32c0*/  IMAD.IADD R32, R149.reuse, 0x1, -R98 ;  /* 0x0000000195207824 */ /* 0x040fe200078e0a62 */
[C---:B----4-:R-:W-:Y:S01]  /*32d0*/  HMMA.16816.F32 R36, R24.reuse, R20, R36 ;  /* 0x000000141824723c */ /* 0x050fe20000001824 */
[C---:B------:R-:W-:Y:S01]  /*32e0*/  IMAD.IADD R33, R149.reuse, 0x1, -R100 ;  /* 0x0000000195217824 */ /* 0x040fe200078e0a64 */
[----:B-1----:R-:W-:Y:S01]  /*32f0*/  LDSM.16.M88.4 R56, [R207+0x4800] ;  /* 0x00480000cf38783b */ /* 0x002fe20000000200 */
[----:B------:R-:W-:Y:S01]  /*3300*/  IMAD.MOV.U32 R99, RZ, RZ, R40 ;  /* 0x000000ffff637224 */ /* 0x000fe200078e0028 */
[----:B------:R-:W-:Y:S01]  /*3310*/  IABS R32, R32 ;  /* 0x0000002000207213 */ /* 0x000fe20000000000 */
[----:B------:R-:W-:Y:S01]  /*3320*/  I2F R97, R97 ;  /* 0x0000006100617306 */ /* 0x000fe20000201400 */
[----:B------:R-:W-:Y:S01]  /*3330*/  IABS R40, R41 ;  /* 0x0000002900287213 */ /* 0x000fe20000000000 */
[C---:B------:R-:W-:Y:S01]  /*3340*/  IMAD.IADD R20, R149.reuse, 0x1, -R102 ;  /* 0x0000000195147824 */ /* 0x040fe200078e0a66 */
[----:B------:R-:W-:Y:S01]  /*3350*/  IADD3 R21, R149, -R104, RZ ;  /* 0x8000006895157210 */ /* 0x000fe20007ffe0ff */
[----:B------:R-:W-:Y:S01]  /*3360*/  IMAD.MOV.U32 R103, RZ, RZ, R32 ;  /* 0x000000ffff677224 */ /* 0x000fe200078e0020 */
[----:B------:R-:W-:Y:S01]  /*3370*/  IABS R32, R33 ;  /* 0x0000002100207213 */ /* 0x000fe20000000000 */
[----:B------:R-:W-:Y:S01]  /*3380*/  HMMA.16816.F32 R8, R24, R42, R8 ;  /* 0x0000002a1808723c */ /* 0x000fe20000001808 */
[----:B------:R-:W-:Y:S01]  /*3390*/  IABS R20, R20 ;  /* 0x0000001400147213 */ /* 0x000fe20000000000 */
[----:B------:R-:W-:Y:S01]  /*33a0*/  IMAD.MOV.U32 R101, RZ, RZ, R40 ;  /* 0x000000ffff657224 */ /* 0x000fe200078e0028 */
[----:B------:R-:W-:Y:S01]  /*33b0*/  I2F R99, R99 ;  /* 0x0000006300637306 */ /* 0x000fe20000201400 */
[----:B------:R-:W1:Y:S01]  /*33c0*/  LDSM.16.M88.4 R40, [R196+0x2000] ;  /* 0x00200000c428783b */ /* 0x000e620000000200 */
[----:B------:R-:W-:-:S02]  /*33d0*/  IMAD.MOV.U32 R105, RZ, RZ, R32 ;  /* 0x000000ffff697224 */ /* 0x000fc400078e0020 */
[----:B------:R-:W-:Y:S01]  /*33e0*/  IMAD.MOV.U32 R107, RZ, RZ, R20 ;  /* 0x000000ffff6b7224 */ /* 0x000fe200078e0014 */
[C---:B------:R-:W-:Y:S01]  /*33f0*/  HMMA.16816.F32 R28, R24.reuse, R34, R28 ;  /* 0x00000022181c723c */ /* 0x040fe2000000181c */
[----:B------:R-:W3:Y:S01]  /*3400*/  LDSM.16.M88.4 R32, [R196+0x2800] ;  /* 0x00280000c420783b */ /* 0x000ee20000000200 */
[----:B------:R-:W-:Y:S01]  /*3410*/  IABS R20, R21 ;  /* 0x0000001500147213 */ /* 0x000fe20000000000 */
[----:B------:R-:W-:Y:S04]  /*3420*/  I2F R101, R101 ;  /* 0x0000006500657306 */ /* 0x000fe80000201400 */
[----:B------:R-:W-:Y:S01]  /*3430*/  IMAD.MOV.U32 R109, RZ, RZ, R20 ;  /* 0x000000ffff6d7224 */ /* 0x000fe200078e0014 */
[C---:B------:R-:W-:Y:S01]  /*3440*/  HMMA.16816.F32 R52, R24.reuse, R22, R52 ;  /* 0x000000161834723c */ /* 0x040fe20000001834 */
[----:B------:R-:W4:Y:S02]  /*3450*/  LDSM.16.M88.4 R20, [R196+0x3000] ;  /* 0x00300000c414783b */ /* 0x000f240000000200 */
[----:B------:R-:W-:Y:S05]  /*3460*/  I2F R105, R105 ;  /* 0x0000006900697306 */ /* 0x000fea0000201400 */
[C---:B--2---:R-:W-:Y:S03]  /*3470*/  HMMA.16816.F32 R48, R24.reuse, R44, R48 ;  /* 0x0000002c1830723c */ /* 0x044fe60000001830 */
[----:B------:R-:W-:Y:S04]  /*3480*/  I2F R109, R109 ;  /* 0x0000006d006d7306 */ /* 0x000fe80000201400 */
[C---:B------:R-:W-:Y:S01]  /*3490*/  IMAD.IADD R44, R149.reuse, 0x1, -R106 ;  /* 0x00000001952c7824 */ /* 0x040fe200078e0a6a */
[----:B------:R-:W-:Y:S01]  /*34a0*/  HMMA.16816.F32 R64, R24, R46, R64 ;  /* 0x0000002e1840723c */ /* 0x000fe20000001840 */
[----:B------:R-:W2:Y:S01]  /*34b0*/  LDSM.16.M88.4 R24, [R209+0xa000] ;  /* 0x00a00000d118783b */ /* 0x000ea20000000200 */
[----:B------:R-:W-:Y:S01]  /*34c0*/  IMAD.IADD R45, R149, 0x1, -R108 ;  /* 0x00000001952d7824 */ /* 0x000fe200078e0a6c */
[----:B------:R-:W-:Y:S01]  /*34d0*/  I2F R103, R103 ;  /* 0x0000006700677306 */ /* 0x000fe20000201400 */
[----:B------:R-:W-:-:S05]  /*34e0*/  IABS R44, R44 ;  /* 0x0000002c002c7213 */ /* 0x000fca0000000000 */
[----:B------:R-:W-:Y:S01]  /*34f0*/  IMAD.MOV.U32 R111, RZ, RZ, R44 ;  /* 0x000000ffff6f7224 */ /* 0x000fe200078e002c */
[----:B------:R-:W-:Y:S01]  /*3500*/  IABS R44, R45 ;  /* 0x0000002d002c7213 */ /* 0x000fe20000000000 */
[----:B------:R-:W-:Y:S01]  /*3510*/  I2F R107, R107 ;  /* 0x0000006b006b7306 */ /* 0x000fe20000201400 */
[C---:B-1----:R-:W-:Y:S07]  /*3520*/  HMMA.16816.F32 R12, R68.reuse, R40, R12 ;  /* 0x00000028440c723c */ /* 0x042fee000000180c */
[C---:B------:R-:W-:Y:S01]  /*3530*/  IMAD.IADD R40, R149.reuse, 0x1, -R110 ;  /* 0x0000000195287824 */ /* 0x040fe200078e0a6e */
[----:B---3--:R-:W-:Y:S01]  /*3540*/  HMMA.16816.F32 R16, R68, R32, R16 ;  /* 0x000000204410723c */ /* 0x008fe20000001810 */
[----:B------:R-:W-:Y:S01]  /*3550*/  IMAD.IADD R41, R149, 0x1, -R112 ;  /* 0x0000000195297824 */ /* 0x000fe200078e0a70 */
[----:B------:R1:W-:Y:S02]  /*3560*/  I2F R113, R44 ;  /* 0x0000002c00717306 */ /* 0x0003e40000201400 */
[----:B------:R-:W-:-:S03]  /*3570*/  IABS R40, R40 ;  /* 0x0000002800287213 */ /* 0x000fc60000000000 */
[C---:B------:R-:W-:Y:S01]  /*3580*/  IMAD.IADD R32, R149.reuse, 0x1, -R114 ;  /* 0x0000000195207824 */ /* 0x040fe200078e0a72 */
[----:B----4-:R-:W-:Y:S01]  /*3590*/  HMMA.16816.F32 R36, R68, R20, R36 ;  /* 0x000000144424723c */ /* 0x010fe20000001824 */
[C---:B------:R-:W-:Y:S01]  /*35a0*/  IMAD.IADD R33, R149.reuse, 0x1, -R116 ;  /* 0x0000000195217824 */ /* 0x040fe200078e0a74 */
[----:B------:R-:W-:Y:S01]  /*35b0*/  IADD3 R149, R149, 0x8, RZ ;  /* 0x0000000895957810 */ /* 0x000fe20007ffe0ff */
[----:B------:R-:W-:Y:S01]  /*35c0*/  I2F R111, R111 ;  /* 0x0000006f006f7306 */ /* 0x000fe20000201400 */
[----:B------:R-:W-:Y:S02]  /*35d0*/  IABS R32, R32 ;  /* 0x0000002000207213 */ /* 0x000fe40000000000 */
[----:B------:R-:W-:Y:S01]  /*35e0*/  MOV R115, R40 ;  /* 0x0000002800737202 */ /* 0x000fe20000000f00 */
[C---:B------:R-:W-:Y:S01]  /*35f0*/  IMAD.IADD R20, R149.reuse, 0x1, -R4 ;  /* 0x0000000195147824 */ /* 0x040fe200078e0a04 */
[----:B------:R-:W-:Y:S01]  /*3600*/  IABS R40, R41 ;  /* 0x0000002900287213 */ /* 0x000fe20000000000 */
[C---:B------:R-:W-:Y:S01]  /*3610*/  IMAD.IADD R21, R149.reuse, 0x1, -R88 ;  /* 0x0000000195157824 */ /* 0x040fe200078e0a58 */
[----:B-1----:R-:W1:Y:S01]  /*3620*/  LDSM.16.M88.4 R44, [R208+0x4000] ;  /* 0x00400000d02c783b */ /* 0x002e620000000200 */
[----:B------:R-:W-:Y:S01]  /*3630*/  IMAD.MOV.U32 R119, RZ, RZ, R32 ;  /* 0x000000ffff777224 */ /* 0x000fe200078e0020 */
[----:B------:R-:W-:Y:S01]  /*3640*/  IABS R20, R20 ;  /* 0x0000001400147213 */ /* 0x000fe20000000000 */
[----:B--2---:R-:W-:Y:S01]  /*3650*/  HMMA.16816.F32 R12, R60, R24, R12 ;  /* 0x000000183c0c723c */ /* 0x004fe2000000180c */
[----:B------:R-:W-:Y:S01]  /*3660*/  IABS R32, R33 ;  /* 0x0000002100207213 */ /* 0x000fe20000000000 */
[----:B------:R2:W-:Y:S01]  /*3670*/  I2F R117, R40 ;  /* 0x0000002800757306 */ /* 0x0005e20000201400 */
[----:B------:R-:W-:-:S02]  /*3680*/  IMAD.IADD R133, R149, 0x1, -R96 ;  /* 0x0000000195857824 */ /* 0x000fc400078e0a60 */
[----:B------:R-:W-:Y:S01]  /*3690*/  IMAD.MOV.U32 R123, RZ, RZ, R20 ;  /* 0x000000ffff7b7224 */ /* 0x000fe200078e0014 */
[----:B------:R-:W-:Y:S01]  /*36a0*/  IABS R20, R21 ;  /* 0x0000001500147213 */ /* 0x000fe20000000000 */
[C---:B------:R-:W-:Y:S01]  /*36b0*/  IMAD.IADD R21, R149.reuse, 0x1, -R90 ;  /* 0x0000000195157824 */ /* 0x040fe200078e0a5a */
[C---:B------:R-:W-:Y:S01]  /*36c0*/  HMMA.16816.F32 R8, R68.reuse, R42, R8 ;  /* 0x0000002a4408723c */ /* 0x040fe20000001808 */
[C---:B------:R-:W-:Y:S01]  /*36d0*/  IMAD.IADD R24, R149.reuse, 0x1, -R92 ;  /* 0x0000000195187824 */ /* 0x040fe200078e0a5c */
[----:B------:R-:W-:Y:S01]  /*36e0*/  MOV R125, R20 ;  /* 0x00000014007d7202 */ /* 0x000fe20000000f00 */
[----:B------:R3:W-:Y:S01]  /*36f0*/  I2F R121, R32 ;  /* 0x0000002000797306 */ /* 0x0007e20000201400 */
[----:B------:R-:W-:Y:S01]  /*3700*/  IABS R20, R21 ;  /* 0x0000001500147213 */ /* 0x000fe20000000000 */
[C---:B------:R-:W-:Y:S01]  /*3710*/  IMAD.IADD R25, R149.reuse, 0x1, -R94 ;  /* 0x0000000195197824 */ /* 0x040fe200078e0a5e */
[----:B------:R-:W-:Y:S01]  /*3720*/  IABS R24, R24 ;  /* 0x0000001800187213 */ /* 0x000fe20000000000 */
[C---:B------:R-:W-:Y:S01]  /*3730*/  IMAD.IADD R131, R149.reuse, 0x1, -R98 ;  /* 0x0000000195837824 */ /* 0x040fe200078e0a62 */
[C---:B------:R-:W-:Y:S01]  /*3740*/  HMMA.16816.F32 R48, R68.reuse, R84, R48 ;  /* 0x000000544430723c */ /* 0x040fe20000001830 */
[----:B------:R-:W-:Y:S01]  /*3750*/  IABS R133, R133 ;  /* 0x0000008500857213 */ /* 0x000fe20000000000 */
[----:B--2---:R-:W2:Y:S01]  /*3760*/  LDSM.16.M88.4 R40, [R209+0xa800] ;  /* 0x00a80000d128783b */ /* 0x004ea20000000200 */
[----:B------:R-:W-:Y:S01]  /*3770*/  IMAD.MOV.U32 R127, RZ, RZ, R24 ;  /* 0x000000ffff7f7224 */ /* 0x000fe200078e0018 */
[----:B------:R-:W-:Y:S01]  /*3780*/  IABS R24, R25 ;  /* 0x0000001900187213 */ /* 0x000fe20000000000 */
[----:B------:R-:W-:Y:S01]  /*3790*/  I2F R123, R123 ;  /* 0x0000007b007b7306 */ /* 0x000fe20000201400 */
[----:B------:R-:W-:Y:S01]  /*37a0*/  IABS R131, R131 ;  /* 0x0000008300837213 */ /* 0x000fe20000000000 */
[----:B------:R-:W-:Y:S01]  /*37b0*/  IMAD.MOV.U32 R85, RZ, RZ, R20 ;  /* 0x000000ffff557224 */ /* 0x000fe200078e0014 */
[C---:B------:R-:W-:Y:S01]  /*37c0*/  HMMA.16816.F32 R28, R68.reuse, R34, R28 ;  /* 0x00000022441c723c */ /* 0x040fe2000000181c */
[----:B---3--:R-:W-:Y:S04]  /*37d0*/  LDSM.16.M88.4 R32, [R206+0x4000] ;  /* 0x00400000ce20783b */ /* 0x008fe80000000200 */
[----:B------:R3:W-:Y:S03]  /*37e0*/  I2F R129, R24 ;  /* 0x0000001800817306 */ /* 0x0007e60000201400 */
[----:B------:R-:W-:Y:S01]  /*37f0*/  HMMA.16816.F32 R52, R68, R22, R52 ;  /* 0x000000164434723c */ /* 0x000fe20000001834 */
[----:B------:R-:W4:Y:S04]  /*3800*/  LDSM.16.M88.4 R20, [R203+0xa000] ;  /* 0x00a00000cb14783b */ /* 0x000f280000000200 */
[----:B------:R-:W-:Y:S03]  /*3810*/  I2F R131, R131 ;  /* 0x0000008300837306 */ /* 0x000fe60000201400 */
[----:B-1----:R-:W-:Y:S05]  /*3820*/  HMMA.16816.F32 R12, R44, R76, R12 ;  /* 0x0000004c2c0c723c */ /* 0x002fea000000180c */
[----:B------:R-:W-:Y:S03]  /*3830*/  I2F R85, R85 ;  /* 0x0000005500557306 */ /* 0x000fe60000201400 */
[C---:B------:R-:W-:Y:S01]  /*3840*/  HMMA.16816.F32 R8, R60.reuse, R26, R8 ;  /* 0x0000001a3c08723c */ /* 0x040fe20000001808 */
[----:B---3--:R-:W1:Y:S04]  /*3850*/  LDSM.16.M88.4 R24, [R205+0x4000] ;  /* 0x00400000cd18783b */ /* 0x008e680000000200 */
[----:B------:R-:W-:Y:S03]  /*3860*/  I2F R125, R125 ;  /* 0x0000007d007d7306 */ /* 0x000fe60000201400 */
[C---:B------:R-:W-:Y:S05]  /*3870*/  HMMA.16816.F32 R36, R60.reuse, R80, R36 ;  /* 0x000000503c24723c */ /* 0x040fea0000001824 */
[----:B------:R-:W-:Y:S03]  /*3880*/  I2F R127, R127 ;  /* 0x0000007f007f7306 */ /* 0x000fe60000201400 */
[----:B--2---:R-:W-:Y:S05]  /*3890*/  HMMA.16816.F32 R16, R60, R40, R16 ;  /* 0x000000283c10723c */ /* 0x004fea0000001810 */
[----:B------:R-:W-:Y:S02]  /*38a0*/  I2F R133, R133 ;  /* 0x0000008500857306 */ /* 0x000fe40000201400 */
[----:B------:R-:W-:Y:S01]  /*38b0*/  IMAD.IADD R40, R149, 0x1, -R100 ;  /* 0x0000000195287824 */ /* 0x000fe200078e0a64 */
[----:B------:R-:W-:Y:S01]  /*38c0*/  HMMA.16816.F32 R8, R44, R78, R8 ;  /* 0x0000004e2c08723c */ /* 0x000fe20000001808 */
[----:B------:R-:W-:Y:S01]  /*38d0*/  IADD3 R41, -R102, R149, RZ ;  /* 0x0000009566297210 */ /* 0x000fe20007ffe1ff */
[----:B------:R-:W2:Y:S02]  /*38e0*/  LDSM.16.M88.4 R76, [R203+0xa800] ;  /* 0x00a80000cb4c783b */ /* 0x000ea40000000200 */
[----:B------:R-:W-:Y:S01]  /*38f0*/  IABS R40, R40 ;  /* 0x0000002800287213 */ /* 0x000fe20000000000 */
[----:B------:R-:W-:Y:S03]  /*3900*/  I2F R115, R115 ;  /* 0x0000007300737306 */ /* 0x000fe60000201400 */
[----:B----4-:R-:W-:Y:S01]  /*3910*/  HMMA.16816.F32 R12, R32, R20, R12 ;  /* 0x00000014200c723c */ /* 0x010fe2000000180c */
        /* <DEDUP_REMOVED lines=46> */
[----:B---3--:R-:W-:Y:S02]  /*3c00*/  HMMA.16816.F32 R36, R44, R40, R36 ;  /* 0x000000282c24723c */ /* 0x008fe40000001824 */
[----:B------:R-:W-:Y:S01]  /*3c10*/  I2F R81, R81 ;  /* 0x0000005100517306 */ /* 0x000fe20000201400 */
[----:B-----5:R-:W-:-:S04]  /*3c20*/  FFMA.FTZ R80, R91, -R0, R80 ;  /* 0x800000005b507223 */ /* 0x020fc80000010050 */
[----:B------:R-:W-:Y:S01]  /*3c30*/  FMUL.FTZ R40, R14, c[0x0][0x2ec] ;  /* 0x0000bb000e287a20 */ /* 0x000fe20000410000 */
[C---:B-1----:R-:W-:Y:S01]  /*3c40*/  HMMA.16816.F32 R48, R60.reuse, R56, R48 ;  /* 0x000000383c30723c */ /* 0x042fe20000001830 */
[----:B------:R-:W-:Y:S02]  /*3c50*/  FMUL.FTZ R41, R15, c[0x0][0x2ec] ;  /* 0x0000bb000f297a20 */ /* 0x000fe40000410000 */
        /* <DEDUP_REMOVED lines=69> */
[----:B------:R-:W-:Y:S01]  /*40b0*/  FMUL.FTZ R33, R55, c[0x0][0x2ec] ;  /* 0x0000bb0037217a20 */ /* 0x000fe20000410000 */
[----:B--2---:R-:W-:Y:S01]  /*40c0*/  HMMA.16816.F32 R48, R24, R16, R48 ;  /* 0x000000101830723c */ /* 0x004fe20000001830 */
[-C--:B----4-:R-:W-:Y:S01]  /*40d0*/  FFMA.FTZ R105, R105, -R0.reuse, R28 ;  /* 0x8000000069697223 */ /* 0x090fe2000001001c */
[----:B------:R-:W2:Y:S01]  /*40e0*/  MUFU.TANH R8, R8 ;  /* 0x0000000800087308 */ /* 0x000ea20000002400 */
[----:B---3--:R-:W-:Y:S01]  /*40f0*/  FFMA.FTZ R30, R109, -R0, R30 ;  /* 0x800000006d1e7223 */ /* 0x008fe2000001001e */
[----:B------:R-:W-:-:S02]  /*4100*/  ISETP.GE.AND P3, PT, R110, R135, PT ;  /* 0x000000876e00720c */ /* 0x000fc40003f66270 */
[----:B------:R-:W-:Y:S01]  /*4110*/  ISETP.GE.AND P2, PT, R112, R135, PT ;  /* 0x000000877000720c */ /* 0x000fe20003f46270 */
[----:B------:R-:W-:Y:S01]  /*4120*/  FMUL.FTZ R16, R52, c[0x0][0x2ec] ;  /* 0x0000bb0034107a20 */ /* 0x000fe20000410000 */
[----:B------:R-:W-:Y:S01]  /*4130*/  HMMA.16816.F32 R64, R24, R18, R64 ;  /* 0x000000121840723c */ /* 0x000fe20000001840 */
[-C--:B------:R-:W-:Y:S01]  /*4140*/  FFMA.FTZ R17, R85, -R0.reuse, R42 ;  /* 0x8000000055117223 */ /* 0x080fe2000001002a */
[----:B------:R-:W3:Y:S01]  /*4150*/  MUFU.TANH R9, R9 ;  /* 0x0000000900097308 */ /* 0x000ee20000002400 */
[----:B-1----:R-:W-:-:S03]  /*4160*/  FFMA.FTZ R14, R141, -R0, R14 ;  /* 0x800000008d0e7223 */ /* 0x002fc6000001000e */
[----:B------:R-:W-:Y:S01]  /*4170*/  FSEL R17, R17, -INF , !P4 ;  /* 0xff80000011117808 */ /* 0x000fe20006000000 */
[-C--:B------:R-:W-:Y:S01]  /*4180*/  FFMA.FTZ R26, R95, -R0.reuse, R20 ;  /* 0x800000005f1a7223 */ /* 0x080fe20000010014 */
[----:B------:R-:W-:Y:S01]  /*4190*/  FSEL R24, R80, -INF , !P1 ;  /* 0xff80000050187808 */ /* 0x000fe20004800000 */
[-C--:B------:R-:W-:Y:S01]  /*41a0*/  FFMA.FTZ R18, R125, -R0.reuse, R41 ;  /* 0x800000007d127223 */ /* 0x080fe20000010029 */
[----:B------:R-:W1:Y:S01]  /*41b0*/  MUFU.TANH R31, R31 ;  /* 0x0000001f001f7308 */ /* 0x000e620000002400 */
[----:B------:R-:W-:Y:S01]  /*41c0*/  FSEL R25, R40, -INF , !P1 ;  /* 0xff80000028197808 */ /* 0x000fe20004800000 */
[-C--:B------:R-:W-:Y:S01]  /*41d0*/  FFMA.FTZ R19, R127, -R0.reuse, R43 ;  /* 0x800000007f137223 */ /* 0x080fe2000001002b */
[----:B------:R-:W-:Y:S01]  /*41e0*/  FSEL R26, R26, -INF , !P4 ;  /* 0xff8000001a1a7808 */ /* 0x000fe20006000000 */
[-C--:B--2---:R-:W-:Y:S01]  /*41f0*/  FFMA.FTZ R137, R137, -R0.reuse, R8 ;  /* 0x8000000089897223 */ /* 0x084fe20000010008 */
[-C--:B------:R-:W-:Y:S01]  /*4200*/  ISETP.GE.AND P4, PT, R104, R135.reuse, PT ;  /* 0x000000876800720c */ /* 0x080fe20003f86270 */
[----:B------:R-:W-:Y:S01]  /*4210*/  FMUL.FTZ R34, R48, c[0x0][0x2ec] ;  /* 0x0000bb0030227a20 */ /* 0x000fe20000410000 */
[----:B------:R-:W-:Y:S01]  /*4220*/  FSEL R20, R82, -INF , !P0 ;  /* 0xff80000052147808 */ /* 0x000fe20004000000 */
[----:B------:R-:W-:Y:S01]  /*4230*/  FMUL.FTZ R35, R50, c[0x0][0x2ec] ;  /* 0x0000bb0032237a20 */ /* 0x000fe20000410000 */
[----:B------:R-:W-:Y:S01]  /*4240*/  I2F R149, R149 ;  /* 0x0000009500957306 */ /* 0x000fe20000201400 */
[----:B------:R-:W-:Y:S01]  /*4250*/  FMUL.FTZ R49, R49, c[0x0][0x2ec] ;  /* 0x0000bb0031317a20 */ /* 0x000fe20000410000 */
[----:B------:R-:W-:Y:S01]  /*4260*/  FSEL R162, R30, -INF , !P4 ;  /* 0xff8000001ea27808 */ /* 0x000fe20006000000 */
[----:B------:R-:W-:Y:S01]  /*4270*/  FMUL.FTZ R51, R51, c[0x0][0x2ec] ;  /* 0x0000bb0033337a20 */ /* 0x000fe20000410000 */
[----:B------:R-:W-:Y:S01]  /*4280*/  FSEL R175, R14, -INF , !P4 ;  /* 0xff8000000eaf7808 */ /* 0x000fe20006000000 */
[----:B------:R-:W-:Y:S01]  /*4290*/  FMUL.FTZ R37, R64, c[0x0][0x2ec] ;  /* 0x0000bb0040257a20 */ /* 0x000fe20000410000 */
[----:B------:R-:W-:Y:S01]  /*42a0*/  ISETP.GE.AND P4, PT, R135, 0x41, PT ;  /* 0x000000418700780c */ /* 0x000fe20003f86270 */
[----:B------:R-:W-:Y:S01]  /*42b0*/  FMUL.FTZ R23, R65, c[0x0][0x2ec] ;  /* 0x0000bb0041177a20 */ /* 0x000fe20000410000 */
[----:B------:R-:W2:Y:S01]  /*42c0*/  MUFU.TANH R16, R16 ;  /* 0x0000001000107308 */ /* 0x000ea20000002400 */
[----:B------:R-:W-:Y:S01]  /*42d0*/  FMUL.FTZ R29, R67, c[0x0][0x2ec] ;  /* 0x0000bb00431d7a20 */ /* 0x000fe20000410000 */
[----:B------:R-:W-:Y:S01]  /*42e0*/  FSEL R18, R18, -INF , !P0 ;  /* 0xff80000012127808 */ /* 0x000fe20004000000 */
[----:B------:R-:W-:Y:S01]  /*42f0*/  FMUL.FTZ R66, R66, c[0x0][0x2ec] ;  /* 0x0000bb0042427a20 */ /* 0x000fe20000410000 */
[-C--:B------:R-:W-:Y:S01]  /*4300*/  ISETP.GE.AND P1, PT, R100, R135.reuse, PT ;  /* 0x000000876400720c */ /* 0x080fe20003f26270 */
[-C--:B---3--:R-:W-:Y:S01]  /*4310*/  FFMA.FTZ R107, R107, -R0.reuse, R9 ;  /* 0x800000006b6b7223 */ /* 0x088fe20000010009 */
[----:B------:R-:W-:Y:S01]  /*4320*/  ISETP.GE.AND P0, PT, R102, R135, PT ;  /* 0x000000876600720c */ /* 0x000fe20003f06270 */
[----:B-1----:R-:W-:Y:S01]  /*4330*/  FFMA.FTZ R31, R139, -R0, R31 ;  /* 0x800000008b1f7223 */ /* 0x002fe2000001001f */
[----:B------:R-:W1:Y:S01]  /*4340*/  MUFU.TANH R36, R36 ;  /* 0x0000002400247308 */ /* 0x000e620000002400 */
[----:B------:R-:W-:-:S02]  /*4350*/  FSEL R19, R19, -INF , !P6 ;  /* 0xff80000013137808 */ /* 0x000fc40007000000 */
[----:B------:R-:W-:Y:S02]  /*4360*/  FSEL R8, R105, -INF , !P1 ;  /* 0xff80000069087808 */ /* 0x000fe40004800000 */
[----:B------:R-:W-:Y:S02]  /*4370*/  FSEL R9, R137, -INF , !P1 ;  /* 0xff80000089097808 */ /* 0x000fe40004800000 */
[----:B------:R-:W-:Y:S01]  /*4380*/  FSEL R168, R107, -INF , !P0 ;  /* 0xff8000006ba87808 */ /* 0x000fe20004000000 */
[----:B------:R-:W3:Y:S01]  /*4390*/  MUFU.TANH R32, R32 ;  /* 0x0000002000207308 */ /* 0x000ee20000002400 */
[----:B------:R-:W-:Y:S01]  /*43a0*/  FSEL R165, R31, -INF , !P0 ;  /* 0xff8000001fa57808 */ /* 0x000fe20004000000 */
[----:B--2---:R-:W-:Y:S01]  /*43b0*/  FFMA.FTZ R16, R111, -R0, R16 ;  /* 0x800000006f107223 */ /* 0x004fe20000010010 */
[-C--:B------:R-:W-:Y:S02]  /*43c0*/  ISETP.GE.AND P6, PT, R106, R135.reuse, PT ;  /* 0x000000876a00720c */ /* 0x080fe40003fc6270 */
[----:B------:R-:W-:-:S02]  /*43d0*/  ISETP.GE.AND P1, PT, R114, R135, PT ;  /* 0x000000877200720c */ /* 0x000fc40003f26270 */
[----:B------:R-:W-:Y:S01]  /*43e0*/  ISETP.GE.AND P0, PT, R116, R135, PT ;  /* 0x000000877400720c */ /* 0x000fe20003f06270 */
[----:B------:R-:W2:Y:S01]  /*43f0*/  MUFU.TANH R33, R33 ;  /* 0x0000002100217308 */ /* 0x000ea20000002400 */
[----:B-1----:R-:W-:Y:S01]  /*4400*/  FFMA.FTZ R36, R113, -R0, R36 ;  /* 0x8000000071247223 */ /* 0x002fe20000010024 */
[----:B------:R-:W-:-:S04]  /*4410*/  FSEL R160, R16, -INF , !P6 ;  /* 0xff80000010a07808 */ /* 0x000fc80007000000 */
        /* <DEDUP_REMOVED lines=68> */
[C---:B------:R-:W-:Y:S01]  /*4860*/  @!P3 LEA R28, P6, R7.reuse, c[0x0][0x168], 0x1 ;  /* 0x00005a00071cba11 */ /* 0x040fe200078c08ff */
[----:B------:R-:W-:Y:S01]  /*4870*/  @!PT LDS RZ, [RZ] ;  /* 0x00000000fffff984 */ /* 0x000fe20000000800 */
[----:B------:R-:W-:Y:S01]  /*4880*/  @!PT LDS RZ, [RZ] ;  /* 0x00000000fffff984 */ /* 0x000fe20000000800 */
[----:B------:R-:W-:Y:S01]  /*4890*/  @!PT LDS RZ, [RZ] ;  /* 0x00000000fffff984 */ /* 0x000fe20000000800 */
[----:B------:R4:W-:Y:S03]  /*48a0*/  @!P1 LDGSTS.E.BYPASS.LTC128B.128 [R217+0xa000], [R32.64+0x100] ;  /* 0x0a00010020d99fae */ /* 0x0009e6000b901d46 */
[----:B------:R-:W-:Y:S01]  /*48b0*/  @!P3 LEA.HI.X R29, R7, c[0x0][0x16c], R14, 0x1, P6 ;  /* 0x00005b00071dba11 */ /* 0x000fe200030f0c0e */
[----:B------:R1:W-:Y:S01]  /*48c0*/  @P3 STS.128 [R217+0x6800], RZ ;  /* 0x006800ffd9003388 */ /* 0x0003e20000000c00 */
[----:B------:R-:W-:-:S03]  /*48d0*/  IADD3 R6, P6, R214, R7, RZ ;  /* 0x00000007d6067210 */ /* 0x000fc60007fde0ff */
        /* <DEDUP_REMOVED lines=18> */
[--C-:B------:R-:W-:Y:S01]  /*4a00*/  @!P1 LEA.HI.X R33, R7, c[0x0][0x16c], R14.reuse, 0x1, P0 ;  /* 0x00005b0007219a11 */ /* 0x100fe200000f0c0e */
[----:B------:R-:W-:Y:S01]  /*4a10*/  IMAD.X R7, R213, 0x1, R14, P6 ;  /* 0x00000001d5077824 */ /* 0x000fe200030e060e */
[C---:B--2---:R-:W-:Y:S01]  /*4a20*/  @!P2 LEA R38, P0, R6.reuse, c[0x0][0x168], 0x1 ;  /* 0x00005a000626aa11 */ /* 0x044fe200078008ff */
[----:B------:R-:W-:Y:S01]  /*4a30*/  @!PT LDS RZ, [RZ] ;  /* 0x00000000fffff984 */ /* 0x000fe20000000800 */
[----:B------:R-:W-:Y:S01]  /*4a40*/  @!PT LDS RZ, [RZ] ;  /* 0x00000000fffff984 */ /* 0x000fe20000000800 */
[----:B------:R-:W-:Y:S01]  /*4a50*/  @!PT LDS RZ, [RZ] ;  /* 0x00000000fffff984 */ /* 0x000fe20000000800 */
[----:B------:R1:W-:Y:S01]  /*4a60*/  @!P3 LDGSTS.E.BYPASS.LTC128B.128 [R217+0x7000], [R28.64] ;  /* 0x070000001cd9bfae */ /* 0x0003e2000b901d46 */
[C---:B-----5:R-:W-:Y:S02]  /*4a70*/  @!P3 LEA R36, P5, R6.reuse, c[0x0][0x168], 0x1 ;  /* 0x00005a000624ba11 */ /* 0x060fe400078a08ff */
        /* <DEDUP_REMOVED lines=30> */
.L_x_909:
[----:B------:R-:W-:Y:S05]  /*4c60*/  BSYNC B0 ;  /* 0x0000000000007941 */ /* 0x000fea0003800000 */
.L_x_908:
[----:B------:R-:W0:Y:S02]  /*4c70*/  LDGDEPBAR ;  /* 0x00000000000079af */ /* 0x000e240000000000 */
.L_x_907:
        /* <DEDUP_REMOVED lines=31> */
[----:B------:R-:W2:Y:S03]  /*4e70*/  SHFL.BFLY PT, R6, R21, 0x2, 0x1f ;  /* 0x0c401f0015067f89 */ /* 0x000ea600000e0000 */
[-C--:B------:R-:W-:Y:S01]  /*4e80*/  LEA R201, R3, R204.reuse, 0x1 ;  /* 0x000000cc03c97211 */ /* 0x080fe200078e08ff */
[----:B------:R-:W3:Y:S01]  /*4e90*/  SHFL.BFLY PT, R7, R14, 0x2, 0x1f ;  /* 0x0c401f000e077f89 */ /* 0x000ee200000e0000 */
[----:B------:R-:W-:-:S03]  /*4ea0*/  LEA R202, R5, R204, 0x1 ;  /* 0x000000cc05ca7211 */ /* 0x000fc600078e08ff */
[----:B-1----:R-:W-:Y:S01]  /*4eb0*/  LDSM.16.MT88.4 R40, [R204+0xe000] ;  /* 0x00e00000cc28783b */ /* 0x002fe20000004200 */
[----:B------:R-:W-:-:S03]  /*4ec0*/  LEA R200, R3, R202, 0x1 ;  /* 0x000000ca03c87211 */ /* 0x000fc600078e08ff */
[----:B------:R-:W-:Y:S04]  /*4ed0*/  LDSM.16.MT88.4 R56, [R201+0xe000] ;  /* 0x00e00000c938783b */ /* 0x000fe80000004200 */
[----:B------:R-:W-:Y:S04]  /*4ee0*/  LDSM.16.MT88.4 R124, [R204+0xc000] ;  /* 0x00c00000cc7c783b */ /* 0x000fe80000004200 */
[----:B------:R-:W-:Y:S01]  /*4ef0*/  LDSM.16.MT88.4 R116, [R202+0xc000] ;  /* 0x00c00000ca74783b */ /* 0x000fe20000004200 */
[----:B--2---:R-:W-:-:S03]  /*4f00*/  FMNMX.FTZ R6, R21, R6, !PT ;  /* 0x0000000615067209 */ /* 0x004fc60007810000 */
[----:B------:R-:W-:Y:S01]  /*4f10*/  LDSM.16.MT88.4 R108, [R201+0xc000] ;  /* 0x00c00000c96c783b */ /* 0x000fe20000004200 */
[----:B---3--:R-:W-:-:S03]  /*4f20*/  FMNMX.FTZ R7, R14, R7, !PT ;  /* 0x000000070e077209 */ /* 0x008fc60007810000 */
        /* <DEDUP_REMOVED lines=261> */
[----:B------:R-:W-:Y:S01]  /*5f80*/  ULDC.64 UR4, c[0x0][0x1a0] ;  /* 0x0000680000047ab9 */ /* 0x000fe20000000a00 */
[----:B------:R-:W-:Y:S01]  /*5f90*/  LOP3.LUT R221, R134, 0x3, RZ, 0xc0, !PT ;  /* 0x0000000386dd7812 */ /* 0x000fe200078ec0ff */
[----:B------:R-:W-:Y:S01]  /*5fa0*/  IMAD.MOV.U32 R137, RZ, RZ, R132 ;  /* 0x000000ffff897224 */ /* 0x000fe200078e0084 */
[----:B------:R-:W-:Y:S01]  /*5fb0*/  SHF.R.S32.HI R3, RZ, 0x1f, R230 ;  /* 0x0000001fff037819 */ /* 0x000fe200000114e6 */
[----:B------:R-:W-:Y:S01]  /*5fc0*/  IMAD.MOV.U32 R2, RZ, RZ, R133 ;  /* 0x000000ffff027224 */ /* 0x000fe200078e0085 */
[----:B------:R-:W-:Y:S01]  /*5fd0*/  ISETP.GE.AND P4, PT, R228, c[0x0][0x220], PT ;  /* 0x00008800e4007a0c */ /* 0x000fe20003f86270 */
[----:B------:R-:W-:Y:S01]  /*5fe0*/  IMAD R221, R221, -0x2, R144 ;  /* 0xfffffffedddd7824 */ /* 0x000fe200078e0290 */
[----:B------:R-:W-:Y:S01]  /*5ff0*/  LEA.HI R230, R3, R230, RZ, 0x6 ;  /* 0x000000e603e67211 */ /* 0x000fe200078f30ff */
[----:B------:R-:W-:Y:S01]  /*6000*/  USHF.L.U64.HI UR5, UR4, 0x4, UR5 ;  /* 0x0000000404057899 */ /* 0x000fe20008010205 */
[----:B------:R-:W-:Y:S01]  /*6010*/  ISETP.GE.AND P3, PT, R219, c[0x0][0x220], PT ;  /* 0x00008800db007a0c */ /* 0x000fe20003f66270 */
[----:B------:R-:W-:Y:S01]  /*6020*/  USHF.L.U32 UR4, UR4, 0x4, URZ ;  /* 0x0000000404047899 */ /* 0x000fe2000800063f */
[----:B------:R-:W-:Y:S01]  /*6030*/  IADD3 R221, R135, R221, -R220 ;  /* 0x000000dd87dd7210 */ /* 0x000fe20007ffe8dc */
[----:B------:R-:W-:Y:S01]  /*6040*/  ULDC.64 UR6, c[0x0][0x118] ;  /* 0x0000460000067ab9 */ /* 0x000fe20000000a00 */
[----:B------:R-:W-:-:S02]  /*6050*/  LEA.HI.SX32 R230, R230, 0xfffffffe, 0x1a ;  /* 0xfffffffee6e67811 */ /* 0x000fc400078fd2ff */
[----:B------:R-:W-:Y:S01]  /*6060*/  ISETP.GE.AND P2, PT, R218, c[0x0][0x220], PT ;  /* 0x00008800da007a0c */ /* 0x000fe20003f46270 */
[----:B------:R-:W-:Y:S05]  /*6070*/  BRA `(.L_x_911) ;  /* 0x0000064000007947 */ /* 0x000fea0003800000 */
.L_x_913:
        /* <DEDUP_REMOVED lines=100> */
.L_x_911:
        /* <DEDUP_REMOVED lines=8> */
[----:B------:R-:W-:Y:S02]  /*6740*/  IADD3 R136, P5, R132, UR4, RZ ;  /* 0x0000000484887c10 */ /* 0x000fe4000ffbe0ff */
[----:B------:R-:W-:Y:S02]  /*6750*/  IADD3 R133, R135, R133, RZ ;  /* 0x0000008587857210 */ /* 0x000fe40007ffe0ff */
[----:B------:R-:W-:Y:S02]  /*6760*/  @!P4 LEA R240, P6, R136, c[0x0][0x170], 0x1 ;  /* 0x00005c0088f0ca11 */ /* 0x000fe400078c08ff */
        /* <DEDUP_REMOVED lines=17> */
[C---:B------:R-:W-:Y:S01]  /*6880*/  @!P2 LEA.HI.X R139, R136.reuse, c[0x0][0x174], R133, 0x1, P0 ;  /* 0x00005d00888baa11 */ /* 0x040fe200000f0c85 */
[----:B------:R-:W-:Y:S01]  /*6890*/  @!PT LDS RZ, [RZ] ;  /* 0x00000000fffff984 */ /* 0x000fe20000000800 */
[----:B------:R-:W-:Y:S01]  /*68a0*/  @!PT LDS RZ, [RZ] ;  /* 0x00000000fffff984 */ /* 0x000fe20000000800 */
[----:B------:R-:W-:Y:S01]  /*68b0*/  @!PT LDS RZ, [RZ] ;  /* 0x00000000fffff984 */ /* 0x000fe20000000800 */
[----:B------:R2:W-:Y:S01]  /*68c0*/  @!P3 LDGSTS.E.BYPASS.LTC128B.128 [R217+0xe000], [R238.64+0x80] ;  /* 0x0e000080eed9bfae */ /* 0x0005e2000b901d46 */
[----:B------:R-:W-:Y:S04]  /*68d0*/  IADD3 R134, P5, R136, UR4, RZ ;  /* 0x0000000488867c10 */ /* 0x000fe8000ffbe0ff */
        /* <DEDUP_REMOVED lines=224> */
[----:B------:R-:W-:Y:S02]  /*76e0*/  FMUL.FTZ R233, R5, c[0x0][0x2ec] ;  /* 0x0000bb0005e97a20 */ /* 0x000fe40000410000 */
[C---:B------:R-:W-:Y:S04]  /*76f0*/  HMMA.16816.F32 R24, R176.reuse, R142, R24 ;  /* 0x0000008eb018723c */ /* 0x040fe80000001818 */
[----:B-----5:R-:W-:Y:S02]  /*7700*/  FMUL.FTZ R139, R14, c[0x0][0x2ec] ;  /* 0x0000bb000e8b7a20 */ /* 0x020fe40000410000 */
[----:B------:R-:W3:Y:S01]  /*7710*/  MUFU.TANH R233, R233 ;  /* 0x000000e900e97308 */ /* 0x000ee20000002400 */
[----:B------:R-:W-:Y:S02]  /*7720*/  FMUL.FTZ R235, R6, c[0x0][0x2ec] ;  /* 0x0000bb0006eb7a20 */ /* 0x000fe40000410000 */
[----:B------:R-:W-:Y:S03]  /*7730*/  FMUL.FTZ R236, R18, c[0x0][0x2ec] ;  /* 0x0000bb0012ec7a20 */ /* 0x000fe60000410000 */
[----:B------:R-:W-:Y:S02]  /*7740*/  FMUL.FTZ R237, R7, c[0x0][0x2ec] ;  /* 0x0000bb0007ed7a20 */ /* 0x000fe40000410000 */
[----:B------:R-:W-:Y:S02]  /*7750*/  FMUL.FTZ R239, R8, c[0x0][0x2ec] ;  /* 0x0000bb0008ef7a20 */ /* 0x000fe40000410000 */
[----:B------:R5:W1:Y:S01]  /*7760*/  MUFU.TANH R141, R236 ;  /* 0x000000ec008d7308 */ /* 0x000a620000002400 */
[----:B------:R-:W-:Y:S02]  /*7770*/  FMUL.FTZ R234, R20, c[0x0][0x2ec] ;  /* 0x0000bb0014ea7a20 */ /* 0x000fe40000410000 */
[----:B------:R-:W-:Y:S02]  /*7780*/  FMUL.FTZ R238, R23, c[0x0][0x2ec] ;  /* 0x0000bb0017ee7a20 */ /* 0x000fe40000410000 */
[----:B----4-:R-:W-:Y:S02]  /*7790*/  FMUL.FTZ R241, R9, c[0x0][0x2ec] ;  /* 0x0000bb0009f17a20 */ /* 0x010fe40000410000 */
[----:B------:R-:W-:Y:S01]  /*77a0*/  FMUL.FTZ R243, R10, c[0x0][0x2ec] ;  /* 0x0000bb000af37a20 */ /* 0x000fe20000410000 */
[C---:B--2---:R-:W-:Y:S02]  /*77b0*/  HMMA.16816.F32 R28, R176.reuse, R132, R28 ;  /* 0x00000084b01c723c */ /* 0x044fe4000000181c */
[----:B------:R2:W4:Y:S01]  /*77c0*/  MUFU.TANH R161, R139 ;  /* 0x0000008b00a17308 */ /* 0x0005220000002400 */
[----:B------:R-:W-:Y:S02]  /*77d0*/  FMUL.FTZ R245, R11, c[0x0][0x2ec] ;  /* 0x0000bb000bf57a20 */ /* 0x000fe40000410000 */
[----:B------:R-:W-:Y:S02]  /*77e0*/  FMUL.FTZ R249, R12, c[0x0][0x2ec] ;  /* 0x0000bb000cf97a20 */ /* 0x000fe40000410000 */
[----:B------:R-:W-:Y:S01]  /*77f0*/  FMUL.FTZ R133, R27, c[0x0][0x2ec] ;  /* 0x0000bb001b857a20 */ /* 0x000fe20000410000 */
[----:B------:R-:W-:Y:S04]  /*7800*/  HMMA.16816.F32 R32, R176, R134, R32 ;  /* 0x00000086b020723c */ /* 0x000fe80000001820 */
[----:B------:R1:W1:Y:S01]  /*7810*/  MUFU.TANH R158, R234 ;  /* 0x000000ea009e7308 */ /* 0x0002620000002400 */
[----:B------:R-:W-:Y:S02]  /*7820*/  FMUL.FTZ R247, R13, c[0x0][0x2ec] ;  /* 0x0000bb000df77a20 */ /* 0x000fe40000410000 */
[----:B------:R-:W-:Y:S02]  /*7830*/  FMUL.FTZ R251, R15, c[0x0][0x2ec] ;  /* 0x0000bb000ffb7a20 */ /* 0x000fe40000410000 */
[----:B-----5:R-:W-:Y:S03]  /*7840*/  FMUL.FTZ R236, R25, c[0x0][0x2ec] ;  /* 0x0000bb0019ec7a20 */ /* 0x020fe60000410000 */
[----:B------:R-:W-:Y:S02]  /*7850*/  FMUL.FTZ R138, R16, c[0x0][0x2ec] ;  /* 0x0000bb00108a7a20 */ /* 0x000fe40000410000 */
[----:B------:R5:W3:Y:S01]  /*7860*/  MUFU.TANH R157, R238 ;  /* 0x000000ee009d7308 */ /* 0x000ae20000002400 */
[----:B------:R-:W-:Y:S02]  /*7870*/  FMUL.FTZ R136, R17, c[0x0][0x2ec] ;  /* 0x0000bb0011887a20 */ /* 0x000fe40000410000 */
[----:B------:R-:W-:Y:S02]  /*7880*/  FMUL.FTZ R134, R29, c[0x0][0x2ec] ;  /* 0x0000bb001d867a20 */ /* 0x000fe40000410000 */
[----:B------:R-:W-:Y:S02]  /*7890*/  FMUL.FTZ R132, R28, c[0x0][0x2ec] ;  /* 0x0000bb001c847a20 */ /* 0x000fe40000410000 */
[----:B--2---:R-:W-:Y:S02]  /*78a0*/  FMUL.FTZ R139, R19, c[0x0][0x2ec] ;  /* 0x0000bb00138b7a20 */ /* 0x004fe40000410000 */
[----:B------:R-:W-:Y:S01]  /*78b0*/  FMUL.FTZ R242, R21, c[0x0][0x2ec] ;  /* 0x0000bb0015f27a20 */ /* 0x000fe20000410000 */
[----:B------:R2:W2:Y:S01]  /*78c0*/  MUFU.TANH R149, R134 ;  /* 0x0000008600957308 */ /* 0x0004a20000002400 */
[----:B------:R-:W-:Y:S02]  /*78d0*/  FMUL.FTZ R135, R34, c[0x0][0x2ec] ;  /* 0x0000bb0022877a20 */ /* 0x000fe40000410000 */
[----:B------:R-:W-:Y:S02]  /*78e0*/  FMUL.FTZ R240, R22, c[0x0][0x2ec] ;  /* 0x0000bb0016f07a20 */ /* 0x000fe40000410000 */
[----:B------:R-:W-:Y:S02]  /*78f0*/  FMUL.FTZ R244, R24, c[0x0][0x2ec] ;  /* 0x0000bb0018f47a20 */ /* 0x000fe40000410000 */
[----:B-1----:R-:W-:Y:S03]  /*7900*/  FMUL.FTZ R234, R26, c[0x0][0x2ec] ;  /* 0x0000bb001aea7a20 */ /* 0x002fe60000410000 */
[----:B------:R1:W1:Y:S01]  /*7910*/  MUFU.TANH R152, R236 ;  /* 0x000000ec00987308 */ /* 0x0002620000002400 */
[----:B-----5:R-:W-:Y:S09]  /*7920*/  FMUL.FTZ R238, R30, c[0x0][0x2ec] ;  /* 0x0000bb001eee7a20 */ /* 0x020ff20000410000 */
[----:B------:R5:W3:Y:S01]  /*7930*/  MUFU.TANH R153, R133 ;  /* 0x0000008500997308 */ /* 0x000ae20000002400 */
[----:B--2---:R-:W-:Y:S09]  /*7940*/  FMUL.FTZ R134, R35, c[0x0][0x2ec] ;  /* 0x0000bb0023867a20 */ /* 0x004ff20000410000 */
[----:B------:R2:W2:Y:S01]  /*7950*/  MUFU.TANH R150, R132 ;  /* 0x0000008400967308 */ /* 0x0004a20000002400 */
[----:B-1----:R-:W-:Y:S09]  /*7960*/  FMUL.FTZ R236, R31, c[0x0][0x2ec] ;  /* 0x0000bb001fec7a20 */ /* 0x002ff20000410000 */
[----:B------:R-:W1:Y:S01]  /*7970*/  MUFU.TANH R235, R235 ;  /* 0x000000eb00eb7308 */ /* 0x000e620000002400 */
[----:B-----5:R-:W-:Y:S09]  /*7980*/  FMUL.FTZ R133, R32, c[0x0][0x2ec] ;  /* 0x0000bb0020857a20 */ /* 0x020ff20000410000 */
[----:B------:R-:W1:Y:S01]  /*7990*/  MUFU.TANH R237, R237 ;  /* 0x000000ed00ed7308 */ /* 0x000e620000002400 */
        /* <DEDUP_REMOVED lines=22> */
.L_x_912:
[C---:B-1----:R-:W-:Y:S01]  /*7b00*/  IMAD R22, R230.reuse, -0x40, R221 ;  /* 0xffffffc0e6167824 */ /* 0x042fe200078e02dd */
[----:B------:R-:W-:Y:S01]  /*7b10*/  LDSM.16.MT88.4 R28, [R201+0xc000] ;  /* 0x00c00000c91c783b */ /* 0x000fe20000004200 */
[----:B------:R-:W-:Y:S03]  /*7b20*/  IADD3 R230, R230, -0x1, RZ ;  /* 0xffffffffe6e67810 */ /* 0x000fe60007ffe0ff */
[C---:B------:R-:W-:Y:S02]  /*7b30*/  IADD3 R20, R22.reuse, 0x8, RZ ;  /* 0x0000000816147810 */ /* 0x040fe40007ffe0ff */
[----:B------:R-:W-:Y:S02]  /*7b40*/  IADD3 R18, R22, 0x7, RZ ;  /* 0x0000000716127810 */ /* 0x000fe40007ffe0ff */
[----:B------:R-:W-:Y:S01]  /*7b50*/  ISETP.GE.AND P0, PT, R20, RZ, PT ;  /* 0x000000ff1400720c */ /* 0x000fe20003f06270 */
[----:B------:R-:W-:Y:S01]  /*7b60*/  LDSM.16.MT88.4 R164, [R204+0x11800] ;  /* 0x01180000cca4783b */ /* 0x000fe20000004200 */
[C---:B------:R-:W-:Y:S02]  /*7b70*/  IADD3 R16, R22.reuse, -0x1, RZ ;  /* 0xffffffff16107810 */ /* 0x040fe40007ffe0ff */
        /* <DEDUP_REMOVED lines=365> */
[----:B------:R-:W-:Y:S02]  /*9250*/  FFMA.FTZ R171, R2, R231, R171 ;  /* 0x000000e702ab7223 */ /* 0x000fe400000100ab */
        /* <DEDUP_REMOVED lines=137> */
.L_x_910:
[----:B------:R-:W1:Y:S01]  /*9af0*/  SHFL.BFLY PT, R3, R232, 0x2, 0x1f ;  /* 0x0c401f00e8037f89 */ /* 0x000e6200000e0000 */
[C---:B------:R-:W-:Y:S01]  /*9b00*/  ISETP.NE.AND P0, PT, R215.reuse, -0x1, PT ;  /* 0xffffffffd700780c */ /* 0x040fe20003f05270 */
[----:B------:R-:W-:Y:S01]  /*9b10*/  ULDC.64 UR4, c[0x0][0x118] ;  /* 0x0000460000047ab9 */ /* 0x000fe20000000a00 */
[----:B------:R-:W-:Y:S01]  /*9b20*/  MOV R11, 0x3f800000 ;  /* 0x3f800000000b7802 */ /* 0x000fe20000000f00 */
[----:B------:R-:W2:Y:S01]  /*9b30*/  SHFL.BFLY PT, R2, R231, 0x2, 0x1f ;  /* 0x0c401f00e7027f89 */ /* 0x000ea200000e0000 */
[----:B------:R-:W-:Y:S01]  /*9b40*/  MOV R12, 0x3f800000 ;  /* 0x3f800000000c7802 */ /* 0x000fe20000000f00 */
[----:B------:R-:W-:Y:S02]  /*9b50*/  BSSY B0, `(.L_x_914) ;  /* 0x0000149000007945 */ /* 0x000fe40003800000 */
[----:B------:R-:W3:Y:S06]  /*9b60*/  S2R R5, SR_TID.X ;  /* 0x0000000000057919 */ /* 0x000eec0000002100 */
[----:B------:R-:W-:-:S04]  /*9b70*/  @P0 IMAD.WIDE.U32 R8, R215, c[0x0][0x1e8], RZ ;  /* 0x00007a00d7080a25 */ /* 0x000fc800078e00ff */
[----:B------:R-:W-:Y:S01]  /*9b80*/  @P0 IMAD R9, R215, c[0x0][0x1ec], R9 ;  /* 0x00007b00d7090a24 */ /* 0x000fe200078e0209 */
[----:B------:R-:W-:Y:S01]  /*9b90*/  @P0 MOV R10, R8 ;  /* 0x00000008000a0202 */ /* 0x000fe20000000f00 */
[----:B-1----:R-:W-:Y:S02]  /*9ba0*/  FADD.FTZ R0, R3, R232 ;  /* 0x000000e803007221 */ /* 0x002fe40000010000 */
[----:B--2---:R-:W-:-:S03]  /*9bb0*/  FADD.FTZ R3, R2, R231 ;  /* 0x000000e702037221 */ /* 0x004fc60000010000 */
[----:B------:R-:W1:Y:S01]  /*9bc0*/  SHFL.BFLY PT, R7, R0, 0x1, 0x1f ;  /* 0x0c201f0000077f89 */ /* 0x000e6200000e0000 */
[----:B---3--:R-:W-:-:S03]  /*9bd0*/  SHF.R.S32.HI R4, RZ, 0x1f, R5 ;  /* 0x0000001fff047819 */ /* 0x008fc60000011405 */
[----:B------:R-:W2:Y:S04]  /*9be0*/  SHFL.BFLY PT, R6, R3, 0x1, 0x1f ;  /* 0x0c201f0003067f89 */ /* 0x000ea800000e0000 */
[----:B------:R-:W3:Y:S01]  /*9bf0*/  S2R R2, SR_CTAID.Y ;  /* 0x0000000000027919 */ /* 0x000ee20000002600 */
[----:B-1----:R-:W-:Y:S02]  /*9c00*/  FADD.FTZ R7, R0, R7 ;  /* 0x0000000700077221 */ /* 0x002fe40000010000 */
[----:B--2---:R-:W-:Y:S01]  /*9c10*/  FADD.FTZ R6, R3, R6 ;  /* 0x0000000603067221 */ /* 0x004fe20000010000 */
[----:B------:R-:W-:Y:S02]  /*9c20*/  LEA.HI R3, R4, R5, RZ, 0x5 ;  /* 0x0000000504037211 */ /* 0x000fe400078f28ff */
[----:B------:R-:W-:Y:S01]  /*9c30*/  FSETP.NE.FTZ.AND P5, PT, R7, RZ, PT ;  /* 0x000000ff0700720b */ /* 0x000fe20003fb5000 */
[----:B---3--:R-:W-:Y:S01]  /*9c40*/  @!P0 IMAD.WIDE.U32 R14, R2, c[0x0][0x1e0], RZ ;  /* 0x00007800020e8a25 */ /* 0x008fe200078e00ff */
[----:B------:R-:W-:-:S02]  /*9c50*/  @!P0 SHF.R.S32.HI R13, RZ, 0x1f, R2 ;  /* 0x0000001fff0d8819 */ /* 0x000fc40000011402 */
[----:B------:R-:W-:Y:S02]  /*9c60*/  LOP3.LUT R0, R3, 0xffffffe0, RZ, 0xc0, !PT ;  /* 0xffffffe003007812 */ /* 0x000fe400078ec0ff */
[----:B------:R-:W-:Y:S01]  /*9c70*/  FSETP.NE.FTZ.AND P4, PT, R6, RZ, PT ;  /* 0x000000ff0600720b */ /* 0x000fe20003f95000 */
[----:B------:R-:W-:Y:S01]  /*9c80*/  @!P0 IMAD R13, R13, c[0x0][0x1e0], RZ ;  /* 0x000078000d0d8a24 */ /* 0x000fe200078e02ff */
[----:B------:R-:W-:Y:S02]  /*9c90*/  IADD3 R0, R5, -R0, RZ ;  /* 0x8000000005007210 */ /* 0x000fe40007ffe0ff */
[----:B------:R-:W-:Y:S01]  /*9ca0*/  @!P0 MOV R10, R14 ;  /* 0x0000000e000a8202 */ /* 0x000fe20000000f00 */
[----:B------:R-:W-:Y:S01]  /*9cb0*/  @!P0 IMAD R8, R2, c[0x0][0x1e4], R13 ;  /* 0x0000790002088a24 */ /* 0x000fe200078e020d */
[----:B------:R-:W-:Y:S01]  /*9cc0*/  LOP3.LUT P6, RZ, R0, 0x3, RZ, 0xc0, !PT ;  /* 0x0000000300ff7812 */ /* 0x000fe200078cc0ff */
[----:B------:R-:W1:Y:S01]  /*9cd0*/  @P5 MUFU.RCP R11, R7 ;  /* 0x00000007000b5308 */ /* 0x000e620000001000 */
[----:B------:R-:W-:-:S02]  /*9ce0*/  LEA.HI R0, R4, R5, RZ, 0x2 ;  /* 0x0000000504007211 */ /* 0x000fc400078f10ff */
[----:B------:R-:W-:Y:S02]  /*9cf0*/  @!P0 IADD3 R9, R15, R8, RZ ;  /* 0x000000080f098210 */ /* 0x000fe40007ffe0ff */
[--C-:B------:R-:W-:Y:S02]  /*9d00*/  SHF.R.S32.HI R13, RZ, 0x2, R0.reuse ;  /* 0x00000002ff0d7819 */ /* 0x100fe40000011400 */
[----:B------:R-:W-:Y:S01]  /*9d10*/  SHF.R.S32.HI R8, RZ, 0x1f, R0 ;  /* 0x0000001fff087819 */ /* 0x000fe20000011400 */
[----:B------:R-:W2:Y:S01]  /*9d20*/  @P4 MUFU.RCP R12, R6 ;  /* 0x00000006000c4308 */ /* 0x000ea20000001000 */
[----:B------:R-:W-:Y:S02]  /*9d30*/  LOP3.LUT R0, R0, 0x3ffffffc, RZ, 0xc0, !PT ;  /* 0x3ffffffc00007812 */ /* 0x000fe400078ec0ff */
[----:B------:R-:W-:Y:S02]  /*9d40*/  LEA.HI R8, R8, R13, RZ, 0x3 ;  /* 0x0000000d08087211 */ /* 0x000fe400078f18ff */
[----:B------:R-:W-:-:S02]  /*9d50*/  SHF.R.S32.HI R3, RZ, 0x5, R3 ;  /* 0x00000005ff037819 */ /* 0x000fc40000011403 */
[----:B------:R-:W-:Y:S01]  /*9d60*/  LOP3.LUT R8, R8, 0xfffffff8, RZ, 0xc0, !PT ;  /* 0xfffffff808087812 */ /* 0x000fe200078ec0ff */
[C---:B-1----:R-:W-:Y:S01]  /*9d70*/  FMUL.FTZ R128, R11.reuse, R128 ;  /* 0x000000800b807220 */ /* 0x042fe20000410000 */
[----:B------:R-:W-:Y:S01]  /*9d80*/  IADD3 R0, -R0, R5, RZ ;  /* 0x0000000500007210 */ /* 0x000fe20007ffe1ff */
[----:B------:R-:W-:Y:S01]  /*9d90*/  FMUL.FTZ R129, R11, R129 ;  /* 0x000000810b817220 */ /* 0x000fe20000410000 */
[----:B------:R-:W-:Y:S01]  /*9da0*/  IADD3 R8, R13, -R8, RZ ;  /* 0x800000080d087210 */ /* 0x000fe20007ffe0ff */
[----:B------:R-:W-:Y:S01]  /*9db0*/  FMUL.FTZ R124, R11, R124 ;  /* 0x0000007c0b7c7220 */ /* 0x000fe20000410000 */
[----:B------:R-:W-:Y:S01]  /*9dc0*/  LEA R0, R3, R0, 0x9 ;  /* 0x0000000003007211 */ /* 0x000fe200078e48ff */
[----:B------:R-:W-:Y:S01]  /*9dd0*/  FMUL.FTZ R125, R11, R125 ;  /* 0x0000007d0b7d7220 */ /* 0x000fe20000410000 */
[C---:B------:R-:W-:Y:S01]  /*9de0*/  LOP3.LUT R14, R8.reuse, 0x1, RZ, 0xc0, !PT ;  /* 0x00000001080e7812 */ /* 0x040fe200078ec0ff */
[----:B------:R-:W-:Y:S01]  /*9df0*/  IMAD.SHL.U32 R13, R8, 0x40, RZ ;  /* 0x00000040080d7824 */ /* 0x000fe200078e00ff */
[----:B------:R-:W-:Y:S01]  /*9e00*/  F2FP.PACK_AB R128, R129, R128 ;  /* 0x000000808180723e */ /* 0x000fe200000000ff */
[C---:B------:R-:W-:Y:S01]  /*9e10*/  FMUL.FTZ R120, R11.reuse, R120 ;  /* 0x000000780b787220 */ /* 0x040fe20000410000 */
[----:B------:R-:W-:Y:S01]  /*9e20*/  ISETP.NE.U32.AND P3, PT, R14, 0x1, PT ;  /* 0x000000010e00780c */ /* 0x000fe20003f65070 */
[----:B------:R-:W-:Y:S01]  /*9e30*/  FMUL.FTZ R121, R11, R121 ;  /* 0x000000790b797220 */ /* 0x000fe20000410000 */
[----:B------:R-:W-:Y:S01]  /*9e40*/  LOP3.LUT R13, R13, 0x1c0, RZ, 0xc0, !PT ;  /* 0x000001c00d0d7812 */ /* 0x000fe200078ec0ff */
[C---:B------:R-:W-:Y:S01]  /*9e50*/  FMUL.FTZ R116, R11.reuse, R116 ;  /* 0x000000740b747220 */ /* 0x040fe20000410000 */
[----:B------:R-:W-:Y:S01]  /*9e60*/  R2P PR, R8, 0x6 ;  /* 0x0000000608007804 */ /* 0x000fe20000000000 */
[----:B------:R-:W-:Y:S01]  /*9e70*/  FMUL.FTZ R117, R11, R117 ;  /* 0x000000750b757220 */ /* 0x000fe20000410000 */
[----:B------:R-:W-:Y:S01]  /*9e80*/  LEA.HI R13, R13, R13, RZ, 0x1d ;  /* 0x0000000d0d0d7211 */ /* 0x000fe200078fe8ff */
[----:B------:R-:W-:Y:S01]  /*9e90*/  FMUL.FTZ R112, R11, R112 ;  /* 0x000000700b707220 */ /* 0x000fe20000410000 */
[----:B------:R-:W-:Y:S01]  /*9ea0*/  F2FP.PACK_AB R124, R125, R124 ;  /* 0x0000007c7d7c723e */ /* 0x000fe200000000ff */
[C---:B------:R-:W-:Y:S01]  /*9eb0*/  FMUL.FTZ R113, R11.reuse, R113 ;  /* 0x000000710b717220 */ /* 0x040fe20000410000 */
[----:B------:R-:W-:Y:S01]  /*9ec0*/  LEA R0, R0, R13, 0x1 ;  /* 0x0000000d00007211 */ /* 0x000fe200078e08ff */
[----:B------:R-:W-:Y:S01]  /*9ed0*/  FMUL.FTZ R108, R11, R108 ;  /* 0x0000006c0b6c7220 */ /* 0x000fe20000410000 */
[----:B------:R-:W-:Y:S01]  /*9ee0*/  F2FP.PACK_AB R120, R121, R120 ;  /* 0x000000787978723e */ /* 0x000fe200000000ff */
        /* <DEDUP_REMOVED lines=28> */
[----:B------:R-:W-:Y:S01]  /*a0b0*/  FMUL.FTZ R53, R11, R53 ;  /* 0x000000350b357220 */ /* 0x000fe20000410000 */
[----:B------:R-:W-:Y:S01]  /*a0c0*/  F2FP.PACK_AB R48, R49, R48 ;  /* 0x000000303130723e */ /* 0x000fe200000000ff */
[C---:B------:R-:W-:Y:S01]  /*a0d0*/  FMUL.FTZ R56, R11.reuse, R56 ;  /* 0x000000380b387220 */ /* 0x040fe20000410000 */
[----:B------:R-:W3:Y:S01]  /*a0e0*/  @P5 MUFU.LG2 R7, R7 ;  /* 0x0000000700075308 */ /* 0x000ee20000000c00 */
[----:B------:R-:W-:Y:S01]  /*a0f0*/  FMUL.FTZ R57, R11, R57 ;  /* 0x000000390b397220 */ /* 0x000fe20000410000 */
[----:B------:R-:W-:Y:S01]  /*a100*/  F2FP.PACK_AB R52, R53, R52 ;  /* 0x000000343534723e */ /* 0x000fe200000000ff */
[----:B------:R-:W-:-:S02]  /*a110*/  FMUL.FTZ R60, R11, R60 ;  /* 0x0000003c0b3c7220 */ /* 0x000fc40000410000 */
[----:B------:R-:W-:Y:S01]  /*a120*/  FMUL.FTZ R61, R11, R61 ;  /* 0x0000003d0b3d7220 */ /* 0x000fe20000410000 */
[----:B------:R-:W-:Y:S01]  /*a130*/  F2FP.PACK_AB R56, R57, R56 ;  /* 0x000000383938723e */ /* 0x000fe200000000ff */
[C---:B------:R-:W-:Y:S01]  /*a140*/  FMUL.FTZ R64, R11.reuse, R64 ;  /* 0x000000400b407220 */ /* 0x040fe20000410000 */
[----:B------:R-:W4:Y:S01]  /*a150*/  @P4 MUFU.LG2 R6, R6 ;  /* 0x0000000600064308 */ /* 0x000f220000000c00 */
[----:B------:R-:W-:Y:S01]  /*a160*/  FMUL.FTZ R65, R11, R65 ;  /* 0x000000410b417220 */ /* 0x000fe20000410000 */
[----:B------:R-:W-:Y:S01]  /*a170*/  F2FP.PACK_AB R60, R61, R60 ;  /* 0x0000003c3d3c723e */ /* 0x000fe200000000ff */
[C---:B------:R-:W-:Y:S01]  /*a180*/  FMUL.FTZ R68, R11.reuse, R68 ;  /* 0x000000440b447220 */ /* 0x040fe20000410000 */
[----:B------:R-:W5:Y:S01]  /*a190*/  S2R R61, SR_CTAID.X ;  /* 0x00000000003d7919 */ /* 0x000f620000002500 */
[----:B------:R-:W-:Y:S01]  /*a1a0*/  FMUL.FTZ R69, R11, R69 ;  /* 0x000000450b457220 */ /* 0x000fe20000410000 */
[----:B------:R-:W-:Y:S01]  /*a1b0*/  F2FP.PACK_AB R64, R65, R64 ;  /* 0x000000404140723e */ /* 0x000fe200000000ff */
[----:B------:R-:W-:-:S02]  /*a1c0*/  FMUL.FTZ R72, R11, R72 ;  /* 0x000000480b487220 */ /* 0x000fc40000410000 */
[----:B------:R-:W-:Y:S01]  /*a1d0*/  FMUL.FTZ R73, R11, R73 ;  /* 0x000000490b497220 */ /* 0x000fe20000410000 */
[----:B------:R-:W-:Y:S01]  /*a1e0*/  F2FP.PACK_AB R68, R69, R68 ;  /* 0x000000444544723e */ /* 0x000fe200000000ff */
[C---:B------:R-:W-:Y:S01]  /*a1f0*/  FMUL.FTZ R76, R11.reuse, R76 ;  /* 0x0000004c0b4c7220 */ /* 0x040fe20000410000 */
[----:B-1----:R-:W-:Y:S01]  /*a200*/  ISETP.NE.AND P1, PT, R14, RZ, PT ;  /* 0x000000ff0e00720c */ /* 0x002fe20003f25270 */
        /* <DEDUP_REMOVED lines=12> */
[----:B------:R-:W-:Y:S01]  /*a2d0*/  @P1 MOV R65, 0x1 ;  /* 0x0000000100411802 */ /* 0x000fe20000000f00 */
[----:B------:R-:W-:Y:S01]  /*a2e0*/  FMUL.FTZ R93, R11, R93 ;  /* 0x0000005d0b5d7220 */ /* 0x000fe20000410000 */
[----:B------:R-:W-:Y:S01]  /*a2f0*/  F2FP.PACK_AB R88, R89, R88 ;  /* 0x000000585958723e */ /* 0x000fe200000000ff */
[----:B------:R-:W-:-:S02]  /*a300*/  FMUL.FTZ R96, R11, R96 ;  /* 0x000000600b607220 */ /* 0x000fc40000410000 */
[----:B------:R-:W-:Y:S01]  /*a310*/  FMUL.FTZ R11, R11, R97 ;  /* 0x000000610b0b7220 */ /* 0x000fe20000410000 */
[----:B------:R-:W-:Y:S01]  /*a320*/  F2FP.PACK_AB R92, R93, R92 ;  /* 0x0000005c5d5c723e */ /* 0x000fe200000000ff */
[C---:B--2---:R-:W-:Y:S02]  /*a330*/  FMUL.FTZ R131, R12.reuse, R131 ;  /* 0x000000830c837220 */ /* 0x044fe40000410000 */
[C---:B------:R-:W-:Y:S01]  /*a340*/  FMUL.FTZ R130, R12.reuse, R130 ;  /* 0x000000820c827220 */ /* 0x040fe20000410000 */
[----:B------:R-:W-:Y:S01]  /*a350*/  F2FP.PACK_AB R96, R11, R96 ;  /* 0x000000600b60723e */ /* 0x000fe200000000ff */
[----:B------:R-:W-:Y:S01]  /*a360*/  IMAD.MOV.U32 R8, RZ, RZ, 0x40 ;  /* 0x00000040ff087424 */ /* 0x000fe200078e00ff */
[C---:B------:R-:W-:Y:S01]  /*a370*/  IADD3 R11, R13.reuse, -0x10, RZ ;  /* 0xfffffff00d0b7810 */ /* 0x040fe20007ffe0ff */
[C---:B------:R-:W-:Y:S01]  /*a380*/  FMUL.FTZ R127, R12.reuse, R127 ;  /* 0x0000007f0c7f7220 */ /* 0x040fe20000410000 */
[----:B------:R-:W-:Y:S01]  /*a390*/  @P3 IADD3 R11, R13, 0x10, RZ ;  /* 0x000000100d0b3810 */ /* 0x000fe20007ffe0ff */
[C---:B------:R-:W-:Y:S01]  /*a3a0*/  FMUL.FTZ R126, R12.reuse, R126 ;  /* 0x0000007e0c7e7220 */ /* 0x040fe20000410000 */
[----:B------:R-:W-:Y:S01]  /*a3b0*/  F2FP.PACK_AB R130, R131, R130 ;  /* 0x000000828382723e */ /* 0x000fe200000000ff */
[----:B------:R-:W-:Y:S01]  /*a3c0*/  FMUL.FTZ R123, R12, R123 ;  /* 0x0000007b0c7b7220 */ /* 0x000fe20000410000 */
[----:B------:R-:W-:Y:S01]  /*a3d0*/  SEL R8, R8, 0xffffffc0, !P2 ;  /* 0xffffffc008087807 */ /* 0x000fe20005000000 */
[C---:B------:R-:W-:Y:S01]  /*a3e0*/  FMUL.FTZ R122, R12.reuse, R122 ;  /* 0x0000007a0c7a7220 */ /* 0x040fe20000410000 */
[----:B------:R-:W-:Y:S01]  /*a3f0*/  F2FP.PACK_AB R126, R127, R126 ;  /* 0x0000007e7f7e723e */ /* 0x000fe200000000ff */
[----:B------:R-:W-:Y:S01]  /*a400*/  FMUL.FTZ R119, R12, R119 ;  /* 0x000000770c777220 */ /* 0x000fe20000410000 */
[----:B------:R-:W-:Y:S01]  /*a410*/  IADD3 R17, R0, R11, RZ ;  /* 0x0000000b00117210 */ /* 0x000fe20007ffe0ff */
        /* <DEDUP_REMOVED lines=10> */
[----:B------:R-:W-:Y:S01]  /*a4c0*/  FMUL.FTZ R107, R12, R107 ;  /* 0x0000006b0c6b7220 */ /* 0x000fe20000410000 */
[----:B------:R-:W-:Y:S01]  /*a4d0*/  IADD3 R23, R8, R11, RZ ;  /* 0x0000000b08177210 */ /* 0x000fe20007ffe0ff */
        /* <DEDUP_REMOVED lines=26> */
[----:B------:R-:W-:Y:S01]  /*a680*/  IMAD.IADD R25, R17, 0x1, R8 ;  /* 0x0000000111197824 */ /* 0x000fe200078e0208 */
        /* <DEDUP_REMOVED lines=43> */
[----:B------:R-:W-:Y:S01]  /*a940*/  FMUL.FTZ R12, R12, R98 ;  /* 0x000000620c0c7220 */ /* 0x000fe20000410000 */
[----:B------:R-:W-:Y:S01]  /*a950*/  F2FP.PACK_AB R94, R95, R94 ;  /* 0x0000005e5f5e723e */ /* 0x000fe200000000ff */
[----:B------:R-:W1:Y:S01]  /*a960*/  LDC.U8 R8, c[0x0][0x328] ;  /* 0x0000ca00ff087b82 */ /* 0x000e620000000000 */
[----:B------:R-:W-:Y:S01]  /*a970*/  STS [R11+0x2400], R42 ;  /* 0x0024002a0b007388 */ /* 0x000fe20000000800 */
[----:B------:R-:W-:-:S02]  /*a980*/  @P1 MOV R63, c[0x0][0x210] ;  /* 0x00008400003f1a02 */ /* 0x000fc40000000f00 */
[----:B------:R-:W-:Y:S01]  /*a990*/  F2FP.PACK_AB R12, R99, R12 ;  /* 0x0000000c630c723e */ /* 0x000fe200000000ff */
[----:B------:R-:W-:Y:S02]  /*a9a0*/  STS [R15+0x2000], R44 ;  /* 0x0020002c0f007388 */ /* 0x000fe40000000800 */
[----:B------:R-:W-:Y:S02]  /*a9b0*/  @P1 IMAD R63, R63, c[0x0][0x214], RZ ;  /* 0x000085003f3f1a24 */ /* 0x000fe400078e02ff */
[----:B------:R-:W-:Y:S04]  /*a9c0*/  STS [R15+0x2400], R46 ;  /* 0x0024002e0f007388 */ /* 0x000fe80000000800 */
[----:B------:R-:W-:Y:S04]  /*a9d0*/  STS [R17+0x2000], R48 ;  /* 0x0020003011007388 */ /* 0x000fe80000000800 */
[----:B------:R-:W-:Y:S04]  /*a9e0*/  STS [R17+0x2400], R50 ;  /* 0x0024003211007388 */ /* 0x000fe80000000800 */
[----:B------:R-:W-:Y:S01]  /*a9f0*/  STS [R19+0x2000], R52 ;  /* 0x0020003413007388 */ /* 0x000fe20000000800 */
[----:B-1----:R-:W-:-:S03]  /*aa00*/  ISETP.NE.AND P2, PT, R8, RZ, PT ;  /* 0x000000ff0800720c */ /* 0x002fc60003f45270 */
[----:B------:R-:W-:Y:S01]  /*aa10*/  STS [R19+0x2400], R54 ;  /* 0x0024003613007388 */ /* 0x000fe20000000800 */
[----:B------:R-:W-:Y:S02]  /*aa20*/  @!P1 MOV R8, c[0x0][0x214] ;  /* 0x0000850000089a02 */ /* 0x000fe40000000f00 */
[----:B------:R-:W-:Y:S01]  /*aa30*/  ISETP.NE.OR P3, PT, R14, RZ, !P2 ;  /* 0x000000ff0e00720c */ /* 0x000fe20005765670 */
[----:B------:R-:W-:Y:S01]  /*aa40*/  STS [R23+0x2000], R56 ;  /* 0x0020003817007388 */ /* 0x000fe20000000800 */
[----:B------:R-:W-:-:S03]  /*aa50*/  @!P1 SEL R63, R8, c[0x0][0x234], !P2 ;  /* 0x00008d00083f9a07 */ /* 0x000fc60005000000 */
[----:B------:R-:W-:Y:S02]  /*aa60*/  STS [R23+0x2400], R58 ;  /* 0x0024003a17007388 */ /* 0x000fe40000000800 */
[----:B------:R-:W-:Y:S02]  /*aa70*/  @!P1 IMAD R65, R63, c[0x0][0x1c0], RZ ;  /* 0x000070003f419a24 */ /* 0x000fe400078e02ff */
[----:B------:R-:W-:Y:S02]  /*aa80*/  STS [R21+0x2000], R60 ;  /* 0x0020003c15007388 */ /* 0x000fe40000000800 */
[C---:B------:R-:W-:Y:S02]  /*aa90*/  IMAD R65, R2.reuse, R65, RZ ;  /* 0x0000004102417224 */ /* 0x040fe400078e02ff */
[----:B------:R1:W-:Y:S03]  /*aaa0*/  STS [R21+0x2400], R62 ;  /* 0x0024003e15007388 */ /* 0x0003e60000000800 */
[----:B------:R-:W-:Y:S01]  /*aab0*/  SEL R65, R65, RZ, P3 ;  /* 0x000000ff41417207 */ /* 0x000fe20001800000 */
[----:B------:R2:W-:Y:S04]  /*aac0*/  STS [R25+0x2000], R64 ;  /* 0x0020004019007388 */ /* 0x0005e80000000800 */
[----:B------:R3:W-:Y:S04]  /*aad0*/  STS [R25+0x2400], R66 ;  /* 0x0024004219007388 */ /* 0x0007e80000000800 */
[----:B------:R4:W-:Y:S04]  /*aae0*/  STS [R13+0x4000], R68 ;  /* 0x004000440d007388 */ /* 0x0009e80000000800 */
[----:B------:R-:W-:Y:S04]  /*aaf0*/  STS [R13+0x4400], R70 ;  /* 0x004400460d007388 */ /* 0x000fe80000000800 */
[----:B------:R-:W-:Y:S04]  /*ab00*/  STS [R11+0x4000], R72 ;  /* 0x004000480b007388 */ /* 0x000fe80000000800 */
[----:B------:R5:W-:Y:S01]  /*ab10*/  STS [R11+0x4400], R74 ;  /* 0x0044004a0b007388 */ /* 0x000be20000000800 */
[----:B-1----:R-:W-:-:S03]  /*ab20*/  @!P3 IMAD R62, R2, c[0x0][0x214], RZ ;  /* 0x00008500023eba24 */ /* 0x002fc600078e02ff */
[----:B------:R1:W-:Y:S01]  /*ab30*/  STS [R15+0x4000], R76 ;  /* 0x0040004c0f007388 */ /* 0x0003e20000000800 */
[----:B--2---:R-:W-:Y:S02]  /*ab40*/  SHF.R.S32.HI R64, RZ, 0x1f, R3 ;  /* 0x0000001fff407819 */ /* 0x004fe40000011403 */
[----:B------:R-:W-:Y:S01]  /*ab50*/  @!P3 SEL R62, R62, R215, !P0 ;  /* 0x000000d73e3eb207 */ /* 0x000fe20004000000 */
[----:B------:R1:W-:Y:S01]  /*ab60*/  STS [R15+0x4400], R78 ;  /* 0x0044004e0f007388 */ /* 0x0003e20000000800 */
[----:B------:R-:W-:Y:S01]  /*ab70*/  LEA.HI R64, R64, R3, RZ, 0x2 ;  /* 0x0000000340407211 */ /* 0x000fe200078f10ff */
[----:B---3--:R-:W-:Y:S02]  /*ab80*/  @P5 FMUL.FTZ R66, R7, 0.69314718246459960938 ;  /* 0x3f31721807425820 */ /* 0x008fe40000410000 */
[----:B------:R1:W-:Y:S01]  /*ab90*/  STS [R17+0x4000], R80 ;  /* 0x0040005011007388 */ /* 0x0003e20000000800 */
[----:B----4-:R-:W-:Y:S01]  /*aba0*/  CS2R R68, SRZ ;  /* 0x0000000000447805 */ /* 0x010fe2000001ff00 */
[----:B------:R-:W-:Y:S01]  /*abb0*/  LOP3.LUT R64, R64, 0xffffffc, RZ, 0xc0, !PT ;  /* 0x0ffffffc40407812 */ /* 0x000fe200078ec0ff */
[----:B------:R-:W-:Y:S01]  /*abc0*/  @P4 FMUL.FTZ R7, R6, 0.69314718246459960938 ;  /* 0x3f31721806074820 */ /* 0x000fe20000410000 */
[----:B------:R1:W-:Y:S01]  /*abd0*/  STS [R17+0x4400], R82 ;  /* 0x0044005211007388 */ /* 0x0003e20000000800 */
[----:B------:R-:W-:-:S02]  /*abe0*/  @!P3 MOV R68, R62 ;  /* 0x0000003e0044b202 */ /* 0x000fc40000000f00 */
[----:B------:R-:W-:Y:S01]  /*abf0*/  @!P3 SHF.R.S32.HI R69, RZ, 0x1f, R62 ;  /* 0x0000001fff45b819 */ /* 0x000fe2000001143e */
[----:B------:R1:W-:Y:S01]  /*ac00*/  STS [R19+0x4000], R84 ;  /* 0x0040005413007388 */ /* 0x0003e20000000800 */
[----:B------:R-:W-:Y:S02]  /*ac10*/  IADD3 R64, R3, -R64, RZ ;  /* 0x8000004003407210 */ /* 0x000fe40007ffe0ff */
[----:B------:R-:W-:Y:S01]  /*ac20*/  MOV R3, 0x7f800000 ;  /* 0x7f80000000037802 */ /* 0x000fe20000000f00 */
[----:B------:R1:W-:Y:S01]  /*ac30*/  STS [R19+0x4400], R86 ;  /* 0x0044005613007388 */ /* 0x0003e20000000800 */
[----:B------:R-:W-:Y:S01]  /*ac40*/  MOV R62, 0x7f800000 ;  /* 0x7f800000003e7802 */ /* 0x000fe20000000f00 */
[----:B------:R-:W-:Y:S02]  /*ac50*/  @P5 FFMA.FTZ R3, R133, c[0x0][0x238], R66 ;  /* 0x00008e0085035a23 */ /* 0x000fe40000010042 */
[----:B------:R1:W-:Y:S01]  /*ac60*/  STS [R23+0x4000], R88 ;  /* 0x0040005817007388 */ /* 0x0003e20000000800 */
[----:B------:R-:W-:-:S03]  /*ac70*/  @P4 FFMA.FTZ R62, R132, c[0x0][0x238], R7 ;  /* 0x00008e00843e4a23 */ /* 0x000fc60000010007 */
[----:B------:R1:W-:Y:S04]  /*ac80*/  STS [R23+0x4400], R90 ;  /* 0x0044005a17007388 */ /* 0x0003e80000000800 */
[----:B------:R1:W-:Y:S04]  /*ac90*/  STS [R21+0x4000], R92 ;  /* 0x0040005c15007388 */ /* 0x0003e80000000800 */
[----:B------:R1:W-:Y:S04]  /*aca0*/  STS [R21+0x4400], R94 ;  /* 0x0044005e15007388 */ /* 0x0003e80000000800 */
[----:B------:R1:W-:Y:S04]  /*acb0*/  STS [R25+0x4000], R96 ;  /* 0x0040006019007388 */ /* 0x0003e80000000800 */
[----:B------:R1:W-:Y:S04]  /*acc0*/  STS [R25+0x4400], R12 ;  /* 0x0044000c19007388 */ /* 0x0003e80000000800 */
[----:B------:R-:W5:Y:S04]  /*acd0*/  S2R R0, SR_TID.X ;  /* 0x0000000000007919 */ /* 0x000f680000002100 */
[----:B------:R-:W-:Y:S06]  /*ace0*/  BAR.SYNC.DEFER_BLOCKING 0x0 ;  /* 0x0000000000007b1d */ /* 0x000fec0000010000 */
[----:B------:R-:W2:Y:S01]  /*acf0*/  S2R R60, SR_CTAID.Z ;  /* 0x00000000003c7919 */ /* 0x000ea20000002700 */
[----:B-----5:R-:W-:-:S03]  /*ad00*/  SHF.R.S32.HI R11, RZ, 0x1f, R0 ;  /* 0x0000001fff0b7819 */ /* 0x020fc60000011400 */
[----:B------:R1:W3:Y:S01]  /*ad10*/  LDS.128 R52, [R217] ;  /* 0x00000000d9347984 */ /* 0x0002e20000000c00 */
[----:B------:R-:W-:-:S03]  /*ad20*/  LEA.HI R8, R11, R0, RZ, 0x5 ;  /* 0x000000000b087211 */ /* 0x000fc600078f28ff */
[----:B------:R1:W4:Y:S01]  /*ad30*/  LDS.128 R48, [R217+0x800] ;  /* 0x00080000d9307984 */ /* 0x0003220000000c00 */
[----:B------:R-:W-:Y:S01]  /*ad40*/  LOP3.LUT R67, R8, 0xffffffe0, RZ, 0xc0, !PT ;  /* 0xffffffe008437812 */ /* 0x000fe200078ec0ff */
[----:B--2---:R-:W-:Y:S01]  /*ad50*/  IMAD R65, R60, R63, R65 ;  /* 0x0000003f3c417224 */ /* 0x004fe200078e0241 */
[----:B------:R-:W-:Y:S01]  /*ad60*/  @P1 MOV R8, c[0x0][0x210] ;  /* 0x0000840000081a02 */ /* 0x000fe20000000f00 */
[----:B------:R1:W2:Y:S01]  /*ad70*/  LDS.128 R44, [R217+0x1000] ;  /* 0x00100000d92c7984 */ /* 0x0002a20000000c00 */
[----:B------:R-:W-:Y:S01]  /*ad80*/  IADD3 R2, R0, -R67, RZ ;  /* 0x8000004300027210 */ /* 0x000fe20007ffe0ff */
[----:B------:R-:W-:Y:S02]  /*ad90*/  @!P1 IMAD.MOV.U32 R8, RZ, RZ, 0x1 ;  /* 0x00000001ff089424 */ /* 0x000fe400078e00ff */
[----:B------:R1:W1:Y:S01]  /*ada0*/  LDS.128 R40, [R217+0x1800] ;  /* 0x00180000d9287984 */ /* 0x0002620000000c00 */
[----:B------:R-:W-:-:S03]  /*adb0*/  SHF.R.S32.HI R67, RZ, 0x1f, R2 ;  /* 0x0000001fff437819 */ /* 0x000fc60000011402 */
[----:B------:R1:W1:Y:S01]  /*adc0*/  LDS.128 R36, [R217+0x2000] ;  /* 0x00200000d9247984 */ /* 0x0002620000000c00 */
[----:B------:R-:W-:Y:S01]  /*add0*/  LEA.HI R67, R67, R2, RZ, 0x2 ;  /* 0x0000000243437211 */ /* 0x000fe200078f10ff */
[----:B------:R-:W-:Y:S02]  /*ade0*/  IMAD R2, R61, R8, RZ ;  /* 0x000000083d027224 */ /* 0x000fe400078e02ff */
[----:B------:R1:W1:Y:S01]  /*adf0*/  LDS.128 R32, [R217+0x2800] ;  /* 0x00280000d9207984 */ /* 0x0002620000000c00 */
        /* <DEDUP_REMOVED lines=14> */
[----:B---34-:R-:W-:Y:S01]  /*aee0*/  IMAD R64, R61, -0x40, R220 ;  /* 0xffffffc03d407824 */ /* 0x018fe200078e02dc */
        /* <DEDUP_REMOVED lines=15> */
.L_x_915:
[----:B---34-:R-:W-:Y:S05]  /*afe0*/  BSYNC B0 ;  /* 0x0000000000007941 */ /* 0x018fea0003800000 */
.L_x_914:
        /* <DEDUP_REMOVED lines=15> */
[----:B-1----:R-:W-:-:S04]  /*b0e0*/  IMAD.WIDE R216, R216, 0x40, R6 ;  /* 0x00000040d8d87825 */ /* 0x002fc800078e0206 */
        /* <DEDUP_REMOVED lines=15> */
.L_x_917:
[----:B------:R-:W-:Y:S05]  /*b1e0*/  BSYNC B0 ;  /* 0x0000000000007941 */ /* 0x000fea0003800000 */
.L_x_916:
[----:B------:R-:W-:Y:S01]  /*b1f0*/  LEA.HI.SX32 R0, R4, 0x10, 0x1d ;  /* 0x0000001004007811 */ /* 0x000fe200078feaff */
        /* <DEDUP_REMOVED lines=19> */
.L_x_919:
[----:B------:R-:W-:Y:S05]  /*b330*/  BSYNC B0 ;  /* 0x0000000000007941 */ /* 0x000fea0003800000 */
.L_x_918:
        /* <DEDUP_REMOVED lines=17> */
[----:B--2---:R1:W-:Y:S04]  /*b450*/  @!P2 STG.E.128 [R2.64], R44 ;  /* 0x0000002c0200a986 */ /* 0x0043e8000c101d04 */
[----:B------:R1:W-:Y:S04]  /*b460*/  @!P1 STG.E.128 [R2.64+0x80], R28 ;  /* 0x0000801c02009986 */ /* 0x0003e8000c101d04 */
[----:B------:R1:W-:Y:S02]  /*b470*/  @!P0 STG.E.128 [R2.64+0x100], R12 ;  /* 0x0001000c02008986 */ /* 0x0003e4000c101d04 */
.L_x_921:
[----:B------:R-:W-:Y:S05]  /*b480*/  BSYNC B0 ;  /* 0x0000000000007941 */ /* 0x000fea0003800000 */
.L_x_920:
        /* <DEDUP_REMOVED lines=21> */
.L_x_880:
[----:B------:R-:W1:Y:S01]  /*b5e0*/  LDC.U8 R3, c[0x0][0x329] ;  /* 0x0000ca40ff037b82 */ /* 0x000e620000000000 */
[----:B------:R-:W2:Y:S01]  /*b5f0*/  S2R R0, SR_TID.X ;  /* 0x0000000000007919 */ /* 0x000ea20000002100 */
[----:B------:R-:W-:Y:S01]  /*b600*/  ISETP.NE.AND P3, PT, R215, -0x1, PT ;  /* 0xffffffffd700780c */ /* 0x000fe20003f65270 */
[----:B------:R-:W-:Y:S01]  /*b610*/  ULDC.64 UR4, c[0x0][0x118] ;  /* 0x0000460000047ab9 */ /* 0x000fe20000000a00 */
[----:B------:R-:W-:Y:S01]  /*b620*/  IADD3 R220, -R81, R220, RZ ;  /* 0x000000dc51dc7210 */ /* 0x000fe20007ffe1ff */
[----:B------:R-:W-:Y:S03]  /*b630*/  BSSY B0, `(.L_x_922) ;  /* 0x0000042000007945 */ /* 0x000fe60003800000 */
        /* <DEDUP_REMOVED lines=18> */
[----:B------:R-:W-:Y:S01]  /*b760*/  @!P3 IMAD R2, R16, c[0x0][0x1e4], R9 ;  /* 0x000079001002ba24 */ /* 0x000fe200078e0209 */
[----:B------:R-:W-:Y:S01]  /*b770*/  ISETP.NE.OR P0, PT, R215, -0x1, P2 ;  /* 0xffffffffd700780c */ /* 0x000fe20001705670 */
[----:B------:R-:W-:Y:S01]  /*b780*/  IMAD.IADD R0, R0, 0x1, -R5 ;  /* 0x0000000100007824 */ /* 0x000fe200078e0a05 */
[----:B------:R-:W-:Y:S01]  /*b790*/  SHF.R.S32.HI R5, RZ, 0x1f, R24 ;  /* 0x0000001fff057819 */ /* 0x000fe20000011418 */
[----:B------:R-:W-:-:S02]  /*b7a0*/  @!P1 IMAD R7, R8, c[0x0][0x1c0], RZ ;  /* 0x0000700008079a24 */ /* 0x000fc400078e02ff */
[----:B------:R-:W-:Y:S02]  /*b7b0*/  @P3 IMAD R3, R215, c[0x0][0x1ec], R11 ;  /* 0x00007b00d7033a24 */ /* 0x000fe400078e020b */
[----:B------:R-:W-:Y:S02]  /*b7c0*/  @!P3 IMAD.IADD R3, R13, 0x1, R2 ;  /* 0x000000010d03b824 */ /* 0x000fe400078e0202 */
[----:B------:R-:W-:Y:S01]  /*b7d0*/  IMAD.SHL.U32 R2, R0, 0x8, RZ ;  /* 0x0000000800027824 */ /* 0x000fe200078e00ff */
[----:B------:R-:W-:Y:S01]  /*b7e0*/  CS2R R12, SRZ ;  /* 0x00000000000c7805 */ /* 0x000fe2000001ff00 */
[C---:B------:R-:W-:Y:S02]  /*b7f0*/  IMAD R7, R16.reuse, R7, RZ ;  /* 0x0000000710077224 */ /* 0x040fe400078e02ff */
[----:B------:R-:W-:Y:S01]  /*b800*/  @!P0 IMAD R215, R16, c[0x0][0x214], RZ ;  /* 0x0000850010d78a24 */ /* 0x000fe200078e02ff */
[----:B------:R-:W-:Y:S01]  /*b810*/  IADD3 R10, P0, R2, R10, RZ ;  /* 0x0000000a020a7210 */ /* 0x000fe20007f1e0ff */
[----:B------:R-:W-:Y:S01]  /*b820*/  @P1 IMAD.MOV.U32 R4, RZ, RZ, c[0x0][0x210] ;  /* 0x00008400ff041624 */ /* 0x000fe200078e00ff */
[----:B------:R-:W-:Y:S01]  /*b830*/  SEL R7, R7, RZ, P2 ;  /* 0x000000ff07077207 */ /* 0x000fe20001000000 */
[----:B------:R-:W-:Y:S01]  /*b840*/  IMAD R5, R5, c[0x0][0x1f0], RZ ;  /* 0x00007c0005057a24 */ /* 0x000fe200078e02ff */
[----:B------:R-:W-:Y:S01]  /*b850*/  @!P2 SHF.R.S32.HI R13, RZ, 0x1f, R215 ;  /* 0x0000001fff0da819 */ /* 0x000fe200000114d7 */
[----:B------:R-:W-:Y:S01]  /*b860*/  @!P1 IMAD.MOV.U32 R4, RZ, RZ, 0x1 ;  /* 0x00000001ff049424 */ /* 0x000fe200078e00ff */
[----:B------:R-:W-:Y:S01]  /*b870*/  @!P2 MOV R12, R215 ;  /* 0x000000d7000ca202 */ /* 0x000fe20000000f00 */
[----:B------:R-:W-:Y:S01]  /*b880*/  IMAD R8, R24, R8, R7 ;  /* 0x0000000818087224 */ /* 0x000fe200078e0207 */
[----:B------:R-:W-:-:S02]  /*b890*/  ISETP.GE.AND P2, PT, R6, R220, PT ;  /* 0x000000dc0600720c */ /* 0x000fc40003f46270 */
        /* <DEDUP_REMOVED lines=27> */
.L_x_923:
[----:B------:R-:W-:Y:S05]  /*ba50*/  BSYNC B0 ;  /* 0x0000000000007941 */ /* 0x000fea0003800000 */
.L_x_922:
        /* <DEDUP_REMOVED lines=20> */
.L_x_925:
[----:B------:R-:W-:Y:S05]  /*bba0*/  BSYNC B0 ;  /* 0x0000000000007941 */ /* 0x000fea0003800000 */
.L_x_924:
        /* <DEDUP_REMOVED lines=20> */
.L_x_927:
[----:B------:R-:W-:Y:S05]  /*bcf0*/  BSYNC B0 ;  /* 0x0000000000007941 */ /* 0x000fea0003800000 */
.L_x_926:
        /* <DEDUP_REMOVED lines=19> */
.L_x_929:
[----:B------:R-:W-:Y:S05]  /*be30*/  BSYNC B0 ;  /* 0x0000000000007941 */ /* 0x000fea0003800000 */
.L_x_928:
        /* <DEDUP_REMOVED lines=35> */
.L_x_930:
        /* <DEDUP_REMOVED lines=9> */
.L_x_1294:


//--------------------- .text._ZN5flash16flash_fwd_kernelI23Flash_fwd_kernel_traitsILi192ELi64ELi64ELi4ELb0ELb0EN7cutlass6half_tE19Flash_kernel_traitsILi192ELi64ELi64ELi4ES3_EELb1ELb0ELb1ELb0ELb0ELb1ELb0ELb0EEEvNS_16Flash_fwd_paramsE --------------------------
	.section	.text._ZN5flash16flash_fwd_kernelI23Flash_fwd_kernel_traitsILi192ELi64ELi64ELi4ELb0ELb0EN7cutlass6half_tE19Flash_kernel_traitsILi192ELi64ELi64ELi4ES3_EELb1ELb0ELb1ELb0ELb0ELb1ELb0ELb0EEEvNS_16Flash_fwd_paramsE,"ax",@progbits
	.sectioninfo	@"SHI_REGISTERS=252"
	.align	128
        .global         _ZN5flash16flash_fwd_kernelI23Flash_fwd_kernel_traitsILi192ELi64ELi64ELi4ELb0ELb0EN7cutlass6half_tE19Flash_kernel_traitsILi192ELi64ELi64ELi4ES3_EELb1ELb0ELb1ELb0ELb0ELb1ELb0ELb0EEEvNS_16Flash_fwd_paramsE
        .type           _ZN5flash16flash_fwd_kernelI23Flash_fwd_kernel_traitsILi192ELi64ELi64ELi4ELb0ELb0EN7cutlass6half_tE19Flash_kernel_traitsILi192ELi64ELi64ELi4ES3_EELb1ELb0ELb1ELb0ELb0ELb1ELb0ELb0EEEvNS_16Flash_fwd_paramsE,@function
        .size           _ZN5flash16flash_fwd_kernelI23Flash_fwd_kernel_traitsILi192ELi64ELi64ELi4ELb0ELb0EN7cutlass6half_tE19Flash_kernel_traitsILi192ELi64ELi64ELi4ES3_EELb1ELb0ELb1ELb0ELb0ELb1ELb0ELb0EEEvNS_16Flash_fwd_paramsE,(.L_x_1295 - _ZN5flash16flash_fwd_kernelI23Flash_fwd_kernel_traitsILi192ELi64ELi64ELi4ELb0ELb0EN7cutlass6half_tE19Flash_kernel_traitsILi192ELi64ELi64ELi4ES3_EELb1ELb0ELb1ELb0ELb0ELb1ELb0ELb0EEEvNS_16Flash_fwd_paramsE)
        .other          _ZN5flash16flash_fwd_kernelI23Flash_fwd_kernel_traitsILi192ELi64ELi64ELi4ELb0ELb0EN7cutlass6half_tE19Flash_kernel_traitsILi192ELi64ELi64ELi4ES3_EELb1ELb0ELb1ELb0ELb0ELb1ELb0ELb0EEEvNS_16Flash_fwd_paramsE,@"STO_CUDA_ENTRY STV_DEFAULT"
_ZN5flash16flash_fwd_kernelI23Flash_fwd_kernel_traitsILi192ELi64ELi64ELi4ELb0ELb0EN7cutlass6half_tE19Flash_kernel_traitsILi192ELi64ELi64ELi4ES3_EELb1ELb0ELb1ELb0ELb0ELb1ELb0ELb0EEEvNS_16Flash_fwd_paramsE:
.text._ZN5flash16flash_fwd_kernelI23Flash_fwd_kernel_traitsILi192ELi64ELi64ELi4ELb0ELb0EN7cutlass6half_tE19Flash_kernel_traitsILi192ELi64ELi64ELi4ES3_EELb1ELb0ELb1ELb0ELb0ELb1ELb0ELb0EEEvNS_16Flash_fwd_paramsE:
        /* <DEDUP_REMOVED lines=19> */
[----:B------:R-:W-:Y:S01]  /*0130*/  UISETP.NE.AND.EX UP1, UPT, URZ, UR5, UPT, UP1 ;  /* 0x000000053f00728c */ /* 0x000fe2000bf25310 */
[----:B------:R-:W1:Y:S01]  /*0140*/  S2UR UR8, SR_CTAID.Z ;  /* 0x00000000000879c3 */ /* 0x000e620000002700 */
[----:B------:R-:W-:Y:S02]  /*0150*/  UMOV UR7, 0x4 ;  /* 0x0000000400077882 */ /* 0x000fe40000000000 */
        /* <DEDUP_REMOVED lines=34> */
[----:B------:R-:W4:Y:S04]  /*0380*/  @P1 LDG.E R7, [R10.64] ;  /* 0x0000000e0a071981 */ /* 0x000f28000c1e1900 */
[----:B------:R-:W5:Y:S01]  /*0390*/  @!P2 LDG.E R0, [R2.64] ;  /* 0x0000000e0200a981 */ /* 0x000f62000c1e1900 */
[----:B------:R-:W-:Y:S01]  /*03a0*/  UMOV UR12, 0xffffffff ;  /* 0xffffffff000c7882 */ /* 0x000fe20000000000 */
[----:B------:R-:W-:Y:S01]  /*03b0*/  SHF.R.S32.HI R6, RZ, 0x1f, R87 ;  /* 0x0000001fff067819 */ /* 0x000fe20000011457 */
[----:B------:R-:W-:Y:S02]  /*03c0*/  UMOV UR19, 0xffffffff ;  /* 0xffffffff00137882 */ /* 0x000fe40000000000 */
[----:B------:R-:W-:Y:S01]  /*03d0*/  ULDC UR4, c[0x0][0x1c0] ;  /* 0x0000700000047ab9 */ /* 0x000fe20000000800 */
[----:B------:R-:W-:Y:S01]  /*03e0*/  LEA.HI R86, R6, R87, RZ, 0x5 ;  /* 0x0000005706567211 */ /* 0x000fe200078f28ff */
[----:B------:R-:W-:-:S02]  /*03f0*/  UIMAD UR4, UR9, UR4, UR8 ;  /* 0x00000004090472a4 */ /* 0x000fc4000f8e0208 */
[----:B------:R-:W-:Y:S01]  /*0400*/  UMOV UR18, URZ ;  /* 0x0000003f00127c82 */ /* 0x000fe20008000000 */
[----:B------:R-:W-:Y:S01]  /*0410*/  LOP3.LUT R88, R86, 0xffffffe0, RZ, 0xc0, !PT ;  /* 0xffffffe056587812 */ /* 0x000fe200078ec0ff */
[----:B------:R-:W-:-:S04]  /*0420*/  USHF.L.U32 UR5, UR4, 0x5, URZ ;  /* 0x0000000504057899 */ /* 0x000fc8000800063f */
[----:B------:R-:W-:Y:S01]  /*0430*/  IMAD.IADD R88, R87, 0x1, -R88 ;  /* 0x0000000157587824 */ /* 0x000fe200078e0a58 */
[----:B------:R-:W-:Y:S01]  /*0440*/  USHF.R.S32.HI UR4, URZ, 0x1f, UR5 ;  /* 0x0000001f3f047899 */ /* 0x000fe20008011405 */
        /* <DEDUP_REMOVED lines=19> */
.L_x_931:
[----:B------:R-:W-:Y:S02]  /*0580*/  ULDC UR6, c[0x0][0x218] ;  /* 0x0000860000067ab9 */ /* 0x000fe40000000800 */
.L_x_932:
        /* <DEDUP_REMOVED lines=25> */
[----:B------:R-:W-:Y:S02]  /*0720*/  UIADD3 UR7, UR17, 0x3f, URZ ;  /* 0x0000003f11077890 */ /* 0x000fe4000fffe03f */
[----:B------:R-:W-:-:S02]  /*0730*/  UIADD3 UR11, UR6, -UR11, URZ ;  /* 0x8000000b060b7290 */ /* 0x000fc4000fffe03f */
        /* <DEDUP_REMOVED lines=19> */
[----:B------:R-:W-:Y:S01]  /*0870*/  ULDC.64 UR4, c[0x0][0x1e0] ;  /* 0x0000780000047ab9 */ /* 0x000fe20000000a00 */
[----:B------:R-:W1:Y:S01]  /*0880*/  S2R R6, SR_CTAID.Z ;  /* 0x0000000000067919 */ /* 0x000e620000002700 */
[----:B------:R-:W-:Y:S01]  /*0890*/  ULDC.U8 UR18, c[0x0][0x328] ;  /* 0x0000ca0000127ab9 */ /* 0x000fe20000000000 */
[----:B------:R-:W-:Y:S01]  /*08a0*/  LOP3.LUT R0, R10, 0x1ffffff8, RZ, 0xc0, !PT ;  /* 0x1ffffff80a007812 */ /* 0x000fe200078ec0ff */
[----:B------:R-:W-:Y:S01]  /*08b0*/  ULDC.64 UR6, c[0x0][0x1e8] ;  /* 0x00007a0000067ab9 */ /* 0x000fe20000000a00 */
[----:B------:R-:W2:Y:S01]  /*08c0*/  S2R R13, SR_CTAID.X ;  /* 0x00000000000d7919 */ /* 0x000ea20000002500 */
[----:B------:R-:W-:Y:S01]  /*08d0*/  UISETP.NE.AND UP3, UPT, UR18, URZ, UPT ;  /* 0x0000003f1200728c */ /* 0x000fe2000bf65270 */
[----:B------:R-:W-:Y:S01]  /*08e0*/  SHF.R.S32.HI R10, RZ, 0x3, R10 ;  /* 0x00000003ff0a7819 */ /* 0x000fe2000001140a */
[----:B------:R-:W-:Y:S01]  /*08f0*/  USHF.R.S32.HI UR20, URZ, 0x1f, UR8 ;  /* 0x0000001f3f147899 */ /* 0x000fe20008011408 */
[----:B------:R-:W-:Y:S01]  /*0900*/  IMAD.IADD R0, R87, 0x1, -R0 ;  /* 0x0000000157007824 */ /* 0x000fe200078e0a00 */
[----:B------:R-:W-:Y:S01]  /*0910*/  @!UP0 USHF.R.S32.HI UR19, URZ, 0x1f, UR9 ;  /* 0x0000001f3f138899 */ /* 0x000fe20008011409 */
[----:B------:R-:W-:Y:S01]  /*0920*/  SHF.R.S32.HI R11, RZ, 0x1f, R10 ;  /* 0x0000001fff0b7819 */ /* 0x000fe2000001140a */
[----:B------:R-:W-:Y:S01]  /*0930*/  @!UP0 UIMAD.WIDE.U32 UR22, UR9, UR4, URZ ;  /* 0x00000004091682a5 */ /* 0x000fe2000f8e003f */
[----:B------:R-:W-:Y:S01]  /*0940*/  IMAD.SHL.U32 R0, R0, 0x8, RZ ;  /* 0x0000000800007824 */ /* 0x000fe200078e00ff */
[----:B------:R-:W-:Y:S01]  /*0950*/  @!UP0 UIMAD UR19, UR19, UR4, URZ ;  /* 0x00000004131382a4 */ /* 0x000fe2000f8e023f */
[----:B------:R-:W-:Y:S01]  /*0960*/  BSSY B0, `(.L_x_934) ;  /* 0x0000038000007945 */ /* 0x000fe20003800000 */
[----:B------:R-:W-:-:S02]  /*0970*/  @UP0 UIMAD.WIDE.U32 UR10, UR12, UR6, URZ ;  /* 0x000000060c0a02a5 */ /* 0x000fc4000f8e003f */
[----:B------:R-:W-:Y:S02]  /*0980*/  ULDC.U8 UR4, c[0x0][0x329] ;  /* 0x0000ca4000047ab9 */ /* 0x000fe40000000000 */
[----:B------:R-:W-:Y:S02]  /*0990*/  UISETP.NE.AND UP2, UPT, UR4, URZ, UPT ;  /* 0x0000003f0400728c */ /* 0x000fe4000bf45270 */
[----:B------:R-:W-:Y:S02]  /*09a0*/  @!UP0 UIMAD UR19, UR9, UR5, UR19 ;  /* 0x00000005091382a4 */ /* 0x000fe4000f8e0213 */
[----:B------:R-:W-:Y:S02]  /*09b0*/  UISETP.EQ.AND UP3, UPT, UR4, URZ, UP3 ;  /* 0x0000003f0400728c */ /* 0x000fe40009f62270 */
[----:B------:R-:W-:Y:S02]  /*09c0*/  @UP0 UIMAD UR7, UR12, UR7, UR11 ;  /* 0x000000070c0702a4 */ /* 0x000fe4000f8e020b */
[----:B------:R-:W-:Y:S01]  /*09d0*/  ULDC.64 UR4, c[0x0][0x1f0] ;  /* 0x00007c0000047ab9 */ /* 0x000fe20000000a00 */
[----:B--2---:R-:W-:Y:S01]  /*09e0*/  IMAD.WIDE R12, R13, 0x40, R10 ;  /* 0x000000400d0c7825 */ /* 0x004fe200078e020a */
[----:B------:R-:W-:-:S02]  /*09f0*/  UIMAD UR4, UR20, UR4, URZ ;  /* 0x00000004140472a4 */ /* 0x000fc4000f8e023f */
[----:B------:R-:W-:Y:S02]  /*0a00*/  @!UP2 UISETP.NE.AND UP1, UPT, UR18, URZ, UPT ;  /* 0x0000003f1200a28c */ /* 0x000fe4000bf25270 */
[----:B------:R-:W-:Y:S02]  /*0a10*/  @UP0 UMOV UR20, UR10 ;  /* 0x0000000a00140c82 */ /* 0x000fe40008000000 */
[----:B------:R-:W-:Y:S02]  /*0a20*/  ULDC UR17, c[0x0][0x214] ;  /* 0x0000850000117ab9 */ /* 0x000fe40000000800 */
[----:B------:R-:W-:Y:S02]  /*0a30*/  @UP2 ULDC UR10, c[0x0][0x210] ;  /* 0x00008400000a2ab9 */ /* 0x000fe40000000800 */
[----:B------:R-:W-:Y:S02]  /*0a40*/  ULDC UR11, c[0x0][0x234] ;  /* 0x00008d00000b7ab9 */ /* 0x000fe40000000800 */
[----:B------:R-:W-:-:S02]  /*0a50*/  @UP2 UIMAD UR10, UR10, UR17, URZ ;  /* 0x000000110a0a22a4 */ /* 0x000fc4000f8e023f */
[----:B------:R-:W-:Y:S02]  /*0a60*/  @!UP2 USEL UR10, UR17, UR11, !UP1 ;  /* 0x0000000b110aa287 */ /* 0x000fe4000c800000 */
[----:B------:R-:W-:Y:S02]  /*0a70*/  ULDC UR6, c[0x0][0x1c0] ;  /* 0x0000700000067ab9 */ /* 0x000fe40000000800 */
[----:B------:R-:W-:Y:S02]  /*0a80*/  @UP2 UMOV UR21, 0x1 ;  /* 0x0000000100152882 */ /* 0x000fe40000000000 */
[----:B------:R-:W-:Y:S02]  /*0a90*/  @!UP2 UIMAD UR21, UR10, UR6, URZ ;  /* 0x000000060a15a2a4 */ /* 0x000fe4000f8e023f */
[----:B------:R-:W-:Y:S02]  /*0aa0*/  @!UP0 UMOV UR20, UR22 ;  /* 0x0000001600148c82 */ /* 0x000fe40008000000 */
[----:B------:R-:W-:Y:S01]  /*0ab0*/  @!UP0 UIADD3 UR7, UR23, UR19, URZ ;  /* 0x0000001317078290 */ /* 0x000fe2000fffe03f */
[----:B------:R-:W-:Y:S01]  /*0ac0*/  IADD3 R2, P0, R0, UR20, RZ ;  /* 0x0000001400027c10 */ /* 0x000fe2000ff1e0ff */
[----:B------:R-:W-:-:S02]  /*0ad0*/  UIADD3 UR13, -UR16, UR13, URZ ;  /* 0x0000000d100d7290 */ /* 0x000fc4000fffe13f */
[----:B------:R-:W-:Y:S02]  /*0ae0*/  @UP3 UIMAD UR18, UR9, UR17, URZ ;  /* 0x00000011091232a4 */ /* 0x000fe4000f8e023f */
[----:B------:R-:W-:Y:S01]  /*0af0*/  UIMAD UR21, UR9, UR21, URZ ;  /* 0x00000015091572a4 */ /* 0x000fe2000f8e023f */
[----:B------:R-:W-:Y:S01]  /*0b00*/  LEA.HI.X.SX32 R3, R0, UR7, 0x1, P0 ;  /* 0x0000000700037c11 */ /* 0x000fe200080f0eff */
[----:B------:R-:W-:Y:S01]  /*0b10*/  @UP3 USEL UR18, UR18, UR12, !UP0 ;  /* 0x0000000c12123287 */ /* 0x000fe2000c000000 */
[----:B------:R-:W-:Y:S01]  /*0b20*/  ISETP.GE.AND P0, PT, R10, UR13, PT ;  /* 0x0000000d0a007c0c */ /* 0x000fe2000bf06270 */
[----:B------:R-:W-:Y:S02]  /*0b30*/  @UP2 ULDC UR24, c[0x0][0x210] ;  /* 0x0000840000182ab9 */ /* 0x000fe40000000800 */
[----:B------:R-:W-:Y:S01]  /*0b40*/  USEL UR21, UR21, URZ, !UP3 ;  /* 0x0000003f15157287 */ /* 0x000fe2000d800000 */
[----:B-1----:R-:W-:Y:S01]  /*0b50*/  IMAD.WIDE.U32 R6, R6, c[0x0][0x1f0], R2 ;  /* 0x00007c0006067a25 */ /* 0x002fe200078e0002 */
[----:B------:R-:W-:-:S02]  /*0b60*/  @!UP2 UMOV UR24, 0x1 ;  /* 0x000000010018a882 */ /* 0x000fc40000000000 */
[----:B------:R-:W-:Y:S02]  /*0b70*/  UIMAD UR16, UR16, UR24, URZ ;  /* 0x00000018101072a4 */ /* 0x000fe4000f8e023f */
[----:B------:R-:W-:Y:S02]  /*0b80*/  UIMAD UR21, UR8, UR10, UR21 ;  /* 0x0000000a081572a4 */ /* 0x000fe4000f8e0215 */
[----:B------:R-:W-:Y:S02]  /*0b90*/  @!UP3 UMOV UR26, URZ ;  /* 0x0000003f001abc82 */ /* 0x000fe40008000000 */
[----:B------:R-:W-:Y:S02]  /*0ba0*/  @UP3 UMOV UR26, UR18 ;  /* 0x00000012001a3c82 */ /* 0x000fe40008000000 */
[----:B------:R-:W-:Y:S02]  /*0bb0*/  UIMAD UR4, UR8, UR5, UR4 ;  /* 0x00000005080472a4 */ /* 0x000fe4000f8e0204 */
[----:B------:R-:W-:-:S02]  /*0bc0*/  @!UP3 UMOV UR27, URZ ;  /* 0x0000003f001bbc82 */ /* 0x000fc40008000000 */
        /* <DEDUP_REMOVED lines=17> */
.L_x_935:
[----:B------:R-:W-:Y:S05]  /*0ce0*/  BSYNC B0 ;  /* 0x0000000000007941 */ /* 0x000fea0003800000 */
.L_x_934:
        /* <DEDUP_REMOVED lines=17> */
.L_x_937:
[----:B------:R-:W-:Y:S05]  /*0e00*/  BSYNC B0 ;  /* 0x0000000000007941 */ /* 0x000fea0003800000 */
.L_x_936:
        /* <DEDUP_REMOVED lines=17> */
.L_x_939:
[----:B------:R-:W-:Y:S05]  /*0f20*/  BSYNC B0 ;  /* 0x0000000000007941 */ /* 0x000fea0003800000 */
.L_x_938:
        /* <DEDUP_REMOVED lines=16> */
.L_x_941:
[----:B------:R-:W-:Y:S05]  /*1030*/  BSYNC B0 ;  /* 0x0000000000007941 */ /* 0x000fea0003800000 */
.L_x_940:
        /* <DEDUP_REMOVED lines=15> */
[----:B-1----:R-:W-:Y:S02]  /*1130*/  @!P4 LEA R8, P1, R3, c[0x0][0x200], 0x2 ;  /* 0x000080000308ca11 */ /* 0x002fe400078210ff */
        /* <DEDUP_REMOVED lines=19> */
.L_x_933:
        /* <DEDUP_REMOVED lines=34> */
.L_x_942:
[----:B-1----:R-:W-:Y:S01]  /*1490*/  IABS R5, c[0x0][0x1c8] ;  /* 0x0000720000057a13 */ /* 0x002fe20000000000 */
[----:B------:R-:W1:Y:S01]  /*14a0*/  S2R R0, SR_CTAID.Z ;  /* 0x0000000000007919 */ /* 0x000e620000002700 */
[----:B------:R-:W-:Y:S01]  /*14b0*/  IMAD.MOV.U32 R8, RZ, RZ, RZ ;  /* 0x000000ffff087224 */ /* 0x000fe200078e00ff */
[----:B------:R-:W-:Y:S01]  /*14c0*/  ULDC UR4, c[0x0][0x1c8] ;  /* 0x0000720000047ab9 */ /* 0x000fe20000000800 */
        /* <DEDUP_REMOVED lines=10> */
[----:B--2---:R-:W-:-:S06]  /*1570*/  IADD3 R9, R9, 0xffffffe, RZ ;  /* 0x0ffffffe09097810 */ /* 0x004fcc0007ffe0ff */
[----:B------:R-:W1:Y:S02]  /*1580*/  F2I.FTZ.U32.TRUNC.NTZ R9, R9 ;  /* 0x0000000900097305 */ /* 0x000e64000021f000 */
[----:B-1----:R-:W-:-:S04]  /*1590*/  IMAD.MOV R3, RZ, RZ, -R9 ;  /* 0x000000ffff037224 */ /* 0x002fc800078e0a09 */
        /* <DEDUP_REMOVED lines=27> */
.L_x_943:
[CC--:B------:R-:W-:Y:S01]  /*1750*/  LEA.HI R20, R6.reuse, R87.reuse, RZ, 0x3 ;  /* 0x0000005706147211 */ /* 0x0c0fe200078f18ff */
[----:B------:R-:W1:Y:S01]  /*1760*/  S2R R18, SR_CTAID.Z ;  /* 0x0000000000127919 */ /* 0x000e620000002700 */
[----:B------:R-:W-:Y:S01]  /*1770*/  ULDC.64 UR4, c[0x0][0x1a8] ;  /* 0x00006a0000047ab9 */ /* 0x000fe20000000a00 */
[----:B------:R-:W-:Y:S01]  /*1780*/  LEA.HI R5, R6, R87, RZ, 0x6 ;  /* 0x0000005706057211 */ /* 0x000fe200078f30ff */
[----:B------:R-:W-:Y:S01]  /*1790*/  UIMAD UR4, UR19, UR4, URZ ;  /* 0x00000004130472a4 */ /* 0x000fe2000f8e023f */
[----:B------:R-:W-:Y:S01]  /*17a0*/  LOP3.LUT R0, R20, 0xfffffff8, RZ, 0xc0, !PT ;  /* 0xfffffff814007812 */ /* 0x000fe200078ec0ff */
[----:B------:R-:W2:Y:S01]  /*17b0*/  S2R R84, SR_CTAID.X ;  /* 0x0000000000547919 */ /* 0x000ea20000002500 */
[----:B------:R-:W-:Y:S01]  /*17c0*/  SHF.R.S32.HI R20, RZ, 0x3, R20 ;  /* 0x00000003ff147819 */ /* 0x000fe20000011414 */
[----:B------:R-:W-:Y:S01]  /*17d0*/  UIMAD UR4, UR8, UR5, UR4 ;  /* 0x00000005080472a4 */ /* 0x000fe2000f8e0204 */
[----:B------:R-:W-:Y:S01]  /*17e0*/  IMAD.SHL.U32 R5, R5, 0x8, RZ ;  /* 0x0000000805057824 */ /* 0x000fe200078e00ff */
[----:B------:R-:W-:Y:S01]  /*17f0*/  UIADD3 UR29, UR28, -0x1, URZ ;  /* 0xffffffff1c1d7890 */ /* 0x000fe2000fffe03f */
[----:B------:R-:W-:Y:S01]  /*1800*/  IMAD.IADD R0, R87, 0x1, -R0 ;  /* 0x0000000157007824 */ /* 0x000fe200078e0a00 */
[C---:B------:R-:W-:Y:S01]  /*1810*/  IADD3 R7, R20.reuse, 0x20, RZ ;  /* 0x0000002014077810 */ /* 0x040fe20007ffe0ff */
[----:B------:R-:W-:Y:S01]  /*1820*/  IMAD.SHL.U32 R3, R20, 0x40, RZ ;  /* 0x0000004014037824 */ /* 0x000fe200078e00ff */
[----:B------:R-:W-:Y:S01]  /*1830*/  SHF.R.S32.HI R21, RZ, 0x1f, R20 ;  /* 0x0000001fff157819 */ /* 0x000fe20000011414 */
[----:B------:R-:W-:Y:S01]  /*1840*/  IMAD.SHL.U32 R212, R0, 0x8, RZ ;  /* 0x0000000800d47824 */ /* 0x000fe200078e00ff */
[----:B------:R-:W-:Y:S01]  /*1850*/  IADD3 R195, R20, 0x30, RZ ;  /* 0x0000003014c37810 */ /* 0x000fe20007ffe0ff */
[----:B------:R-:W-:Y:S01]  /*1860*/  UIMAD UR5, UR29, -0x40, UR17 ;  /* 0xffffffc01d0578a4 */ /* 0x000fe2000f8e0211 */
[----:B------:R-:W-:Y:S01]  /*1870*/  LOP3.LUT R3, R3, 0x1c0, RZ, 0xc0, !PT ;  /* 0x000001c003037812 */ /* 0x000fe200078ec0ff */
[----:B------:R-:W-:Y:S01]  /*1880*/  ULDC.64 UR8, c[0x0][0x198] ;  /* 0x0000660000087ab9 */ /* 0x000fe20000000a00 */
[--C-:B------:R-:W-:Y:S01]  /*1890*/  SHF.R.S32.HI R213, RZ, 0x1f, R212.reuse ;  /* 0x0000001fffd57819 */ /* 0x100fe200000114d4 */
[----:B------:R-:W-:Y:S01]  /*18a0*/  USHF.R.S32.HI UR18, URZ, 0x1f, UR29 ;  /* 0x0000001f3f127899 */ /* 0x000fe2000801141d */
[----:B------:R-:W-:Y:S01]  /*18b0*/  IADD3 R8, P0, R212, UR6, RZ ;  /* 0x00000006d4087c10 */ /* 0x000fe2000ff1e0ff */
[----:B------:R-:W-:Y:S01]  /*18c0*/  IMAD.SHL.U32 R205, R87, 0x2, RZ ;  /* 0x0000000257cd7824 */ /* 0x000fe200078e00ff */
[----:B------:R-:W-:Y:S01]  /*18d0*/  SHF.R.U32.HI R196, RZ, 0x3, R3 ;  /* 0x00000003ffc47819 */ /* 0x000fe20000011603 */
[C-C-:B------:R-:W-:Y:S01]  /*18e0*/  IMAD.WIDE.U32 R10, R20.reuse, c[0x0][0x198], R212.reuse ;  /* 0x00006600140a7a25 */ /* 0x140fe200078e00d4 */
[----:B------:R-:W-:Y:S01]  /*18f0*/  IADD3.X R9, R213, UR10, RZ, P0, !PT ;  /* 0x0000000ad5097c10 */ /* 0x000fe200087fe4ff */
[----:B------:R-:W-:Y:S01]  /*1900*/  UIADD3 UR10, -UR16, UR13, URZ ;  /* 0x0000000d100a7290 */ /* 0x000fe2000fffe13f */
[--C-:B------:R-:W-:Y:S01]  /*1910*/  LOP3.LUT R3, R3, 0x38, R212.reuse, 0xf8, !PT ;  /* 0x0000003803037812 */ /* 0x100fe200078ef8d4 */
[----:B------:R-:W-:Y:S01]  /*1920*/  IMAD.WIDE.U32 R28, R20, c[0x0][0x1a0], R212 ;  /* 0x00006800141c7a25 */ /* 0x000fe200078e00d4 */
[----:B------:R-:W-:Y:S01]  /*1930*/  IADD3 R200, P4, R10, UR20, RZ ;  /* 0x000000140ac87c10 */ /* 0x000fe2000ff9e0ff */
[----:B------:R-:W-:Y:S01]  /*1940*/  UISETP.GT.AND UP0, UPT, UR29, UR11, UPT ;  /* 0x0000000b1d00728c */ /* 0x000fe2000bf04270 */
[----:B------:R-:W-:Y:S01]  /*1950*/  LOP3.LUT R196, R3, R196, RZ, 0x3c, !PT ;  /* 0x000000c403c47212 */ /* 0x000fe200078e3cff */
[----:B-1----:R-:W-:Y:S01]  /*1960*/  IMAD.WIDE.U32 R18, R18, c[0x0][0x1a8], R8 ;  /* 0x00006a0012127a25 */ /* 0x002fe200078e0008 */
[----:B------:R-:W-:-:S02]  /*1970*/  IADD3 R8, R20, 0x10, RZ ;  /* 0x0000001014087810 */ /* 0x000fc40007ffe0ff */
[----:B------:R-:W-:Y:S01]  /*1980*/  ISETP.GE.AND P1, PT, R7, UR10, PT ;  /* 0x0000000a07007c0c */ /* 0x000fe2000bf26270 */
[----:B------:R-:W-:Y:S01]  /*1990*/  IMAD R3, R21, c[0x0][0x198], RZ ;  /* 0x0000660015037a24 */ /* 0x000fe200078e02ff */
[----:B------:R-:W-:Y:S01]  /*19a0*/  ISETP.GE.AND P2, PT, R8, UR10, PT ;  /* 0x0000000a08007c0c */ /* 0x000fe2000bf46270 */
[----:B--2---:R-:W-:Y:S01]  /*19b0*/  IMAD.WIDE R198, R84, 0x40, R20 ;  /* 0x0000004054c67825 */ /* 0x004fe200078e0214 */
[C---:B------:R-:W-:Y:S02]  /*19c0*/  ISETP.GE.AND P3, PT, R20.reuse, UR10, PT ;  /* 0x0000000a14007c0c */ /* 0x040fe4000bf66270 */
[----:B------:R-:W-:Y:S01]  /*19d0*/  ISETP.GE.AND P0, PT, R195, UR10, PT ;  /* 0x0000000ac3007c0c */ /* 0x000fe2000bf06270 */
[----:B------:R-:W-:Y:S01]  /*19e0*/  IMAD R3, R20, c[0x0][0x19c], R3 ;  /* 0x0000670014037a24 */ /* 0x000fe200078e0203 */
[----:B------:R-:W-:Y:S01]  /*19f0*/  IADD3 R19, R19, UR4, RZ ;  /* 0x0000000413137c10 */ /* 0x000fe2000fffe0ff */
[----:B------:R-:W-:Y:S01]  /*1a00*/  UMOV UR4, 0x6 ;  /* 0x0000000600047882 */ /* 0x000fe20000000000 */
[----:B------:R-:W-:Y:S01]  /*1a10*/  LOP3.LUT R196, R196, 0xfffffe00, R5, 0xf8, !PT ;  /* 0xfffffe00c4c47812 */ /* 0x000fe200078ef805 */
[----:B------:R-:W-:Y:S01]  /*1a20*/  USHF.L.U64.HI UR9, UR8, UR4, UR9 ;  /* 0x0000000408097299 */ /* 0x000fe20008010209 */
[----:B------:R-:W-:Y:S01]  /*1a30*/  IADD3.X R201, R11, UR7, R3, P4, !PT ;  /* 0x000000070bc97c10 */ /* 0x000fe2000a7fe403 */
[--C-:B------:R-:W-:Y:S01]  /*1a40*/  @!P1 IMAD.MOV.U32 R22, RZ, RZ, R18.reuse ;  /* 0x000000ffff169224 */ /* 0x100fe200078e0012 */
[C---:B------:R-:W-:Y:S01]  /*1a50*/  @!P1 IADD3 R12, P4, R198.reuse, 0x20, RZ ;  /* 0x00000020c60c9810 */ /* 0x040fe20007f9e0ff */
[----:B------:R-:W-:Y:S01]  /*1a60*/  @!P2 IMAD.MOV.U32 R10, RZ, RZ, R18 ;  /* 0x000000ffff0aa224 */ /* 0x000fe200078e0012 */
[C---:B------:R-:W-:Y:S01]  /*1a70*/  @!P2 IADD3 R16, P5, R198.reuse, 0x10, RZ ;  /* 0x00000010c610a810 */ /* 0x040fe20007fbe0ff */
[----:B------:R-:W-:Y:S01]  /*1a80*/  @!P3 IMAD R9, R199, c[0x0][0x190], RZ ;  /* 0x00006400c709ba24 */ /* 0x000fe200078e02ff */
[----:B------:R-:W-:Y:S01]  /*1a90*/  USHF.L.U32 UR4, UR8, 0x6, URZ ;  /* 0x0000000608047899 */ /* 0x000fe2000800063f */
[--C-:B------:R-:W-:Y:S01]  /*1aa0*/  @!P1 IMAD.X R5, RZ, RZ, R199.reuse, P4 ;  /* 0x000000ffff059224 */ /* 0x100fe200020e06c7 */
[----:B------:R-:W-:Y:S01]  /*1ab0*/  @!P0 IADD3 R14, P4, R198, 0x30, RZ ;  /* 0x00000030c60e8810 */ /* 0x000fe20007f9e0ff */
[----:B------:R-:W-:Y:S01]  /*1ac0*/  @!P2 IMAD.X R3, RZ, RZ, R199, P5 ;  /* 0x000000ffff03a224 */ /* 0x000fe200028e06c7 */
[----:B------:R-:W-:Y:S01]  /*1ad0*/  ISETP.GE.AND P5, PT, R8, UR5, PT ;  /* 0x0000000508007c0c */ /* 0x000fe2000bfa6270 */
[--C-:B------:R-:W-:Y:S01]  /*1ae0*/  @!P2 IMAD.MOV.U32 R11, RZ, RZ, R19.reuse ;  /* 0x000000ffff0ba224 */ /* 0x100fe200078e0013 */
[----:B------:R-:W-:Y:S01]  /*1af0*/  UIMAD UR6, UR9, UR29, URZ ;  /* 0x0000001d090672a4 */ /* 0x000fe2000f8e023f */
[----:B------:R-:W-:Y:S01]  /*1b00*/  @!P2 IMAD R3, R3, c[0x0][0x190], RZ ;  /* 0x000064000303aa24 */ /* 0x000fe200078e02ff */
[----:B------:R-:W-:Y:S01]  /*1b10*/  SHF.R.S32.HI R86, RZ, 0x5, R86 ;  /* 0x00000005ff567819 */ /* 0x000fe20000011456 */
[--C-:B------:R-:W-:Y:S01]  /*1b20*/  @!P1 IMAD.MOV.U32 R23, RZ, RZ, R19.reuse ;  /* 0x000000ffff179224 */ /* 0x100fe200078e0013 */
[----:B------:R-:W-:Y:S01]  /*1b30*/  UIMAD UR6, UR18, UR4, UR6 ;  /* 0x00000004120672a4 */ /* 0x000fe2000f8e0206 */
[----:B------:R-:W-:Y:S01]  /*1b40*/  @!P0 IMAD.MOV.U32 R24, RZ, RZ, R18 ;  /* 0x000000ffff188224 */ /* 0x000fe200078e0012 */
[----:B------:R-:W-:Y:S01]  /*1b50*/  LOP3.LUT R205, R205, 0x6, RZ, 0xc0, !PT ;  /* 0x00000006cdcd7812 */ /* 0x000fe200078ec0ff */
[----:B------:R-:W-:-:S02]  /*1b60*/  @!P0 IMAD.MOV.U32 R25, RZ, RZ, R19 ;  /* 0x000000ffff198224 */ /* 0x000fc400078e0013 */
[----:B------:R-:W-:Y:S02]  /*1b70*/  @!P1 IMAD R5, R5, c[0x0][0x190], RZ ;  /* 0x0000640005059a24 */ /* 0x000fe400078e02ff */
[C---:B------:R-:W-:Y:S02]  /*1b80*/  @!P3 IMAD R9, R198.reuse, c[0x0][0x194], R9 ;  /* 0x00006500c609ba24 */ /* 0x040fe400078e0209 */
[----:B------:R-:W-:-:S04]  /*1b90*/  @!P3 IMAD.WIDE.U32 R18, R198, c[0x0][0x190], R18 ;  /* 0x00006400c612ba25 */ /* 0x000fc800078e0012 */
[C---:B------:R-:W-:Y:S02]  /*1ba0*/  @!P2 IMAD R3, R16.reuse, c[0x0][0x194], R3 ;  /* 0x000065001003aa24 */ /* 0x040fe400078e0203 */
[----:B------:R-:W-:-:S04]  /*1bb0*/  @!P2 IMAD.WIDE.U32 R16, R16, c[0x0][0x190], R10 ;  /* 0x000064001010aa25 */ /* 0x000fc800078e000a */
[C---:B------:R-:W-:Y:S02]  /*1bc0*/  @!P1 IMAD R5, R12.reuse, c[0x0][0x194], R5 ;  /* 0x000065000c059a24 */ /* 0x040fe400078e0205 */
[----:B------:R-:W-:Y:S02]  /*1bd0*/  @!P0 IMAD.X R11, RZ, RZ, R199, P4 ;  /* 0x000000ffff0b8224 */ /* 0x000fe400020e06c7 */
[----:B------:R-:W-:Y:S01]  /*1be0*/  @!P1 IMAD.WIDE.U32 R12, R12, c[0x0][0x190], R22 ;  /* 0x000064000c0c9a25 */ /* 0x000fe200078e0016 */
[----:B------:R-:W-:-:S03]  /*1bf0*/  @!P3 LEA R22, P4, R18, c[0x0][0x160], 0x1 ;  /* 0x000058001216ba11 */ /* 0x000fc600078808ff */
[----:B------:R-:W-:Y:S02]  /*1c00*/  @!P3 IMAD.IADD R9, R19, 0x1, R9 ;  /* 0x000000011309b824 */ /* 0x000fe400078e0209 */
[----:B------:R-:W-:Y:S02]  /*1c10*/  @!P2 IMAD.IADD R3, R17, 0x1, R3 ;  /* 0x000000011103a824 */ /* 0x000fe400078e0203 */
[----:B------:R-:W-:Y:S01]  /*1c20*/  IMAD.WIDE.U32 R200, R224, c[0x0][0x1b0], R200 ;  /* 0x00006c00e0c87a25 */ /* 0x000fe200078e00c8 */
[----:B------:R-:W-:Y:S02]  /*1c30*/  @!P3 LEA.HI.X R23, R18, c[0x0][0x164], R9, 0x1, P4 ;  /* 0x000059001217ba11 */ /* 0x000fe400020f0c09 */
[----:B------:R-:W-:Y:S01]  /*1c40*/  SHF.R.S32.HI R9, RZ, 0x1f, R224 ;  /* 0x0000001fff097819 */ /* 0x000fe200000114e0 */
[----:B------:R-:W-:Y:S01]  /*1c50*/  @!P0 IMAD R11, R11, c[0x0][0x190], RZ ;  /* 0x000064000b0b8a24 */ /* 0x000fe200078e02ff */
[----:B------:R-:W-:Y:S01]  /*1c60*/  @!P2 LEA R18, P4, R16, c[0x0][0x160], 0x1 ;  /* 0x000058001012aa11 */ /* 0x000fe200078808ff */
[----:B------:R-:W-:-:S02]  /*1c70*/  IMAD.MOV.U32 R210, RZ, RZ, R200 ;  /* 0x000000ffffd27224 */ /* 0x000fc400078e00c8 */
[----:B------:R-:W-:Y:S01]  /*1c80*/  IMAD R211, R9, c[0x0][0x1b0], RZ ;  /* 0x00006c0009d37a24 */ /* 0x000fe200078e02ff */
[----:B------:R-:W-:Y:S01]  /*1c90*/  @!P2 LEA.HI.X R19, R16, c[0x0][0x164], R3, 0x1, P4 ;  /* 0x000059001013aa11 */ /* 0x000fe200020f0c03 */
[----:B------:R-:W-:Y:S02]  /*1ca0*/  IMAD.U32 R3, RZ, RZ, UR4 ;  /* 0x00000004ff037e24 */ /* 0x000fe4000f8e00ff */
[----:B------:R-:W-:Y:S02]  /*1cb0*/  IMAD R211, R224, c[0x0][0x1b4], R211 ;  /* 0x00006d00e0d37a24 */ /* 0x000fe400078e02d3 */
[C---:B------:R-:W-:Y:S02]  /*1cc0*/  @!P0 IMAD R11, R14.reuse, c[0x0][0x194], R11 ;  /* 0x000065000e0b8a24 */ /* 0x040fe400078e020b */
[----:B------:R-:W-:Y:S02]  /*1cd0*/  IMAD.IADD R211, R201, 0x1, R211 ;  /* 0x00000001c9d37824 */ /* 0x000fe400078e02d3 */
[----:B------:R-:W-:Y:S01]  /*1ce0*/  @!P0 IMAD.WIDE.U32 R14, R14, c[0x0][0x190], R24 ;  /* 0x000064000e0e8a25 */ /* 0x000fe200078e0018 */
[----:B------:R-:W-:-:S03]  /*1cf0*/  @!P1 LEA R24, P4, R12, c[0x0][0x160], 0x1 ;  /* 0x000058000c189a11 */ /* 0x000fc600078808ff */
[----:B------:R-:W-:Y:S01]  /*1d00*/  @!P1 IMAD.IADD R5, R13, 0x1, R5 ;  /* 0x000000010d059824 */ /* 0x000fe200078e0205 */
[----:B------:R-:W-:Y:S01]  /*1d10*/  @!P0 LEA R26, P6, R14, c[0x0][0x160], 0x1 ;  /* 0x000058000e1a8a11 */ /* 0x000fe200078c08ff */
[----:B------:R-:W-:-:S03]  /*1d20*/  IMAD.WIDE.U32 R16, R3, UR29, R210 ;  /* 0x0000001d03107c25 */ /* 0x000fc6000f8e00d2 */
[----:B------:R-:W-:Y:S01]  /*1d30*/  @!P1 LEA.HI.X R25, R12, c[0x0][0x164], R5, 0x1, P4 ;  /* 0x000059000c199a11 */ /* 0x000fe200020f0c05 */
[----:B------:R-:W-:Y:S01]  /*1d40*/  IMAD.U32 R13, RZ, RZ, UR8 ;  /* 0x00000008ff0d7e24 */ /* 0x000fe2000f8e00ff */
[----:B------:R-:W-:Y:S01]  /*1d50*/  IADD3 R17, R17, UR6, RZ ;  /* 0x0000000611117c10 */ /* 0x000fe2000fffe0ff */
[----:B------:R-:W-:Y:S01]  /*1d60*/  IMAD.MOV.U32 R10, RZ, RZ, c[0x0][0x19c] ;  /* 0x00006700ff0a7624 */ /* 0x000fe200078e00ff */
[----:B------:R-:W-:Y:S01]  /*1d70*/  UIMAD.WIDE.U32 UR6, UR8, 0x20, URZ ;  /* 0x00000020080678a5 */ /* 0x000fe2000f8e003f */
[----:B------:R-:W-:Y:S01]  /*1d80*/  IMAD.U32 R5, RZ, RZ, UR8 ;  /* 0x00000008ff057e24 */ /* 0x000fe2000f8e00ff */
[----:B------:R-:W-:Y:S01]  /*1d90*/  @!P5 LEA R12, P4, R13, R16, 0x4 ;  /* 0x000000100d0cd211 */ /* 0x000fe200078820ff */
[----:B------:R-:W-:Y:S02]  /*1da0*/  @!P0 IMAD.IADD R11, R15, 0x1, R11 ;  /* 0x000000010f0b8824 */ /* 0x000fe400078e020b */
[----:B------:R-:W-:Y:S01]  /*1db0*/  IMAD.SHL.U32 R196, R196, 0x2, RZ ;  /* 0x00000002c4c47824 */ /* 0x000fe200078e00ff */
[----:B------:R-:W-:Y:S01]  /*1dc0*/  @!P5 LEA.HI.X R5, R5, R17, R10, 0x4, P4 ;  /* 0x000000110505d211 */ /* 0x000fe200020f240a */
[----:B------:R-:W-:Y:S01]  /*1dd0*/  IMAD R207, R9, c[0x0][0x1b8], RZ ;  /* 0x00006e0009cf7a24 */ /* 0x000fe200078e02ff */
[----:B------:R-:W-:Y:S01]  /*1de0*/  @!P0 LEA.HI.X R27, R14, c[0x0][0x164], R11, 0x1, P6 ;  /* 0x000059000e1b8a11 */ /* 0x000fe200030f0c0b */
[----:B------:R-:W-:Y:S01]  /*1df0*/  IMAD R11, R21, c[0x0][0x1a0], RZ ;  /* 0x00006800150b7a24 */ /* 0x000fe200078e02ff */
[----:B------:R-:W-:Y:S01]  /*1e00*/  @!P5 LEA R14, P4, R12, c[0x0][0x168], 0x1 ;  /* 0x00005a000c0eda11 */ /* 0x000fe200078808ff */
[----:B------:R-:W-:Y:S01]  /*1e10*/  @!PT LDS RZ, [RZ] ;  /* 0x00000000fffff984 */ /* 0x000fe20000000800 */
[----:B------:R-:W-:Y:S01]  /*1e20*/  @!PT LDS RZ, [RZ] ;  /* 0x00000000fffff984 */ /* 0x000fe20000000800 */
[----:B------:R-:W-:Y:S01]  /*1e30*/  @!PT LDS RZ, [RZ] ;  /* 0x00000000fffff984 */ /* 0x000fe20000000800 */
[----:B------:R1:W-:Y:S01]  /*1e40*/  @!P3 LDGSTS.E.BYPASS.LTC128B.128 [R196], [R22.64] ;  /* 0x0000000016c4bfae */ /* 0x0003e2000b901d4e */
[C---:B------:R-:W-:Y:S01]  /*1e50*/  ISETP.GE.AND P6, PT, R20.reuse, UR5, PT ;  /* 0x0000000514007c0c */ /* 0x040fe2000bfc6270 */
[----:B------:R-:W-:Y:S01]  /*1e60*/  IMAD R11, R20, c[0x0][0x1a4], R11 ;  /* 0x00006900140b7a24 */ /* 0x000fe200078e020b */
[----:B------:R-:W-:Y:S01]  /*1e70*/  @!P5 LEA.HI.X R15, R12, c[0x0][0x16c], R5, 0x1, P4 ;  /* 0x00005b000c0fda11 */ /* 0x000fe200020f0c05 */
[----:B------:R1:W-:Y:S01]  /*1e80*/  @!P3 LDGSTS.E.BYPASS.LTC128B.128 [R196+0x2000], [R22.64+0x80] ;  /* 0x0200008016c4bfae */ /* 0x0003e2000b901d4e */
[----:B------:R-:W-:Y:S01]  /*1e90*/  ISETP.GE.AND P4, PT, R7, UR5, PT ;  /* 0x0000000507007c0c */ /* 0x000fe2000bf86270 */
[----:B------:R-:W-:-:S02]  /*1ea0*/  IMAD.SHL.U32 R12, R10, 0x20, RZ ;  /* 0x000000200a0c7824 */ /* 0x000fc400078e00ff */
[----:B------:R1:W-:Y:S01]  /*1eb0*/  @!P3 LDGSTS.E.BYPASS.LTC128B.128 [R196+0x4000], [R22.64+0x100] ;  /* 0x0400010016c4bfae */ /* 0x0003e2000b901d4e */
[----:B------:R-:W-:Y:S01]  /*1ec0*/  ISETP.GE.AND P3, PT, R195, UR5, PT ;  /* 0x00000005c3007c0c */ /* 0x000fe2000bf66270 */
[----:B------:R-:W-:Y:S02]  /*1ed0*/  IMAD.U32 R5, RZ, RZ, UR8 ;  /* 0x00000008ff057e24 */ /* 0x000fe4000f8e00ff */
[----:B------:R2:W-:Y:S01]  /*1ee0*/  @!P2 LDGSTS.E.BYPASS.LTC128B.128 [R196+0x800], [R18.64] ;  /* 0x0080000012c4afae */ /* 0x0005e2000b901d4e */
[----:B------:R-:W-:Y:S02]  /*1ef0*/  IMAD R207, R224, c[0x0][0x1bc], R207 ;  /* 0x00006f00e0cf7a24 */ /* 0x000fe400078e02cf */
[----:B------:R-:W-:Y:S01]  /*1f00*/  IMAD R214, R84, 0x4, R86 ;  /* 0x0000000454d67824 */ /* 0x000fe200078e0256 */
[----:B------:R2:W-:Y:S04]  /*1f10*/  @!P2 LDGSTS.E.BYPASS.LTC128B.128 [R196+0x2800], [R18.64+0x80] ;  /* 0x0280008012c4afae */ /* 0x0005e8000b901d4e */
[----:B------:R2:W-:Y:S04]  /*1f20*/  @!P2 LDGSTS.E.BYPASS.LTC128B.128 [R196+0x4800], [R18.64+0x100] ;  /* 0x0480010012c4afae */ /* 0x0005e8000b901d4e */
[----:B------:R3:W-:Y:S04]  /*1f30*/  @!P1 LDGSTS.E.BYPASS.LTC128B.128 [R196+0x1000], [R24.64] ;  /* 0x0100000018c49fae */ /* 0x0007e8000b901d4e */
[----:B------:R3:W-:Y:S04]  /*1f40*/  @!P1 LDGSTS.E.BYPASS.LTC128B.128 [R196+0x3000], [R24.64+0x80] ;  /* 0x0300008018c49fae */ /* 0x0007e8000b901d4e */
[----:B------:R3:W-:Y:S01]  /*1f50*/  @!P1 LDGSTS.E.BYPASS.LTC128B.128 [R196+0x5000], [R24.64+0x100] ;  /* 0x0500010018c49fae */ /* 0x0007e2000b901d4e */
[----:B------:R-:W-:-:S02]  /*1f60*/  @!P4 IADD3 R13, P1, R16, UR6, RZ ;  /* 0x00000006100dcc10 */ /* 0x000fc4000ff3e0ff */
[C---:B-1----:R-:W-:Y:S01]  /*1f70*/  @!P6 LEA R22, P2, R16.reuse, c[0x0][0x168], 0x1 ;  /* 0x00005a001016ea11 */ /* 0x042fe200078408ff */
[----:B------:R1:W-:Y:S01]  /*1f80*/  @!P0 LDGSTS.E.BYPASS.LTC128B.128 [R196+0x1800], [R26.64] ;  /* 0x018000001ac48fae */ /* 0x0003e2000b901d4e */
[----:B------:R-:W-:Y:S01]  /*1f90*/  @!P4 IADD3.X R12, R17, UR7, R12, P1, !PT ;  /* 0x00000007110ccc10 */ /* 0x000fe20008ffe40c */
[----:B------:R-:W-:Y:S01]  /*1fa0*/  ULDC.64 UR6, c[0x0][0x1a0] ;  /* 0x0000680000067ab9 */ /* 0x000fe20000000a00 */
[----:B------:R-:W-:Y:S01]  /*1fb0*/  @!P6 LEA.HI.X R23, R16, c[0x0][0x16c], R17, 0x1, P2 ;  /* 0x00005b001017ea11 */ /* 0x000fe200010f0c11 */
[----:B------:R1:W-:Y:S01]  /*1fc0*/  @!P0 LDGSTS.E.BYPASS.LTC128B.128 [R196+0x3800], [R26.64+0x80] ;  /* 0x038000801ac48fae */ /* 0x0003e2000b901d4e */
[----:B------:R-:W-:-:S03]  /*1fd0*/  UIMAD UR18, UR18, UR6, URZ ;  /* 0x00000006121272a4 */ /* 0x000fc6000f8e023f */
[----:B------:R1:W-:Y:S01]  /*1fe0*/  @!P0 LDGSTS.E.BYPASS.LTC128B.128 [R196+0x5800], [R26.64+0x100] ;  /* 0x058001001ac48fae */ /* 0x0003e2000b901d4e */
[----:B------:R-:W-:Y:S01]  /*1ff0*/  UIMAD UR7, UR29, UR7, UR18 ;  /* 0x000000071d0772a4 */ /* 0x000fe2000f8e0212 */
[C---:B--2---:R-:W-:Y:S02]  /*2000*/  @!P4 LEA R18, P1, R13.reuse, c[0x0][0x168], 0x1 ;  /* 0x00005a000d12ca11 */ /* 0x044fe400078208ff */
[----:B------:R2:W-:Y:S01]  /*2010*/  @!P6 LDGSTS.E.BYPASS.LTC128B.128 [R196+0x6000], [R22.64] ;  /* 0x0600000016c4efae */ /* 0x0005e2000b901d4e */
[----:B------:R-:W-:Y:S01]  /*2020*/  UIMAD.WIDE.U32 UR18, UR6, 0x20, URZ ;  /* 0x00000020061278a5 */ /* 0x000fe2000f8e003f */
[----:B------:R-:W-:Y:S01]  /*2030*/  @!P4 LEA.HI.X R19, R13, c[0x0][0x16c], R12, 0x1, P1 ;  /* 0x00005b000d13ca11 */ /* 0x000fe200008f0c0c */
[----:B------:R-:W-:Y:S01]  /*2040*/  @!P3 IMAD.WIDE.U32 R12, R5, 0x30, R16 ;  /* 0x00000030050cb825 */ /* 0x000fe200078e0010 */
[----:B------:R2:W-:Y:S01]  /*2050*/  @!P6 LDGSTS.E.BYPASS.LTC128B.128 [R196+0x8000], [R22.64+0x80] ;  /* 0x0800008016c4efae */ /* 0x0005e2000b901d4e */
[----:B------:R-:W-:Y:S02]  /*2060*/  ISETP.GE.AND P1, PT, R8, UR5, PT ;  /* 0x0000000508007c0c */ /* 0x000fe4000bf26270 */
[----:B------:R-:W-:Y:S01]  /*2070*/  @!P3 IMAD R5, R10, 0x30, RZ ;  /* 0x000000300a05b824 */ /* 0x000fe200078e02ff */
[----:B------:R-:W-:Y:S01]  /*2080*/  @!P3 LEA R16, P0, R12, c[0x0][0x168], 0x1 ;  /* 0x00005a000c10ba11 */ /* 0x000fe200078008ff */
[----:B------:R2:W-:Y:S01]  /*2090*/  @!P6 LDGSTS.E.BYPASS.LTC128B.128 [R196+0xa000], [R22.64+0x100] ;  /* 0x0a00010016c4efae */ /* 0x0005e2000b901d4e */
[----:B---3--:R-:W-:Y:S01]  /*20a0*/  IADD3 R24, P2, R28, UR22, RZ ;  /* 0x000000161c187c10 */ /* 0x008fe2000ff5e0ff */
[----:B------:R-:W-:Y:S01]  /*20b0*/  @!P3 IMAD.IADD R5, R13, 0x1, R5 ;  /* 0x000000010d05b824 */ /* 0x000fe200078e0205 */
[----:B------:R-:W-:Y:S01]  /*20c0*/  ISETP.GE.AND P6, PT, R20, UR5, PT ;  /* 0x0000000514007c0c */ /* 0x000fe2000bfc6270 */
[----:B------:R3:W-:Y:S01]  /*20d0*/  @!P5 LDGSTS.E.BYPASS.LTC128B.128 [R196+0x6800], [R14.64] ;  /* 0x068000000ec4dfae */ /* 0x0007e2000b901d4e */
[----:B------:R-:W-:Y:S01]  /*20e0*/  IADD3.X R25, R29, UR21, R11, P2, !PT ;  /* 0x000000151d197c10 */ /* 0x000fe200097fe40b */
[----:B------:R-:W-:Y:S01]  /*20f0*/  UIMAD.WIDE.U32 UR20, UR29, UR6, URZ ;  /* 0x000000061d1472a5 */ /* 0x000fe2000f8e003f */
[----:B------:R-:W-:Y:S01]  /*2100*/  @!P3 LEA.HI.X R17, R12, c[0x0][0x16c], R5, 0x1, P0 ;  /* 0x00005b000c11ba11 */ /* 0x000fe200000f0c05 */
[----:B------:R3:W-:Y:S01]  /*2110*/  @!P5 LDGSTS.E.BYPASS.LTC128B.128 [R196+0x8800], [R14.64+0x80] ;  /* 0x088000800ec4dfae */ /* 0x0007e2000b901d4e */
[----:B------:R-:W-:Y:S01]  /*2120*/  LEA.HI R5, R6, R87, RZ, 0x4 ;  /* 0x0000005706057211 */ /* 0x000fe200078f20ff */
[----:B------:R-:W-:Y:S01]  /*2130*/  IMAD.SHL.U32 R8, R0, 0x40, RZ ;  /* 0x0000004000087824 */ /* 0x000fe200078e00ff */
[----:B------:R-:W-:Y:S01]  /*2140*/  UIADD3 UR7, UR21, UR7, URZ ;  /* 0x0000000715077290 */ /* 0x000fe2000fffe03f */
[----:B------:R3:W-:Y:S01]  /*2150*/  @!P5 LDGSTS.E.BYPASS.LTC128B.128 [R196+0xa800], [R14.64+0x100] ;  /* 0x0a8001000ec4dfae */ /* 0x0007e2000b901d4e */
[----:B------:R-:W-:Y:S01]  /*2160*/  LOP3.LUT R6, R5, 0xfffffff0, RZ, 0xc0, !PT ;  /* 0xfffffff005067812 */ /* 0x000fe200078ec0ff */
[----:B------:R-:W-:Y:S01]  /*2170*/  IMAD.SHL.U32 R11, R20, 0x8, RZ ;  /* 0x00000008140b7824 */ /* 0x000fe200078e00ff */
[----:B------:R-:W-:Y:S01]  /*2180*/  SHF.R.S32.HI R10, RZ, 0x4, R5 ;  /* 0x00000004ff0a7819 */ /* 0x000fe20000011405 */
[----:B------:R4:W-:Y:S01]  /*2190*/  @!P4 LDGSTS.E.BYPASS.LTC128B.128 [R196+0x7000], [R18.64] ;  /* 0x0700000012c4cfae */ /* 0x0009e2000b901d4e */
[----:B------:R-:W-:Y:S01]  /*21a0*/  LOP3.LUT R8, R8, 0x1c0, RZ, 0xc0, !PT ;  /* 0x000001c008087812 */ /* 0x000fe200078ec0ff */
[----:B------:R-:W-:Y:S01]  /*21b0*/  IMAD.IADD R6, R87, 0x1, -R6 ;  /* 0x0000000157067824 */ /* 0x000fe200078e0a06 */
[----:B------:R-:W-:Y:S01]  /*21c0*/  LEA.HI R5, R5, R10, RZ, 0x1 ;  /* 0x0000000a05057211 */ /* 0x000fe200078f08ff */
[----:B------:R4:W-:Y:S01]  /*21d0*/  @!P4 LDGSTS.E.BYPASS.LTC128B.128 [R196+0x9000], [R18.64+0x80] ;  /* 0x0900008012c4cfae */ /* 0x0009e2000b901d4e */
[----:B------:R-:W-:Y:S01]  /*21e0*/  IMAD.WIDE.U32 R224, R224, c[0x0][0x1b8], R24 ;  /* 0x00006e00e0e07a25 */ /* 0x000fe200078e0018 */
[----:B------:R-:W-:-:S02]  /*21f0*/  ISETP.GE.AND P2, PT, R7, UR5, PT ;  /* 0x0000000507007c0c */ /* 0x000fc4000bf46270 */
[----:B------:R4:W-:Y:S01]  /*2200*/  @!P4 LDGSTS.E.BYPASS.LTC128B.128 [R196+0xb000], [R18.64+0x100] ;  /* 0x0b00010012c4cfae */ /* 0x0009e2000b901d4e */
[----:B------:R-:W-:Y:S01]  /*2210*/  SHF.R.S32.HI R9, RZ, 0x1f, R6 ;  /* 0x0000001fff097819 */ /* 0x000fe20000011406 */
[----:B------:R-:W-:Y:S01]  /*2220*/  IMAD.U32 R12, RZ, RZ, UR20 ;  /* 0x00000014ff0c7e24 */ /* 0x000fe2000f8e00ff */
[----:B------:R-:W-:Y:S01]  /*2230*/  LOP3.LUT R11, R8, 0x8, R11, 0xf8, !PT ;  /* 0x00000008080b7812 */ /* 0x000fe200078ef80b */
[----:B------:R5:W-:Y:S01]  /*2240*/  @!P3 LDGSTS.E.BYPASS.LTC128B.128 [R196+0x7800], [R16.64] ;  /* 0x0780000010c4bfae */ /* 0x000be2000b901d4e */
[----:B------:R-:W-:Y:S01]  /*2250*/  IMAD.U32 R13, RZ, RZ, UR21 ;  /* 0x00000015ff0d7e24 */ /* 0x000fe2000f8e00ff */
[----:B------:R-:W-:Y:S01]  /*2260*/  LEA.HI R9, R9, R6, RZ, 0x3 ;  /* 0x0000000609097211 */ /* 0x000fe200078f18ff */
[----:B------:R-:W-:Y:S01]  /*2270*/  IMAD.U32 R7, RZ, RZ, UR7 ;  /* 0x00000007ff077e24 */ /* 0x000fe2000f8e00ff */
[----:B------:R5:W-:Y:S01]  /*2280*/  @!P3 LDGSTS.E.BYPASS.LTC128B.128 [R196+0x9800], [R16.64+0x80] ;  /* 0x0980008010c4bfae */ /* 0x000be2000b901d4e */
[----:B------:R-:W-:Y:S01]  /*2290*/  LOP3.LUT R13, R5, 0xfffffffe, RZ, 0xc0, !PT ;  /* 0xfffffffe050d7812 */ /* 0x000fe200078ec0ff */
[----:B------:R-:W-:Y:S01]  /*22a0*/  IMAD.IADD R207, R225, 0x1, R207 ;  /* 0x00000001e1cf7824 */ /* 0x000fe200078e02cf */
[----:B------:R-:W-:Y:S01]  /*22b0*/  SHF.R.U32.HI R8, RZ, 0x3, R8 ;  /* 0x00000003ff087819 */ /* 0x000fe20000011608 */
[----:B------:R5:W-:Y:S01]  /*22c0*/  @!P3 LDGSTS.E.BYPASS.LTC128B.128 [R196+0xb800], [R16.64+0x100] ;  /* 0x0b80010010c4bfae */ /* 0x000be2000b901d4e */
[----:B------:R-:W-:Y:S01]  /*22d0*/  LEA R20, P0, R12, R224, 0x6 ;  /* 0x000000e00c147211 */ /* 0x000fe200078030ff */
[----:B------:R-:W-:Y:S01]  /*22e0*/  IMAD.IADD R13, R10, 0x1, -R13 ;  /* 0x000000010a0d7824 */ /* 0x000fe200078e0a0d */
[----:B------:R-:W-:Y:S01]  /*22f0*/  LOP3.LUT R5, R9, 0xfffffff8, RZ, 0xc0, !PT ;  /* 0xfffffff809057812 */ /* 0x000fe200078ec0ff */
[----:B------:R-:W0:Y:S01]  /*2300*/  LDGDEPBAR ;  /* 0x00000000000079af */ /* 0x000e220000000000 */
[----:B------:R-:W-:Y:S01]  /*2310*/  LOP3.LUT R8, R11, R8, RZ, 0x3c, !PT ;  /* 0x000000080b087212 */ /* 0x000fe200078e3cff */
[----:B------:R-:W-:Y:S01]  /*2320*/  IMAD.MOV.U32 R10, RZ, RZ, c[0x0][0x1a4] ;  /* 0x00006900ff0a7624 */ /* 0x000fe200078e00ff */
[----:B------:R-:W-:Y:S01]  /*2330*/  LEA.HI.X R21, R12, R207, R7, 0x6, P0 ;  /* 0x000000cf0c157211 */ /* 0x000fe200000f3407 */
[----:B------:R-:W-:Y:S01]  /*2340*/  IMAD.U32 R12, RZ, RZ, UR6 ;  /* 0x00000006ff0c7e24 */ /* 0x000fe2000f8e00ff */
[----:B------:R-:W-:Y:S01]  /*2350*/  ISETP.GE.AND P5, PT, R195, UR5, PT ;  /* 0x00000005c3007c0c */ /* 0x000fe2000bfa6270 */
[----:B------:R-:W-:Y:S01]  /*2360*/  IMAD.IADD R5, R6, 0x1, -R5 ;  /* 0x0000000106057824 */ /* 0x000fe200078e0a05 */
[----:B------:R-:W-:Y:S01]  /*2370*/  UIADD3 UR7, UR17, 0x1, -UR13 ;  /* 0x0000000111077890 */ /* 0x000fe2000fffe80d */
[----:B------:R-:W-:Y:S01]  /*2380*/  IMAD.SHL.U32 R7, R10, 0x20, RZ ;  /* 0x000000200a077824 */ /* 0x000fe200078e00ff */
[----:B------:R-:W-:Y:S01]  /*2390*/  @!P1 LEA R12, P3, R12, R20, 0x4 ;  /* 0x000000140c0c9211 */ /* 0x000fe200078620ff */
[----:B------:R-:W-:Y:S01]  /*23a0*/  IMAD R193, R13, 0x200, R8 ;  /* 0x000002000dc17824 */ /* 0x000fe200078e0208 */
[----:B------:R-:W-:Y:S01]  /*23b0*/  @!P2 IADD3 R8, P0, R20, UR18, RZ ;  /* 0x000000121408ac10 */ /* 0x000fe2000ff1e0ff */
[----:B------:R-:W-:Y:S01]  /*23c0*/  IMAD.U32 R11, RZ, RZ, UR6 ;  /* 0x00000006ff0b7e24 */ /* 0x000fe2000f8e00ff */
[----:B------:R-:W-:Y:S01]  /*23d0*/  ULDC UR5, c[0x0][0x2e4] ;  /* 0x0000b90000057ab9 */ /* 0x000fe20000000800 */
[----:B---3--:R-:W-:Y:S01]  /*23e0*/  IMAD.SHL.U32 R14, R5, 0x40, RZ ;  /* 0x00000040050e7824 */ /* 0x008fe200078e00ff */
[----:B------:R-:W-:Y:S01]  /*23f0*/  @!P2 IADD3.X R7, R21, UR19, R7, P0, !PT ;  /* 0x000000131507ac10 */ /* 0x000fe200087fe407 */
[----:B------:R-:W-:Y:S01]  /*2400*/  IMAD.U32 R6, RZ, RZ, UR6 ;  /* 0x00000006ff067e24 */ /* 0x000fe2000f8e00ff */
[----:B------:R-:W-:Y:S01]  /*2410*/  @!P1 LEA.HI.X R11, R11, R21, R10, 0x4, P3 ;  /* 0x000000150b0b9211 */ /* 0x000fe200018f240a */
[----:B------:R-:W-:Y:S01]  /*2420*/  IMAD.SHL.U32 R13, R13, 0x8, RZ ;  /* 0x000000080d0d7824 */ /* 0x000fe200078e00ff */
[----:B----4-:R-:W-:Y:S01]  /*2430*/  @!P1 LEA R18, P0, R12, c[0x0][0x170], 0x1 ;  /* 0x00005c000c129a11 */ /* 0x010fe200078008ff */
[----:B------:R-:W-:Y:S01]  /*2440*/  IMAD.SHL.U32 R85, R9, 0x40, RZ ;  /* 0x0000004009557824 */ /* 0x000fe200078e00ff */
[----:B------:R-:W-:Y:S01]  /*2450*/  LOP3.LUT R14, R14, 0x1c0, RZ, 0xc0, !PT ;  /* 0x000001c00e0e7812 */ /* 0x000fe200078ec0ff */
[----:B------:R-:W-:Y:S01]  /*2460*/  @!P5 IMAD R10, R10, 0x30, RZ ;  /* 0x000000300a0ad824 */ /* 0x000fe200078e02ff */
[----:B-----5:R-:W-:Y:S01]  /*2470*/  @!P6 LEA R16, P4, R20, c[0x0][0x170], 0x1 ;  /* 0x00005c001410ea11 */ /* 0x020fe200078808ff */
[----:B------:R-:W-:-:S04]  /*2480*/  DEPBAR.LE SB0, 0x0 ;  /* 0x000080000000791a */ /* 0x000fc80000000000 */
[----:B------:R-:W-:Y:S01]  /*2490*/  BAR.SYNC.DEFER_BLOCKING 0x0 ;  /* 0x0000000000007b1d */ /* 0x000fe20000010000 */
[--C-:B------:R-:W-:Y:S01]  /*24a0*/  @!P6 LEA.HI.X R17, R20, c[0x0][0x174], R21.reuse, 0x1, P4 ;  /* 0x00005d001411ea11 */ /* 0x100fe200020f0c15 */
[----:B------:R-:W-:Y:S01]  /*24b0*/  @!P5 IMAD.WIDE.U32 R20, R6, 0x30, R20 ;  /* 0x000000300614d825 */ /* 0x000fe200078e0014 */
[----:B------:R-:W-:Y:S01]  /*24c0*/  @!P1 LEA.HI.X R19, R12, c[0x0][0x174], R11, 0x1, P0 ;  /* 0x00005d000c139a11 */ /* 0x000fe200000f0c0b */
[----:B------:R-:W-:Y:S01]  /*24d0*/  UIADD3 UR5, UR17, -UR5, -UR13 ;  /* 0x8000000511057290 */ /* 0x000fe2000fffe80d */
[----:B------:R-:W-:Y:S01]  /*24e0*/  LOP3.LUT R6, R14, 0x8, R13, 0xf8, !PT ;  /* 0x000000080e067812 */ /* 0x000fe200078ef80d */
[----:B------:R-:W-:Y:S01]  /*24f0*/  @!P5 IMAD.IADD R10, R21, 0x1, R10 ;  /* 0x00000001150ad824 */ /* 0x000fe200078e020a */
[----:B------:R-:W-:Y:S01]  /*2500*/  SHF.R.U32.HI R11, RZ, 0x3, R14 ;  /* 0x00000003ff0b7819 */ /* 0x000fe2000001160e */
[----:B------:R-:W-:Y:S01]  /*2510*/  IMAD.SHL.U32 R193, R193, 0x2, RZ ;  /* 0x00000002c1c17824 */ /* 0x000fe200078e00ff */
[----:B------:R-:W-:Y:S02]  /*2520*/  @!P2 LEA R14, P3, R8, c[0x0][0x170], 0x1 ;  /* 0x00005c00080eaa11 */ /* 0x000fe400078608ff */
[----:B------:R-:W-:-:S02]  /*2530*/  LOP3.LUT R85, R85, 0xfffffe00, RZ, 0xc0, !PT ;  /* 0xfffffe0055557812 */ /* 0x000fc400078ec0ff */
[----:B------:R-:W-:Y:S02]  /*2540*/  LOP3.LUT R6, R6, R11, RZ, 0x3c, !PT ;  /* 0x0000000b06067212 */ /* 0x000fe400078e3cff */
[----:B------:R-:W-:Y:S01]  /*2550*/  @!P2 LEA.HI.X R15, R8, c[0x0][0x174], R7, 0x1, P3 ;  /* 0x00005d00080faa11 */ /* 0x000fe200018f0c07 */
[----:B------:R-:W-:Y:S01]  /*2560*/  IMAD R7, R86, 0x400, R85 ;  /* 0x0000040056077824 */ /* 0x000fe200078e0255 */
[----:B------:R-:W-:Y:S02]  /*2570*/  @!P5 LEA R12, P0, R20, c[0x0][0x170], 0x1 ;  /* 0x00005c00140cda11 */ /* 0x000fe400078008ff */
[----:B------:R-:W-:Y:S01]  /*2580*/  IADD3 R191, R193, 0x6020, RZ ;  /* 0x00006020c1bf7810 */ /* 0x000fe20007ffe0ff */
[----:B------:R-:W-:Y:S01]  /*2590*/  IMAD.IADD R194, R6, 0x1, R7 ;  /* 0x0000000106c27824 */ /* 0x000fe200078e0207 */
[----:B------:R-:W-:Y:S01]  /*25a0*/  @!P5 LEA.HI.X R13, R20, c[0x0][0x174], R10, 0x1, P0 ;  /* 0x00005d00140dda11 */ /* 0x000fe200000f0c0a */
[----:B------:R-:W-:Y:S01]  /*25b0*/  IMAD.MOV.U32 R7, RZ, RZ, 0x10 ;  /* 0x00000010ff077424 */ /* 0x000fe200078e00ff */
[----:B------:R-:W-:Y:S01]  /*25c0*/  @P6 STS.128 [R196+0xc000], RZ ;  /* 0x00c000ffc4006388 */ /* 0x000fe20000000c00 */
[----:B------:R-:W-:-:S03]  /*25d0*/  IMAD.SHL.U32 R194, R194, 0x2, RZ ;  /* 0x00000002c2c27824 */ /* 0x000fc600078e00ff */
        /* <DEDUP_REMOVED lines=49> */
[----:B------:R-:W5:Y:S01]  /*28f0*/  LDSM.16.M88.4 R36, [R193+0x6800] ;  /* 0x00680000c124783b */ /* 0x000f620000000200 */
[C---:B------:R-:W-:Y:S02]  /*2900*/  IADD3 R182, R191.reuse, 0x1000, RZ ;  /* 0x00001000bfb67810 */ /* 0x040fe40007ffe0ff */
[----:B------:R-:W-:Y:S01]  /*2910*/  IADD3 R181, R191, 0x1800, RZ ;  /* 0x00001800bfb57810 */ /* 0x000fe20007ffe0ff */
[----:B------:R-:W1:Y:S01]  /*2920*/  LDSM.16.M88.4 R44, [R193+0x6000] ;  /* 0x00600000c12c783b */ /* 0x000e620000000200 */
[----:B------:R-:W-:Y:S01]  /*2930*/  IMAD.IADD R187, R193, 0x1, R0 ;  /* 0x00000001c1bb7824 */ /* 0x000fe200078e0200 */
[C---:B------:R-:W-:Y:S01]  /*2940*/  IADD3 R179, R191.reuse, 0x2000, RZ ;  /* 0x00002000bfb37810 */ /* 0x040fe20007ffe0ff */
[----:B------:R-:W-:Y:S01]  /*2950*/  IMAD.IADD R180, R0, 0x1, R191 ;  /* 0x0000000100b47824 */ /* 0x000fe200078e02bf */
[----:B------:R-:W1:Y:S01]  /*2960*/  LDSM.16.M88.4 R28, [R193+0x7000] ;  /* 0x00700000c11c783b */ /* 0x000e620000000200 */
[----:B------:R-:W-:Y:S01]  /*2970*/  IMAD.U32 R0, RZ, RZ, UR29 ;  /* 0x0000001dff007e24 */ /* 0x000fe2000f8e00ff */
[----:B------:R-:W-:-:S02]  /*2980*/  IADD3 R178, R191, 0x2800, RZ ;  /* 0x00002800bfb27810 */ /* 0x000fc40007ffe0ff */
[----:B--2---:R-:W2:Y:S01]  /*2990*/  LDSM.16.M88.4 R20, [R193+0x7800] ;  /* 0x00780000c114783b */ /* 0x004ea20000000200 */
[----:B------:R-:W-:Y:S01]  /*29a0*/  IMAD R0, R0, 0x40, R205 ;  /* 0x0000004000007824 */ /* 0x000fe200078e02cd */
[C---:B------:R-:W-:Y:S02]  /*29b0*/  IADD3 R177, R191.reuse, 0x3000, RZ ;  /* 0x00003000bfb17810 */ /* 0x040fe40007ffe0ff */
[----:B------:R-:W-:Y:S01]  /*29c0*/  LDSM.16.M88.4 R60, [R192] ;  /* 0x00000000c03c783b */ /* 0x000fe20000000200 */
[C---:B------:R-:W-:Y:S02]  /*29d0*/  IADD3 R176, R191.reuse, 0x3800, RZ ;  /* 0x00003800bfb07810 */ /* 0x040fe40007ffe0ff */
[C---:B------:R-:W-:Y:S01]  /*29e0*/  IADD3 R175, R191.reuse, 0x4000, RZ ;  /* 0x00004000bfaf7810 */ /* 0x040fe20007ffe0ff */
[----:B----4-:R-:W4:Y:S01]  /*29f0*/  LDSM.16.M88.4 R12, [R191+0x800] ;  /* 0x00080000bf0c783b */ /* 0x010f220000000200 */
[C---:B------:R-:W-:Y:S02]  /*2a00*/  IADD3 R174, R191.reuse, 0x4800, RZ ;  /* 0x00004800bfae7810 */ /* 0x040fe40007ffe0ff */
[C---:B------:R-:W-:Y:S01]  /*2a10*/  IADD3 R173, R191.reuse, 0x5000, RZ ;  /* 0x00005000bfad7810 */ /* 0x040fe20007ffe0ff */
[----:B---3--:R-:W3:Y:S01]  /*2a20*/  LDSM.16.M88.4 R16, [R191] ;  /* 0x00000000bf10783b */ /* 0x008ee20000000200 */
[----:B------:R-:W-:-:S03]  /*2a30*/  IADD3 R172, R191, 0x5800, RZ ;  /* 0x00005800bfac7810 */ /* 0x000fc60007ffe0ff */
[----:B------:R-:W2:Y:S04]  /*2a40*/  LDSM.16.M88.4 R8, [R191+0x1000] ;  /* 0x00100000bf08783b */ /* 0x000ea80000000200 */
[----:B------:R-:W2:Y:S04]  /*2a50*/  LDSM.16.M88.4 R80, [R191+0x1800] ;  /* 0x00180000bf50783b */ /* 0x000ea80000000200 */
[----:B------:R-:W-:Y:S01]  /*2a60*/  LDSM.16.M88.4 R72, [R190] ;  /* 0x00000000be48783b */ /* 0x000fe20000000200 */
[C---:B-----5:R-:W-:Y:S03]  /*2a70*/  HMMA.16816.F32 R40, R68.reuse, R36, RZ ;  /* 0x000000244428723c */ /* 0x060fe600000018ff */
[----:B------:R-:W5:Y:S04]  /*2a80*/  LDSM.16.M88.4 R52, [R187+0x6800] ;  /* 0x00680000bb34783b */ /* 0x000f680000000200 */
[----:B------:R-:W2:Y:S01]  /*2a90*/  LDSM.16.M88.4 R56, [R187+0x6000] ;  /* 0x00600000bb38783b */ /* 0x000ea20000000200 */
[C---:B------:R-:W-:Y:S03]  /*2aa0*/  HMMA.16816.F32 R36, R68.reuse, R38, RZ ;  /* 0x000000264424723c */ /* 0x040fe600000018ff */
[----:B------:R-:W-:Y:S04]  /*2ab0*/  LDSM.16.M88.4 R76, [R187+0x7800] ;  /* 0x00780000bb4c783b */ /* 0x000fe80000000200 */
[----:B------:R-:W-:Y:S01]  /*2ac0*/  LDSM.16.M88.4 R64, [R189] ;  /* 0x00000000bd40783b */ /* 0x000fe20000000200 */
[C---:B-1----:R-:W-:Y:S03]  /*2ad0*/  HMMA.16816.F32 R48, R68.reuse, R44, RZ ;  /* 0x0000002c4430723c */ /* 0x042fe600000018ff */
[----:B------:R-:W0:Y:S05]  /*2ae0*/  LDGDEPBAR ;  /* 0x00000000000079af */ /* 0x000e2a0000000000 */
[C---:B------:R-:W-:Y:S08]  /*2af0*/  HMMA.16816.F32 R32, R68.reuse, R28, RZ ;  /* 0x0000001c4420723c */ /* 0x040ff000000018ff */
[C---:B------:R-:W-:Y:S08]  /*2b00*/  HMMA.16816.F32 R44, R68.reuse, R46, RZ ;  /* 0x0000002e442c723c */ /* 0x040ff000000018ff */
[C---:B------:R-:W-:Y:S08]  /*2b10*/  HMMA.16816.F32 R28, R68.reuse, R30, RZ ;  /* 0x0000001e441c723c */ /* 0x040ff000000018ff */
[C---:B--2---:R-:W-:Y:S08]  /*2b20*/  HMMA.16816.F32 R24, R68.reuse, R20, RZ ;  /* 0x000000144418723c */ /* 0x044ff000000018ff */
[----:B------:R-:W-:Y:S01]  /*2b30*/  HMMA.16816.F32 R68, R68, R22, RZ ;  /* 0x000000164444723c */ /* 0x000fe200000018ff */
[----:B------:R-:W1:Y:S07]  /*2b40*/  LDSM.16.M88.4 R20, [R187+0x7000] ;  /* 0x00700000bb14783b */ /* 0x000e6e0000000200 */
[C---:B----4-:R-:W-:Y:S08]  /*2b50*/  HMMA.16816.F32 R40, R60.reuse, R12, R40 ;  /* 0x0000000c3c28723c */ /* 0x050ff00000001828 */
[C---:B------:R-:W-:Y:S01]  /*2b60*/  HMMA.16816.F32 R36, R60.reuse, R14, R36 ;  /* 0x0000000e3c24723c */ /* 0x040fe20000001824 */
[----:B------:R-:W2:Y:S07]  /*2b70*/  LDSM.16.M88.4 R12, [R180+0x800] ;  /* 0x00080000b40c783b */ /* 0x000eae0000000200 */
[C---:B---3--:R-:W-:Y:S08]  /*2b80*/  HMMA.16816.F32 R48, R60.reuse, R16, R48 ;  /* 0x000000103c30723c */ /* 0x048ff00000001830 */
[C---:B------:R-:W-:Y:S01]  /*2b90*/  HMMA.16816.F32 R44, R60.reuse, R18, R44 ;  /* 0x000000123c2c723c */ /* 0x040fe2000000182c */
[----:B------:R-:W3:Y:S07]  /*2ba0*/  LDSM.16.M88.4 R16, [R180] ;  /* 0x00000000b410783b */ /* 0x000eee0000000200 */
[C---:B------:R-:W-:Y:S08]  /*2bb0*/  HMMA.16816.F32 R32, R60.reuse, R8, R32 ;  /* 0x000000083c20723c */ /* 0x040ff00000001820 */
[C---:B------:R-:W-:Y:S01]  /*2bc0*/  HMMA.16816.F32 R28, R60.reuse, R10, R28 ;  /* 0x0000000a3c1c723c */ /* 0x040fe2000000181c */
[----:B------:R-:W4:Y:S07]  /*2bd0*/  LDSM.16.M88.4 R8, [R180+0x1000] ;  /* 0x00100000b408783b */ /* 0x000f2e0000000200 */
[C---:B------:R-:W-:Y:S08]  /*2be0*/  HMMA.16816.F32 R24, R60.reuse, R80, R24 ;  /* 0x000000503c18723c */ /* 0x040ff00000001818 */
[----:B------:R-:W-:Y:S01]  /*2bf0*/  HMMA.16816.F32 R68, R60, R82, R68 ;  /* 0x000000523c44723c */ /* 0x000fe20000001844 */
[----:B------:R-:W2:Y:S04]  /*2c00*/  LDSM.16.M88.4 R80, [R180+0x1800] ;  /* 0x00180000b450783b */ /* 0x000ea80000000200 */
[----:B------:R-:W-:Y:S03]  /*2c10*/  LDSM.16.M88.4 R60, [R193+0x8000] ;  /* 0x00800000c13c783b */ /* 0x000fe60000000200 */
        /* <DEDUP_REMOVED lines=9> */
[C---:B------:R-:W-:Y:S08]  /*2cb0*/  HMMA.16816.F32 R24, R72.reuse, R76, R24 ;  /* 0x0000004c4818723c */ /* 0x040ff00000001818 */
        /* <DEDUP_REMOVED lines=9> */
[C---:B----4-:R-:W-:Y:S08]  /*2d50*/  HMMA.16816.F32 R32, R64.reuse, R8, R32 ;  /* 0x000000084020723c */ /* 0x050ff00000001820 */
        /* <DEDUP_REMOVED lines=32> */
[C---:B-1----:R-:W-:Y:S08]  /*2f60*/  HMMA.16816.F32 R40, R20.reuse, R60, R40 ;  /* 0x0000003c1428723c */ /* 0x042ff00000001828 */
[C---:B------:R-:W-:Y:S01]  /*2f70*/  HMMA.16816.F32 R36, R20.reuse, R62, R36 ;  /* 0x0000003e1424723c */ /* 0x040fe20000001824 */
[----:B------:R-:W1:Y:S07]  /*2f80*/  LDSM.16.M88.4 R60, [R193+0xa800] ;  /* 0x00a80000c13c783b */ /* 0x000e6e0000000200 */
[C---:B------:R-:W-:Y:S08]  /*2f90*/  HMMA.16816.F32 R48, R20.reuse, R64, R48 ;  /* 0x000000401430723c */ /* 0x040ff00000001830 */
[C---:B------:R-:W-:Y:S01]  /*2fa0*/  HMMA.16816.F32 R44, R20.reuse, R66, R44 ;  /* 0x00000042142c723c */ /* 0x040fe2000000182c */
[----:B------:R-:W1:Y:S07]  /*2fb0*/  LDSM.16.M88.4 R64, [R193+0xa000] ;  /* 0x00a00000c140783b */ /* 0x000e6e0000000200 */
[C---:B------:R-:W-:Y:S08]  /*2fc0*/  HMMA.16816.F32 R32, R20.reuse, R56, R32 ;  /* 0x000000381420723c */ /* 0x040ff00000001820 */
[C---:B------:R-:W-:Y:S01]  /*2fd0*/  HMMA.16816.F32 R28, R20.reuse, R58, R28 ;  /* 0x0000003a141c723c */ /* 0x040fe2000000181c */
[----:B------:R-:W1:Y:S07]  /*2fe0*/  LDSM.16.M88.4 R56, [R193+0xb000] ;  /* 0x00b00000c138783b */ /* 0x000e6e0000000200 */
[C---:B-----5:R-:W-:Y:S08]  /*2ff0*/  HMMA.16816.F32 R24, R20.reuse, R52, R24 ;  /* 0x000000341418723c */ /* 0x060ff00000001818 */
        /* <DEDUP_REMOVED lines=13> */
[----:B------:R-:W-:Y:S08]  /*30d0*/  HMMA.16816.F32 R72, R76, R82, R72 ;  /* 0x000000524c48723c */ /* 0x000ff00000001848 */
        /* <DEDUP_REMOVED lines=8> */
[----:B------:R-:W1:Y:S07]  /*3160*/  LDSM.16.M88.4 R56, [R191+0x5800] ;  /* 0x00580000bf38783b */ /* 0x000e6e0000000200 */
[C---:B-----5:R-:W-:Y:S08]  /*3170*/  HMMA.16816.F32 R24, R68.reuse, R52, R24 ;  /* 0x000000344418723c */ /* 0x060ff00000001818 */
        /* <DEDUP_REMOVED lines=10> */
[----:B------:R-:W-:Y:S04]  /*3220*/  LDSM.16.M88.4 R8, [R189+0x4000] ;  /* 0x00400000bd08783b */ /* 0x000fe80000000200 */
[----:B------:R-:W4:Y:S03]  /*3230*/  LDSM.16.M88.4 R28, [R180+0x4000] ;  /* 0x00400000b41c783b */ /* 0x000f260000000200 */
[----:B-1----:R-:W-:Y:S08]  /*3240*/  HMMA.16816.F32 R24, R20, R56, R24 ;  /* 0x000000381418723c */ /* 0x002ff00000001818 */
[C---:B-----5:R-:W-:Y:S08]  /*3250*/  HMMA.16816.F32 R48, R52.reuse, R60, R48 ;  /* 0x0000003c3430723c */ /* 0x060ff00000001830 */
[C---:B--2---:R-:W-:Y:S07]  /*3260*/  HMMA.16816.F32 R40, R52.reuse, R12, R40 ;  /* 0x0000000c3428723c */ /* 0x044fee0000001828 */
[----:B------:R-:W-:Y:S01]  /*3270*/  SHF.R.S32.HI R13, RZ, 0x1f, R88 ;  /* 0x0000001fff0d7819 */ /* 0x000fe20000011458 */
[----:B------:R-:W-:Y:S03]  /*3280*/  HMMA.16816.F32 R44, R52, R62, R44 ;  /* 0x0000003e342c723c */ /* 0x000fe6000000182c */
[----:B------:R-:W-:-:S04]  /*3290*/  LEA.HI R208, R13, R88, RZ, 0x2 ;  /* 0x000000580dd07211 */ /* 0x000fc800078f10ff */
[----:B------:R-:W-:Y:S01]  /*32a0*/  SHF.R.S32.HI R208, RZ, 0x2, R208 ;  /* 0x00000002ffd07819 */ /* 0x000fe200000114d0 */
[----:B------:R-:W-:Y:S01]  /*32b0*/  HMMA.16816.F32 R36, R52, R14, R36 ;  /* 0x0000000e3424723c */ /* 0x000fe20000001824 */
[----:B------:R-:W1:Y:S07]  /*32c0*/  LDSM.16.M88.4 R12, [R180+0x4800] ;  /* 0x00480000b40c783b */ /* 0x000e6e0000000200 */
[----:B------:R-:W-:Y:S07]  /*32d0*/  HMMA.16816.F32 R72, R20, R58, R72 ;  /* 0x0000003a1448723c */ /* 0x000fee0000001848 */
[C---:B------:R-:W-:Y:S01]  /*32e0*/  IADD3 R20, R0.reuse, 0x1, RZ ;  /* 0x0000000100147810 */ /* 0x040fe20007ffe0ff */
[----:B---3--:R-:W-:Y:S01]  /*32f0*/  HMMA.16816.F32 R24, R52, R16, R24 ;  /* 0x000000103418723c */ /* 0x008fe20000001818 */
[----:B------:R-:W-:-:S02]  /*3300*/  IADD3 R21, R0, 0x8, RZ ;  /* 0x0000000800157810 */ /* 0x000fc40007ffe0ff */
[----:B------:R-:W-:-:S04]  /*3310*/  IADD3 R22, R0, 0x18, RZ ;  /* 0x0000001800167810 */ /* 0x000fc80007ffe0ff */
[----:B------:R-:W-:Y:S01]  /*3320*/  LEA R17, R86, UR16, 0x4 ;  /* 0x0000001056117c11 */ /* 0x000fe2000f8e20ff */
[----:B----4-:R-:W-:Y:S01]  /*3330*/  HMMA.16816.F32 R48, R8, R28, R48 ;  /* 0x0000001c0830723c */ /* 0x010fe20000001830 */
[----:B------:R-:W-:Y:S02]  /*3340*/  ULDC UR16, c[0x0][0x2e8] ;  /* 0x0000ba0000107ab9 */ /* 0x000fe40000000800 */
[----:B------:R-:W-:Y:S01]  /*3350*/  UIADD3 UR7, UR7, UR16, URZ ;  /* 0x0000001007077290 */ /* 0x000fe2000fffe03f */
[----:B------:R-:W-:-:S04]  /*3360*/  IMAD.IADD R17, R208, 0x1, R17 ;  /* 0x00000001d0117824 */ /* 0x000fc800078e0211 */
[----:B------:R-:W-:Y:S01]  /*3370*/  HMMA.16816.F32 R44, R8, R30, R44 ;  /* 0x0000001e082c723c */ /* 0x000fe2000000182c */
[C---:B------:R-:W-:Y:S02]  /*3380*/  IADD3 R16, R17.reuse, 0x8, RZ ;  /* 0x0000000811107810 */ /* 0x040fe40007ffe0ff */
[C---:B------:R-:W-:Y:S02]  /*3390*/  IADD3 R203, R17.reuse, UR7, RZ ;  /* 0x0000000711cb7c10 */ /* 0x040fe4000fffe0ff */
[C---:B------:R-:W-:Y:S02]  /*33a0*/  IADD3 R197, R16.reuse, UR7, RZ ;  /* 0x0000000710c57c10 */ /* 0x040fe4000fffe0ff */
[----:B------:R-:W-:Y:S01]  /*33b0*/  IADD3 R204, R17, UR5, RZ ;  /* 0x0000000511cc7c10 */ /* 0x000fe2000fffe0ff */
[----:B------:R-:W-:Y:S01]  /*33c0*/  HMMA.16816.F32 R72, R52, R18, R72 ;  /* 0x000000123448723c */ /* 0x000fe20000001848 */
[----:B------:R-:W-:Y:S02]  /*33d0*/  IADD3 R202, R16, UR5, RZ ;  /* 0x0000000510ca7c10 */ /* 0x000fe4000fffe0ff */
[----:B------:R-:W-:Y:S01]  /*33e0*/  IMNMX R203, R203, UR17, PT ;  /* 0x00000011cbcb7c17 */ /* 0x000fe2000b800200 */
[----:B------:R-:W2:Y:S01]  /*33f0*/  LDSM.16.M88.4 R16, [R180+0x5000] ;  /* 0x00500000b410783b */ /* 0x000ea20000000200 */
[----:B------:R-:W-:-:S02]  /*3400*/  IMNMX R197, R197, UR17, PT ;  /* 0x00000011c5c57c17 */ /* 0x000fc4000b800200 */
[----:B------:R-:W-:Y:S01]  /*3410*/  IMNMX R204, RZ, R204, !PT ;  /* 0x000000ccffcc7217 */ /* 0x000fe20007800200 */
[C---:B------:R-:W-:Y:S01]  /*3420*/  HMMA.16816.F32 R32, R52.reuse, R64, R32 ;  /* 0x000000403420723c */ /* 0x040fe20000001820 */
[----:B------:R-:W-:Y:S02]  /*3430*/  IMNMX R202, RZ, R202, !PT ;  /* 0x000000caffca7217 */ /* 0x000fe40007800200 */
[C---:B------:R-:W-:Y:S02]  /*3440*/  ISETP.GE.AND P6, PT, R20.reuse, R203, PT ;  /* 0x000000cb1400720c */ /* 0x040fe40003fc6270 */
[----:B------:R-:W-:Y:S02]  /*3450*/  ISETP.GE.AND P1, PT, R20, R197, PT ;  /* 0x000000c51400720c */ /* 0x000fe40003f26270 */
[----:B------:R-:W-:Y:S01]  /*3460*/  ISETP.GE.AND P3, PT, R0, R203, PT ;  /* 0x000000cb0000720c */ /* 0x000fe20003f66270 */
[----:B------:R-:W-:Y:S01]  /*3470*/  HMMA.16816.F32 R68, R52, R66, R68 ;  /* 0x000000423444723c */ /* 0x000fe20000001844 */
[----:B------:R-:W-:-:S02]  /*3480*/  ISETP.LT.OR P6, PT, R20, R204, P6 ;  /* 0x000000cc1400720c */ /* 0x000fc400037c1670 */
[----:B------:R-:W-:Y:S02]  /*3490*/  ISETP.LT.OR P1, PT, R20, R202, P1 ;  /* 0x000000ca1400720c */ /* 0x000fe40000f21670 */
[C---:B------:R-:W-:Y:S02]  /*34a0*/  ISETP.LT.OR P3, PT, R0.reuse, R204, P3 ;  /* 0x000000cc0000720c */ /* 0x040fe40001f61670 */
[C---:B------:R-:W-:Y:S01]  /*34b0*/  IADD3 R20, R0.reuse, 0x9, RZ ;  /* 0x0000000900147810 */ /* 0x040fe20007ffe0ff */
[----:B-1----:R-:W-:Y:S01]  /*34c0*/  HMMA.16816.F32 R40, R8, R12, R40 ;  /* 0x0000000c0828723c */ /* 0x002fe20000001828 */
[----:B------:R-:W-:Y:S02]  /*34d0*/  ISETP.GE.AND P0, PT, R21, R203, PT ;  /* 0x000000cb1500720c */ /* 0x000fe40003f06270 */
[----:B------:R-:W-:Y:S02]  /*34e0*/  ISETP.GE.AND P2, PT, R0, R197, PT ;  /* 0x000000c50000720c */ /* 0x000fe40003f46270 */
[----:B------:R-:W-:-:S02]  /*34f0*/  FSEL R55, R48, -INF , !P3 ;  /* 0xff80000030377808 */ /* 0x000fc40005800000 */
[C---:B------:R-:W-:Y:S01]  /*3500*/  ISETP.GE.AND P5, PT, R20.reuse, R203, PT ;  /* 0x000000cb1400720c */ /* 0x040fe20003fa6270 */
[----:B------:R-:W-:Y:S01]  /*3510*/  HMMA.16816.F32 R36, R8, R14, R36 ;  /* 0x0000000e0824723c */ /* 0x000fe20000001824 */
[----:B------:R-:W-:Y:S02]  /*3520*/  ISETP.GE.AND P3, PT, R20, R197, PT ;  /* 0x000000c51400720c */ /* 0x000fe40003f66270 */
[----:B------:R-:W-:Y:S02]  /*3530*/  ISETP.LT.OR P0, PT, R21, R204, P0 ;  /* 0x000000cc1500720c */ /* 0x000fe40000701670 */
[C---:B------:R-:W-:Y:S02]  /*3540*/  ISETP.LT.OR P2, PT, R0.reuse, R202, P2 ;  /* 0x000000ca0000720c */ /* 0x040fe40001741670 */
[C---:B------:R-:W-:Y:S02]  /*3550*/  IADD3 R13, R0.reuse, 0x10, RZ ;  /* 0x00000010000d7810 */ /* 0x040fe40007ffe0ff */
[----:B------:R-:W-:-:S02]  /*3560*/  IADD3 R12, R0, 0x11, RZ ;  /* 0x00000011000c7810 */ /* 0x000fc40007ffe0ff */
[C---:B------:R-:W-:Y:S01]  /*3570*/  ISETP.LT.OR P5, PT, R20.reuse, R204, P5 ;  /* 0x000000cc1400720c */ /* 0x040fe20002fa1670 */
[C---:B--2---:R-:W-:Y:S01]  /*3580*/  HMMA.16816.F32 R32, R8.reuse, R16, R32 ;  /* 0x000000100820723c */ /* 0x044fe20000001820 */
[----:B------:R-:W-:Y:S02]  /*3590*/  ISETP.LT.OR P3, PT, R20, R202, P3 ;  /* 0x000000ca1400720c */ /* 0x000fe40001f61670 */
[----:B------:R-:W-:Y:S02]  /*35a0*/  FSEL R53, R51, -INF , !P1 ;  /* 0xff80000033357808 */ /* 0x000fe40004800000 */
[----:B------:R-:W-:Y:S02]  /*35b0*/  FSEL R50, R50, -INF , !P2 ;  /* 0xff80000032327808 */ /* 0x000fe40005000000 */
[----:B------:R-:W-:Y:S01]  /*35c0*/  FSEL R20, R49, -INF , !P6 ;  /* 0xff80000031147808 */ /* 0x000fe20007000000 */
[----:B------:R-:W-:Y:S01]  /*35d0*/  HMMA.16816.F32 R68, R8, R18, R68 ;  /* 0x000000120844723c */ /* 0x000fe20000001844 */
[----:B------:R-:W-:-:S02]  /*35e0*/  FSEL R51, R44, -INF , !P0 ;  /* 0xff8000002c337808 */ /* 0x000fc40004000000 */
[CC--:B------:R-:W-:Y:S02]  /*35f0*/  ISETP.GE.AND P2, PT, R13.reuse, R203.reuse, PT ;  /* 0x000000cb0d00720c */ /* 0x0c0fe40003f46270 */
[C---:B------:R-:W-:Y:S02]  /*3600*/  ISETP.GE.AND P6, PT, R12.reuse, R203, PT ;  /* 0x000000cb0c00720c */ /* 0x040fe40003fc6270 */
[CC--:B------:R-:W-:Y:S02]  /*3610*/  ISETP.GE.AND P1, PT, R13.reuse, R197.reuse, PT ;  /* 0x000000c50d00720c */ /* 0x0c0fe40003f26270 */
[----:B------:R-:W-:Y:S02]  /*3620*/  ISETP.GE.AND P0, PT, R12, R197, PT ;  /* 0x000000c50c00720c */ /* 0x000fe40003f06270 */
[C---:B------:R-:W-:Y:S02]  /*3630*/  ISETP.LT.OR P2, PT, R13.reuse, R204, P2 ;  /* 0x000000cc0d00720c */ /* 0x040fe40001741670 */
[----:B------:R-:W-:-:S02]  /*3640*/  ISETP.LT.OR P1, PT, R13, R202, P1 ;  /* 0x000000ca0d00720c */ /* 0x000fc40000f21670 */
[C---:B------:R-:W-:Y:S02]  /*3650*/  ISETP.LT.OR P6, PT, R12.reuse, R204, P6 ;  /* 0x000000cc0c00720c */ /* 0x040fe400037c1670 */
[----:B------:R-:W-:Y:S02]  /*3660*/  ISETP.LT.OR P0, PT, R12, R202, P0 ;  /* 0x000000ca0c00720c */ /* 0x000fe40000701670 */
[----:B------:R-:W1:Y:S01]  /*3670*/  LDSM.16.M88.4 R12, [R180+0x5800] ;  /* 0x00580000b40c783b */ /* 0x000e620000000200 */
[----:B------:R-:W-:Y:S01]  /*3680*/  ISETP.GE.AND P4, PT, R21, R197, PT ;  /* 0x000000c51500720c */ /* 0x000fe20003f86270 */
[----:B------:R-:W-:-:S04]  /*3690*/  DEPBAR.LE SB0, 0x0 ;  /* 0x000080000000791a */ /* 0x000fc80000000000 */
[----:B------:R-:W-:Y:S02]  /*36a0*/  ISETP.LT.OR P4, PT, R21, R202, P4 ;  /* 0x000000ca1500720c */ /* 0x000fe40002781670 */
[----:B------:R-:W-:Y:S02]  /*36b0*/  IADD3 R21, R0, 0x19, RZ ;  /* 0x0000001900157810 */ /* 0x000fe40007ffe0ff */
        /* <DEDUP_REMOVED lines=10> */
[----:B------:R-:W-:Y:S02]  /*3760*/  IADD3 R16, R0, 0x21, RZ ;  /* 0x0000002100107810 */ /* 0x000fe40007ffe0ff */
[----:B------:R-:W-:Y:S02]  /*3770*/  FSEL R17, R42, -INF , !P1 ;  /* 0xff8000002a117808 */ /* 0x000fe40004800000 */
[----:B------:R-:W-:Y:S02]  /*3780*/  FSEL R77, R41, -INF , !P6 ;  /* 0xff800000294d7808 */ /* 0x000fe40007000000 */
[----:B------:R-:W-:Y:S02]  /*3790*/  FSEL R23, R36, -INF , !P3 ;  /* 0xff80000024177808 */ /* 0x000fe40005800000 */
[-C--:B------:R-:W-:Y:S02]  /*37a0*/  ISETP.GE.AND P1, PT, R21, R203.reuse, PT ;  /* 0x000000cb1500720c */ /* 0x080fe40003f26270 */
[C---:B------:R-:W-:Y:S01]  /*37b0*/  ISETP.GE.AND P6, PT, R16.reuse, R203, PT ;  /* 0x000000cb1000720c */ /* 0x040fe20003fc6270 */
[----:B-1----:R-:W-:Y:S01]  /*37c0*/  HMMA.16816.F32 R24, R8, R12, R24 ;  /* 0x0000000c0818723c */ /* 0x002fe20000001818 */
[----:B------:R-:W-:-:S02]  /*37d0*/  ISETP.GE.AND P3, PT, R16, R197, PT ;  /* 0x000000c51000720c */ /* 0x000fc40003f66270 */
[-C--:B------:R-:W-:Y:S02]  /*37e0*/  ISETP.LT.OR P1, PT, R21, R204.reuse, P1 ;  /* 0x000000cc1500720c */ /* 0x080fe40000f21670 */
[C---:B------:R-:W-:Y:S02]  /*37f0*/  ISETP.LT.OR P6, PT, R16.reuse, R204, P6 ;  /* 0x000000cc1000720c */ /* 0x040fe400037c1670 */
[----:B------:R-:W-:Y:S01]  /*3800*/  ISETP.LT.OR P3, PT, R16, R202, P3 ;  /* 0x000000ca1000720c */ /* 0x000fe20001f61670 */
[----:B------:R-:W-:Y:S01]  /*3810*/  HMMA.16816.F32 R72, R8, R14, R72 ;  /* 0x0000000e0848723c */ /* 0x000fe20000001848 */
[----:B------:R-:W-:Y:S02]  /*3820*/  IADD3 R16, R0, 0x29, RZ ;  /* 0x0000002900107810 */ /* 0x000fe40007ffe0ff */
[----:B------:R-:W-:Y:S02]  /*3830*/  FSEL R93, R43, -INF , !P0 ;  /* 0xff8000002b5d7808 */ /* 0x000fe40004000000 */
[----:B------:R-:W-:-:S02]  /*3840*/  FSEL R29, R37, -INF , !P5 ;  /* 0xff800000251d7808 */ /* 0x000fc40006800000 */
[----:B------:R-:W-:Y:S02]  /*3850*/  FSEL R163, R32, -INF , !P1 ;  /* 0xff80000020a37808 */ /* 0x000fe40004800000 */
[C---:B------:R-:W-:Y:S02]  /*3860*/  ISETP.GE.AND P0, PT, R21.reuse, R197, PT ;  /* 0x000000c51500720c */ /* 0x040fe40003f06270 */
[C---:B------:R-:W-:Y:S02]  /*3870*/  ISETP.GE.AND P5, PT, R16.reuse, R203, PT ;  /* 0x000000cb1000720c */ /* 0x040fe40003fa6270 */
[C---:B------:R-:W-:Y:S02]  /*3880*/  ISETP.GE.AND P1, PT, R16.reuse, R197, PT ;  /* 0x000000c51000720c */ /* 0x040fe40003f26270 */
[----:B------:R-:W-:Y:S02]  /*3890*/  ISETP.LT.OR P0, PT, R21, R202, P0 ;  /* 0x000000ca1500720c */ /* 0x000fe40000701670 */
[----:B------:R-:W-:-:S02]  /*38a0*/  ISETP.LT.OR P5, PT, R16, R204, P5 ;  /* 0x000000cc1000720c */ /* 0x000fc40002fa1670 */
[----:B------:R-:W-:Y:S02]  /*38b0*/  ISETP.LT.OR P1, PT, R16, R202, P1 ;  /* 0x000000ca1000720c */ /* 0x000fe40000f21670 */
[----:B------:R-:W-:Y:S02]  /*38c0*/  IADD3 R16, R0, 0x30, RZ ;  /* 0x0000003000107810 */ /* 0x000fe40007ffe0ff */
[----:B------:R-:W-:Y:S02]  /*38d0*/  FSEL R137, R34, -INF , !P0 ;  /* 0xff80000022897808 */ /* 0x000fe40004000000 */
[----:B------:R-:W-:Y:S02]  /*38e0*/  ISETP.GE.AND P0, PT, R16, R203, PT ;  /* 0x000000cb1000720c */ /* 0x000fe40003f06270 */
[C---:B------:R-:W-:Y:S02]  /*38f0*/  IADD3 R18, R0.reuse, 0x28, RZ ;  /* 0x0000002800127810 */ /* 0x040fe40007ffe0ff */
[----:B------:R-:W-:-:S02]  /*3900*/  IADD3 R12, R0, 0x31, RZ ;  /* 0x00000031000c7810 */ /* 0x000fc40007ffe0ff */
[----:B------:R-:W-:Y:S02]  /*3910*/  ISETP.LT.OR P0, PT, R16, R204, P0 ;  /* 0x000000cc1000720c */ /* 0x000fe40000701670 */
[C---:B------:R-:W-:Y:S02]  /*3920*/  IADD3 R8, R0.reuse, 0x38, RZ ;  /* 0x0000003800087810 */ /* 0x040fe40007ffe0ff */
[----:B------:R-:W-:Y:S02]  /*3930*/  IADD3 R0, R0, 0x39, RZ ;  /* 0x0000003900007810 */ /* 0x000fe40007ffe0ff */
[----:B------:R-:W-:Y:S01]  /*3940*/  FSEL R49, R46, -INF , !P4 ;  /* 0xff8000002e317808 */ /* 0x000fe20006000000 */
[----:B------:R-:W-:Y:S01]  /*3950*/  BAR.SYNC.DEFER_BLOCKING 0x0 ;  /* 0x0000000000007b1d */ /* 0x000fe20000010000 */
[----:B------:R-:W-:Y:S02]  /*3960*/  ISETP.GE.AND P4, PT, R22, R197, PT ;  /* 0x000000c51600720c */ /* 0x000fe40003f86270 */
[----:B------:R-:W-:-:S02]  /*3970*/  FSEL R223, R24, -INF , !P0 ;  /* 0xff80000018df7808 */ /* 0x000fc40004000000 */
[----:B------:R-:W-:Y:S02]  /*3980*/  ISETP.GE.AND P0, PT, R0, R197, PT ;  /* 0x000000c50000720c */ /* 0x000fe40003f06270 */
[-C--:B------:R-:W-:Y:S02]  /*3990*/  ISETP.LT.OR P4, PT, R22, R202.reuse, P4 ;  /* 0x000000ca1600720c */ /* 0x080fe40002781670 */
[----:B------:R-:W-:Y:S02]  /*39a0*/  ISETP.LT.OR P0, PT, R0, R202, P0 ;  /* 0x000000ca0000720c */ /* 0x000fe40000701670 */
[----:B------:R-:W-:Y:S02]  /*39b0*/  FSEL R19, R38, -INF , !P4 ;  /* 0xff80000026137808 */ /* 0x000fe40006000000 */
[----:B------:R-:W-:Y:S02]  /*39c0*/  FSEL R21, R39, -INF , !P2 ;  /* 0xff80000027157808 */ /* 0x000fe40005000000 */
[----:B------:R-:W-:-:S02]  /*39d0*/  ISETP.GE.AND P2, PT, R18, R203, PT ;  /* 0x000000cb1200720c */ /* 0x000fc40003f46270 */
[C---:B------:R-:W-:Y:S02]  /*39e0*/  ISETP.GE.AND P4, PT, R18.reuse, R197, PT ;  /* 0x000000c51200720c */ /* 0x040fe40003f86270 */
        /* <DEDUP_REMOVED lines=11> */
[-C--:B------:R-:W-:Y:S02]  /*3aa0*/  ISETP.GE.AND P3, PT, R16, R197.reuse, PT ;  /* 0x000000c51000720c */ /* 0x080fe40003f66270 */
        /* <DEDUP_REMOVED lines=9> */
[----:B------:R-:W-:Y:S01]  /*3b40*/  ISETP.LT.OR P4, PT, R0, R204, P4 ;  /* 0x000000cc0000720c */ /* 0x000fe20002781670 */
[----:B------:R-:W-:Y:S01]  /*3b50*/  IMAD.IADD R0, R85, 0x1, R6 ;  /* 0x0000000155007824 */ /* 0x000fe200078e0206 */
[----:B------:R-:W-:-:S02]  /*3b60*/  FSEL R171, R26, -INF , !P3 ;  /* 0xff8000001aab7808 */ /* 0x000fc40005800000 */
[----:B------:R-:W-:Y:S02]  /*3b70*/  FSEL R221, R25, -INF , !P6 ;  /* 0xff80000019dd7808 */ /* 0x000fe40007000000 */
[----:B------:R-:W-:Y:S02]  /*3b80*/  FSEL R167, R27, -INF , !P2 ;  /* 0xff8000001ba77808 */ /* 0x000fe40005000000 */
[----:B------:R-:W-:Y:S02]  /*3b90*/  FSEL R217, R72, -INF , !P5 ;  /* 0xff80000048d97808 */ /* 0x000fe40006800000 */
[----:B------:R-:W-:Y:S02]  /*3ba0*/  FSEL R166, R74, -INF , !P1 ;  /* 0xff8000004aa67808 */ /* 0x000fe40004800000 */
[----:B------:R-:W-:Y:S01]  /*3bb0*/  FSEL R215, R73, -INF , !P4 ;  /* 0xff80000049d77808 */ /* 0x000fe20006000000 */
[----:B------:R-:W-:Y:S05]  /*3bc0*/  @!P0 BRA `(.L_x_944) ;  /* 0x0000022000008947 */ /* 0x000fea0003800000 */
[----:B------:R-:W-:-:S04]  /*3bd0*/  UIADD3 UR7, UR28, -0x2, URZ ;  /* 0xfffffffe1c077890 */ /* 0x000fc8000fffe03f */
[----:B------:R-:W-:Y:S02]  /*3be0*/  USHF.R.S32.HI UR5, URZ, 0x1f, UR7 ;  /* 0x0000001f3f057899 */ /* 0x000fe40008011407 */
[----:B------:R-:W-:Y:S01]  /*3bf0*/  UIMAD UR9, UR9, UR7, URZ ;  /* 0x00000007090972a4 */ /* 0x000fe2000f8e023f */
[----:B------:R-:W-:Y:S01]  /*3c00*/  IMAD.WIDE.U32 R8, R3, UR7, R210 ;  /* 0x0000000703087c25 */ /* 0x000fe2000f8e00d2 */
[----:B------:R-:W-:Y:S02]  /*3c10*/  USHF.L.U32 UR7, UR8, 0x5, URZ ;  /* 0x0000000508077899 */ /* 0x000fe4000800063f */
[----:B------:R-:W-:Y:S02]  /*3c20*/  UIMAD UR9, UR5, UR4, UR9 ;  /* 0x00000004050972a4 */ /* 0x000fe4000f8e0209 */
[----:B------:R-:W-:Y:S01]  /*3c30*/  LEA R12, P2, R8, c[0x0][0x168], 0x1 ;  /* 0x00005a00080c7a11 */ /* 0x000fe200078408ff */
[----:B------:R-:W-:Y:S02]  /*3c40*/  UMOV UR5, 0x5 ;  /* 0x0000000500057882 */ /* 0x000fe40000000000 */
[----:B------:R-:W-:Y:S01]  /*3c50*/  ULDC UR4, c[0x0][0x19c] ;  /* 0x0000670000047ab9 */ /* 0x000fe20000000800 */
[----:B------:R-:W-:Y:S01]  /*3c60*/  IADD3 R3, R9, UR9, RZ ;  /* 0x0000000909037c10 */ /* 0x000fe2000fffe0ff */
[----:B------:R-:W-:Y:S01]  /*3c70*/  USHF.L.U64.HI UR4, UR8, UR5, UR4 ;  /* 0x0000000508047299 */ /* 0x000fe20008010204 */
[----:B------:R-:W-:-:S02]  /*3c80*/  IADD3 R10, P1, R12, UR7, RZ ;  /* 0x000000070c0a7c10 */ /* 0x000fc4000ff3e0ff */
        /* <DEDUP_REMOVED lines=22> */
.L_x_944:
[----:B-1----:R-:W-:Y:S01]  /*3df0*/  FMNMX.FTZ R8, R55, R20, !PT ;  /* 0x0000001437087209 */ /* 0x002fe20007810000 */
[----:B------:R-:W-:Y:S01]  /*3e00*/  IMAD.WIDE.U32 R228, R214, -0x326172a9, RZ ;  /* 0xcd9e8d57d6e47825 */ /* 0x000fe200078e00ff */
[----:B------:R-:W-:Y:S01]  /*3e10*/  FMNMX.FTZ R6, R50, R53, !PT ;  /* 0x0000003532067209 */ /* 0x000fe20007810000 */
[----:B------:R-:W-:Y:S01]  /*3e20*/  USHF.L.U32 UR4, UR29, 0x1, URZ ;  /* 0x000000011d047899 */ /* 0x000fe2000800063f */
[----:B------:R-:W-:Y:S01]  /*3e30*/  FMNMX.FTZ R8, R51, R8, !PT ;  /* 0x0000000833087209 */ /* 0x000fe20007810000 */
[----:B------:R-:W-:Y:S01]  /*3e40*/  IMAD.WIDE.U32 R232, R206, -0x2daee0ad, RZ ;  /* 0xd2511f53cee87825 */ /* 0x000fe200078e00ff */
        /* <DEDUP_REMOVED lines=50> */
[----:B------:R-:W-:Y:S01]  /*4170*/  LOP3.LUT R219, R4, UR26, RZ, 0x3c, !PT ;  /* 0x0000001a04db7c12 */ /* 0x000fe2000f8e3cff */
[----:B------:R-:W1:Y:S03]  /*4180*/  SHFL.BFLY PT, R132, R3, 0x2, 0x1f ;  /* 0x0c401f0003847f89 */ /* 0x000e6600000e0000 */
[----:B------:R-:W-:Y:S01]  /*4190*/  LOP3.LUT R226, R229, R219, RZ, 0x3c, !PT ;  /* 0x000000dbe5e27212 */ /* 0x000fe200078e3cff */
[----:B------:R-:W2:Y:S04]  /*41a0*/  SHFL.BFLY PT, R11, R6, 0x2, 0x1f ;  /* 0x0c401f00060b7f89 */ /* 0x000ea800000e0000 */
[----:B------:R-:W-:Y:S01]  /*41b0*/  IMAD.WIDE.U32 R226, R226, -0x2daee0ad, RZ ;  /* 0xd2511f53e2e27825 */ /* 0x000fe200078e00ff */
[----:B------:R-:W-:Y:S04]  /*41c0*/  LDSM.16.MT88.4 R80, [R186+0x10000] ;  /* 0x01000000ba50783b */ /* 0x000fe80000004200 */
[----:B------:R-:W-:Y:S01]  /*41d0*/  LOP3.LUT R134, R227, UR22, R232, 0x96, !PT ;  /* 0x00000016e3867c12 */ /* 0x000fe2000f8e96e8 */
[----:B------:R-:W-:Y:S04]  /*41e0*/  LDSM.16.MT88.4 R88, [R185+0x10000] ;  /* 0x01000000b958783b */ /* 0x000fe80000004200 */
[----:B------:R-:W-:Y:S01]  /*41f0*/  IMAD.WIDE.U32 R134, R134, -0x326172a9, RZ ;  /* 0xcd9e8d5786867825 */ /* 0x000fe200078e00ff */
[----:B------:R-:W-:Y:S04]  /*4200*/  LDSM.16.MT88.4 R100, [R184+0xc000] ;  /* 0x00c00000b864783b */ /* 0x000fe80000004200 */
[----:B------:R-:W-:Y:S01]  /*4210*/  LDSM.16.MT88.4 R124, [R188+0xc000] ;  /* 0x00c00000bc7c783b */ /* 0x000fe20000004200 */
[----:B-1----:R-:W-:Y:S01]  /*4220*/  FMNMX.FTZ R132, R3, R132, !PT ;  /* 0x0000008403847209 */ /* 0x002fe20007810000 */
[----:B------:R-:W-:Y:S01]  /*4230*/  IMAD.U32 R3, RZ, RZ, UR4 ;  /* 0x00000004ff037e24 */ /* 0x000fe2000f8e00ff */
[----:B------:R-:W-:Y:S01]  /*4240*/  UIADD3 UR4, UR4, 0x1, URZ ;  /* 0x0000000104047890 */ /* 0x000fe2000fffe03f */
[----:B------:R-:W-:Y:S01]  /*4250*/  LDSM.16.MT88.4 R108, [R185+0xc000] ;  /* 0x00c00000b96c783b */ /* 0x000fe20000004200 */
[----:B--2---:R-:W-:-:S02]  /*4260*/  FMNMX.FTZ R4, R6, R11, !PT ;  /* 0x0000000b06047209 */ /* 0x004fc40007810000 */
[----:B------:R-:W-:Y:S01]  /*4270*/  LOP3.LUT R3, R233, UR27, R3, 0x96, !PT ;  /* 0x0000001be9037c12 */ /* 0x000fe2000f8e9603 */
[----:B------:R-:W1:Y:S01]  /*4280*/  SHFL.BFLY PT, R9, R132, 0x1, 0x1f ;  /* 0x0c201f0084097f89 */ /* 0x000e6200000e0000 */
[----:B------:R-:W-:-:S03]  /*4290*/  IMAD.U32 R232, RZ, RZ, UR4 ;  /* 0x00000004ffe87e24 */ /* 0x000fc6000f8e00ff */
[----:B------:R-:W-:Y:S01]  /*42a0*/  IMAD.WIDE.U32 R12, R3, -0x326172a9, RZ ;  /* 0xcd9e8d57030c7825 */ /* 0x000fe200078e00ff */
[----:B------:R-:W-:Y:S01]  /*42b0*/  LDSM.16.MT88.4 R24, [R185+0xc800] ;  /* 0x00c80000b918783b */ /* 0x000fe20000004200 */
[----:B------:R-:W-:-:S03]  /*42c0*/  LOP3.LUT R232, R233, UR27, R232, 0x96, !PT ;  /* 0x0000001be9e87c12 */ /* 0x000fc6000f8e96e8 */
[----:B------:R-:W-:Y:S02]  /*42d0*/  LOP3.LUT R3, R13, UR23, R228, 0x96, !PT ;  /* 0x000000170d037c12 */ /* 0x000fe4000f8e96e4 */
[----:B------:R-:W-:Y:S01]  /*42e0*/  LOP3.LUT R10, R135, UR21, R12, 0x96, !PT ;  /* 0x00000015870a7c12 */ /* 0x000fe2000f8e960c */
[----:B------:R-:W-:-:S04]  /*42f0*/  IMAD.WIDE.U32 R232, R232, -0x326172a9, RZ ;  /* 0xcd9e8d57e8e87825 */ /* 0x000fc800078e00ff */
[----:B------:R-:W-:Y:S01]  /*4300*/  IMAD.WIDE.U32 R12, R3, -0x2daee0ad, RZ ;  /* 0xd2511f53030c7825 */ /* 0x000fe200078e00ff */
[----:B------:R-:W-:Y:S01]  /*4310*/  LOP3.LUT R228, R233, UR23, R228, 0x96, !PT ;  /* 0x00000017e9e47c12 */ /* 0x000fe2000f8e96e4 */
[----:B------:R-:W2:Y:S02]  /*4320*/  SHFL.BFLY PT, R3, R4, 0x1, 0x1f ;  /* 0x0c201f0004037f89 */ /* 0x000ea400000e0000 */
[----:B------:R-:W-:Y:S01]  /*4330*/  IMAD.WIDE.U32 R10, R10, -0x2daee0ad, RZ ;  /* 0xd2511f530a0a7825 */ /* 0x000fe200078e00ff */
[----:B------:R-:W-:Y:S02]  /*4340*/  LOP3.LUT R6, R13, UR20, R226, 0x96, !PT ;  /* 0x000000140d067c12 */ /* 0x000fe4000f8e96e2 */
[----:B-1----:R-:W-:Y:S02]  /*4350*/  FMNMX.FTZ R132, R132, R9, !PT ;  /* 0x0000000984847209 */ /* 0x002fe40007810000 */
[----:B------:R-:W-:Y:S01]  /*4360*/  LOP3.LUT R12, R11, UR18, R12, 0x96, !PT ;  /* 0x000000120b0c7c12 */ /* 0x000fe2000f8e960c */
[----:B------:R-:W-:Y:S01]  /*4370*/  IMAD.WIDE.U32 R8, R6, -0x326172a9, RZ ;  /* 0xcd9e8d5706087825 */ /* 0x000fe200078e00ff */
[----:B------:R-:W-:-:S03]  /*4380*/  FSETP.NEU.FTZ.AND P1, PT, R132, -INF , PT ;  /* 0xff8000008400780b */ /* 0x000fc60003f3d000 */
[----:B------:R-:W-:Y:S01]  /*4390*/  IMAD.WIDE.U32 R12, R12, -0x326172a9, RZ ;  /* 0xcd9e8d570c0c7825 */ /* 0x000fe200078e00ff */
[----:B------:R-:W-:-:S03]  /*43a0*/  LOP3.LUT R6, R9, UR19, R134, 0x96, !PT ;  /* 0x0000001309067c12 */ /* 0x000fc6000f8e9686 */
[----:B------:R-:W-:Y:S01]  /*43b0*/  FMUL.FTZ R218, R132, c[0x0][0x23c] ;  /* 0x00008f0084da7a20 */ /* 0x000fe20000410000 */
[----:B------:R-:W-:Y:S01]  /*43c0*/  LOP3.LUT R8, R13, UR17, R8, 0x96, !PT ;  /* 0x000000110d087c12 */ /* 0x000fe2000f8e9608 */
[----:B------:R-:W-:-:S03]  /*43d0*/  IMAD.WIDE.U32 R14, R6, -0x2daee0ad, RZ ;  /* 0xd2511f53060e7825 */ /* 0x000fc600078e00ff */
[----:B------:R-:W-:Y:S01]  /*43e0*/  FSEL R218, R218, RZ, P1 ;  /* 0x000000ffdada7208 */ /* 0x000fe20000800000 */
[----:B------:R-:W-:Y:S01]  /*43f0*/  IMAD.WIDE.U32 R8, R8, -0x2daee0ad, RZ ;  /* 0xd2511f5308087825 */ /* 0x000fe200078e00ff */
[----:B--2---:R-:W-:Y:S02]  /*4400*/  FMNMX.FTZ R3, R4, R3, !PT ;  /* 0x0000000304037209 */ /* 0x004fe40007810000 */
[----:B------:R-:W-:Y:S01]  /*4410*/  LOP3.LUT R10, R15, UR16, R10, 0x96, !PT ;  /* 0x000000100f0a7c12 */ /* 0x000fe2000f8e960a */
[----:B------:R-:W-:Y:S01]  /*4420*/  FFMA.FTZ R159, R55, c[0x0][0x23c], -R218 ;  /* 0x00008f00379f7a23 */ /* 0x000fe200000108da */
[C---:B------:R-:W-:Y:S01]  /*4430*/  FSETP.NEU.FTZ.AND P1, PT, R3.reuse, -INF , PT ;  /* 0xff8000000300780b */ /* 0x040fe20003f3d000 */
[----:B------:R-:W-:Y:S01]  /*4440*/  FMUL.FTZ R168, R3, c[0x0][0x23c] ;  /* 0x00008f0003a87a20 */ /* 0x000fe20000410000 */
[----:B------:R-:W-:Y:S01]  /*4450*/  LOP3.LUT R4, R9, UR7, R14, 0x96, !PT ;  /* 0x0000000709047c12 */ /* 0x000fe2000f8e960e */
[----:B------:R-:W-:Y:S02]  /*4460*/  IMAD.WIDE.U32 R10, R10, -0x326172a9, RZ ;  /* 0xcd9e8d570a0a7825 */ /* 0x000fe400078e00ff */
[----:B------:R-:W-:Y:S01]  /*4470*/  MUFU.EX2 R159, R159 ;  /* 0x0000009f009f7308 */ /* 0x000fe20000000800 */
[----:B------:R-:W-:Y:S01]  /*4480*/  FSEL R168, R168, RZ, P1 ;  /* 0x000000ffa8a87208 */ /* 0x000fe20000800000 */
[----:B------:R-:W-:-:S04]  /*4490*/  IMAD.WIDE.U32 R14, R4, -0x326172a9, RZ ;  /* 0xcd9e8d57040e7825 */ /* 0x000fc800078e00ff */
[----:B------:R-:W-:Y:S01]  /*44a0*/  FFMA.FTZ R158, R49, c[0x0][0x23c], -R168 ;  /* 0x00008f00319e7a23 */ /* 0x000fe200000108a8 */
[----:B------:R-:W-:Y:S01]  /*44b0*/  LOP3.LUT R6, R15, UR24, R10, 0x96, !PT ;  /* 0x000000180f067c12 */ /* 0x000fe2000f8e960a */
        /* <DEDUP_REMOVED lines=8> */
[----:B------:R-:W-:Y:S01]  /*4540*/  FFMA.FTZ R160, R53, c[0x0][0x23c], -R168 ;  /* 0x00008f0035a07a23 */ /* 0x000fe200000108a8 */
[----:B------:R-:W-:Y:S01]  /*4550*/  SHF.R.U32.HI R10, RZ, 0x8, R4 ;  /* 0x00000008ff0a7819 */ /* 0x000fe20000011604 */
[----:B------:R-:W-:Y:S01]  /*4560*/  FFMA.FTZ R157, R51, c[0x0][0x23c], -R218 ;  /* 0x00008f00339d7a23 */ /* 0x000fe200000108da */
[----:B------:R-:W-:Y:S01]  /*4570*/  LOP3.LUT R0, R6, 0xff, RZ, 0xc0, !PT ;  /* 0x000000ff06007812 */ /* 0x000fe200078ec0ff */
[----:B------:R-:W1:Y:S01]  /*4580*/  MUFU.EX2 R153, R153 ;  /* 0x0000009900997308 */ /* 0x000e620000000800 */
[----:B------:R-:W-:Y:S01]  /*4590*/  SHF.R.U32.HI R4, RZ, 0x18, R14 ;  /* 0x00000018ff047819 */ /* 0x000fe2000001160e */
[----:B------:R-:W-:Y:S01]  /*45a0*/  FFMA.FTZ R150, R45, c[0x0][0x23c], -R218 ;  /* 0x00008f002d967a23 */ /* 0x000fe200000108da */
[----:B------:R-:W-:Y:S01]  /*45b0*/  LOP3.LUT R9, R9, 0xff, RZ, 0xc0, !PT ;  /* 0x000000ff09097812 */ /* 0x000fe200078ec0ff */
[----:B------:R-:W2:Y:S01]  /*45c0*/  LDSM.16.MT88.4 R48, [R186+0xe000] ;  /* 0x00e00000ba30783b */ /* 0x000ea20000004200 */
[----:B------:R-:W-:Y:S01]  /*45d0*/  SHF.R.U32.HI R6, RZ, 0x18, R6 ;  /* 0x00000018ff067819 */ /* 0x000fe20000011606 */
[--C-:B------:R-:W-:Y:S01]  /*45e0*/  FFMA.FTZ R148, R23, c[0x0][0x23c], -R218.reuse ;  /* 0x00008f0017947a23 */ /* 0x100fe200000108da */
[----:B------:R-:W-:Y:S01]  /*45f0*/  SHF.R.U32.HI R7, RZ, 0x8, R7 ;  /* 0x00000008ff077819 */ /* 0x000fe20000011607 */
[----:B------:R-:W3:Y:S01]  /*4600*/  MUFU.EX2 R156, R156 ;  /* 0x0000009c009c7308 */ /* 0x000ee20000000800 */
[----:B------:R-:W-:Y:S01]  /*4610*/  LOP3.LUT R5, R5, 0xff, RZ, 0xc0, !PT ;  /* 0x000000ff05057812 */ /* 0x000fe200078ec0ff */
[----:B------:R-:W-:Y:S01]  /*4620*/  FFMA.FTZ R133, R29, c[0x0][0x23c], -R218 ;  /* 0x00008f001d857a23 */ /* 0x000fe200000108da */
[----:B------:R-:W-:Y:S01]  /*4630*/  PRMT R9, R9, 0x5410, R4 ;  /* 0x0000541009097816 */ /* 0x000fe20000000004 */
[--C-:B------:R-:W-:Y:S01]  /*4640*/  FFMA.FTZ R154, R31, c[0x0][0x23c], -R218.reuse ;  /* 0x00008f001f9a7a23 */ /* 0x100fe200000108da */
[----:B------:R-:W-:Y:S01]  /*4650*/  PRMT R7, R0, 0x5410, R7 ;  /* 0x0000541000077816 */ /* 0x000fe20000000007 */
[----:B------:R-:W-:Y:S01]  /*4660*/  FFMA.FTZ R149, R77, c[0x0][0x23c], -R218 ;  /* 0x00008f004d957a23 */ /* 0x000fe200000108da */
[----:B------:R-:W-:Y:S01]  /*4670*/  PRMT R5, R5, 0x5410, R6 ;  /* 0x0000541005057816 */ /* 0x000fe20000000006 */
[----:B------:R-:W-:Y:S01]  /*4680*/  MUFU.EX2 R155, R155 ;  /* 0x0000009b009b7308 */ /* 0x000fe20000000800 */
[----:B------:R-:W-:Y:S01]  /*4690*/  LOP3.LUT R6, R11, UR9, R12, 0x96, !PT ;  /* 0x000000090b067c12 */ /* 0x000fe2000f8e960c */
[--C-:B------:R-:W-:Y:S01]  /*46a0*/  HSET2.LE.AND R99, R9, R162.reuse, PT ;  /* 0x000000a209637233 */ /* 0x100fe20003803000 */
[----:B-1----:R-:W-:Y:S01]  /*46b0*/  F2FP.PACK_AB R4, R153, R158 ;  /* 0x0000009e9904723e */ /* 0x002fe200000000ff */
[--C-:B------:R-:W-:Y:S01]  /*46c0*/  HSET2.LE.AND R96, R7, R162.reuse, PT ;  /* 0x000000a207607233 */ /* 0x100fe20003803000 */
[----:B------:R-:W-:Y:S01]  /*46d0*/  LOP3.LUT R13, R14, 0xff, RZ, 0xc0, !PT ;  /* 0x000000ff0e0d7812 */ /* 0x000fe200078ec0ff */
[----:B------:R-:W-:Y:S01]  /*46e0*/  IMAD.WIDE.U32 R6, R6, -0x2daee0ad, RZ ;  /* 0xd2511f5306067825 */ /* 0x000fe200078e00ff */
[----:B------:R-:W-:Y:S01]  /*46f0*/  LOP3.LUT R99, R99, R4, RZ, 0xc0, !PT ;  /* 0x0000000463637212 */ /* 0x000fe200078ec0ff */
[----:B------:R-:W1:Y:S01]  /*4700*/  MUFU.EX2 R160, R160 ;  /* 0x000000a000a07308 */ /* 0x000e620000000800 */
[--C-:B------:R-:W-:Y:S01]  /*4710*/  HSET2.LE.AND R97, R5, R162.reuse, PT ;  /* 0x000000a205617233 */ /* 0x100fe20003803000 */
[----:B---3--:R-:W-:Y:S01]  /*4720*/  F2FP.PACK_AB R5, R156, R159 ;  /* 0x0000009f9c05723e */ /* 0x008fe200000000ff */
[--C-:B------:R-:W-:Y:S01]  /*4730*/  FFMA.FTZ R152, R17, c[0x0][0x23c], -R168.reuse ;  /* 0x00008f0011987a23 */ /* 0x100fe200000108a8 */
[C---:B------:R-:W-:Y:S01]  /*4740*/  LOP3.LUT R4, R6.reuse, 0xffff, RZ, 0xc0, !PT ;  /* 0x0000ffff06047812 */ /* 0x040fe200078ec0ff */
[--C-:B------:R-:W-:Y:S01]  /*4750*/  FFMA.FTZ R151, R19, c[0x0][0x23c], -R168.reuse ;  /* 0x00008f0013977a23 */ /* 0x100fe200000108a8 */
[----:B------:R-:W-:Y:S01]  /*4760*/  LOP3.LUT R9, R6, 0xff, RZ, 0xc0, !PT ;  /* 0x000000ff06097812 */ /* 0x000fe200078ec0ff */
[----:B------:R-:W-:Y:S01]  /*4770*/  FFMA.FTZ R161, R93, c[0x0][0x23c], -R168 ;  /* 0x00008f005da17a23 */ /* 0x000fe200000108a8 */
[----:B------:R-:W-:Y:S01]  /*4780*/  MUFU.EX2 R157, R157 ;  /* 0x0000009d009d7308 */ /* 0x000fe20000000800 */
[----:B------:R-:W-:Y:S01]  /*4790*/  SHF.R.U32.HI R4, RZ, 0x8, R4 ;  /* 0x00000008ff047819 */ /* 0x000fe20000011604 */
[----:B------:R-:W-:Y:S01]  /*47a0*/  LDSM.16.MT88.4 R16, [R188+0xe800] ;  /* 0x00e80000bc10783b */ /* 0x000fe20000004200 */
[----:B------:R-:W-:Y:S01]  /*47b0*/  PRMT R13, R13, 0x5410, R10 ;  /* 0x000054100d0d7816 */ /* 0x000fe2000000000a */
[----:B------:R-:W-:Y:S01]  /*47c0*/  FFMA.FTZ R164, R169, c[0x0][0x23c], -R218 ;  /* 0x00008f00a9a47a23 */ /* 0x000fe200000108da */
[----:B------:R-:W-:Y:S01]  /*47d0*/  SHF.R.U32.HI R95, RZ, 0x10, R6 ;  /* 0x00000010ff5f7819 */ /* 0x000fe20000011606 */
[----:B------:R-:W-:Y:S01]  /*47e0*/  FFMA.FTZ R216, R209, c[0x0][0x23c], -R168 ;  /* 0x00008f00d1d87a23 */ /* 0x000fe200000108a8 */
[----:B------:R-:W-:Y:S01]  /*47f0*/  LOP3.LUT R96, R96, R5, RZ, 0xc0, !PT ;  /* 0x0000000560607212 */ /* 0x000fe200078ec0ff */
[----:B------:R-:W3:Y:S01]  /*4800*/  MUFU.EX2 R150, R150 ;  /* 0x0000009600967308 */ /* 0x000ee20000000800 */
[----:B-1----:R-:W-:Y:S01]  /*4810*/  F2FP.PACK_AB R0, R160, R155 ;  /* 0x0000009ba000723e */ /* 0x002fe200000000ff */
[--C-:B------:R-:W-:Y:S01]  /*4820*/  HSET2.LE.AND R13, R13, R162.reuse, PT ;  /* 0x000000a20d0d7233 */ /* 0x100fe20003803000 */
[----:B------:R-:W-:Y:S01]  /*4830*/  LOP3.LUT R8, R7, UR25, R8, 0x96, !PT ;  /* 0x0000001907087c12 */ /* 0x000fe2000f8e9608 */
[--C-:B------:R-:W-:Y:S01]  /*4840*/  FFMA.FTZ R169, R147, c[0x0][0x23c], -R218.reuse ;  /* 0x00008f0093a97a23 */ /* 0x100fe200000108da */
[----:B------:R-:W-:Y:S01]  /*4850*/  LOP3.LUT R97, R97, R0, RZ, 0xc0, !PT ;  /* 0x0000000061617212 */ /* 0x000fe200078ec0ff */
[----:B------:R-:W-:Y:S01]  /*4860*/  FFMA.FTZ R170, R145, c[0x0][0x23c], -R218 ;  /* 0x00008f0091aa7a23 */ /* 0x000fe200000108da */
[----:B------:R-:W-:Y:S01]  /*4870*/  SHF.R.U32.HI R0, RZ, 0x18, R6 ;  /* 0x00000018ff007819 */ /* 0x000fe20000011606 */
[----:B------:R-:W-:Y:S01]  /*4880*/  MUFU.EX2 R148, R148 ;  /* 0x0000009400947308 */ /* 0x000fe20000000800 */
[----:B------:R-:W-:Y:S01]  /*4890*/  PRMT R9, R9, 0x5410, R4 ;  /* 0x0000541009097816 */ /* 0x000fe20000000004 */
[----:B------:R-:W-:Y:S01]  /*48a0*/  FFMA.FTZ R209, R139, c[0x0][0x23c], -R168 ;  /* 0x00008f008bd17a23 */ /* 0x000fe200000108a8 */
[----:B------:R-:W1:Y:S01]  /*48b0*/  LDSM.16.MT88.4 R4, [R186+0xc800] ;  /* 0x00c80000ba04783b */ /* 0x000e620000004200 */
[----:B------:R-:W-:Y:S01]  /*48c0*/  LOP3.LUT R95, R95, 0xff, RZ, 0xc0, !PT ;  /* 0x000000ff5f5f7812 */ /* 0x000fe200078ec0ff */
[----:B------:R-:W-:Y:S01]  /*48d0*/  FFMA.FTZ R163, R163, c[0x0][0x23c], -R218 ;  /* 0x00008f00a3a37a23 */ /* 0x000fe200000108da */
[----:B------:R-:W-:Y:S01]  /*48e0*/  LOP3.LUT R10, R8, 0xffff, RZ, 0xc0, !PT ;  /* 0x0000ffff080a7812 */ /* 0x000fe200078ec0ff */
[--C-:B------:R-:W-:Y:S01]  /*48f0*/  HSET2.LE.AND R142, R9, R162.reuse, PT ;  /* 0x000000a2098e7233 */ /* 0x100fe20003803000 */
[----:B---3--:R-:W-:Y:S01]  /*4900*/  F2FP.PACK_AB R98, R150, R157 ;  /* 0x0000009d9662723e */ /* 0x008fe200000000ff */
[----:B------:R-:W3:Y:S01]  /*4910*/  MUFU.EX2 R133, R133 ;  /* 0x0000008500857308 */ /* 0x000ee20000000800 */
[----:B------:R-:W-:Y:S01]  /*4920*/  PRMT R95, R95, 0x5410, R0 ;  /* 0x000054105f5f7816 */ /* 0x000fe20000000000 */
[----:B------:R-:W-:Y:S01]  /*4930*/  FFMA.FTZ R0, R21, c[0x0][0x23c], -R168 ;  /* 0x00008f0015007a23 */ /* 0x000fe200000108a8 */
[----:B------:R-:W-:Y:S01]  /*4940*/  LOP3.LUT R98, R13, R98, RZ, 0xc0, !PT ;  /* 0x000000620d627212 */ /* 0x000fe200078ec0ff */
[----:B------:R-:W-:Y:S01]  /*4950*/  LDSM.16.MT88.4 R20, [R184+0xc800] ;  /* 0x00c80000b814783b */ /* 0x000fe20000004200 */
[--C-:B------:R-:W-:Y:S01]  /*4960*/  SHF.R.U32.HI R141, RZ, 0x10, R8.reuse ;  /* 0x00000010ff8d7819 */ /* 0x100fe20000011608 */
[--C-:B------:R-:W-:Y:S01]  /*4970*/  HSET2.LE.AND R143, R95, R162.reuse, PT ;  /* 0x000000a25f8f7233 */ /* 0x100fe20003803000 */
[----:B------:R-:W-:Y:S01]  /*4980*/  LOP3.LUT R229, R8, 0xff, RZ, 0xc0, !PT ;  /* 0x000000ff08e57812 */ /* 0x000fe200078ec0ff */
[----:B------:R-:W4:Y:S01]  /*4990*/  LDSM.16.MT88.4 R12, [R186+0xe800] ;  /* 0x00e80000ba0c783b */ /* 0x000f220000004200 */
[----:B------:R-:W-:Y:S01]  /*49a0*/  MUFU.EX2 R154, R154 ;  /* 0x0000009a009a7308 */ /* 0x000fe20000000800 */
[C---:B------:R-:W-:Y:S01]  /*49b0*/  HMMA.16816.F32 R120, R96.reuse, R116, RZ ;  /* 0x000000746078723c */ /* 0x040fe200000018ff */
[----:B------:R-:W-:Y:S01]  /*49c0*/  SHF.R.U32.HI R8, RZ, 0x18, R8 ;  /* 0x00000018ff087819 */ /* 0x000fe20000011608 */
[----:B------:R-:W-:Y:S01]  /*49d0*/  LDSM.16.MT88.4 R28, [R188+0xc800] ;  /* 0x00c80000bc1c783b */ /* 0x000fe20000004200 */
[----:B------:R-:W-:Y:S01]  /*49e0*/  SHF.R.U32.HI R10, RZ, 0x8, R10 ;  /* 0x00000008ff0a7819 */ /* 0x000fe2000001160a */
[----:B------:R-:W-:Y:S01]  /*49f0*/  FFMA.FTZ R220, R231, c[0x0][0x23c], -R168 ;  /* 0x00008f00e7dc7a23 */ /* 0x000fe200000108a8 */
[----:B------:R-:W-:Y:S01]  /*4a00*/  LOP3.LUT R141, R141, 0xff, RZ, 0xc0, !PT ;  /* 0x000000ff8d8d7812 */ /* 0x000fe200078ec0ff */
[----:B------:R-:W-:Y:S01]  /*4a10*/  LDSM.16.MT88.4 R144, [R184+0x10800] ;  /* 0x01080000b890783b */ /* 0x000fe20000004200 */
[----:B------:R-:W5:Y:S01]  /*4a20*/  MUFU.EX2 R149, R149 ;  /* 0x0000009500957308 */ /* 0x000f620000000800 */
[C---:B------:R-:W-:Y:S01]  /*4a30*/  HMMA.16816.F32 R116, R96.reuse, R118, RZ ;  /* 0x000000766074723c */ /* 0x040fe200000018ff */
[----:B------:R-:W-:Y:S01]  /*4a40*/  PRMT R229, R229, 0x5410, R10 ;  /* 0x00005410e5e57816 */ /* 0x000fe2000000000a */
[----:B------:R-:W-:Y:S01]  /*4a50*/  FFMA.FTZ R222, R223, c[0x0][0x23c], -R218 ;  /* 0x00008f00dfde7a23 */ /* 0x000fe200000108da */
[----:B------:R-:W-:Y:S01]  /*4a60*/  PRMT R141, R141, 0x5410, R8 ;  /* 0x000054108d8d7816 */ /* 0x000fe20000000008 */
[--C-:B------:R-:W-:Y:S01]  /*4a70*/  FFMA.FTZ R221, R221, c[0x0][0x23c], -R218.reuse ;  /* 0x00008f00dddd7a23 */ /* 0x100fe200000108da */
[----:B---3--:R-:W-:Y:S01]  /*4a80*/  F2FP.PACK_AB R9, R133, R148 ;  /* 0x000000948509723e */ /* 0x008fe200000000ff */
[--C-:B------:R-:W-:Y:S01]  /*4a90*/  HSET2.LE.AND R140, R229, R162.reuse, PT ;  /* 0x000000a2e58c7233 */ /* 0x100fe20003803000 */
[----:B------:R-:W-:Y:S01]  /*4aa0*/  MUFU.EX2 R152, R152 ;  /* 0x0000009800987308 */ /* 0x000fe20000000800 */
[C---:B--2---:R-:W-:Y:S01]  /*4ab0*/  HMMA.16816.F32 R44, R96.reuse, R48, RZ ;  /* 0x00000030602c723c */ /* 0x044fe200000018ff */
[----:B------:R-:W-:Y:S01]  /*4ac0*/  HSET2.LE.AND R141, R141, R162, PT ;  /* 0x000000a28d8d7233 */ /* 0x000fe20003803000 */
[----:B------:R-:W-:Y:S01]  /*4ad0*/  LOP3.LUT R142, R142, R9, RZ, 0xc0, !PT ;  /* 0x000000098e8e7212 */ /* 0x000fe200078ec0ff */
[----:B------:R-:W-:Y:S01]  /*4ae0*/  IMAD.WIDE.U32 R228, R228, -0x2daee0ad, RZ ;  /* 0xd2511f53e4e47825 */ /* 0x000fe200078e00ff */
[----:B------:R-:W2:Y:S03]  /*4af0*/  LDSM.16.MT88.4 R8, [R185+0xe800] ;  /* 0x00e80000b908783b */ /* 0x000ea60000004200 */
[----:B------:R-:W-:Y:S01]  /*4b00*/  MUFU.EX2 R151, R151 ;  /* 0x0000009700977308 */ /* 0x000fe20000000800 */
[----:B------:R-:W-:Y:S01]  /*4b10*/  HMMA.16816.F32 R48, R96, R50, RZ ;  /* 0x000000326030723c */ /* 0x000fe200000018ff */
[----:B------:R-:W-:-:S02]  /*4b20*/  FFMA.FTZ R217, R217, c[0x0][0x23c], -R218 ;  /* 0x00008f00d9d97a23 */ /* 0x000fc400000108da */
[----:B------:R-:W-:Y:S02]  /*4b30*/  FFMA.FTZ R218, R215, c[0x0][0x23c], -R218 ;  /* 0x00008f00d7da7a23 */ /* 0x000fe400000108da */
[--C-:B------:R-:W-:Y:S02]  /*4b40*/  FFMA.FTZ R171, R171, c[0x0][0x23c], -R168.reuse ;  /* 0x00008f00abab7a23 */ /* 0x100fe400000108a8 */
[----:B------:R-:W3:Y:S01]  /*4b50*/  MUFU.EX2 R0, R0 ;  /* 0x0000000000007308 */ /* 0x000ee20000000800 */
[----:B------:R-:W-:Y:S01]  /*4b60*/  HMMA.16816.F32 R92, R96, R32, RZ ;  /* 0x00000020605c723c */ /* 0x000fe200000018ff */
[--C-:B------:R-:W-:Y:S02]  /*4b70*/  FFMA.FTZ R166, R166, c[0x0][0x23c], -R168.reuse ;  /* 0x00008f00a6a67a23 */ /* 0x100fe400000108a8 */
[----:B------:R-:W-:Y:S02]  /*4b80*/  FFMA.FTZ R215, R165, c[0x0][0x23c], -R168 ;  /* 0x00008f00a5d77a23 */ /* 0x000fe400000108a8 */
[----:B------:R-:W-:-:S02]  /*4b90*/  FADD.FTZ R156, R159, R156 ;  /* 0x0000009c9f9c7221 */ /* 0x000fc40000010000 */
[----:B------:R-:W1:Y:S01]  /*4ba0*/  MUFU.EX2 R161, R161 ;  /* 0x000000a100a17308 */ /* 0x000e620000000800 */
[----:B-----5:R-:W-:Y:S01]  /*4bb0*/  F2FP.PACK_AB R33, R149, R154 ;  /* 0x0000009a9521723e */ /* 0x020fe200000000ff */
[C---:B------:R-:W-:Y:S01]  /*4bc0*/  HMMA.16816.F32 R52, R96.reuse, R56, RZ ;  /* 0x000000386034723c */ /* 0x040fe200000018ff */
[----:B------:R-:W-:Y:S02]  /*4bd0*/  FADD.FTZ R155, R155, R160 ;  /* 0x000000a09b9b7221 */ /* 0x000fe40000010000 */
[----:B------:R-:W-:Y:S01]  /*4be0*/  LOP3.LUT R140, R140, R33, RZ, 0xc0, !PT ;  /* 0x000000218c8c7212 */ /* 0x000fe200078ec0ff */
[----:B------:R-:W-:Y:S01]  /*4bf0*/  FADD.FTZ R157, R157, R156 ;  /* 0x0000009c9d9d7221 */ /* 0x000fe20000010000 */
[----:B---3--:R-:W-:Y:S01]  /*4c00*/  F2FP.PACK_AB R136, R0, R151 ;  /* 0x000000970088723e */ /* 0x008fe200000000ff */
[----:B------:R-:W-:Y:S02]  /*4c10*/  MUFU.EX2 R169, R169 ;  /* 0x000000a900a97308 */ /* 0x000fe40000000800 */
[----:B------:R-:W-:Y:S01]  /*4c20*/  HMMA.16816.F32 R56, R96, R58, RZ ;  /* 0x0000003a6038723c */ /* 0x000fe200000018ff */
[----:B------:R-:W-:Y:S01]  /*4c30*/  FADD.FTZ R158, R158, R155 ;  /* 0x0000009b9e9e7221 */ /* 0x000fe20000010000 */
[----:B------:R-:W-:Y:S01]  /*4c40*/  LOP3.LUT R143, R143, R136, RZ, 0xc0, !PT ;  /* 0x000000888f8f7212 */ /* 0x000fe200078ec0ff */
[----:B------:R-:W-:-:S02]  /*4c50*/  FADD.FTZ R157, R150, R157 ;  /* 0x0000009d969d7221 */ /* 0x000fc40000010000 */
[----:B------:R-:W-:Y:S01]  /*4c60*/  FADD.FTZ R153, R153, R158 ;  /* 0x0000009e99997221 */ /* 0x000fe20000010000 */
[----:B-1----:R-:W-:Y:S01]  /*4c70*/  F2FP.PACK_AB R32, R161, R152 ;  /* 0x00000098a120723e */ /* 0x002fe200000000ff */
[----:B------:R-:W-:Y:S01]  /*4c80*/  MUFU.EX2 R170, R170 ;  /* 0x000000aa00aa7308 */ /* 0x000fe20000000800 */
[C---:B------:R-:W-:Y:S01]  /*4c90*/  HMMA.16816.F32 R60, R96.reuse, R64, RZ ;  /* 0x00000040603c723c */ /* 0x040fe200000018ff */
[----:B------:R-:W-:Y:S01]  /*4ca0*/  FADD.FTZ R154, R154, R157 ;  /* 0x0000009d9a9a7221 */ /* 0x000fe20000010000 */
[----:B------:R-:W-:Y:S01]  /*4cb0*/  LOP3.LUT R141, R141, R32, RZ, 0xc0, !PT ;  /* 0x000000208d8d7212 */ /* 0x000fe200078ec0ff */
[----:B------:R-:W-:Y:S02]  /*4cc0*/  FADD.FTZ R152, R152, R153 ;  /* 0x0000009998987221 */ /* 0x000fe40000010000 */
[----:B------:R-:W-:Y:S02]  /*4cd0*/  FADD.FTZ R149, R149, R154 ;  /* 0x0000009a95957221 */ /* 0x000fe40000010000 */
[----:B------:R-:W-:Y:S01]  /*4ce0*/  MUFU.EX2 R216, R216 ;  /* 0x000000d800d87308 */ /* 0x000fe20000000800 */
[----:B------:R-:W-:Y:S01]  /*4cf0*/  HMMA.16816.F32 R36, R96, R40, RZ ;  /* 0x000000286024723c */ /* 0x000fe200000018ff */
[----:B------:R-:W-:-:S02]  /*4d00*/  FADD.FTZ R152, R161, R152 ;  /* 0x00000098a1987221 */ /* 0x000fc40000010000 */
[----:B------:R-:W-:Y:S02]  /*4d10*/  FADD.FTZ R148, R148, R149 ;  /* 0x0000009594947221 */ /* 0x000fe40000010000 */
[----:B------:R-:W-:Y:S02]  /*4d20*/  FADD.FTZ R151, R151, R152 ;  /* 0x0000009897977221 */ /* 0x000fe40000010000 */
[----:B------:R-:W1:Y:S01]  /*4d30*/  MUFU.EX2 R209, R209 ;  /* 0x000000d100d17308 */ /* 0x000e620000000800 */
[----:B------:R-:W-:Y:S01]  /*4d40*/  HMMA.16816.F32 R120, R140, R4, R120 ;  /* 0x000000048c78723c */ /* 0x000fe20000001878 */
[----:B------:R-:W-:Y:S02]  /*4d50*/  FADD.FTZ R148, R133, R148 ;  /* 0x0000009485947221 */ /* 0x000fe40000010000 */
[----:B------:R-:W-:-:S04]  /*4d60*/  FADD.FTZ R0, R0, R151 ;  /* 0x0000009700007221 */ /* 0x000fc80000010000 */
[----:B------:R-:W-:Y:S01]  /*4d70*/  MUFU.EX2 R163, R163 ;  /* 0x000000a300a37308 */ /* 0x000fe20000000800 */
[C---:B------:R-:W-:Y:S01]  /*4d80*/  HMMA.16816.F32 R116, R140.reuse, R6, R116 ;  /* 0x000000068c74723c */ /* 0x040fe20000001874 */
[----:B------:R-:W3:Y:S06]  /*4d90*/  LDSM.16.MT88.4 R4, [R184+0xe800] ;  /* 0x00e80000b804783b */ /* 0x000eec0000004200 */
[----:B------:R-:W5:Y:S01]  /*4da0*/  MUFU.EX2 R164, R164 ;  /* 0x000000a400a47308 */ /* 0x000f620000000800 */
[C---:B----4-:R-:W-:Y:S07]  /*4db0*/  HMMA.16816.F32 R44, R140.reuse, R12, R44 ;  /* 0x0000000c8c2c723c */ /* 0x050fee000000182c */
[----:B------:R-:W-:Y:S01]  /*4dc0*/  MUFU.EX2 R220, R220 ;  /* 0x000000dc00dc7308 */ /* 0x000fe20000000800 */
[----:B------:R-:W-:Y:S01]  /*4dd0*/  HMMA.16816.F32 R48, R140, R14, R48 ;  /* 0x0000000e8c30723c */ /* 0x000fe20000001830 */
[----:B------:R-:W4:Y:S06]  /*4de0*/  LDSM.16.MT88.4 R12, [R188+0x10800] ;  /* 0x01080000bc0c783b */ /* 0x000f2c0000004200 */
[----:B------:R-:W-:Y:S01]  /*4df0*/  MUFU.EX2 R222, R222 ;  /* 0x000000de00de7308 */ /* 0x000fe20000000800 */
[C---:B------:R-:W-:Y:S07]  /*4e00*/  HMMA.16816.F32 R64, R96.reuse, R66, RZ ;  /* 0x000000426040723c */ /* 0x040fee00000018ff */
[----:B------:R-:W-:Y:S01]  /*4e10*/  MUFU.EX2 R221, R221 ;  /* 0x000000dd00dd7308 */ /* 0x000fe20000000800 */
[----:B------:R-:W-:Y:S07]  /*4e20*/  HMMA.16816.F32 R68, R96, R72, RZ ;  /* 0x000000486044723c */ /* 0x000fee00000018ff */
[----:B------:R-:W-:Y:S01]  /*4e30*/  MUFU.EX2 R217, R217 ;  /* 0x000000d900d97308 */ /* 0x000fe20000000800 */
[C---:B--2---:R-:W-:Y:S07]  /*4e40*/  HMMA.16816.F32 R52, R140.reuse, R8, R52 ;  /* 0x000000088c34723c */ /* 0x044fee0000001834 */
[----:B------:R-:W-:Y:S01]  /*4e50*/  MUFU.EX2 R218, R218 ;  /* 0x000000da00da7308 */ /* 0x000fe20000000800 */
[C---:B------:R-:W-:Y:S01]  /*4e60*/  HMMA.16816.F32 R56, R140.reuse, R10, R56 ;  /* 0x0000000a8c38723c */ /* 0x040fe20000001838 */
[----:B------:R-:W2:Y:S06]  /*4e70*/  LDSM.16.MT88.4 R8, [R186+0x10800] ;  /* 0x01080000ba08783b */ /* 0x000eac0000004200 */
[----:B------:R-:W-:Y:S01]  /*4e80*/  MUFU.EX2 R171, R171 ;  /* 0x000000ab00ab7308 */ /* 0x000fe20000000800 */
[C---:B------:R-:W-:Y:S07]  /*4e90*/  HMMA.16816.F32 R36, R140.reuse, R16, R36 ;  /* 0x000000108c24723c */ /* 0x040fee0000001824 */
[----:B------:R-:W-:Y:S01]  /*4ea0*/  LOP3.LUT R16, R135, UR21, R232, 0x96, !PT ;  /* 0x0000001587107c12 */ /* 0x000fe2000f8e96e8 */
[----:B---3--:R-:W-:Y:S01]  /*4eb0*/  HMMA.16816.F32 R60, R140, R4, R60 ;  /* 0x000000048c3c723c */ /* 0x008fe2000000183c */
[----:B------:R-:W-:Y:S03]  /*4ec0*/  MUFU.EX2 R166, R166 ;  /* 0x000000a600a67308 */ /* 0x000fe60000000800 */
[----:B------:R-:W-:-:S04]  /*4ed0*/  IMAD.WIDE.U32 R16, R16, -0x2daee0ad, RZ ;  /* 0xd2511f5310107825 */ /* 0x000fc800078e00ff */
[----:B------:R-:W-:Y:S01]  /*4ee0*/  HMMA.16816.F32 R64, R140, R6, R64 ;  /* 0x000000068c40723c */ /* 0x000fe20000001840 */
[----:B------:R-:W3:Y:S01]  /*4ef0*/  LDSM.16.MT88.4 R4, [R185+0x10800] ;  /* 0x01080000b904783b */ /* 0x000ee20000004200 */
[----:B------:R-:W-:Y:S01]  /*4f00*/  LOP3.LUT R232, R17, UR18, R228, 0x96, !PT ;  /* 0x0000001211e87c12 */ /* 0x000fe2000f8e96e4 */
[----:B------:R-:W-:Y:S04]  /*4f10*/  MUFU.EX2 R215, R215 ;  /* 0x000000d700d77308 */ /* 0x000fe80000000800 */
[----:B------:R-:W-:Y:S01]  /*4f20*/  IMAD.WIDE.U32 R232, R232, -0x326172a9, RZ ;  /* 0xcd9e8d57e8e87825 */ /* 0x000fe200078e00ff */
[----:B------:R-:W-:Y:S08]  /*4f30*/  HMMA.16816.F32 R76, R96, R80, RZ ;  /* 0x00000050604c723c */ /* 0x000ff000000018ff */
[----:B----4-:R-:W-:Y:S07]  /*4f40*/  HMMA.16816.F32 R68, R140, R12, R68 ;  /* 0x0000000c8c44723c */ /* 0x010fee0000001844 */
[----:B------:R-:W-:Y:S01]  /*4f50*/  LOP3.LUT R12, R229, UR20, R226, 0x96, !PT ;  /* 0x00000014e50c7c12 */ /* 0x000fe2000f8e96e2 */
[----:B------:R-:W-:Y:S04]  /*4f60*/  HMMA.16816.F32 R80, R96, R82, RZ ;  /* 0x000000526050723c */ /* 0x000fe800000018ff */
[----:B------:R-:W-:-:S04]  /*4f70*/  IMAD.WIDE.U32 R228, R12, -0x326172a9, RZ ;  /* 0xcd9e8d570ce47825 */ /* 0x000fc800078e00ff */
[----:B------:R-:W-:Y:S01]  /*4f80*/  HMMA.16816.F32 R84, R96, R88, RZ ;  /* 0x000000586054723c */ /* 0x000fe200000018ff */
[----:B------:R-:W-:Y:S02]  /*4f90*/  LOP3.LUT R12, R229, UR19, R134, 0x96, !PT ;  /* 0x00000013e50c7c12 */ /* 0x000fe4000f8e9686 */
[----:B------:R-:W-:-:S03]  /*4fa0*/  LOP3.LUT R228, R233, UR17, R228, 0x96, !PT ;  /* 0x00000011e9e47c12 */ /* 0x000fc6000f8e96e4 */
[----:B------:R-:W-:Y:S02]  /*4fb0*/  IMAD.WIDE.U32 R12, R12, -0x2daee0ad, RZ ;  /* 0xd2511f530c0c7825 */ /* 0x000fe400078e00ff */
[----:B------:R-:W-:Y:S02]  /*4fc0*/  HMMA.16816.F32 R88, R96, R90, RZ ;  /* 0x0000005a6058723c */ /* 0x000fe400000018ff */
[----:B------:R-:W-:Y:S01]  /*4fd0*/  IMAD.WIDE.U32 R228, R228, -0x2daee0ad, RZ ;  /* 0xd2511f53e4e47825 */ /* 0x000fe200078e00ff */
[----:B------:R-:W-:-:S05]  /*4fe0*/  LOP3.LUT R234, R13, UR16, R16, 0x96, !PT ;  /* 0x000000100dea7c12 */ /* 0x000fca000f8e9610 */
[----:B------:R-:W-:Y:S01]  /*4ff0*/  HMMA.16816.F32 R104, R96, R100, RZ ;  /* 0x000000646068723c */ /* 0x000fe200000018ff */
[----:B------:R-:W-:-:S05]  /*5000*/  IMAD.WIDE.U32 R234, R234, -0x326172a9, RZ ;  /* 0xcd9e8d57eaea7825 */ /* 0x000fca00078e00ff */
[----:B------:R-:W-:Y:S02]  /*5010*/  LOP3.LUT R232, R235, UR9, R232, 0x96, !PT ;  /* 0x00000009ebe87c12 */ /* 0x000fe4000f8e96e8 */
[----:B------:R-:W-:Y:S03]  /*5020*/  HMMA.16816.F32 R40, R96, R42, RZ ;  /* 0x0000002a6028723c */ /* 0x000fe600000018ff */
[----:B------:R-:W-:-:S05]  /*5030*/  IMAD.WIDE.U32 R232, R232, -0x2daee0ad, RZ ;  /* 0xd2511f53e8e87825 */ /* 0x000fca00078e00ff */
[C---:B--2---:R-:W-:Y:S07]  /*5040*/  HMMA.16816.F32 R76, R140.reuse, R8, R76 ;  /* 0x000000088c4c723c */ /* 0x044fee000000184c */
[----:B------:R-:W-:Y:S01]  /*5050*/  LOP3.LUT R8, R229, UR7, R12, 0x96, !PT ;  /* 0x00000007e5087c12 */ /* 0x000fe2000f8e960c */
[----:B------:R-:W-:Y:S01]  /*5060*/  HMMA.16816.F32 R80, R140, R10, R80 ;  /* 0x0000000a8c50723c */ /* 0x000fe20000001850 */
[----:B------:R-:W-:Y:S02]  /*5070*/  FFMA.FTZ R229, R137, c[0x0][0x23c], -R168 ;  /* 0x00008f0089e57a23 */ /* 0x000fe400000108a8 */
[----:B------:R-:W-:Y:S01]  /*5080*/  LDSM.16.MT88.4 R136, [R186+0xd000] ;  /* 0x00d00000ba88783b */ /* 0x000fe20000004200 */
[----:B------:R-:W-:-:S03]  /*5090*/  IMAD.WIDE.U32 R8, R8, -0x326172a9, RZ ;  /* 0xcd9e8d5708087825 */ /* 0x000fc600078e00ff */
[----:B------:R-:W2:Y:S01]  /*50a0*/  MUFU.EX2 R229, R229 ;  /* 0x000000e500e57308 */ /* 0x000ea20000000800 */
[----:B---3--:R-:W-:Y:S01]  /*50b0*/  HMMA.16816.F32 R84, R140, R4, R84 ;  /* 0x000000048c54723c */ /* 0x008fe20000001854 */
[C---:B------:R-:W-:Y:S02]  /*50c0*/  LOP3.LUT R10, R8.reuse, 0xffff, RZ, 0xc0, !PT ;  /* 0x0000ffff080a7812 */ /* 0x040fe400078ec0ff */
[----:B------:R-:W-:Y:S02]  /*50d0*/  LOP3.LUT R17, R8, 0xff, RZ, 0xc0, !PT ;  /* 0x000000ff08117812 */ /* 0x000fe400078ec0ff */
[----:B------:R-:W-:Y:S02]  /*50e0*/  SHF.R.U32.HI R10, RZ, 0x8, R10 ;  /* 0x00000008ff0a7819 */ /* 0x000fe4000001160a */
[--C-:B------:R-:W-:Y:S01]  /*50f0*/  SHF.R.U32.HI R5, RZ, 0x10, R8.reuse ;  /* 0x00000010ff057819 */ /* 0x100fe20000011608 */
[----:B------:R-:W-:Y:S01]  /*5100*/  HMMA.16816.F32 R72, R96, R74, RZ ;  /* 0x0000004a6048723c */ /* 0x000fe200000018ff */
[----:B------:R-:W-:-:S02]  /*5110*/  SHF.R.U32.HI R8, RZ, 0x18, R8 ;  /* 0x00000018ff087819 */ /* 0x000fc40000011608 */
[----:B------:R-:W-:Y:S02]  /*5120*/  LOP3.LUT R5, R5, 0xff, RZ, 0xc0, !PT ;  /* 0x000000ff05057812 */ /* 0x000fe400078ec0ff */
[----:B------:R-:W-:Y:S02]  /*5130*/  LOP3.LUT R4, R9, UR24, R234, 0x96, !PT ;  /* 0x0000001809047c12 */ /* 0x000fe4000f8e96ea */
[----:B------:R-:W-:Y:S01]  /*5140*/  PRMT R17, R17, 0x5410, R10 ;  /* 0x0000541011117816 */ /* 0x000fe2000000000a */
[----:B------:R-:W-:Y:S01]  /*5150*/  HMMA.16816.F32 R100, R96, R102, RZ ;  /* 0x000000666064723c */ /* 0x000fe200000018ff */
[----:B------:R-:W-:Y:S02]  /*5160*/  PRMT R5, R5, 0x5410, R8 ;  /* 0x0000541005057816 */ /* 0x000fe40000000008 */
[----:B------:R-:W-:Y:S01]  /*5170*/  LOP3.LUT R16, R4, 0xffff, RZ, 0xc0, !PT ;  /* 0x0000ffff04107812 */ /* 0x000fe200078ec0ff */
[----:B------:R-:W3:Y:S02]  /*5180*/  LDSM.16.MT88.4 R8, [R184+0xd000] ;  /* 0x00d00000b808783b */ /* 0x000ee40000004200 */
[----:B------:R-:W-:Y:S01]  /*5190*/  HSET2.LE.AND R5, R5, R162, PT ;  /* 0x000000a205057233 */ /* 0x000fe20003803000 */
[----:B------:R-:W-:Y:S01]  /*51a0*/  SHF.R.U32.HI R16, RZ, 0x8, R16 ;  /* 0x00000008ff107819 */ /* 0x000fe20000011610 */
[C---:B------:R-:W-:Y:S07]  /*51b0*/  HMMA.16816.F32 R88, R140.reuse, R6, R88 ;  /* 0x000000068c58723c */ /* 0x040fee0000001858 */
[--C-:B------:R-:W-:Y:S01]  /*51c0*/  SHF.R.U32.HI R6, RZ, 0x10, R4.reuse ;  /* 0x00000010ff067819 */ /* 0x100fe20000011604 */
[----:B------:R-:W-:Y:S01]  /*51d0*/  HMMA.16816.F32 R104, R140, R20, R104 ;  /* 0x000000148c68723c */ /* 0x000fe20000001868 */
[----:B------:R-:W-:-:S06]  /*51e0*/  SHF.R.U32.HI R7, RZ, 0x18, R4 ;  /* 0x00000018ff077819 */ /* 0x000fcc0000011604 */
[----:B------:R-:W-:Y:S01]  /*51f0*/  LOP3.LUT R21, R4, 0xff, RZ, 0xc0, !PT ;  /* 0x000000ff04157812 */ /* 0x000fe200078ec0ff */
[----:B------:R-:W-:Y:S01]  /*5200*/  HMMA.16816.F32 R40, R140, R18, R40 ;  /* 0x000000128c28723c */ /* 0x000fe20000001828 */
[----:B------:R-:W-:Y:S02]  /*5210*/  LOP3.LUT R4, R6, 0xff, RZ, 0xc0, !PT ;  /* 0x000000ff06047812 */ /* 0x000fe400078ec0ff */
[----:B-1----:R-:W-:Y:S02]  /*5220*/  F2FP.PACK_AB R6, R209, R216 ;  /* 0x000000d8d106723e */ /* 0x002fe400000000ff */
[----:B------:R-:W-:Y:S02]  /*5230*/  PRMT R21, R21, 0x5410, R16 ;  /* 0x0000541015157816 */ /* 0x000fe40000000010 */
[--C-:B------:R-:W-:Y:S01]  /*5240*/  HSET2.LE.AND R18, R17, R162.reuse, PT ;  /* 0x000000a211127233 */ /* 0x100fe20003803000 */
[----:B------:R-:W-:Y:S01]  /*5250*/  F2FP.PACK_AB R19, R170, R169 ;  /* 0x000000a9aa13723e */ /* 0x000fe200000000ff */
[----:B------:R-:W-:Y:S01]  /*5260*/  HMMA.16816.F32 R128, R96, R124, RZ ;  /* 0x0000007c6080723c */ /* 0x000fe200000018ff */
[----:B------:R-:W-:Y:S01]  /*5270*/  PRMT R17, R4, 0x5410, R7 ;  /* 0x0000541004117816 */ /* 0x000fe20000000007 */
[----:B------:R-:W-:Y:S01]  /*5280*/  HSET2.LE.AND R16, R21, R162, PT ;  /* 0x000000a215107233 */ /* 0x000fe20003803000 */
[----:B------:R-:W-:-:S02]  /*5290*/  LOP3.LUT R18, R18, R19, RZ, 0xc0, !PT ;  /* 0x0000001312127212 */ /* 0x000fc400078ec0ff */
[----:B------:R-:W-:Y:S01]  /*52a0*/  LOP3.LUT R19, R5, R6, RZ, 0xc0, !PT ;  /* 0x0000000605137212 */ /* 0x000fe200078ec0ff */
[----:B------:R-:W-:Y:S01]  /*52b0*/  HSET2.LE.AND R17, R17, R162, PT ;  /* 0x000000a211117233 */ /* 0x000fe20003803000 */
[----:B------:R-:W1:Y:S01]  /*52c0*/  LDSM.16.MT88.4 R4, [R185+0xf000] ;  /* 0x00f00000b904783b */ /* 0x000e620000004200 */
[----:B------:R-:W-:Y:S08]  /*52d0*/  HMMA.16816.F32 R124, R96, R126, RZ ;  /* 0x0000007e607c723c */ /* 0x000ff000000018ff */
[C---:B------:R-:W-:Y:S01]  /*52e0*/  HMMA.16816.F32 R72, R140.reuse, R14, R72 ;  /* 0x0000000e8c48723c */ /* 0x040fe20000001848 */
[----:B------:R-:W4:Y:S07]  /*52f0*/  LDSM.16.MT88.4 R12, [R188+0xd000] ;  /* 0x00d00000bc0c783b */ /* 0x000f2e0000004200 */
[----:B------:R-:W-:Y:S01]  /*5300*/  HMMA.16816.F32 R100, R140, R22, R100 ;  /* 0x000000168c64723c */ /* 0x000fe20000001864 */
[----:B------:R-:W-:Y:S07]  /*5310*/  LDSM.16.MT88.4 R20, [R184+0xf000] ;  /* 0x00f00000b814783b */ /* 0x000fee0000004200 */
[C---:B------:R-:W-:Y:S08]  /*5320*/  HMMA.16816.F32 R112, R96.reuse, R108, RZ ;  /* 0x0000006c6070723c */ /* 0x040ff000000018ff */
[C---:B------:R-:W-:Y:S08]  /*5330*/  HMMA.16816.F32 R108, R96.reuse, R110, RZ ;  /* 0x0000006e606c723c */ /* 0x040ff000000018ff */
[----:B------:R-:W-:Y:S01]  /*5340*/  HMMA.16816.F32 R96, R96, R34, RZ ;  /* 0x000000226060723c */ /* 0x000fe200000018ff */
[----:B------:R-:W-:Y:S07]  /*5350*/  LDSM.16.MT88.4 R32, [R185+0xd000] ;  /* 0x00d00000b920783b */ /* 0x000fee0000004200 */
[C---:B------:R-:W-:Y:S08]  /*5360*/  HMMA.16816.F32 R128, R140.reuse, R28, R128 ;  /* 0x0000001c8c80723c */ /* 0x040ff00000001880 */
[C---:B------:R-:W-:Y:S01]  /*5370*/  HMMA.16816.F32 R124, R140.reuse, R30, R124 ;  /* 0x0000001e8c7c723c */ /* 0x040fe2000000187c */
[----:B------:R-:W-:Y:S07]  /*5380*/  LDSM.16.MT88.4 R28, [R188+0xf000] ;  /* 0x00f00000bc1c783b */ /* 0x000fee0000004200 */
[C---:B------:R-:W-:Y:S07]  /*5390*/  HMMA.16816.F32 R92, R140.reuse, R144, R92 ;  /* 0x000000908c5c723c */ /* 0x040fee000000185c */
[----:B-----5:R-:W-:Y:S01]  /*53a0*/  F2FP.PACK_AB R145, R164, R163 ;  /* 0x000000a3a491723e */ /* 0x020fe200000000ff */
[----:B------:R-:W-:Y:S01]  /*53b0*/  HMMA.16816.F32 R112, R140, R24, R112 ;  /* 0x000000188c70723c */ /* 0x000fe20000001870 */
[----:B--2---:R-:W-:Y:S01]  /*53c0*/  F2FP.PACK_AB R144, R220, R229 ;  /* 0x000000e5dc90723e */ /* 0x004fe200000000ff */
[----:B------:R-:W-:Y:S01]  /*53d0*/  FADD.FTZ R163, R163, R148 ;  /* 0x00000094a3a37221 */ /* 0x000fe20000010000 */
[----:B------:R-:W-:Y:S01]  /*53e0*/  LOP3.LUT R16, R16, R145, RZ, 0xc0, !PT ;  /* 0x0000009110107212 */ /* 0x000fe200078ec0ff */
[----:B------:R-:W-:Y:S01]  /*53f0*/  FADD.FTZ R229, R229, R0 ;  /* 0x00000000e5e57221 */ /* 0x000fe20000010000 */
[----:B------:R-:W-:Y:S01]  /*5400*/  LOP3.LUT R17, R17, R144, RZ, 0xc0, !PT ;  /* 0x0000009011117212 */ /* 0x000fe200078ec0ff */
[----:B------:R-:W-:-:S02]  /*5410*/  FADD.FTZ R164, R164, R163 ;  /* 0x000000a3a4a47221 */ /* 0x000fc40000010000 */
[----:B------:R-:W-:Y:S01]  /*5420*/  HMMA.16816.F32 R108, R140, R26, R108 ;  /* 0x0000001a8c6c723c */ /* 0x000fe2000000186c */
[----:B------:R-:W-:Y:S01]  /*5430*/  LDSM.16.MT88.4 R24, [R186+0xf000] ;  /* 0x00f00000ba18783b */ /* 0x000fe20000004200 */
[----:B------:R-:W-:Y:S02]  /*5440*/  FADD.FTZ R229, R220, R229 ;  /* 0x000000e5dce57221 */ /* 0x000fe40000010000 */
[----:B------:R-:W-:Y:S02]  /*5450*/  FADD.FTZ R169, R169, R164 ;  /* 0x000000a4a9a97221 */ /* 0x000fe40000010000 */
[----:B------:R-:W-:Y:S02]  /*5460*/  FADD.FTZ R216, R216, R229 ;  /* 0x000000e5d8d87221 */ /* 0x000fe40000010000 */
[----:B---3--:R-:W-:Y:S01]  /*5470*/  HMMA.16816.F32 R104, R16, R8, R104 ;  /* 0x000000081068723c */ /* 0x008fe20000001868 */
[----:B------:R-:W-:Y:S02]  /*5480*/  FADD.FTZ R169, R170, R169 ;  /* 0x000000a9aaa97221 */ /* 0x000fe40000010000 */
[----:B------:R-:W-:-:S05]  /*5490*/  FADD.FTZ R216, R209, R216 ;  /* 0x000000d8d1d87221 */ /* 0x000fca0000010000 */
[C---:B------:R-:W-:Y:S01]  /*54a0*/  HMMA.16816.F32 R100, R16.reuse, R10, R100 ;  /* 0x0000000a1064723c */ /* 0x040fe20000001864 */
[----:B------:R-:W2:Y:S07]  /*54b0*/  LDSM.16.MT88.4 R8, [R186+0x11000] ;  /* 0x01100000ba08783b */ /* 0x000eae0000004200 */
[C---:B-1----:R-:W-:Y:S08]  /*54c0*/  HMMA.16816.F32 R52, R16.reuse, R4, R52 ;  /* 0x000000041034723c */ /* 0x042ff00000001834 */
[----:B------:R-:W-:Y:S01]  /*54d0*/  HMMA.16816.F32 R56, R16, R6, R56 ;  /* 0x000000061038723c */ /* 0x000fe20000001838 */
[----:B------:R-:W1:Y:S07]  /*54e0*/  LDSM.16.MT88.4 R4, [R185+0x11000] ;  /* 0x01100000b904783b */ /* 0x000e6e0000004200 */
[----:B------:R-:W-:Y:S01]  /*54f0*/  HMMA.16816.F32 R96, R140, R146, R96 ;  /* 0x000000928c60723c */ /* 0x000fe20000001860 */
[----:B------:R-:W-:Y:S04]  /*5500*/  LDSM.16.MT88.4 R144, [R184+0x11000] ;  /* 0x01100000b890783b */ /* 0x000fe80000004200 */
[----:B------:R-:W-:Y:S03]  /*5510*/  LDSM.16.MT88.4 R140, [R186+0xd800] ;  /* 0x00d80000ba8c783b */ /* 0x000fe60000004200 */
[C---:B----4-:R-:W-:Y:S08]  /*5520*/  HMMA.16816.F32 R128, R16.reuse, R12, R128 ;  /* 0x0000000c1080723c */ /* 0x050ff00000001880 */
[C---:B------:R-:W-:Y:S01]  /*5530*/  HMMA.16816.F32 R124, R16.reuse, R14, R124 ;  /* 0x0000000e107c723c */ /* 0x040fe2000000187c */
[----:B------:R-:W3:Y:S07]  /*5540*/  LDSM.16.MT88.4 R12, [R188+0x11000] ;  /* 0x01100000bc0c783b */ /* 0x000eee0000004200 */
[C---:B--2---:R-:W-:Y:S07]  /*5550*/  HMMA.16816.F32 R76, R16.reuse, R8, R76 ;  /* 0x00000008104c723c */ /* 0x044fee000000184c */
[----:B------:R-:W-:Y:S01]  /*5560*/  LOP3.LUT R8, R233, UR25, R228, 0x96, !PT ;  /* 0x00000019e9087c12 */ /* 0x000fe2000f8e96e4 */
[----:B------:R-:W-:Y:S01]  /*5570*/  HMMA.16816.F32 R80, R16, R10, R80 ;  /* 0x0000000a1050723c */ /* 0x000fe20000001850 */
[----:B------:R-:W-:Y:S01]  /*5580*/  LOP3.LUT R9, R232, 0xffff, RZ, 0xc0, !PT ;  /* 0x0000ffffe8097812 */ /* 0x000fe200078ec0ff */
[----:B------:R-:W-:-:S05]  /*5590*/  FFMA.FTZ R228, R167, c[0x0][0x23c], -R168 ;  /* 0x00008f00a7e47a23 */ /* 0x000fca00000108a8 */
[----:B------:R-:W-:Y:S01]  /*55a0*/  SHF.R.U32.HI R10, RZ, 0x10, R232 ;  /* 0x00000010ff0a7819 */ /* 0x000fe200000116e8 */
[----:B------:R-:W-:Y:S01]  /*55b0*/  HMMA.16816.F32 R60, R16, R20, R60 ;  /* 0x00000014103c723c */ /* 0x000fe2000000183c */
[----:B------:R-:W-:Y:S01]  /*55c0*/  SHF.R.U32.HI R11, RZ, 0x10, R8 ;  /* 0x00000010ff0b7819 */ /* 0x000fe20000011608 */
[----:B------:R-:W2:Y:S01]  /*55d0*/  MUFU.EX2 R228, R228 ;  /* 0x000000e400e47308 */ /* 0x000ea20000000800 */
[----:B------:R-:W-:-:S04]  /*55e0*/  LOP3.LUT R10, R10, 0xff, RZ, 0xc0, !PT ;  /* 0x000000ff0a0a7812 */ /* 0x000fc800078ec0ff */
[C---:B------:R-:W-:Y:S01]  /*55f0*/  LOP3.LUT R21, R8.reuse, 0xff, RZ, 0xc0, !PT ;  /* 0x000000ff08157812 */ /* 0x040fe200078ec0ff */
[C---:B-1----:R-:W-:Y:S07]  /*5600*/  HMMA.16816.F32 R84, R16.reuse, R4, R84 ;  /* 0x000000041054723c */ /* 0x042fee0000001854 */
[----:B------:R-:W-:Y:S01]  /*5610*/  LOP3.LUT R4, R8, 0xffff, RZ, 0xc0, !PT ;  /* 0x0000ffff08047812 */ /* 0x000fe200078ec0ff */
[----:B------:R-:W-:Y:S01]  /*5620*/  HMMA.16816.F32 R44, R16, R24, R44 ;  /* 0x00000018102c723c */ /* 0x000fe2000000182c */
[----:B------:R-:W-:-:S02]  /*5630*/  SHF.R.U32.HI R5, RZ, 0x18, R8 ;  /* 0x00000018ff057819 */ /* 0x000fc40000011608 */
[----:B------:R-:W-:Y:S02]  /*5640*/  SHF.R.U32.HI R8, RZ, 0x8, R9 ;  /* 0x00000008ff087819 */ /* 0x000fe40000011609 */
[----:B------:R-:W-:Y:S02]  /*5650*/  SHF.R.U32.HI R20, RZ, 0x8, R4 ;  /* 0x00000008ff147819 */ /* 0x000fe40000011604 */
[----:B------:R-:W-:Y:S01]  /*5660*/  LOP3.LUT R25, R232, 0xff, RZ, 0xc0, !PT ;  /* 0x000000ffe8197812 */ /* 0x000fe200078ec0ff */
[----:B------:R-:W-:Y:S01]  /*5670*/  HMMA.16816.F32 R64, R16, R22, R64 ;  /* 0x000000161040723c */ /* 0x000fe20000001840 */
[----:B------:R-:W-:Y:S02]  /*5680*/  LOP3.LUT R4, R11, 0xff, RZ, 0xc0, !PT ;  /* 0x000000ff0b047812 */ /* 0x000fe400078ec0ff */
[----:B------:R-:W-:Y:S02]  /*5690*/  PRMT R25, R25, 0x5410, R8 ;  /* 0x0000541019197816 */ /* 0x000fe40000000008 */
[----:B------:R-:W-:-:S02]  /*56a0*/  PRMT R21, R21, 0x5410, R20 ;  /* 0x0000541015157816 */ /* 0x000fc40000000014 */
[----:B------:R-:W-:Y:S01]  /*56b0*/  SHF.R.U32.HI R23, RZ, 0x18, R232 ;  /* 0x00000018ff177819 */ /* 0x000fe200000116e8 */
[C---:B------:R-:W-:Y:S01]  /*56c0*/  HMMA.16816.F32 R120, R16.reuse, R136, R120 ;  /* 0x000000881078723c */ /* 0x040fe20000001878 */
[----:B------:R-:W-:Y:S01]  /*56d0*/  PRMT R5, R4, 0x5410, R5 ;  /* 0x0000541004057816 */ /* 0x000fe20000000005 */
[--C-:B------:R-:W-:Y:S01]  /*56e0*/  HSET2.LE.AND R4, R21, R162.reuse, PT ;  /* 0x000000a215047233 */ /* 0x100fe20003803000 */
[----:B------:R-:W-:Y:S02]  /*56f0*/  PRMT R23, R10, 0x5410, R23 ;  /* 0x000054100a177816 */ /* 0x000fe40000000017 */
[----:B------:R-:W1:Y:S01]  /*5700*/  LDSM.16.MT88.4 R8, [R188+0xf800] ;  /* 0x00f80000bc08783b */ /* 0x000e620000004200 */
[----:B------:R-:W-:Y:S01]  /*5710*/  HSET2.LE.AND R5, R5, R162, PT ;  /* 0x000000a205057233 */ /* 0x000fe20003803000 */
[----:B--2---:R-:W-:Y:S01]  /*5720*/  F2FP.PACK_AB R20, R228, R171 ;  /* 0x000000abe414723e */ /* 0x004fe200000000ff */
[----:B------:R-:W-:Y:S01]  /*5730*/  HMMA.16816.F32 R116, R16, R138, R116 ;  /* 0x0000008a1074723c */ /* 0x000fe20000001874 */
[----:B------:R-:W-:Y:S01]  /*5740*/  F2FP.PACK_AB R21, R218, R217 ;  /* 0x000000d9da15723e */ /* 0x000fe200000000ff */
[----:B------:R-:W-:Y:S01]  /*5750*/  LDSM.16.MT88.4 R136, [R185+0xd800] ;  /* 0x00d80000b988783b */ /* 0x000fe20000004200 */
[----:B------:R-:W-:Y:S01]  /*5760*/  LOP3.LUT R5, R5, R20, RZ, 0xc0, !PT ;  /* 0x0000001405057212 */ /* 0x000fe200078ec0ff */
[----:B------:R-:W-:-:S04]  /*5770*/  FADD.FTZ R171, R171, R216 ;  /* 0x000000d8abab7221 */ /* 0x000fc80000010000 */
        /* <DEDUP_REMOVED lines=29> */
[----:B-1----:R-:W-:Y:S01]  /*5950*/  HMMA.16816.F32 R36, R4, R8, R36 ;  /* 0x000000080424723c */ /* 0x002fe20000001824 */
[----:B------:R-:W-:-:S07]  /*5960*/  FADD.FTZ R215, R215, R166 ;  /* 0x000000a6d7d77221 */ /* 0x000fce0000010000 */
        /* <DEDUP_REMOVED lines=29> */
[----:B------:R-:W-:Y:S02]  /*5b40*/  USHF.R.S32.HI UR29, URZ, 0x1f, UR30 ;  /* 0x0000001f3f1d7899 */ /* 0x000fe4000801141e */
[----:B------:R-:W-:Y:S02]  /*5b50*/  ULDC.64 UR4, c[0x0][0x1a0] ;  /* 0x0000680000047ab9 */ /* 0x000fe40000000a00 */
[----:B------:R-:W-:Y:S02]  /*5b60*/  UIMAD UR29, UR29, UR4, URZ ;  /* 0x000000041d1d72a4 */ /* 0x000fe4000f8e023f */
[----:B------:R-:W-:Y:S02]  /*5b70*/  UIMAD.WIDE.U32 UR32, UR30, UR4, URZ ;  /* 0x000000041e2072a5 */ /* 0x000fe4000f8e003f */
[----:B------:R-:W-:Y:S02]  /*5b80*/  UIMAD UR29, UR30, UR5, UR29 ;  /* 0x000000051e1d72a4 */ /* 0x000fe4000f8e021d */
[----:B------:R-:W-:-:S02]  /*5b90*/  USHF.L.U32 UR4, UR6, 0x5, URZ ;  /* 0x0000000506047899 */ /* 0x000fc4000800063f */
[----:B------:R-:W-:Y:S01]  /*5ba0*/  UIADD3 UR29, UR33, UR29, URZ ;  /* 0x0000001d211d7290 */ /* 0x000fe2000fffe03f */
[----:B------:R-:W-:Y:S01]  /*5bb0*/  IMAD.U32 R6, RZ, RZ, UR32 ;  /* 0x00000020ff067e24 */ /* 0x000fe2000f8e00ff */
[----:B------:R-:W-:Y:S01]  /*5bc0*/  USHF.L.U64.HI UR5, UR6, 0x5, UR5 ;  /* 0x0000000506057899 */ /* 0x000fe20008010205 */
[----:B------:R-:W-:Y:S01]  /*5bd0*/  IMAD.U32 R7, RZ, RZ, UR33 ;  /* 0x00000021ff077e24 */ /* 0x000fe2000f8e00ff */
[----:B------:R-:W-:Y:S02]  /*5be0*/  UISETP.GT.AND UP0, UPT, UR30, UR11, UPT ;  /* 0x0000000b1e00728c */ /* 0x000fe4000bf04270 */
[----:B------:R-:W-:Y:S01]  /*5bf0*/  IMAD.U32 R5, RZ, RZ, UR29 ;  /* 0x0000001dff057e24 */ /* 0x000fe2000f8e00ff */
[----:B------:R-:W-:Y:S01]  /*5c00*/  BAR.SYNC.DEFER_BLOCKING 0x0 ;  /* 0x0000000000007b1d */ /* 0x000fe20000010000 */
[----:B------:R-:W-:-:S04]  /*5c10*/  LEA R0, P0, R6, R224, 0x6 ;  /* 0x000000e006007211 */ /* 0x000fc800078030ff */
[----:B------:R-:W-:Y:S01]  /*5c20*/  LEA R4, P1, R0, c[0x0][0x170], 0x1 ;  /* 0x00005c0000047a11 */ /* 0x000fe200078208ff */
[----:B------:R-:W-:Y:S01]  /*5c30*/  UMOV UR29, UR30 ;  /* 0x0000001e001d7c82 */ /* 0x000fe20008000000 */
[----:B------:R-:W-:Y:S02]  /*5c40*/  LEA.HI.X R5, R6, R207, R5, 0x6, P0 ;  /* 0x000000cf06057211 */ /* 0x000fe400000f3405 */
[----:B------:R-:W-:Y:S02]  /*5c50*/  IADD3 R6, P0, R4, UR4, RZ ;  /* 0x0000000404067c10 */ /* 0x000fe4000ff1e0ff */
[----:B------:R-:W-:Y:S02]  /*5c60*/  LEA.HI.X R5, R0, c[0x0][0x174], R5, 0x1, P1 ;  /* 0x00005d0000057a11 */ /* 0x000fe400008f0c05 */
[----:B------:R-:W-:Y:S02]  /*5c70*/  IADD3 R18, P1, R6, UR4, RZ ;  /* 0x0000000406127c10 */ /* 0x000fe4000ff3e0ff */
[----:B------:R-:W-:-:S02]  /*5c80*/  IADD3.X R7, R5, UR5, RZ, P0, !PT ;  /* 0x0000000505077c10 */ /* 0x000fc400087fe4ff */
[----:B------:R-:W-:Y:S02]  /*5c90*/  IADD3 R16, P0, R18, UR4, RZ ;  /* 0x0000000412107c10 */ /* 0x000fe4000ff1e0ff */
[----:B------:R-:W-:-:S04]  /*5ca0*/  IADD3.X R19, R7, UR5, RZ, P1, !PT ;  /* 0x0000000507137c10 */ /* 0x000fc80008ffe4ff */
        /* <DEDUP_REMOVED lines=19> */
[----:B------:R-:W2:Y:S04]  /*5de0*/  LDSM.16.M88.4 R12, [R193+0x7000] ;  /* 0x00700000c10c783b */ /* 0x000ea80000000200 */
[----:B------:R-:W5:Y:S04]  /*5df0*/  LDSM.16.M88.4 R136, [R193+0x7800] ;  /* 0x00780000c188783b */ /* 0x000f680000000200 */
[----:B------:R-:W-:Y:S04]  /*5e00*/  LDSM.16.M88.4 R148, [R192] ;  /* 0x00000000c094783b */ /* 0x000fe80000000200 */
[----:B------:R-:W2:Y:S04]  /*5e10*/  LDSM.16.M88.4 R8, [R191] ;  /* 0x00000000bf08783b */ /* 0x000ea80000000200 */
[----:B------:R-:W2:Y:S04]  /*5e20*/  LDSM.16.M88.4 R140, [R183] ;  /* 0x00000000b78c783b */ /* 0x000ea80000000200 */
[----:B-1----:R-:W1:Y:S04]  /*5e30*/  LDSM.16.M88.4 R4, [R182] ;  /* 0x00000000b604783b */ /* 0x002e680000000200 */
[----:B------:R-:W1:Y:S04]  /*5e40*/  LDSM.16.M88.4 R152, [R181] ;  /* 0x00000000b598783b */ /* 0x000e680000000200 */
[----:B------:R-:W-:Y:S01]  /*5e50*/  LDSM.16.M88.4 R168, [R187+0x6800] ;  /* 0x00680000bba8783b */ /* 0x000fe20000000200 */
[C---:B---3--:R-:W-:Y:S03]  /*5e60*/  HMMA.16816.F32 R32, R156.reuse, R28, RZ ;  /* 0x0000001c9c20723c */ /* 0x048fe600000018ff */
[----:B------:R-:W-:Y:S04]  /*5e70*/  LDSM.16.M88.4 R164, [R187+0x7000] ;  /* 0x00700000bba4783b */ /* 0x000fe80000000200 */
[----:B------:R-:W-:Y:S01]  /*5e80*/  LDSM.16.M88.4 R144, [R187+0x7800] ;  /* 0x00780000bb90783b */ /* 0x000fe20000000200 */
[C---:B------:R-:W-:Y:S03]  /*5e90*/  HMMA.16816.F32 R28, R156.reuse, R30, RZ ;  /* 0x0000001e9c1c723c */ /* 0x040fe600000018ff */
[----:B------:R-:W-:Y:S04]  /*5ea0*/  LDSM.16.M88.4 R220, [R177] ;  /* 0x00000000b1dc783b */ /* 0x000fe80000000200 */
[----:B------:R-:W0:Y:S01]  /*5eb0*/  LDGDEPBAR ;  /* 0x00000000000079af */ /* 0x000e220000000000 */
[C---:B----4-:R-:W-:Y:S08]  /*5ec0*/  HMMA.16816.F32 R24, R156.reuse, R20, RZ ;  /* 0x000000149c18723c */ /* 0x050ff000000018ff */
[C---:B--2---:R-:W-:Y:S08]  /*5ed0*/  HMMA.16816.F32 R16, R156.reuse, R12, RZ ;  /* 0x0000000c9c10723c */ /* 0x044ff000000018ff */
        /* <DEDUP_REMOVED lines=96> */
[C---:B------:R-:W-:Y:S01]  /*64e0*/  HMMA.16816.F32 R28, R140.reuse, R166, R28 ;  /* 0x000000a68c1c723c */ /* 0x040fe2000000181c */
[----:B------:R-:W-:Y:S07]  /*64f0*/  LDSM.16.M88.4 R164, [R172] ;  /* 0x00000000aca4783b */ /* 0x000fee0000000200 */
[C---:B------:R-:W-:Y:S08]  /*6500*/  HMMA.16816.F32 R24, R140.reuse, R152, R24 ;  /* 0x000000988c18723c */ /* 0x040ff00000001818 */
[C---:B------:R-:W-:Y:S01]  /*6510*/  HMMA.16816.F32 R20, R140.reuse, R154, R20 ;  /* 0x0000009a8c14723c */ /* 0x040fe20000001814 */
[----:B------:R-:W-:Y:S07]  /*6520*/  LDSM.16.M88.4 R152, [R190+0x4000] ;  /* 0x00400000be98783b */ /* 0x000fee0000000200 */
[C---:B--2---:R-:W-:Y:S08]  /*6530*/  HMMA.16816.F32 R16, R140.reuse, R148, R16 ;  /* 0x000000948c10723c */ /* 0x044ff00000001810 */
[C---:B------:R-:W-:Y:S01]  /*6540*/  HMMA.16816.F32 R12, R140.reuse, R150, R12 ;  /* 0x000000968c0c723c */ /* 0x040fe2000000180c */
[----:B------:R-:W2:Y:S07]  /*6550*/  LDSM.16.M88.4 R148, [R187+0xa000] ;  /* 0x00a00000bb94783b */ /* 0x000eae0000000200 */
[C---:B----4-:R-:W-:Y:S08]  /*6560*/  HMMA.16816.F32 R160, R140.reuse, R144, R160 ;  /* 0x000000908ca0723c */ /* 0x050ff000000018a0 */
[----:B------:R-:W-:Y:S01]  /*6570*/  HMMA.16816.F32 R156, R140, R146, R156 ;  /* 0x000000928c9c723c */ /* 0x000fe2000000189c */
[----:B------:R-:W3:Y:S04]  /*6580*/  LDSM.16.M88.4 R140, [R187+0xb000] ;  /* 0x00b00000bb8c783b */ /* 0x000ee80000000200 */
[----:B------:R-:W-:Y:S03]  /*6590*/  LDSM.16.M88.4 R144, [R187+0xa800] ;  /* 0x00a80000bb90783b */ /* 0x000fe60000000200 */
[C---:B-----5:R-:W-:Y:S08]  /*65a0*/  HMMA.16816.F32 R32, R168.reuse, R136, R32 ;  /* 0x00000088a820723c */ /* 0x060ff00000001820 */
[C---:B------:R-:W-:Y:S01]  /*65b0*/  HMMA.16816.F32 R28, R168.reuse, R138, R28 ;  /* 0x0000008aa81c723c */ /* 0x040fe2000000181c */
[----:B------:R-:W-:Y:S07]  /*65c0*/  LDSM.16.M88.4 R136, [R187+0xb800] ;  /* 0x00b80000bb88783b */ /* 0x000fee0000000200 */
[C---:B-1----:R-:W-:Y:S08]  /*65d0*/  HMMA.16816.F32 R24, R168.reuse, R8, R24 ;  /* 0x00000008a818723c */ /* 0x042ff00000001818 */
[C---:B------:R-:W-:Y:S01]  /*65e0*/  HMMA.16816.F32 R20, R168.reuse, R10, R20 ;  /* 0x0000000aa814723c */ /* 0x040fe20000001814 */
[----:B------:R-:W-:Y:S07]  /*65f0*/  LDSM.16.M88.4 R8, [R189+0x4000] ;  /* 0x00400000bd08783b */ /* 0x000fee0000000200 */
[C---:B------:R-:W-:Y:S08]  /*6600*/  HMMA.16816.F32 R16, R168.reuse, R4, R16 ;  /* 0x00000004a810723c */ /* 0x040ff00000001810 */
[----:B------:R-:W-:Y:S01]  /*6610*/  HMMA.16816.F32 R12, R168, R6, R12 ;  /* 0x00000006a80c723c */ /* 0x000fe2000000180c */
[----:B------:R-:W1:Y:S07]  /*6620*/  LDSM.16.M88.4 R4, [R180+0x4000] ;  /* 0x00400000b404783b */ /* 0x000e6e0000000200 */
[C---:B--2---:R-:W-:Y:S08]  /*6630*/  HMMA.16816.F32 R32, R152.reuse, R148, R32 ;  /* 0x000000949820723c */ /* 0x044ff00000001820 */
[C---:B------:R-:W-:Y:S08]  /*6640*/  HMMA.16816.F32 R28, R152.reuse, R150, R28 ;  /* 0x00000096981c723c */ /* 0x040ff0000000181c */
[C---:B---3--:R-:W-:Y:S08]  /*6650*/  HMMA.16816.F32 R16, R152.reuse, R140, R16 ;  /* 0x0000008c9810723c */ /* 0x048ff00000001810 */
[----:B------:R-:W-:Y:S01]  /*6660*/  HMMA.16816.F32 R12, R152, R142, R12 ;  /* 0x0000008e980c723c */ /* 0x000fe2000000180c */
[----:B------:R-:W2:Y:S07]  /*6670*/  LDSM.16.M88.4 R140, [R180+0x4800] ;  /* 0x00480000b48c783b */ /* 0x000eae0000000200 */
[----:B------:R-:W-:Y:S08]  /*6680*/  HMMA.16816.F32 R160, R168, R164, R160 ;  /* 0x000000a4a8a0723c */ /* 0x000ff000000018a0 */
[----:B-1----:R-:W-:Y:S08]  /*6690*/  HMMA.16816.F32 R32, R8, R4, R32 ;  /* 0x000000040820723c */ /* 0x002ff00000001820 */
[----:B------:R-:W-:Y:S08]  /*66a0*/  HMMA.16816.F32 R156, R168, R166, R156 ;  /* 0x000000a6a89c723c */ /* 0x000ff0000000189c */
[----:B------:R-:W-:Y:S07]  /*66b0*/  HMMA.16816.F32 R24, R152, R144, R24 ;  /* 0x000000909818723c */ /* 0x000fee0000001818 */
[----:B------:R-:W-:Y:S01]  /*66c0*/  IMAD.U32 R144, RZ, RZ, UR30 ;  /* 0x0000001eff907e24 */ /* 0x000fe2000f8e00ff */
[----:B------:R-:W-:Y:S01]  /*66d0*/  HMMA.16816.F32 R28, R8, R6, R28 ;  /* 0x00000006081c723c */ /* 0x000fe2000000181c */
[----:B------:R-:W1:Y:S02]  /*66e0*/  LDSM.16.M88.4 R4, [R180+0x5000] ;  /* 0x00500000b404783b */ /* 0x000e640000000200 */
[----:B------:R-:W-:-:S05]  /*66f0*/  IMAD R144, R144, 0x40, R205 ;  /* 0x0000004090907824 */ /* 0x000fca00078e02cd */
[C---:B------:R-:W-:Y:S01]  /*6700*/  IADD3 R0, R144.reuse, 0x1, RZ ;  /* 0x0000000190007810 */ /* 0x040fe20007ffe0ff */
[C---:B------:R-:W-:Y:S01]  /*6710*/  HMMA.16816.F32 R20, R152.reuse, R146, R20 ;  /* 0x000000929814723c */ /* 0x040fe20000001814 */
[CC--:B------:R-:W-:Y:S02]  /*6720*/  ISETP.GE.AND P0, PT, R144.reuse, R203.reuse, PT ;  /* 0x000000cb9000720c */ /* 0x0c0fe40003f06270 */
[----:B------:R-:W-:Y:S02]  /*6730*/  IADD3 R133, R144, 0x8, RZ ;  /* 0x0000000890857810 */ /* 0x000fe40007ffe0ff */
[C---:B------:R-:W-:Y:S02]  /*6740*/  ISETP.GE.AND P6, PT, R0.reuse, R203, PT ;  /* 0x000000cb0000720c */ /* 0x040fe40003fc6270 */
[----:B------:R-:W-:Y:S01]  /*6750*/  ISETP.GE.AND P2, PT, R0, R197, PT ;  /* 0x000000c50000720c */ /* 0x000fe20003f46270 */
[----:B------:R-:W-:Y:S01]  /*6760*/  HMMA.16816.F32 R160, R152, R136, R160 ;  /* 0x0000008898a0723c */ /* 0x000fe200000018a0 */
[----:B------:R-:W-:-:S02]  /*6770*/  ISETP.LT.OR P0, PT, R144, R204, P0 ;  /* 0x000000cc9000720c */ /* 0x000fc40000701670 */
[C---:B------:R-:W-:Y:S02]  /*6780*/  ISETP.GE.AND P1, PT, R133.reuse, R203, PT ;  /* 0x000000cb8500720c */ /* 0x040fe40003f26270 */
[C---:B------:R-:W-:Y:S02]  /*6790*/  ISETP.LT.OR P6, PT, R0.reuse, R204, P6 ;  /* 0x000000cc0000720c */ /* 0x040fe400037c1670 */
[----:B------:R-:W-:Y:S01]  /*67a0*/  ISETP.LT.OR P2, PT, R0, R202, P2 ;  /* 0x000000ca0000720c */ /* 0x000fe20001741670 */
[----:B------:R-:W-:Y:S01]  /*67b0*/  HMMA.16816.F32 R156, R152, R138, R156 ;  /* 0x0000008a989c723c */ /* 0x000fe2000000189c */
[----:B------:R-:W-:Y:S02]  /*67c0*/  IADD3 R0, R144, 0x9, RZ ;  /* 0x0000000990007810 */ /* 0x000fe40007ffe0ff */
[----:B------:R-:W-:Y:S02]  /*67d0*/  FSEL R147, R32, -INF , !P0 ;  /* 0xff80000020937808 */ /* 0x000fe40004000000 */
[----:B------:R-:W-:-:S02]  /*67e0*/  ISETP.LT.OR P1, PT, R133, R204, P1 ;  /* 0x000000cc8500720c */ /* 0x000fc40000f21670 */
[----:B------:R-:W-:Y:S01]  /*67f0*/  IADD3 R32, R144, 0x11, RZ ;  /* 0x0000001190207810 */ /* 0x000fe20007ffe0ff */
[C---:B--2---:R-:W-:Y:S01]  /*6800*/  HMMA.16816.F32 R24, R8.reuse, R140, R24 ;  /* 0x0000008c0818723c */ /* 0x044fe20000001818 */
[----:B------:R-:W-:Y:S02]  /*6810*/  ISETP.GE.AND P4, PT, R133, R197, PT ;  /* 0x000000c58500720c */ /* 0x000fe40003f86270 */
[C---:B------:R-:W-:Y:S02]  /*6820*/  ISETP.GE.AND P5, PT, R0.reuse, R203, PT ;  /* 0x000000cb0000720c */ /* 0x040fe40003fa6270 */
[----:B------:R-:W-:Y:S02]  /*6830*/  ISETP.GE.AND P0, PT, R0, R197, PT ;  /* 0x000000c50000720c */ /* 0x000fe40003f06270 */
[----:B------:R-:W-:Y:S01]  /*6840*/  FSEL R153, R33, -INF , !P6 ;  /* 0xff80000021997808 */ /* 0x000fe20007000000 */
[----:B------:R-:W-:Y:S01]  /*6850*/  HMMA.16816.F32 R20, R8, R142, R20 ;  /* 0x0000008e0814723c */ /* 0x000fe20000001814 */
[----:B------:R-:W-:-:S02]  /*6860*/  FSEL R33, R28, -INF , !P1 ;  /* 0xff8000001c217808 */ /* 0x000fc40004800000 */
[C---:B------:R-:W-:Y:S02]  /*6870*/  ISETP.GE.AND P6, PT, R32.reuse, R203, PT ;  /* 0x000000cb2000720c */ /* 0x040fe40003fc6270 */
[----:B------:R-:W-:Y:S02]  /*6880*/  ISETP.GE.AND P1, PT, R32, R197, PT ;  /* 0x000000c52000720c */ /* 0x000fe40003f26270 */
[----:B------:R-:W-:Y:S01]  /*6890*/  ISETP.LT.OR P4, PT, R133, R202, P4 ;  /* 0x000000ca8500720c */ /* 0x000fe20002781670 */
[----:B-1----:R-:W-:Y:S01]  /*68a0*/  HMMA.16816.F32 R16, R8, R4, R16 ;  /* 0x000000040810723c */ /* 0x002fe20000001810 */
[C---:B------:R-:W-:Y:S02]  /*68b0*/  ISETP.LT.OR P5, PT, R0.reuse, R204, P5 ;  /* 0x000000cc0000720c */ /* 0x040fe40002fa1670 */
[----:B------:R-:W-:Y:S02]  /*68c0*/  ISETP.LT.OR P0, PT, R0, R202, P0 ;  /* 0x000000ca0000720c */ /* 0x000fe40000701670 */
[----:B------:R-:W-:-:S02]  /*68d0*/  FSEL R0, R35, -INF , !P2 ;  /* 0xff80000023007808 */ /* 0x000fc40005000000 */
[C---:B------:R-:W-:Y:S01]  /*68e0*/  ISETP.LT.OR P6, PT, R32.reuse, R204, P6 ;  /* 0x000000cc2000720c */ /* 0x040fe200037c1670 */
[----:B------:R-:W-:Y:S01]  /*68f0*/  HMMA.16816.F32 R12, R8, R6, R12 ;  /* 0x00000006080c723c */ /* 0x000fe2000000180c */
[----:B------:R-:W-:Y:S02]  /*6900*/  ISETP.LT.OR P1, PT, R32, R202, P1 ;  /* 0x000000ca2000720c */ /* 0x000fe40000f21670 */
[----:B------:R-:W-:Y:S02]  /*6910*/  FSEL R32, R30, -INF , !P4 ;  /* 0xff8000001e207808 */ /* 0x000fe40006000000 */
[----:B------:R-:W-:Y:S02]  /*6920*/  FSEL R35, R29, -INF , !P5 ;  /* 0xff8000001d237808 */ /* 0x000fe40006800000 */
[----:B------:R-:W-:Y:S02]  /*6930*/  FSEL R140, R31, -INF , !P0 ;  /* 0xff8000001f8c7808 */ /* 0x000fe40004000000 */
[----:B------:R-:W1:Y:S01]  /*6940*/  LDSM.16.M88.4 R28, [R180+0x5800] ;  /* 0x00580000b41c783b */ /* 0x000e620000000200 */
[----:B------:R-:W-:Y:S01]  /*6950*/  ISETP.GE.AND P3, PT, R144, R197, PT ;  /* 0x000000c59000720c */ /* 0x000fe20003f66270 */
[----:B------:R-:W-:-:S04]  /*6960*/  DEPBAR.LE SB0, 0x0 ;  /* 0x000080000000791a */ /* 0x000fc80000000000 */
[C---:B------:R-:W-:Y:S02]  /*6970*/  ISETP.LT.OR P3, PT, R144.reuse, R202, P3 ;  /* 0x000000ca9000720c */ /* 0x040fe40001f61670 */
[----:B------:R-:W-:Y:S02]  /*6980*/  IADD3 R133, R144, 0x10, RZ ;  /* 0x0000001090857810 */ /* 0x000fe40007ffe0ff */
[----:B------:R-:W-:Y:S02]  /*6990*/  FSEL R34, R34, -INF , !P3 ;  /* 0xff80000022227808 */ /* 0x000fe40005800000 */
[C---:B------:R-:W-:Y:S02]  /*69a0*/  ISETP.GE.AND P3, PT, R133.reuse, R203, PT ;  /* 0x000000cb8500720c */ /* 0x040fe40003f66270 */
[C---:B------:R-:W-:Y:S02]  /*69b0*/  ISETP.GE.AND P2, PT, R133.reuse, R197, PT ;  /* 0x000000c58500720c */ /* 0x040fe40003f46270 */
[----:B------:R-:W-:-:S02]  /*69c0*/  ISETP.LT.OR P3, PT, R133, R204, P3 ;  /* 0x000000cc8500720c */ /* 0x000fc40001f61670 */
[C---:B------:R-:W-:Y:S02]  /*69d0*/  IADD3 R136, R144.reuse, 0x19, RZ ;  /* 0x0000001990887810 */ /* 0x040fe40007ffe0ff */
[----:B------:R-:W-:Y:S02]  /*69e0*/  ISETP.LT.OR P2, PT, R133, R202, P2 ;  /* 0x000000ca8500720c */ /* 0x000fe40001741670 */
[----:B------:R-:W-:Y:S02]  /*69f0*/  IADD3 R133, R144, 0x18, RZ ;  /* 0x0000001890857810 */ /* 0x000fe40007ffe0ff */
[----:B------:R-:W-:Y:S02]  /*6a00*/  FSEL R141, R24, -INF , !P3 ;  /* 0xff800000188d7808 */ /* 0x000fe40005800000 */
[C---:B------:R-:W-:Y:S02]  /*6a10*/  ISETP.GE.AND P5, PT, R136.reuse, R203, PT ;  /* 0x000000cb8800720c */ /* 0x040fe40003fa6270 */
[----:B------:R-:W-:-:S02]  /*6a20*/  ISETP.GE.AND P3, PT, R136, R197, PT ;  /* 0x000000c58800720c */ /* 0x000fc40003f66270 */
[----:B------:R-:W-:Y:S02]  /*6a30*/  IADD3 R5, R144, 0x20, RZ ;  /* 0x0000002090057810 */ /* 0x000fe40007ffe0ff */
[----:B------:R-:W-:Y:S02]  /*6a40*/  ISETP.GE.AND P0, PT, R133, R203, PT ;  /* 0x000000cb8500720c */ /* 0x000fe40003f06270 */
[C---:B------:R-:W-:Y:S02]  /*6a50*/  ISETP.LT.OR P5, PT, R136.reuse, R204, P5 ;  /* 0x000000cc8800720c */ /* 0x040fe40002fa1670 */
[----:B------:R-:W-:Y:S02]  /*6a60*/  ISETP.LT.OR P3, PT, R136, R202, P3 ;  /* 0x000000ca8800720c */ /* 0x000fe40001f61670 */
[----:B------:R-:W-:Y:S02]  /*6a70*/  FSEL R136, R26, -INF , !P2 ;  /* 0xff8000001a887808 */ /* 0x000fe40005000000 */
[----:B------:R-:W-:Y:S01]  /*6a80*/  FSEL R138, R27, -INF , !P1 ;  /* 0xff8000001b8a7808 */ /* 0x000fe20004800000 */
[----:B-1----:R-:W-:Y:S01]  /*6a90*/  HMMA.16816.F32 R160, R8, R28, R160 ;  /* 0x0000001c08a0723c */ /* 0x002fe200000018a0 */
[----:B------:R-:W-:-:S02]  /*6aa0*/  ISETP.GE.AND P4, PT, R133, R197, PT ;  /* 0x000000c58500720c */ /* 0x000fc40003f86270 */
[C---:B------:R-:W-:Y:S02]  /*6ab0*/  ISETP.GE.AND P2, PT, R5.reuse, R203, PT ;  /* 0x000000cb0500720c */ /* 0x040fe40003f46270 */
[----:B------:R-:W-:Y:S02]  /*6ac0*/  ISETP.GE.AND P1, PT, R5, R197, PT ;  /* 0x000000c50500720c */ /* 0x000fe40003f26270 */
[C---:B------:R-:W-:Y:S01]  /*6ad0*/  ISETP.LT.OR P0, PT, R133.reuse, R204, P0 ;  /* 0x000000cc8500720c */ /* 0x040fe20000701670 */
[----:B------:R-:W-:Y:S01]  /*6ae0*/  HMMA.16816.F32 R156, R8, R30, R156 ;  /* 0x0000001e089c723c */ /* 0x000fe2000000189c */
[----:B------:R-:W-:Y:S01]  /*6af0*/  IADD3 R4, R144, 0x21, RZ ;  /* 0x0000002190047810 */ /* 0x000fe20007ffe0ff */
[----:B------:R-:W-:Y:S01]  /*6b00*/  BAR.SYNC.DEFER_BLOCKING 0x0 ;  /* 0x0000000000007b1d */ /* 0x000fe20000010000 */
[----:B------:R-:W-:Y:S02]  /*6b10*/  ISETP.LT.OR P4, PT, R133, R202, P4 ;  /* 0x000000ca8500720c */ /* 0x000fe40002781670 */
[----:B------:R-:W-:-:S02]  /*6b20*/  ISETP.LT.OR P2, PT, R5, R204, P2 ;  /* 0x000000cc0500720c */ /* 0x000fc40001741670 */
[----:B------:R-:W-:Y:S02]  /*6b30*/  ISETP.LT.OR P1, PT, R5, R202, P1 ;  /* 0x000000ca0500720c */ /* 0x000fe40000f21670 */
[----:B------:R-:W-:Y:S02]  /*6b40*/  FSEL R143, R25, -INF , !P6 ;  /* 0xff800000198f7808 */ /* 0x000fe40007000000 */
[----:B------:R-:W-:Y:S02]  /*6b50*/  FSEL R137, R20, -INF , !P0 ;  /* 0xff80000014897808 */ /* 0x000fe40004000000 */
[----:B------:R-:W-:Y:S02]  /*6b60*/  IADD3 R5, R144, 0x28, RZ ;  /* 0x0000002890057810 */ /* 0x000fe40007ffe0ff */
[C---:B------:R-:W-:Y:S02]  /*6b70*/  ISETP.GE.AND P6, PT, R4.reuse, R203, PT ;  /* 0x000000cb0400720c */ /* 0x040fe40003fc6270 */
[----:B------:R-:W-:-:S02]  /*6b80*/  ISETP.GE.AND P0, PT, R4, R197, PT ;  /* 0x000000c50400720c */ /* 0x000fc40003f06270 */
[----:B------:R-:W-:Y:S02]  /*6b90*/  FSEL R170, R22, -INF , !P4 ;  /* 0xff80000016aa7808 */ /* 0x000fe40006000000 */
[----:B------:R-:W-:Y:S02]  /*6ba0*/  FSEL R228, R23, -INF , !P3 ;  /* 0xff80000017e47808 */ /* 0x000fe40005800000 */
[C---:B------:R-:W-:Y:S02]  /*6bb0*/  ISETP.GE.AND P3, PT, R5.reuse, R203, PT ;  /* 0x000000cb0500720c */ /* 0x040fe40003f66270 */
[----:B------:R-:W-:Y:S02]  /*6bc0*/  ISETP.GE.AND P4, PT, R5, R197, PT ;  /* 0x000000c50500720c */ /* 0x000fe40003f86270 */
[C---:B------:R-:W-:Y:S02]  /*6bd0*/  ISETP.LT.OR P6, PT, R4.reuse, R204, P6 ;  /* 0x000000cc0400720c */ /* 0x040fe400037c1670 */
[----:B------:R-:W-:-:S02]  /*6be0*/  ISETP.LT.OR P0, PT, R4, R202, P0 ;  /* 0x000000ca0400720c */ /* 0x000fc40000701670 */
[----:B------:R-:W-:Y:S02]  /*6bf0*/  IADD3 R4, R144, 0x29, RZ ;  /* 0x0000002990047810 */ /* 0x000fe40007ffe0ff */
[C---:B------:R-:W-:Y:S02]  /*6c00*/  ISETP.LT.OR P3, PT, R5.reuse, R204, P3 ;  /* 0x000000cc0500720c */ /* 0x040fe40001f61670 */
[----:B------:R-:W-:Y:S02]  /*6c10*/  ISETP.LT.OR P4, PT, R5, R202, P4 ;  /* 0x000000ca0500720c */ /* 0x000fe40002781670 */
[----:B------:R-:W-:Y:S02]  /*6c20*/  FSEL R139, R21, -INF , !P5 ;  /* 0xff800000158b7808 */ /* 0x000fe40006800000 */
[----:B------:R-:W-:Y:S02]  /*6c30*/  FSEL R133, R16, -INF , !P2 ;  /* 0xff80000010857808 */ /* 0x000fe40005000000 */
[----:B------:R-:W-:-:S02]  /*6c40*/  IADD3 R5, R144, 0x30, RZ ;  /* 0x0000003090057810 */ /* 0x000fc40007ffe0ff */
[C---:B------:R-:W-:Y:S02]  /*6c50*/  ISETP.GE.AND P5, PT, R4.reuse, R203, PT ;  /* 0x000000cb0400720c */ /* 0x040fe40003fa6270 */
[CC--:B------:R-:W-:Y:S02]  /*6c60*/  ISETP.GE.AND P2, PT, R4.reuse, R197.reuse, PT ;  /* 0x000000c50400720c */ /* 0x0c0fe40003f46270 */
[----:B------:R-:W-:Y:S02]  /*6c70*/  FSEL R216, R19, -INF , !P0 ;  /* 0xff80000013d87808 */ /* 0x000fe40004000000 */
[----:B------:R-:W-:Y:S02]  /*6c80*/  ISETP.GE.AND P0, PT, R5, R197, PT ;  /* 0x000000c50500720c */ /* 0x000fe40003f06270 */
[C---:B------:R-:W-:Y:S02]  /*6c90*/  ISETP.LT.OR P5, PT, R4.reuse, R204, P5 ;  /* 0x000000cc0400720c */ /* 0x040fe40002fa1670 */
[----:B------:R-:W-:-:S02]  /*6ca0*/  ISETP.LT.OR P2, PT, R4, R202, P2 ;  /* 0x000000ca0400720c */ /* 0x000fc40001741670 */
[----:B------:R-:W-:Y:S02]  /*6cb0*/  IADD3 R4, R144, 0x31, RZ ;  /* 0x0000003190047810 */ /* 0x000fe40007ffe0ff */
[----:B------:R-:W-:Y:S02]  /*6cc0*/  ISETP.LT.OR P0, PT, R5, R202, P0 ;  /* 0x000000ca0500720c */ /* 0x000fe40000701670 */
[----:B------:R-:W-:Y:S02]  /*6cd0*/  FSEL R223, R17, -INF , !P6 ;  /* 0xff80000011df7808 */ /* 0x000fe40007000000 */
[----:B------:R-:W-:Y:S02]  /*6ce0*/  FSEL R221, R12, -INF , !P3 ;  /* 0xff8000000cdd7808 */ /* 0x000fe40005800000 */
[----:B------:R-:W-:Y:S02]  /*6cf0*/  FSEL R220, R18, -INF , !P1 ;  /* 0xff80000012dc7808 */ /* 0x000fe40004800000 */
[----:B------:R-:W-:-:S02]  /*6d00*/  ISETP.GE.AND P6, PT, R4, R203, PT ;  /* 0x000000cb0400720c */ /* 0x000fc40003fc6270 */
[----:B------:R-:W-:Y:S02]  /*6d10*/  ISETP.GE.AND P3, PT, R4, R197, PT ;  /* 0x000000c50400720c */ /* 0x000fe40003f66270 */
[----:B------:R-:W-:Y:S02]  /*6d20*/  ISETP.GE.AND P1, PT, R5, R203, PT ;  /* 0x000000cb0500720c */ /* 0x000fe40003f26270 */
[----:B------:R-:W-:Y:S02]  /*6d30*/  FSEL R148, R162, -INF , !P0 ;  /* 0xff800000a2947808 */ /* 0x000fe40004000000 */
[----:B------:R-:W-:Y:S02]  /*6d40*/  PLOP3.LUT P0, PT, PT, PT, UP0, 0x80, 0x0 ;  /* 0x000000000000781c */ /* 0x000fe40003f0f008 */
[C---:B------:R-:W-:Y:S02]  /*6d50*/  ISETP.LT.OR P6, PT, R4.reuse, R204, P6 ;  /* 0x000000cc0400720c */ /* 0x040fe400037c1670 */
        /* <DEDUP_REMOVED lines=16> */
[----:B------:R-:W-:Y:S02]  /*6e60*/  FSEL R165, R161, -INF , !P6 ;  /* 0xff800000a1a57808 */ /* 0x000fe40007000000 */
[----:B------:R-:W-:Y:S02]  /*6e70*/  FSEL R146, R163, -INF , !P3 ;  /* 0xff800000a3927808 */ /* 0x000fe40005800000 */
[----:B------:R-:W-:-:S02]  /*6e80*/  FSEL R151, R156, -INF , !P5 ;  /* 0xff8000009c977808 */ /* 0x000fc40006800000 */
[----:B------:R-:W-:Y:S02]  /*6e90*/  FSEL R145, R158, -INF , !P2 ;  /* 0xff8000009e917808 */ /* 0x000fe40005000000 */
[----:B------:R-:W-:Y:S02]  /*6ea0*/  FSEL R149, R157, -INF , !P4 ;  /* 0xff8000009d957808 */ /* 0x000fe40006000000 */
[----:B------:R-:W-:Y:S01]  /*6eb0*/  FSEL R144, R159, -INF , !P1 ;  /* 0xff8000009f907808 */ /* 0x000fe20004800000 */
[----:B------:R-:W-:Y:S05]  /*6ec0*/  @!P0 BRA `(.L_x_946) ;  /* 0x0000027000008947 */ /* 0x000fea0003800000 */
[----:B------:R-:W-:Y:S02]  /*6ed0*/  UIADD3 UR30, UR28, -0x3, URZ ;  /* 0xfffffffd1c1e7890 */ /* 0x000fe4000fffe03f */
[----:B------:R-:W-:Y:S02]  /*6ee0*/  ULDC.64 UR4, c[0x0][0x198] ;  /* 0x0000660000047ab9 */ /* 0x000fe40000000a00 */
[----:B------:R-:W-:Y:S02]  /*6ef0*/  USHF.R.S32.HI UR28, URZ, 0x1f, UR30 ;  /* 0x0000001f3f1c7899 */ /* 0x000fe4000801141e */
[----:B------:R-:W-:-:S02]  /*6f00*/  UIMAD.WIDE.U32 UR32, UR30, UR4, URZ ;  /* 0x000000041e2072a5 */ /* 0x000fc4000f8e003f */
[----:B------:R-:W-:Y:S02]  /*6f10*/  UIMAD UR28, UR28, UR4, URZ ;  /* 0x000000041c1c72a4 */ /* 0x000fe4000f8e023f */
[----:B------:R-:W-:Y:S02]  /*6f20*/  USHF.L.U32 UR4, UR8, 0x5, URZ ;  /* 0x0000000508047899 */ /* 0x000fe4000800063f */
[----:B------:R-:W-:Y:S01]  /*6f30*/  UIMAD UR28, UR30, UR5, UR28 ;  /* 0x000000051e1c72a4 */ /* 0x000fe2000f8e021c */
[----:B------:R-:W-:Y:S02]  /*6f40*/  IMAD.U32 R5, RZ, RZ, UR32 ;  /* 0x00000020ff057e24 */ /* 0x000fe4000f8e00ff */
[----:B------:R-:W-:Y:S01]  /*6f50*/  IMAD.U32 R4, RZ, RZ, UR32 ;  /* 0x00000020ff047e24 */ /* 0x000fe2000f8e00ff */
[----:B------:R-:W-:Y:S02]  /*6f60*/  UIADD3 UR28, UR33, UR28, URZ ;  /* 0x0000001c211c7290 */ /* 0x000fe4000fffe03f */
[----:B------:R-:W-:-:S04]  /*6f70*/  LEA R6, P0, R5, R200, 0x6 ;  /* 0x000000c805067211 */ /* 0x000fc800078030ff */
[----:B------:R-:W-:Y:S01]  /*6f80*/  IMAD.U32 R5, RZ, RZ, UR28 ;  /* 0x0000001cff057e24 */ /* 0x000fe2000f8e00ff */
[----:B------:R-:W-:Y:S01]  /*6f90*/  LEA R8, P1, R6, c[0x0][0x168], 0x1 ;  /* 0x00005a0006087a11 */ /* 0x000fe200078208ff */
[----:B------:R-:W-:Y:S02]  /*6fa0*/  UMOV UR28, 0x5 ;  /* 0x00000005001c7882 */ /* 0x000fe40000000000 */
[----:B------:R-:W-:Y:S01]  /*6fb0*/  USHF.L.U64.HI UR28, UR8, UR28, UR5 ;  /* 0x0000001c081c7299 */ /* 0x000fe20008010205 */
[----:B------:R-:W-:Y:S02]  /*6fc0*/  LEA.HI.X R5, R4, R211, R5, 0x6, P0 ;  /* 0x000000d304057211 */ /* 0x000fe400000f3405 */
[----:B------:R-:W-:Y:S02]  /*6fd0*/  IADD3 R4, P0, R8, UR4, RZ ;  /* 0x0000000408047c10 */ /* 0x000fe4000ff1e0ff */
[----:B------:R-:W-:Y:S02]  /*6fe0*/  LEA.HI.X R9, R6, c[0x0][0x16c], R5, 0x1, P1 ;  /* 0x00005b0006097a11 */ /* 0x000fe400008f0c05 */
[----:B------:R-:W-:-:S02]  /*6ff0*/  IADD3 R10, P1, R4, UR4, RZ ;  /* 0x00000004040a7c10 */ /* 0x000fc4000ff3e0ff */
        /* <DEDUP_REMOVED lines=20> */
.L_x_946:
[----:B-1----:R-:W-:Y:S01]  /*7140*/  FMNMX.FTZ R4, R132, R147, !PT ;  /* 0x0000009384047209 */ /* 0x002fe20007810000 */
[----:B------:R-:W-:Y:S01]  /*7150*/  USHF.L.U32 UR4, UR29, 0x1, URZ ;  /* 0x000000011d047899 */ /* 0x000fe2000800063f */
[----:B------:R-:W-:Y:S01]  /*7160*/  FMNMX.FTZ R5, R3, R34, !PT ;  /* 0x0000002203057209 */ /* 0x000fe20007810000 */
[----:B------:R-:W-:Y:S01]  /*7170*/  IMAD.WIDE.U32 R230, R206, -0x2daee0ad, RZ ;  /* 0xd2511f53cee67825 */ /* 0x000fe200078e00ff */
[----:B------:R-:W-:Y:S01]  /*7180*/  FMNMX.FTZ R4, R153, R4, !PT ;  /* 0x0000000499047209 */ /* 0x000fe20007810000 */
[----:B------:R-:W-:Y:S01]  /*7190*/  LDSM.16.MT88.4 R20, [R186+0xc000] ;  /* 0x00c00000ba14783b */ /* 0x000fe20000004200 */
[----:B------:R-:W-:Y:S01]  /*71a0*/  FMNMX.FTZ R5, R0, R5, !PT ;  /* 0x0000000500057209 */ /* 0x000fe20007810000 */
[----:B------:R-:W-:Y:S01]  /*71b0*/  IMAD R227, R214, -0x326172a9, RZ ;  /* 0xcd9e8d57d6e37824 */ /* 0x000fe200078e02ff */
        /* <DEDUP_REMOVED lines=24> */
[----:B------:R-:W-:-:S04]  /*7340*/  FMNMX.FTZ R4, R165, R4, !PT ;  /* 0x00000004a5047209 */ /* 0x000fc80007810000 */
[----:B------:R-:W-:-:S04]  /*7350*/  FMNMX.FTZ R4, R151, R4, !PT ;  /* 0x0000000497047209 */ /* 0x000fc80007810000 */
[----:B------:R-:W-:Y:S02]  /*7360*/  FMNMX.FTZ R7, R149, R4, !PT ;  /* 0x0000000495077209 */ /* 0x000fe40007810000 */
[----:B------:R-:W-:-:S03]  /*7370*/  FMNMX.FTZ R4, R146, R5, !PT ;  /* 0x0000000592047209 */ /* 0x000fc60007810000 */
[----:B------:R-:W1:Y:S01]  /*7380*/  SHFL.BFLY PT, R6, R7, 0x2, 0x1f ;  /* 0x0c401f0007067f89 */ /* 0x000e6200000e0000 */
[----:B------:R-:W-:-:S04]  /*7390*/  FMNMX.FTZ R5, R145, R4, !PT ;  /* 0x0000000491057209 */ /* 0x000fc80007810000 */
[----:B------:R-:W-:-:S05]  /*73a0*/  FMNMX.FTZ R8, R144, R5, !PT ;  /* 0x0000000590087209 */ /* 0x000fca0007810000 */
[----:B------:R-:W2:Y:S01]  /*73b0*/  SHFL.BFLY PT, R5, R8, 0x2, 0x1f ;  /* 0x0c401f0008057f89 */ /* 0x000ea200000e0000 */
[----:B-1----:R-:W-:Y:S02]  /*73c0*/  FMNMX.FTZ R6, R7, R6, !PT ;  /* 0x0000000607067209 */ /* 0x002fe40007810000 */
[----:B------:R-:W-:-:S03]  /*73d0*/  MOV R7, UR27 ;  /* 0x0000001b00077c02 */ /* 0x000fc60008000f00 */
[----:B------:R-:W1:Y:S01]  /*73e0*/  SHFL.BFLY PT, R159, R6, 0x1, 0x1f ;  /* 0x0c201f00069f7f89 */ /* 0x000e6200000e0000 */
[----:B------:R-:W-:Y:S01]  /*73f0*/  LOP3.LUT R4, R231, UR4, R7, 0x96, !PT ;  /* 0x00000004e7047c12 */ /* 0x000fe2000f8e9607 */
[----:B------:R-:W-:Y:S01]  /*7400*/  UIADD3 UR4, UR4, 0x1, URZ ;  /* 0x0000000104047890 */ /* 0x000fe2000fffe03f */
[----:B--2---:R-:W-:-:S03]  /*7410*/  FMNMX.FTZ R5, R8, R5, !PT ;  /* 0x0000000508057209 */ /* 0x004fc60007810000 */
[----:B------:R-:W-:Y:S02]  /*7420*/  IMAD.WIDE.U32 R162, R4, -0x326172a9, RZ ;  /* 0xcd9e8d5704a27825 */ /* 0x000fe400078e00ff */
[----:B------:R-:W2:Y:S03]  /*7430*/  SHFL.BFLY PT, R158, R5, 0x1, 0x1f ;  /* 0x0c201f00059e7f89 */ /* 0x000ea600000e0000 */
[----:B------:R-:W-:Y:S02]  /*7440*/  LOP3.LUT R4, R163, UR23, R227, 0x96, !PT ;  /* 0x00000017a3047c12 */ /* 0x000fe4000f8e96e3 */
[----:B------:R-:W-:-:S03]  /*7450*/  LOP3.LUT R162, R135, UR21, R162, 0x96, !PT ;  /* 0x0000001587a27c12 */ /* 0x000fc6000f8e96a2 */
[----:B------:R-:W-:-:S04]  /*7460*/  IMAD.WIDE.U32 R232, R4, -0x2daee0ad, RZ ;  /* 0xd2511f5304e87825 */ /* 0x000fc800078e00ff */
[----:B------:R-:W-:Y:S01]  /*7470*/  IMAD.WIDE.U32 R162, R162, -0x2daee0ad, RZ ;  /* 0xd2511f53a2a27825 */ /* 0x000fe200078e00ff */
[----:B------:R-:W-:Y:S02]  /*7480*/  LOP3.LUT R4, R233, UR20, R226, 0x96, !PT ;  /* 0x00000014e9047c12 */ /* 0x000fe4000f8e96e2 */
[----:B-1----:R-:W-:Y:S02]  /*7490*/  FMNMX.FTZ R159, R6, R159, !PT ;  /* 0x0000009f069f7209 */ /* 0x002fe40007810000 */
[----:B------:R-:W-:Y:S01]  /*74a0*/  LOP3.LUT R232, R163, UR18, R232, 0x96, !PT ;  /* 0x00000012a3e87c12 */ /* 0x000fe2000f8e96e8 */
[----:B------:R-:W-:Y:S01]  /*74b0*/  IMAD.WIDE.U32 R168, R4, -0x326172a9, RZ ;  /* 0xcd9e8d5704a87825 */ /* 0x000fe200078e00ff */
[----:B------:R-:W-:-:S03]  /*74c0*/  FSETP.NEU.FTZ.AND P1, PT, R159, -INF , PT ;  /* 0xff8000009f00780b */ /* 0x000fc60003f3d000 */
[----:B------:R-:W-:Y:S01]  /*74d0*/  IMAD.WIDE.U32 R232, R232, -0x326172a9, RZ ;  /* 0xcd9e8d57e8e87825 */ /* 0x000fe200078e00ff */
[----:B------:R-:W-:Y:S02]  /*74e0*/  LOP3.LUT R4, R169, UR19, R134, 0x96, !PT ;  /* 0x00000013a9047c12 */ /* 0x000fe4000f8e9686 */
[----:B--2---:R-:W-:Y:S01]  /*74f0*/  FMNMX.FTZ R158, R5, R158, !PT ;  /* 0x0000009e059e7209 */ /* 0x004fe20007810000 */
[----:B------:R-:W-:Y:S01]  /*7500*/  FMUL.FTZ R150, R159, c[0x0][0x23c] ;  /* 0x00008f009f967a20 */ /* 0x000fe20000410000 */
[----:B------:R-:W-:Y:S01]  /*7510*/  LOP3.LUT R168, R233, UR17, R168, 0x96, !PT ;  /* 0x00000011e9a87c12 */ /* 0x000fe2000f8e96a8 */
[----:B------:R-:W-:Y:S01]  /*7520*/  IMAD.WIDE.U32 R4, R4, -0x2daee0ad, RZ ;  /* 0xd2511f5304047825 */ /* 0x000fe200078e00ff */
[----:B------:R-:W-:Y:S02]  /*7530*/  FSETP.NEU.FTZ.AND P0, PT, R158, -INF , PT ;  /* 0xff8000009e00780b */ /* 0x000fe40003f1d000 */
[----:B------:R-:W-:Y:S01]  /*7540*/  FSEL R7, R159, RZ, P1 ;  /* 0x000000ff9f077208 */ /* 0x000fe20000800000 */
[----:B------:R-:W-:Y:S01]  /*7550*/  IMAD.WIDE.U32 R168, R168, -0x2daee0ad, RZ ;  /* 0xd2511f53a8a87825 */ /* 0x000fe200078e00ff */
[----:B------:R-:W-:-:S02]  /*7560*/  LOP3.LUT R162, R5, UR16, R162, 0x96, !PT ;  /* 0x0000001005a27c12 */ /* 0x000fc4000f8e96a2 */
[----:B------:R-:W-:Y:S02]  /*7570*/  FSEL R160, R158, RZ, P0 ;  /* 0x000000ff9ea07208 */ /* 0x000fe40000000000 */
[----:B------:R-:W-:Y:S01]  /*7580*/  LOP3.LUT R4, R169, UR7, R4, 0x96, !PT ;  /* 0x00000007a9047c12 */ /* 0x000fe2000f8e9604 */
[----:B------:R-:W-:Y:S01]  /*7590*/  IMAD.WIDE.U32 R162, R162, -0x326172a9, RZ ;  /* 0xcd9e8d57a2a27825 */ /* 0x000fe200078e00ff */
[----:B------:R-:W-:-:S03]  /*75a0*/  FSEL R150, R150, RZ, P1 ;  /* 0x000000ff96967208 */ /* 0x000fc60000800000 */
[----:B------:R-:W-:Y:S01]  /*75b0*/  IMAD.WIDE.U32 R10, R4, -0x326172a9, RZ ;  /* 0xcd9e8d57040a7825 */ /* 0x000fe200078e00ff */
[----:B------:R-:W-:-:S03]  /*75c0*/  LOP3.LUT R232, R163, UR9, R232, 0x96, !PT ;  /* 0x00000009a3e87c12 */ /* 0x000fc6000f8e96e8 */
[----:B------:R-:W-:Y:S01]  /*75d0*/  FADD.FTZ R160, R3, -R160 ;  /* 0x800000a003a07221 */ /* 0x000fe20000010000 */
[----:B------:R-:W-:Y:S01]  /*75e0*/  LOP3.LUT R5, R11, UR24, R162, 0x96, !PT ;  /* 0x000000180b057c12 */ /* 0x000fe2000f8e96a2 */
[----:B------:R-:W-:Y:S01]  /*75f0*/  FADD.FTZ R162, R132, -R7 ;  /* 0x8000000784a27221 */ /* 0x000fe20000010000 */
[----:B------:R-:W-:Y:S01]  /*7600*/  SHF.R.U32.HI R4, RZ, 0x10, R10 ;  /* 0x00000010ff047819 */ /* 0x000fe2000001160a */
[--C-:B------:R-:W-:Y:S01]  /*7610*/  FFMA.FTZ R157, R147, c[0x0][0x23c], -R150.reuse ;  /* 0x00008f00939d7a23 */ /* 0x100fe20000010896 */
[----:B------:R-:W-:Y:S01]  /*7620*/  LOP3.LUT R9, R10, 0xffff, RZ, 0xc0, !PT ;  /* 0x0000ffff0a097812 */ /* 0x000fe200078ec0ff */
[----:B------:R-:W-:Y:S01]  /*7630*/  FMUL.FTZ R147, R158, c[0x0][0x23c] ;  /* 0x00008f009e937a20 */ /* 0x000fe20000410000 */
[----:B------:R-:W-:Y:S01]  /*7640*/  LOP3.LUT R7, R5, 0xffff, RZ, 0xc0, !PT ;  /* 0x0000ffff05077812 */ /* 0x000fe200078ec0ff */
[----:B------:R-:W-:Y:S01]  /*7650*/  FMUL.FTZ R162, R162, c[0x0][0x23c] ;  /* 0x00008f00a2a27a20 */ /* 0x000fe20000410000 */
[----:B------:R-:W-:Y:S01]  /*7660*/  SHF.R.U32.HI R8, RZ, 0x10, R5 ;  /* 0x00000010ff087819 */ /* 0x000fe20000011605 */
[----:B------:R-:W-:Y:S01]  /*7670*/  FMUL.FTZ R160, R160, c[0x0][0x23c] ;  /* 0x00008f00a0a07a20 */ /* 0x000fe20000410000 */
[----:B------:R-:W-:Y:S01]  /*7680*/  FSEL R147, R147, RZ, P0 ;  /* 0x000000ff93937208 */ /* 0x000fe20000000000 */
[--C-:B------:R-:W-:Y:S01]  /*7690*/  FFMA.FTZ R156, R153, c[0x0][0x23c], -R150.reuse ;  /* 0x00008f00999c7a23 */ /* 0x100fe20000010896 */
[----:B------:R-:W-:Y:S01]  /*76a0*/  MUFU.EX2 R157, R157 ;  /* 0x0000009d009d7308 */ /* 0x000fe20000000800 */
[--C-:B------:R-:W-:Y:S01]  /*76b0*/  FFMA.FTZ R155, R33, c[0x0][0x23c], -R150.reuse ;  /* 0x00008f00219b7a23 */ /* 0x100fe20000010896 */
[----:B------:R-:W-:Y:S01]  /*76c0*/  LOP3.LUT R6, R10, 0xff, RZ, 0xc0, !PT ;  /* 0x000000ff0a067812 */ /* 0x000fe200078ec0ff */
[--C-:B------:R-:W-:Y:S01]  /*76d0*/  FFMA.FTZ R152, R0, c[0x0][0x23c], -R147.reuse ;  /* 0x00008f0000987a23 */ /* 0x100fe20000010893 */
[----:B------:R-:W-:Y:S01]  /*76e0*/  LOP3.LUT R3, R4, 0xff, RZ, 0xc0, !PT ;  /* 0x000000ff04037812 */ /* 0x000fe200078ec0ff */
[----:B------:R-:W-:Y:S01]  /*76f0*/  FFMA.FTZ R154, R35, c[0x0][0x23c], -R150 ;  /* 0x00008f00239a7a23 */ /* 0x000fe20000010896 */
[----:B------:R-:W-:Y:S01]  /*7700*/  SHF.R.U32.HI R10, RZ, 0x18, R10 ;  /* 0x00000018ff0a7819 */ /* 0x000fe2000001160a */
[--C-:B------:R-:W-:Y:S01]  /*7710*/  FFMA.FTZ R153, R34, c[0x0][0x23c], -R147.reuse ;  /* 0x00008f0022997a23 */ /* 0x100fe20000010893 */
[----:B------:R-:W1:Y:S01]  /*7720*/  MUFU.EX2 R162, R162 ;  /* 0x000000a200a27308 */ /* 0x000e620000000800 */
[--C-:B------:R-:W-:Y:S01]  /*7730*/  FFMA.FTZ R0, R32, c[0x0][0x23c], -R147.reuse ;  /* 0x00008f0020007a23 */ /* 0x100fe20000010893 */
[----:B------:R-:W-:Y:S01]  /*7740*/  LOP3.LUT R4, R5, 0xff, RZ, 0xc0, !PT ;  /* 0x000000ff05047812 */ /* 0x000fe200078ec0ff */
[----:B------:R-:W-:Y:S01]  /*7750*/  FFMA.FTZ R161, R140, c[0x0][0x23c], -R147 ;  /* 0x00008f008ca17a23 */ /* 0x000fe20000010893 */
[----:B------:R-:W-:Y:S01]  /*7760*/  SHF.R.U32.HI R9, RZ, 0x8, R9 ;  /* 0x00000008ff097819 */ /* 0x000fe20000011609 */
[--C-:B------:R-:W-:Y:S01]  /*7770*/  FFMA.FTZ R163, R141, c[0x0][0x23c], -R150.reuse ;  /* 0x00008f008da37a23 */ /* 0x100fe20000010896 */
[----:B------:R-:W-:Y:S01]  /*7780*/  SHF.R.U32.HI R5, RZ, 0x18, R5 ;  /* 0x00000018ff057819 */ /* 0x000fe20000011605 */
[----:B------:R-:W-:Y:S01]  /*7790*/  FFMA.FTZ R166, R143, c[0x0][0x23c], -R150 ;  /* 0x00008f008fa67a23 */ /* 0x000fe20000010896 */
[----:B------:R-:W2:Y:S01]  /*77a0*/  MUFU.EX2 R160, R160 ;  /* 0x000000a000a07308 */ /* 0x000ea20000000800 */
[----:B------:R-:W-:Y:S01]  /*77b0*/  SHF.R.U32.HI R7, RZ, 0x8, R7 ;  /* 0x00000008ff077819 */ /* 0x000fe20000011607 */
[----:B------:R-:W-:Y:S01]  /*77c0*/  LDSM.16.MT88.4 R140, [R184+0x10000] ;  /* 0x01000000b88c783b */ /* 0x000fe20000004200 */
[----:B------:R-:W-:Y:S01]  /*77d0*/  LOP3.LUT R8, R8, 0xff, RZ, 0xc0, !PT ;  /* 0x000000ff08087812 */ /* 0x000fe200078ec0ff */
[----:B------:R-:W-:Y:S01]  /*77e0*/  IMAD.WIDE.U32 R232, R232, -0x2daee0ad, RZ ;  /* 0xd2511f53e8e87825 */ /* 0x000fe200078e00ff */
[----:B------:R-:W-:-:S02]  /*77f0*/  PRMT R10, R3, 0x5410, R10 ;  /* 0x00005410030a7816 */ /* 0x000fc4000000000a */
[----:B------:R-:W-:Y:S01]  /*7800*/  PRMT R6, R6, 0x5410, R9 ;  /* 0x0000541006067816 */ /* 0x000fe20000000009 */
[----:B------:R-:W3:Y:S01]  /*7810*/  MUFU.EX2 R156, R156 ;  /* 0x0000009c009c7308 */ /* 0x000ee20000000800 */
[-C--:B-1----:R-:W-:Y:S01]  /*7820*/  FMUL.FTZ R32, R104, R162.reuse ;  /* 0x000000a268207220 */ /* 0x082fe20000410000 */
[----:B------:R-:W-:Y:S01]  /*7830*/  PRMT R3, R2, 0x7054, R2 ;  /* 0x0000705402037816 */ /* 0x000fe20000000002 */
[-C--:B------:R-:W-:Y:S01]  /*7840*/  FMUL.FTZ R33, R105, R162.reuse ;  /* 0x000000a269217220 */ /* 0x080fe20000410000 */
[----:B------:R-:W-:Y:S01]  /*7850*/  PRMT R4, R4, 0x5410, R7 ;  /* 0x0000541004047816 */ /* 0x000fe20000000007 */
[----:B------:R-:W-:Y:S01]  /*7860*/  FMUL.FTZ R16, R120, R162 ;  /* 0x000000a278107220 */ /* 0x000fe20000410000 */
[----:B------:R-:W-:Y:S01]  /*7870*/  PRMT R8, R8, 0x5410, R5 ;  /* 0x0000541008087816 */ /* 0x000fe20000000005 */
[--C-:B------:R-:W-:Y:S01]  /*7880*/  HSET2.LE.AND R6, R6, R3.reuse, PT ;  /* 0x0000000306067233 */ /* 0x100fe20003803000 */
[----:B------:R-:W-:Y:S01]  /*7890*/  MUFU.EX2 R155, R155 ;  /* 0x0000009b009b7308 */ /* 0x000fe20000000800 */
[-C--:B--2---:R-:W-:Y:S01]  /*78a0*/  FMUL.FTZ R34, R106, R160.reuse ;  /* 0x000000a06a227220 */ /* 0x084fe20000410000 */
[--C-:B------:R-:W-:Y:S01]  /*78b0*/  HSET2.LE.AND R7, R10, R3.reuse, PT ;  /* 0x000000030a077233 */ /* 0x100fe20003803000 */
[----:B------:R-:W-:Y:S01]  /*78c0*/  FMUL.FTZ R35, R107, R160 ;  /* 0x000000a06b237220 */ /* 0x000fe20000410000 */
[--C-:B------:R-:W-:Y:S01]  /*78d0*/  HSET2.LE.AND R4, R4, R3.reuse, PT ;  /* 0x0000000304047233 */ /* 0x100fe20003803000 */
[----:B------:R-:W1:Y:S01]  /*78e0*/  LDSM.16.MT88.4 R104, [R186+0xe000] ;  /* 0x00e00000ba68783b */ /* 0x000e620000004200 */
[----:B------:R-:W-:Y:S01]  /*78f0*/  HSET2.LE.AND R5, R8, R3, PT ;  /* 0x0000000308057233 */ /* 0x000fe20003803000 */
[----:B------:R-:W-:Y:S01]  /*7900*/  FMUL.FTZ R17, R121, R162 ;  /* 0x000000a279117220 */ /* 0x000fe20000410000 */
[----:B------:R-:W2:Y:S01]  /*7910*/  MUFU.EX2 R154, R154 ;  /* 0x0000009a009a7308 */ /* 0x000ea20000000800 */
[----:B---3--:R-:W-:Y:S01]  /*7920*/  F2FP.PACK_AB R9, R156, R157 ;  /* 0x0000009d9c09723e */ /* 0x008fe200000000ff */
[-C--:B------:R-:W-:Y:S01]  /*7930*/  FMUL.FTZ R18, R122, R160.reuse ;  /* 0x000000a07a127220 */ /* 0x080fe20000410000 */
[----:B------:R-:W-:Y:S01]  /*7940*/  SHF.R.U32.HI R132, RZ, 0x10, R232 ;  /* 0x00000010ff847819 */ /* 0x000fe200000116e8 */
[----:B------:R-:W-:Y:S01]  /*7950*/  FMUL.FTZ R19, R123, R160 ;  /* 0x000000a07b137220 */ /* 0x000fe20000410000 */
[----:B------:R-:W-:Y:S01]  /*7960*/  LOP3.LUT R4, R4, R9, RZ, 0xc0, !PT ;  /* 0x0000000904047212 */ /* 0x000fe200078ec0ff */
[-C--:B------:R-:W-:Y:S01]  /*7970*/  FMUL.FTZ R24, R116, R162.reuse ;  /* 0x000000a274187220 */ /* 0x080fe20000410000 */
[----:B------:R-:W-:Y:S01]  /*7980*/  LOP3.LUT R132, R132, 0xff, RZ, 0xc0, !PT ;  /* 0x000000ff84847812 */ /* 0x000fe200078ec0ff */
[----:B------:R-:W-:Y:S01]  /*7990*/  MUFU.EX2 R153, R153 ;  /* 0x0000009900997308 */ /* 0x000fe20000000800 */
[----:B------:R-:W-:Y:S01]  /*79a0*/  FMUL.FTZ R25, R117, R162 ;  /* 0x000000a275197220 */ /* 0x000fe20000410000 */
[----:B------:R-:W-:Y:S01]  /*79b0*/  LOP3.LUT R168, R233, UR25, R168, 0x96, !PT ;  /* 0x00000019e9a87c12 */ /* 0x000fe2000f8e96a8 */
[-C--:B------:R-:W-:Y:S01]  /*79c0*/  FMUL.FTZ R26, R118, R160.reuse ;  /* 0x000000a0761a7220 */ /* 0x080fe20000410000 */
[----:B------:R-:W-:Y:S01]  /*79d0*/  LOP3.LUT R230, R232, 0xff, RZ, 0xc0, !PT ;  /* 0x000000ffe8e67812 */ /* 0x000fe200078ec0ff */
[----:B------:R-:W-:Y:S01]  /*79e0*/  FMUL.FTZ R27, R119, R160 ;  /* 0x000000a0771b7220 */ /* 0x000fe20000410000 */
[----:B------:R-:W-:Y:S01]  /*79f0*/  LDSM.16.MT88.4 R120, [R184+0xc800] ;  /* 0x00c80000b878783b */ /* 0x000fe20000004200 */
[-C--:B------:R-:W-:Y:S01]  /*7a00*/  FMUL.FTZ R108, R108, R162.reuse ;  /* 0x000000a26c6c7220 */ /* 0x080fe20000410000 */
[----:B------:R-:W3:Y:S01]  /*7a10*/  MUFU.EX2 R152, R152 ;  /* 0x0000009800987308 */ /* 0x000ee20000000800 */
[----:B--2---:R-:W-:Y:S01]  /*7a20*/  F2FP.PACK_AB R11, R154, R155 ;  /* 0x0000009b9a0b723e */ /* 0x004fe200000000ff */
[----:B------:R-:W-:Y:S01]  /*7a30*/  FMUL.FTZ R109, R109, R162 ;  /* 0x000000a26d6d7220 */ /* 0x000fe20000410000 */
[----:B------:R-:W2:Y:S01]  /*7a40*/  LDSM.16.MT88.4 R116, [R184+0xc000] ;  /* 0x00c00000b874783b */ /* 0x000ea20000004200 */
[-C--:B------:R-:W-:Y:S01]  /*7a50*/  FMUL.FTZ R110, R110, R160.reuse ;  /* 0x000000a06e6e7220 */ /* 0x080fe20000410000 */
[----:B------:R-:W-:Y:S01]  /*7a60*/  LOP3.LUT R6, R6, R11, RZ, 0xc0, !PT ;  /* 0x0000000b06067212 */ /* 0x000fe200078ec0ff */
[----:B------:R-:W-:-:S02]  /*7a70*/  FMUL.FTZ R111, R111, R160 ;  /* 0x000000a06f6f7220 */ /* 0x000fc40000410000 */
[----:B------:R-:W-:Y:S01]  /*7a80*/  MUFU.EX2 R0, R0 ;  /* 0x0000000000007308 */ /* 0x000fe20000000800 */
[-C--:B------:R-:W-:Y:S02]  /*7a90*/  FMUL.FTZ R44, R44, R162.reuse ;  /* 0x000000a22c2c7220 */ /* 0x080fe40000410000 */
[----:B------:R-:W-:Y:S02]  /*7aa0*/  FMUL.FTZ R45, R45, R162 ;  /* 0x000000a22d2d7220 */ /* 0x000fe40000410000 */
[-C--:B------:R-:W-:Y:S02]  /*7ab0*/  FMUL.FTZ R46, R46, R160.reuse ;  /* 0x000000a02e2e7220 */ /* 0x080fe40000410000 */
[----:B------:R-:W-:Y:S01]  /*7ac0*/  FMUL.FTZ R47, R47, R160 ;  /* 0x000000a02f2f7220 */ /* 0x000fe20000410000 */
[----:B------:R-:W4:Y:S01]  /*7ad0*/  MUFU.EX2 R161, R161 ;  /* 0x000000a100a17308 */ /* 0x000f220000000800 */
[----:B---3--:R-:W-:Y:S01]  /*7ae0*/  F2FP.PACK_AB R8, R152, R153 ;  /* 0x000000999808723e */ /* 0x008fe200000000ff */
[----:B------:R-:W-:-:S02]  /*7af0*/  FMUL.FTZ R48, R48, R162 ;  /* 0x000000a230307220 */ /* 0x000fc40000410000 */
[----:B------:R-:W-:Y:S01]  /*7b00*/  FMUL.FTZ R49, R49, R162 ;  /* 0x000000a231317220 */ /* 0x000fe20000410000 */
[----:B------:R-:W-:Y:S01]  /*7b10*/  LOP3.LUT R5, R5, R8, RZ, 0xc0, !PT ;  /* 0x0000000805057212 */ /* 0x000fe200078ec0ff */
[-C--:B------:R-:W-:Y:S02]  /*7b20*/  FMUL.FTZ R50, R50, R160.reuse ;  /* 0x000000a032327220 */ /* 0x080fe40000410000 */
[----:B------:R-:W-:Y:S01]  /*7b30*/  FMUL.FTZ R51, R51, R160 ;  /* 0x000000a033337220 */ /* 0x000fe20000410000 */
[----:B------:R-:W-:Y:S01]  /*7b40*/  MUFU.EX2 R163, R163 ;  /* 0x000000a300a37308 */ /* 0x000fe20000000800 */
[-C--:B------:R-:W-:Y:S02]  /*7b50*/  FMUL.FTZ R52, R52, R162.reuse ;  /* 0x000000a234347220 */ /* 0x080fe40000410000 */
[----:B------:R-:W-:Y:S02]  /*7b60*/  FMUL.FTZ R53, R53, R162 ;  /* 0x000000a235357220 */ /* 0x000fe40000410000 */
[----:B------:R-:W-:Y:S01]  /*7b70*/  FMUL.FTZ R54, R54, R160 ;  /* 0x000000a036367220 */ /* 0x000fe20000410000 */
[----:B----4-:R-:W-:Y:S01]  /*7b80*/  F2FP.PACK_AB R10, R161, R0 ;  /* 0x00000000a10a723e */ /* 0x010fe200000000ff */
[----:B------:R-:W-:Y:S01]  /*7b90*/  FMUL.FTZ R55, R55, R160 ;  /* 0x000000a037377220 */ /* 0x000fe20000410000 */
[----:B------:R-:W3:Y:S01]  /*7ba0*/  MUFU.EX2 R166, R166 ;  /* 0x000000a600a67308 */ /* 0x000ee20000000800 */
[----:B------:R-:W-:Y:S01]  /*7bb0*/  FMUL.FTZ R56, R56, R162 ;  /* 0x000000a238387220 */ /* 0x000fe20000410000 */
[----:B------:R-:W-:Y:S01]  /*7bc0*/  LOP3.LUT R7, R7, R10, RZ, 0xc0, !PT ;  /* 0x0000000a07077212 */ /* 0x000fe200078ec0ff */
[----:B------:R-:W-:-:S02]  /*7bd0*/  FMUL.FTZ R57, R57, R162 ;  /* 0x000000a239397220 */ /* 0x000fc40000410000 */
[-C--:B------:R-:W-:Y:S02]  /*7be0*/  FMUL.FTZ R58, R58, R160.reuse ;  /* 0x000000a03a3a7220 */ /* 0x080fe40000410000 */
[----:B------:R-:W-:Y:S02]  /*7bf0*/  FMUL.FTZ R59, R59, R160 ;  /* 0x000000a03b3b7220 */ /* 0x000fe40000410000 */
[C---:B------:R-:W-:Y:S01]  /*7c00*/  HMMA.16816.F32 R16, R4.reuse, R20, R16 ;  /* 0x000000140410723c */ /* 0x040fe20000001810 */
[-C--:B------:R-:W-:Y:S02]  /*7c10*/  FMUL.FTZ R68, R68, R162.reuse ;  /* 0x000000a244447220 */ /* 0x080fe40000410000 */
[----:B------:R-:W-:Y:S02]  /*7c20*/  FMUL.FTZ R69, R69, R162 ;  /* 0x000000a245457220 */ /* 0x000fe40000410000 */
[-C--:B------:R-:W-:Y:S02]  /*7c30*/  FMUL.FTZ R70, R70, R160.reuse ;  /* 0x000000a046467220 */ /* 0x080fe40000410000 */
[----:B------:R-:W-:Y:S01]  /*7c40*/  FMUL.FTZ R71, R71, R160 ;  /* 0x000000a047477220 */ /* 0x000fe20000410000 */
[----:B------:R-:W-:Y:S01]  /*7c50*/  HMMA.16816.F32 R20, R4, R22, R24 ;  /* 0x000000160414723c */ /* 0x000fe20000001818 */
[----:B------:R-:W-:-:S02]  /*7c60*/  FMUL.FTZ R72, R72, R162 ;  /* 0x000000a248487220 */ /* 0x000fc40000410000 */
[----:B------:R-:W-:Y:S02]  /*7c70*/  FMUL.FTZ R73, R73, R162 ;  /* 0x000000a249497220 */ /* 0x000fe40000410000 */
[----:B------:R-:W-:Y:S02]  /*7c80*/  FMUL.FTZ R74, R74, R160 ;  /* 0x000000a04a4a7220 */ /* 0x000fe40000410000 */
[-C--:B------:R-:W-:Y:S01]  /*7c90*/  FMUL.FTZ R24, R112, R162.reuse ;  /* 0x000000a270187220 */ /* 0x080fe20000410000 */
[----:B-1----:R-:W-:Y:S01]  /*7ca0*/  HMMA.16816.F32 R44, R4, R104, R44 ;  /* 0x00000068042c723c */ /* 0x002fe2000000182c */
[----:B------:R-:W-:Y:S02]  /*7cb0*/  FMUL.FTZ R25, R113, R162 ;  /* 0x000000a271197220 */ /* 0x000fe40000410000 */
[-C--:B------:R-:W-:Y:S02]  /*7cc0*/  FMUL.FTZ R26, R114, R160.reuse ;  /* 0x000000a0721a7220 */ /* 0x080fe40000410000 */
[----:B------:R-:W-:-:S02]  /*7cd0*/  FMUL.FTZ R27, R115, R160 ;  /* 0x000000a0731b7220 */ /* 0x000fc40000410000 */
[----:B------:R-:W1:Y:S01]  /*7ce0*/  LDSM.16.MT88.4 R112, [R188+0xe000] ;  /* 0x00e00000bc70783b */ /* 0x000e620000004200 */
[C---:B------:R-:W-:Y:S01]  /*7cf0*/  HMMA.16816.F32 R48, R4.reuse, R106, R48 ;  /* 0x0000006a0430723c */ /* 0x040fe20000001830 */
[----:B------:R-:W-:Y:S02]  /*7d00*/  FMUL.FTZ R75, R75, R160 ;  /* 0x000000a04b4b7220 */ /* 0x000fe40000410000 */
[----:B------:R-:W4:Y:S01]  /*7d10*/  LDSM.16.MT88.4 R104, [R188+0x10000] ;  /* 0x01000000bc68783b */ /* 0x000f220000004200 */
[-C--:B------:R-:W-:Y:S02]  /*7d20*/  FMUL.FTZ R36, R36, R162.reuse ;  /* 0x000000a224247220 */ /* 0x080fe40000410000 */
[----:B------:R-:W-:Y:S02]  /*7d30*/  FMUL.FTZ R37, R37, R162 ;  /* 0x000000a225257220 */ /* 0x000fe40000410000 */
[----:B------:R-:W-:Y:S01]  /*7d40*/  HMMA.16816.F32 R24, R4, R28, R24 ;  /* 0x0000001c0418723c */ /* 0x000fe20000001818 */
[----:B------:R-:W-:-:S02]  /*7d50*/  FMUL.FTZ R38, R38, R160 ;  /* 0x000000a026267220 */ /* 0x000fc40000410000 */
[----:B------:R-:W-:Y:S02]  /*7d60*/  FMUL.FTZ R39, R39, R160 ;  /* 0x000000a027277220 */ /* 0x000fe40000410000 */
[-C--:B------:R-:W-:Y:S02]  /*7d70*/  FMUL.FTZ R40, R40, R162.reuse ;  /* 0x000000a228287220 */ /* 0x080fe40000410000 */
[----:B------:R-:W-:Y:S01]  /*7d80*/  FMUL.FTZ R41, R41, R162 ;  /* 0x000000a229297220 */ /* 0x000fe20000410000 */
[----:B------:R-:W-:Y:S01]  /*7d90*/  HMMA.16816.F32 R28, R4, R30, R108 ;  /* 0x0000001e041c723c */ /* 0x000fe2000000186c */
[----:B------:R-:W5:Y:S01]  /*7da0*/  LDSM.16.MT88.4 R108, [R185+0xe000] ;  /* 0x00e00000b96c783b */ /* 0x000f620000004200 */
[-C--:B------:R-:W-:Y:S02]  /*7db0*/  FMUL.FTZ R42, R42, R160.reuse ;  /* 0x000000a02a2a7220 */ /* 0x080fe40000410000 */
[----:B------:R-:W-:Y:S02]  /*7dc0*/  FMUL.FTZ R43, R43, R160 ;  /* 0x000000a02b2b7220 */ /* 0x000fe40000410000 */
[----:B------:R-:W-:-:S02]  /*7dd0*/  FMUL.FTZ R76, R76, R162 ;  /* 0x000000a24c4c7220 */ /* 0x000fc40000410000 */
[----:B------:R-:W-:Y:S01]  /*7de0*/  FMUL.FTZ R77, R77, R162 ;  /* 0x000000a24d4d7220 */ /* 0x000fe20000410000 */
[----:B--2---:R-:W-:Y:S01]  /*7df0*/  HMMA.16816.F32 R32, R4, R116, R32 ;  /* 0x000000740420723c */ /* 0x004fe20000001820 */
[-C--:B------:R-:W-:Y:S02]  /*7e00*/  FMUL.FTZ R78, R78, R160.reuse ;  /* 0x000000a04e4e7220 */ /* 0x080fe40000410000 */
[----:B------:R-:W-:Y:S02]  /*7e10*/  FMUL.FTZ R79, R79, R160 ;  /* 0x000000a04f4f7220 */ /* 0x000fe40000410000 */
[-C--:B------:R-:W-:Y:S02]  /*7e20*/  FMUL.FTZ R80, R80, R162.reuse ;  /* 0x000000a250507220 */ /* 0x080fe40000410000 */
[----:B------:R-:W-:Y:S02]  /*7e30*/  FMUL.FTZ R81, R81, R162 ;  /* 0x000000a251517220 */ /* 0x000fe40000410000 */
[----:B------:R-:W-:-:S02]  /*7e40*/  FMUL.FTZ R82, R82, R160 ;  /* 0x000000a052527220 */ /* 0x000fc40000410000 */
[----:B------:R-:W-:Y:S02]  /*7e50*/  FMUL.FTZ R83, R83, R160 ;  /* 0x000000a053537220 */ /* 0x000fe40000410000 */
[-C--:B------:R-:W-:Y:S01]  /*7e60*/  FMUL.FTZ R84, R84, R162.reuse ;  /* 0x000000a254547220 */ /* 0x080fe20000410000 */
[C---:B-1----:R-:W-:Y:S01]  /*7e70*/  HMMA.16816.F32 R36, R4.reuse, R112, R36 ;  /* 0x000000700424723c */ /* 0x042fe20000001824 */
[----:B------:R-:W-:Y:S02]  /*7e80*/  FMUL.FTZ R85, R85, R162 ;  /* 0x000000a255557220 */ /* 0x000fe40000410000 */
[-C--:B------:R-:W-:Y:S02]  /*7e90*/  FMUL.FTZ R86, R86, R160.reuse ;  /* 0x000000a056567220 */ /* 0x080fe40000410000 */
[----:B------:R-:W-:Y:S02]  /*7ea0*/  FMUL.FTZ R87, R87, R160 ;  /* 0x000000a057577220 */ /* 0x000fe40000410000 */
[-C--:B------:R-:W-:Y:S01]  /*7eb0*/  FMUL.FTZ R60, R60, R162.reuse ;  /* 0x000000a23c3c7220 */ /* 0x080fe20000410000 */
[----:B----4-:R-:W-:Y:S01]  /*7ec0*/  HMMA.16816.F32 R68, R4, R104, R68 ;  /* 0x000000680444723c */ /* 0x010fe20000001844 */
[----:B------:R-:W-:-:S02]  /*7ed0*/  FMUL.FTZ R61, R61, R162 ;  /* 0x000000a23d3d7220 */ /* 0x000fc40000410000 */
[-C--:B------:R-:W-:Y:S02]  /*7ee0*/  FMUL.FTZ R62, R62, R160.reuse ;  /* 0x000000a03e3e7220 */ /* 0x080fe40000410000 */
[----:B------:R-:W-:Y:S02]  /*7ef0*/  FMUL.FTZ R63, R63, R160 ;  /* 0x000000a03f3f7220 */ /* 0x000fe40000410000 */
[-C--:B------:R-:W-:Y:S01]  /*7f00*/  FMUL.FTZ R64, R64, R162.reuse ;  /* 0x000000a240407220 */ /* 0x080fe20000410000 */
[----:B------:R-:W-:Y:S01]  /*7f10*/  HMMA.16816.F32 R72, R4, R106, R72 ;  /* 0x0000006a0448723c */ /* 0x000fe20000001848 */
[----:B------:R-:W1:Y:S01]  /*7f20*/  LDSM.16.MT88.4 R104, [R185+0x10000] ;  /* 0x01000000b968783b */ /* 0x000e620000004200 */
[----:B------:R-:W-:Y:S02]  /*7f30*/  FMUL.FTZ R65, R65, R162 ;  /* 0x000000a241417220 */ /* 0x000fe40000410000 */
[-C--:B------:R-:W-:Y:S02]  /*7f40*/  FMUL.FTZ R66, R66, R160.reuse ;  /* 0x000000a042427220 */ /* 0x080fe40000410000 */
[----:B------:R-:W-:-:S02]  /*7f50*/  FMUL.FTZ R67, R67, R160 ;  /* 0x000000a043437220 */ /* 0x000fc40000410000 */
[C---:B-----5:R-:W-:Y:S01]  /*7f60*/  HMMA.16816.F32 R52, R4.reuse, R108, R52 ;  /* 0x0000006c0434723c */ /* 0x060fe20000001834 */
[-C--:B------:R-:W-:Y:S02]  /*7f70*/  FMUL.FTZ R8, R128, R162.reuse ;  /* 0x000000a280087220 */ /* 0x080fe40000410000 */
[----:B------:R-:W-:Y:S02]  /*7f80*/  FMUL.FTZ R9, R129, R162 ;  /* 0x000000a281097220 */ /* 0x000fe40000410000 */
[-C--:B------:R-:W-:Y:S02]  /*7f90*/  FMUL.FTZ R10, R130, R160.reuse ;  /* 0x000000a0820a7220 */ /* 0x080fe40000410000 */
[----:B------:R-:W-:Y:S01]  /*7fa0*/  FMUL.FTZ R11, R131, R160 ;  /* 0x000000a0830b7220 */ /* 0x000fe20000410000 */
[----:B------:R-:W-:Y:S01]  /*7fb0*/  HMMA.16816.F32 R56, R4, R110, R56 ;  /* 0x0000006e0438723c */ /* 0x000fe20000001838 */
[----:B------:R-:W2:Y:S01]  /*7fc0*/  LDSM.16.MT88.4 R108, [R186+0x10000] ;  /* 0x01000000ba6c783b */ /* 0x000ea20000004200 */
[----:B------:R-:W-:-:S02]  /*7fd0*/  FFMA.FTZ R169, R137, c[0x0][0x23c], -R150 ;  /* 0x00008f0089a97a23 */ /* 0x000fc40000010896 */
[----:B------:R-:W-:Y:S01]  /*7fe0*/  FFMA.FTZ R164, R139, c[0x0][0x23c], -R150 ;  /* 0x00008f008ba47a23 */ /* 0x000fe20000010896 */
[----:B------:R-:W-:Y:S01]  /*7ff0*/  LDSM.16.MT88.4 R128, [R186+0xc800] ;  /* 0x00c80000ba80783b */ /* 0x000fe20000004200 */
[--C-:B------:R-:W-:Y:S02]  /*8000*/  FFMA.FTZ R171, R138, c[0x0][0x23c], -R147.reuse ;  /* 0x00008f008aab7a23 */ /* 0x100fe40000010893 */
[----:B------:R-:W-:Y:S01]  /*8010*/  HMMA.16816.F32 R40, R4, R114, R40 ;  /* 0x000000720428723c */ /* 0x000fe20000001828 */
[----:B------:R-:W4:Y:S01]  /*8020*/  LDSM.16.MT88.4 R112, [R184+0xe000] ;  /* 0x00e00000b870783b */ /* 0x000f220000004200 */
[--C-:B------:R-:W-:Y:S01]  /*8030*/  FFMA.FTZ R170, R170, c[0x0][0x23c], -R147.reuse ;  /* 0x00008f00aaaa7a23 */ /* 0x100fe20000010893 */
[----:B------:R-:W-:Y:S01]  /*8040*/  MUFU.EX2 R169, R169 ;  /* 0x000000a900a97308 */ /* 0x000fe20000000800 */
[----:B------:R-:W-:Y:S02]  /*8050*/  FFMA.FTZ R209, R228, c[0x0][0x23c], -R147 ;  /* 0x00008f00e4d17a23 */ /* 0x000fe40000010893 */
[----:B------:R-:W-:-:S02]  /*8060*/  FMUL.FTZ R124, R124, R162 ;  /* 0x000000a27c7c7220 */ /* 0x000fc40000410000 */
[----:B------:R-:W-:Y:S01]  /*8070*/  FMUL.FTZ R125, R125, R162 ;  /* 0x000000a27d7d7220 */ /* 0x000fe20000410000 */
[C---:B------:R-:W-:Y:S01]  /*8080*/  HMMA.16816.F32 R8, R4.reuse, R12, R8 ;  /* 0x0000000c0408723c */ /* 0x040fe20000001808 */
[-C--:B------:R-:W-:Y:S01]  /*8090*/  FMUL.FTZ R126, R126, R160.reuse ;  /* 0x000000a07e7e7220 */ /* 0x080fe20000410000 */
[----:B------:R-:W-:Y:S01]  /*80a0*/  MUFU.EX2 R164, R164 ;  /* 0x000000a400a47308 */ /* 0x000fe20000000800 */
[----:B------:R-:W-:Y:S02]  /*80b0*/  FMUL.FTZ R127, R127, R160 ;  /* 0x000000a07f7f7220 */ /* 0x000fe40000410000 */
[-C--:B------:R-:W-:Y:S02]  /*80c0*/  FMUL.FTZ R100, R100, R162.reuse ;  /* 0x000000a264647220 */ /* 0x080fe40000410000 */
[----:B------:R-:W-:Y:S01]  /*80d0*/  FMUL.FTZ R101, R101, R162 ;  /* 0x000000a265657220 */ /* 0x000fe20000410000 */
[----:B-1----:R-:W-:Y:S01]  /*80e0*/  HMMA.16816.F32 R84, R4, R104, R84 ;  /* 0x000000680454723c */ /* 0x002fe20000001854 */
[-C--:B------:R-:W-:Y:S01]  /*80f0*/  FMUL.FTZ R102, R102, R160.reuse ;  /* 0x000000a066667220 */ /* 0x080fe20000410000 */
[----:B------:R-:W-:Y:S01]  /*8100*/  MUFU.EX2 R171, R171 ;  /* 0x000000ab00ab7308 */ /* 0x000fe20000000800 */
[----:B------:R-:W-:-:S02]  /*8110*/  FMUL.FTZ R103, R103, R160 ;  /* 0x000000a067677220 */ /* 0x000fc40000410000 */
[-C--:B------:R-:W-:Y:S02]  /*8120*/  FMUL.FTZ R88, R88, R162.reuse ;  /* 0x000000a258587220 */ /* 0x080fe40000410000 */
[----:B------:R-:W-:Y:S01]  /*8130*/  LOP3.LUT R104, R168, 0xff, RZ, 0xc0, !PT ;  /* 0x000000ffa8687812 */ /* 0x000fe200078ec0ff */
[----:B------:R-:W-:Y:S01]  /*8140*/  FMUL.FTZ R89, R89, R162 ;  /* 0x000000a259597220 */ /* 0x000fe20000410000 */
[----:B------:R-:W-:Y:S01]  /*8150*/  SHF.R.U32.HI R105, RZ, 0x18, R168 ;  /* 0x00000018ff697819 */ /* 0x000fe200000116a8 */
[-C--:B------:R-:W-:Y:S01]  /*8160*/  FMUL.FTZ R90, R90, R160.reuse ;  /* 0x000000a05a5a7220 */ /* 0x080fe20000410000 */
[----:B------:R-:W-:Y:S01]  /*8170*/  MUFU.EX2 R170, R170 ;  /* 0x000000aa00aa7308 */ /* 0x000fe20000000800 */
[----:B------:R-:W-:Y:S01]  /*8180*/  FMUL.FTZ R91, R91, R160 ;  /* 0x000000a05b5b7220 */ /* 0x000fe20000410000 */
[----:B------:R-:W-:Y:S01]  /*8190*/  HMMA.16816.F32 R12, R4, R14, R124 ;  /* 0x0000000e040c723c */ /* 0x000fe2000000187c */
[-C--:B------:R-:W-:Y:S01]  /*81a0*/  FMUL.FTZ R92, R92, R162.reuse ;  /* 0x000000a25c5c7220 */ /* 0x080fe20000410000 */
[----:B------:R-:W-:Y:S01]  /*81b0*/  LDSM.16.MT88.4 R124, [R185+0xc800] ;  /* 0x00c80000b97c783b */ /* 0x000fe20000004200 */
[----:B------:R-:W-:-:S02]  /*81c0*/  FMUL.FTZ R93, R93, R162 ;  /* 0x000000a25d5d7220 */ /* 0x000fc40000410000 */
[-C--:B------:R-:W-:Y:S01]  /*81d0*/  FMUL.FTZ R94, R94, R160.reuse ;  /* 0x000000a05e5e7220 */ /* 0x080fe20000410000 */
[----:B------:R-:W1:Y:S01]  /*81e0*/  MUFU.EX2 R209, R209 ;  /* 0x000000d100d17308 */ /* 0x000e620000000800 */
[----:B------:R-:W-:Y:S01]  /*81f0*/  FMUL.FTZ R95, R95, R160 ;  /* 0x000000a05f5f7220 */ /* 0x000fe20000410000 */
[C---:B--2---:R-:W-:Y:S01]  /*8200*/  HMMA.16816.F32 R76, R4.reuse, R108, R76 ;  /* 0x0000006c044c723c */ /* 0x044fe2000000184c */
[----:B------:R-:W-:Y:S02]  /*8210*/  FFMA.FTZ R136, R136, c[0x0][0x23c], -R147 ;  /* 0x00008f0088887a23 */ /* 0x000fe40000010893 */
[-C--:B------:R-:W-:Y:S02]  /*8220*/  FMUL.FTZ R96, R96, R162.reuse ;  /* 0x000000a260607220 */ /* 0x080fe40000410000 */
[----:B------:R-:W-:Y:S02]  /*8230*/  FMUL.FTZ R97, R97, R162 ;  /* 0x000000a261617220 */ /* 0x000fe40000410000 */
[----:B------:R-:W-:Y:S01]  /*8240*/  SHF.R.U32.HI R109, RZ, 0x18, R232 ;  /* 0x00000018ff6d7819 */ /* 0x000fe200000116e8 */
[----:B------:R-:W-:Y:S01]  /*8250*/  HMMA.16816.F32 R80, R4, R110, R80 ;  /* 0x0000006e0450723c */ /* 0x000fe20000001850 */
[----:B------:R-:W-:-:S02]  /*8260*/  FMUL.FTZ R98, R98, R160 ;  /* 0x000000a062627220 */ /* 0x000fc40000410000 */
[----:B------:R-:W-:Y:S01]  /*8270*/  PRMT R132, R132, 0x5410, R109 ;  /* 0x0000541084847816 */ /* 0x000fe2000000006d */
[----:B------:R-:W-:Y:S01]  /*8280*/  FMUL.FTZ R99, R99, R160 ;  /* 0x000000a063637220 */ /* 0x000fe20000410000 */
[----:B------:R-:W-:Y:S01]  /*8290*/  LOP3.LUT R109, R168, 0xffff, RZ, 0xc0, !PT ;  /* 0x0000ffffa86d7812 */ /* 0x000fe200078ec0ff */
[--C-:B------:R-:W-:Y:S01]  /*82a0*/  FFMA.FTZ R223, R223, c[0x0][0x23c], -R150.reuse ;  /* 0x00008f00dfdf7a23 */ /* 0x100fe20000010896 */
[----:B------:R-:W-:Y:S01]  /*82b0*/  LOP3.LUT R111, R232, 0xffff, RZ, 0xc0, !PT ;  /* 0x0000ffffe86f7812 */ /* 0x000fe200078ec0ff */
[C---:B----4-:R-:W-:Y:S01]  /*82c0*/  HMMA.16816.F32 R60, R4.reuse, R112, R60 ;  /* 0x00000070043c723c */ /* 0x050fe2000000183c */
[----:B------:R-:W-:Y:S01]  /*82d0*/  SHF.R.U32.HI R109, RZ, 0x8, R109 ;  /* 0x00000008ff6d7819 */ /* 0x000fe2000001166d */
[----:B------:R-:W-:Y:S01]  /*82e0*/  FFMA.FTZ R220, R220, c[0x0][0x23c], -R147 ;  /* 0x00008f00dcdc7a23 */ /* 0x000fe20000010893 */
[----:B------:R-:W-:Y:S01]  /*82f0*/  SHF.R.U32.HI R111, RZ, 0x8, R111 ;  /* 0x00000008ff6f7819 */ /* 0x000fe2000001166f */
[----:B------:R-:W-:Y:S01]  /*8300*/  MUFU.EX2 R223, R223 ;  /* 0x000000df00df7308 */ /* 0x000fe20000000800 */
[----:B------:R-:W-:Y:S01]  /*8310*/  PRMT R104, R104, 0x5410, R109 ;  /* 0x0000541068687816 */ /* 0x000fe2000000006d */
[----:B------:R-:W-:Y:S01]  /*8320*/  FFMA.FTZ R228, R229, c[0x0][0x23c], -R150 ;  /* 0x00008f00e5e47a23 */ /* 0x000fe20000010896 */
[----:B------:R-:W-:Y:S01]  /*8330*/  PRMT R230, R230, 0x5410, R111 ;  /* 0x00005410e6e67816 */ /* 0x000fe2000000006f */
[C---:B------:R-:W-:Y:S01]  /*8340*/  HMMA.16816.F32 R64, R4.reuse, R114, R64 ;  /* 0x000000720440723c */ /* 0x040fe20000001840 */
[----:B------:R-:W2:Y:S01]  /*8350*/  LDSM.16.MT88.4 R108, [R185+0xe800] ;  /* 0x00e80000b96c783b */ /* 0x000ea20000004200 */
[----:B------:R-:W-:Y:S01]  /*8360*/  SHF.R.U32.HI R232, RZ, 0x10, R168 ;  /* 0x00000010ffe87819 */ /* 0x000fe200000116a8 */
[----:B------:R-:W-:Y:S01]  /*8370*/  HSET2.LE.AND R104, R104, R3, PT ;  /* 0x0000000368687233 */ /* 0x000fe20003803000 */
[----:B------:R4:W5:Y:S01]  /*8380*/  MUFU.EX2 R168, R136 ;  /* 0x0000008800a87308 */ /* 0x0009620000000800 */
[----:B------:R-:W2:Y:S01]  /*8390*/  LDSM.16.MT88.4 R112, [R186+0xe800] ;  /* 0x00e80000ba70783b */ /* 0x000ea20000004200 */
[----:B------:R-:W-:Y:S01]  /*83a0*/  LOP3.LUT R232, R232, 0xff, RZ, 0xc0, !PT ;  /* 0x000000ffe8e87812 */ /* 0x000fe200078ec0ff */
[--C-:B------:R-:W-:Y:S01]  /*83b0*/  FFMA.FTZ R221, R221, c[0x0][0x23c], -R150.reuse ;  /* 0x00008f00dddd7a23 */ /* 0x100fe20000010896 */
[----:B------:R-:W-:Y:S01]  /*83c0*/  HMMA.16816.F32 R100, R4, R118, R100 ;  /* 0x000000760464723c */ /* 0x000fe20000001864 */
[----:B------:R-:W-:Y:S01]  /*83d0*/  LDSM.16.MT88.4 R116, [R188+0xe800] ;  /* 0x00e80000bc74783b */ /* 0x000fe20000004200 */
[----:B------:R-:W-:Y:S01]  /*83e0*/  PRMT R232, R232, 0x5410, R105 ;  /* 0x00005410e8e87816 */ /* 0x000fe20000000069 */
[----:B------:R-:W-:Y:S01]  /*83f0*/  FFMA.FTZ R229, R218, c[0x0][0x23c], -R147 ;  /* 0x00008f00dae57a23 */ /* 0x000fe20000010893 */
[----:B---3--:R-:W-:Y:S01]  /*8400*/  F2FP.PACK_AB R105, R166, R163 ;  /* 0x000000a3a669723e */ /* 0x008fe200000000ff */
[----:B------:R-:W-:Y:S01]  /*8410*/  MUFU.EX2 R220, R220 ;  /* 0x000000dc00dc7308 */ /* 0x000fe20000000800 */
[----:B------:R-:W-:-:S02]  /*8420*/  FFMA.FTZ R167, R167, c[0x0][0x23c], -R150 ;  /* 0x00008f00a7a77a23 */ /* 0x000fc40000010896 */
[C---:B------:R-:W-:Y:S01]  /*8430*/  HMMA.16816.F32 R88, R4.reuse, R106, R88 ;  /* 0x0000006a0458723c */ /* 0x040fe20000001858 */
[----:B------:R-:W-:Y:S01]  /*8440*/  LOP3.LUT R104, R104, R105, RZ, 0xc0, !PT ;  /* 0x0000006968687212 */ /* 0x000fe200078ec0ff */
[--C-:B------:R-:W-:Y:S01]  /*8450*/  HSET2.LE.AND R105, R232, R3.reuse, PT ;  /* 0x00000003e8697233 */ /* 0x100fe20003803000 */
[----:B------:R-:W-:Y:S01]  /*8460*/  FFMA.FTZ R157, R217, R162, R157 ;  /* 0x000000a2d99d7223 */ /* 0x000fe2000001009d */
[----:B----4-:R-:W-:Y:S01]  /*8470*/  LDSM.16.MT88.4 R136, [R188+0xc800] ;  /* 0x00c80000bc88783b */ /* 0x010fe20000004200 */
[----:B------:R-:W-:Y:S02]  /*8480*/  MUFU.EX2 R221, R221 ;  /* 0x000000dd00dd7308 */ /* 0x000fe40000000800 */
[--C-:B------:R-:W-:Y:S01]  /*8490*/  HSET2.LE.AND R106, R230, R3.reuse, PT ;  /* 0x00000003e66a7233 */ /* 0x100fe20003803000 */
[C---:B------:R-:W-:Y:S01]  /*84a0*/  HMMA.16816.F32 R92, R4.reuse, R140, R92 ;  /* 0x0000008c045c723c */ /* 0x040fe2000000185c */
[----:B------:R-:W-:Y:S01]  /*84b0*/  HSET2.LE.AND R107, R132, R3, PT ;  /* 0x00000003846b7233 */ /* 0x000fe20003803000 */
[----:B------:R-:W-:Y:S01]  /*84c0*/  MOV R230, UR4 ;  /* 0x0000000400e67c02 */ /* 0x000fe20008000f00 */
[----:B------:R-:W-:Y:S01]  /*84d0*/  FADD.FTZ R156, R156, R157 ;  /* 0x0000009d9c9c7221 */ /* 0x000fe20000010000 */
[----:B-1----:R-:W-:Y:S01]  /*84e0*/  F2FP.PACK_AB R132, R209, R170 ;  /* 0x000000aad184723e */ /* 0x002fe200000000ff */
[----:B------:R-:W1:Y:S01]  /*84f0*/  MUFU.EX2 R228, R228 ;  /* 0x000000e400e47308 */ /* 0x000e620000000800 */
[----:B------:R-:W-:Y:S01]  /*8500*/  LOP3.LUT R230, R231, UR27, R230, 0x96, !PT ;  /* 0x0000001be7e67c12 */ /* 0x000fe2000f8e96e6 */
[----:B------:R-:W-:Y:S01]  /*8510*/  FADD.FTZ R155, R155, R156 ;  /* 0x0000009c9b9b7221 */ /* 0x000fe20000010000 */
[----:B------:R-:W-:Y:S01]  /*8520*/  HMMA.16816.F32 R4, R4, R142, R96 ;  /* 0x0000008e0404723c */ /* 0x000fe20000001860 */
[----:B------:R-:W3:Y:S01]  /*8530*/  LDSM.16.MT88.4 R96, [R184+0xe800] ;  /* 0x00e80000b860783b */ /* 0x000ee20000004200 */
[----:B-----5:R-:W-:Y:S01]  /*8540*/  F2FP.PACK_AB R140, R171, R168 ;  /* 0x000000a8ab8c723e */ /* 0x020fe200000000ff */
[----:B------:R-:W-:Y:S01]  /*8550*/  IMAD.WIDE.U32 R230, R230, -0x326172a9, RZ ;  /* 0xcd9e8d57e6e67825 */ /* 0x000fe200078e00ff */
[----:B------:R-:W-:Y:S01]  /*8560*/  F2FP.PACK_AB R141, R164, R169 ;  /* 0x000000a9a48d723e */ /* 0x000fe200000000ff */
[----:B------:R-:W-:Y:S01]  /*8570*/  MUFU.EX2 R229, R229 ;  /* 0x000000e500e57308 */ /* 0x000fe20000000800 */
[----:B------:R-:W-:Y:S01]  /*8580*/  LOP3.LUT R105, R105, R140, RZ, 0xc0, !PT ;  /* 0x0000008c69697212 */ /* 0x000fe200078ec0ff */
[----:B------:R-:W-:Y:S01]  /*8590*/  FADD.FTZ R154, R154, R155 ;  /* 0x0000009b9a9a7221 */ /* 0x000fe20000010000 */
[----:B------:R-:W-:-:S02]  /*85a0*/  LOP3.LUT R106, R106, R141, RZ, 0xc0, !PT ;  /* 0x0000008d6a6a7212 */ /* 0x000fc400078ec0ff */
[----:B------:R-:W-:Y:S01]  /*85b0*/  LOP3.LUT R107, R107, R132, RZ, 0xc0, !PT ;  /* 0x000000846b6b7212 */ /* 0x000fe200078ec0ff */
[----:B------:R-:W-:Y:S01]  /*85c0*/  LDSM.16.MT88.4 R140, [R188+0xd000] ;  /* 0x00d00000bc8c783b */ /* 0x000fe20000004200 */
[----:B------:R-:W-:Y:S01]  /*85d0*/  LOP3.LUT R227, R231, UR23, R227, 0x96, !PT ;  /* 0x00000017e7e37c12 */ /* 0x000fe2000f8e96e3 */
[----:B------:R-:W-:Y:S01]  /*85e0*/  MUFU.EX2 R167, R167 ;  /* 0x000000a700a77308 */ /* 0x000fe20000000800 */
[----:B-1----:R-:W-:Y:S01]  /*85f0*/  F2FP.PACK_AB R218, R228, R221 ;  /* 0x000000dde4da723e */ /* 0x002fe200000000ff */
[----:B------:R-:W-:Y:S02]  /*8600*/  FADD.FTZ R163, R163, R154 ;  /* 0x0000009aa3a37221 */ /* 0x000fe40000010000 */
[----:B--2---:R-:W-:Y:S01]  /*8610*/  HMMA.16816.F32 R52, R104, R108, R52 ;  /* 0x0000006c6834723c */ /* 0x004fe20000001834 */
[----:B------:R-:W-:-:S04]  /*8620*/  IMAD.WIDE.U32 R232, R227, -0x2daee0ad, RZ ;  /* 0xd2511f53e3e87825 */ /* 0x000fc800078e00ff */
[----:B------:R-:W-:Y:S01]  /*8630*/  FADD.FTZ R166, R166, R163 ;  /* 0x000000a3a6a67221 */ /* 0x000fe20000010000 */
[----:B------:R-:W-:Y:S01]  /*8640*/  LOP3.LUT R227, R233, UR20, R226, 0x96, !PT ;  /* 0x00000014e9e37c12 */ /* 0x000fe2000f8e96e2 */
[----:B------:R-:W-:Y:S01]  /*8650*/  FFMA.FTZ R226, R133, c[0x0][0x23c], -R150 ;  /* 0x00008f0085e27a23 */ /* 0x000fe20000010896 */
[C---:B------:R-:W-:Y:S01]  /*8660*/  HMMA.16816.F32 R56, R104.reuse, R110, R56 ;  /* 0x0000006e6838723c */ /* 0x040fe20000001838 */
[----:B------:R-:W1:Y:S04]  /*8670*/  LDSM.16.MT88.4 R108, [R186+0x10800] ;  /* 0x01080000ba6c783b */ /* 0x000e680000004200 */
[----:B------:R-:W2:Y:S03]  /*8680*/  MUFU.EX2 R226, R226 ;  /* 0x000000e200e27308 */ /* 0x000ea60000000800 */
[C---:B------:R-:W-:Y:S07]  /*8690*/  HMMA.16816.F32 R44, R104.reuse, R112, R44 ;  /* 0x00000070682c723c */ /* 0x040fee000000182c */
[----:B------:R-:W-:Y:S01]  /*86a0*/  LOP3.LUT R112, R135, UR21, R230, 0x96, !PT ;  /* 0x0000001587707c12 */ /* 0x000fe2000f8e96e6 */
[----:B---3--:R-:W-:Y:S01]  /*86b0*/  HMMA.16816.F32 R60, R104, R96, R60 ;  /* 0x00000060683c723c */ /* 0x008fe2000000183c */
[----:B------:R-:W-:-:S04]  /*86c0*/  IMAD.WIDE.U32 R230, R227, -0x326172a9, RZ ;  /* 0xcd9e8d57e3e67825 */ /* 0x000fc800078e00ff */
[----:B------:R-:W-:Y:S01]  /*86d0*/  IMAD.WIDE.U32 R112, R112, -0x2daee0ad, RZ ;  /* 0xd2511f5370707825 */ /* 0x000fe200078e00ff */
[----:B------:R-:W-:Y:S02]  /*86e0*/  LOP3.LUT R134, R231, UR19, R134, 0x96, !PT ;  /* 0x00000013e7867c12 */ /* 0x000fe4000f8e9686 */
[----:B------:R-:W-:Y:S01]  /*86f0*/  HMMA.16816.F32 R64, R104, R98, R64 ;  /* 0x000000626840723c */ /* 0x000fe20000001840 */
[----:B------:R-:W3:Y:S01]  /*8700*/  LDSM.16.MT88.4 R96, [R185+0x10800] ;  /* 0x01080000b960783b */ /* 0x000ee20000004200 */
[----:B------:R-:W-:Y:S01]  /*8710*/  LOP3.LUT R232, R113, UR18, R232, 0x96, !PT ;  /* 0x0000001271e87c12 */ /* 0x000fe2000f8e96e8 */
[----:B------:R-:W-:-:S04]  /*8720*/  IMAD.WIDE.U32 R134, R134, -0x2daee0ad, RZ ;  /* 0xd2511f5386867825 */ /* 0x000fc800078e00ff */
[----:B------:R-:W-:Y:S01]  /*8730*/  IMAD.WIDE.U32 R232, R232, -0x326172a9, RZ ;  /* 0xcd9e8d57e8e87825 */ /* 0x000fe200078e00ff */
[C---:B------:R-:W-:Y:S01]  /*8740*/  HMMA.16816.F32 R48, R104.reuse, R114, R48 ;  /* 0x000000726830723c */ /* 0x040fe20000001830 */
[----:B------:R-:W-:Y:S02]  /*8750*/  LOP3.LUT R234, R135, UR16, R112, 0x96, !PT ;  /* 0x0000001087ea7c12 */ /* 0x000fe4000f8e9670 */
[--C-:B------:R-:W-:Y:S01]  /*8760*/  FFMA.FTZ R227, R216, c[0x0][0x23c], -R147.reuse ;  /* 0x00008f00d8e37a23 */ /* 0x100fe20000010893 */
[----:B------:R-:W-:Y:S01]  /*8770*/  LOP3.LUT R230, R233, UR17, R230, 0x96, !PT ;  /* 0x00000011e9e67c12 */ /* 0x000fe2000f8e96e6 */
[----:B------:R-:W-:Y:S02]  /*8780*/  FFMA.FTZ R216, R222, c[0x0][0x23c], -R147 ;  /* 0x00008f00ded87a23 */ /* 0x000fe40000010893 */
[----:B------:R-:W-:Y:S01]  /*8790*/  IMAD.WIDE.U32 R234, R234, -0x326172a9, RZ ;  /* 0xcd9e8d57eaea7825 */ /* 0x000fe200078e00ff */
[----:B------:R-:W-:Y:S01]  /*87a0*/  HMMA.16816.F32 R16, R104, R128, R16 ;  /* 0x000000806810723c */ /* 0x000fe20000001810 */
[----:B------:R-:W4:Y:S02]  /*87b0*/  MUFU.EX2 R227, R227 ;  /* 0x000000e300e37308 */ /* 0x000f240000000800 */
[----:B------:R-:W-:Y:S01]  /*87c0*/  IMAD.WIDE.U32 R230, R230, -0x2daee0ad, RZ ;  /* 0xd2511f53e6e67825 */ /* 0x000fe200078e00ff */
[----:B------:R-:W-:-:S03]  /*87d0*/  LOP3.LUT R232, R235, UR9, R232, 0x96, !PT ;  /* 0x00000009ebe87c12 */ /* 0x000fc6000f8e96e8 */
[----:B------:R-:W-:Y:S01]  /*87e0*/  FFMA.FTZ R222, R149, c[0x0][0x23c], -R150 ;  /* 0x00008f0095de7a23 */ /* 0x000fe20000010896 */
[----:B------:R-:W-:Y:S01]  /*87f0*/  LOP3.LUT R114, R231, UR7, R134, 0x96, !PT ;  /* 0x00000007e7727c12 */ /* 0x000fe2000f8e9686 */
[----:B-1----:R-:W-:Y:S01]  /*8800*/  HMMA.16816.F32 R80, R104, R110, R80 ;  /* 0x0000006e6850723c */ /* 0x002fe20000001850 */
[----:B------:R-:W1:Y:S01]  /*8810*/  MUFU.EX2 R216, R216 ;  /* 0x000000d800d87308 */ /* 0x000e620000000800 */
[----:B------:R-:W-:Y:S01]  /*8820*/  LDSM.16.MT88.4 R132, [R185+0xd000] ;  /* 0x00d00000b984783b */ /* 0x000fe20000004200 */
[----:B------:R-:W-:-:S04]  /*8830*/  IMAD.WIDE.U32 R232, R232, -0x2daee0ad, RZ ;  /* 0xd2511f53e8e87825 */ /* 0x000fc800078e00ff */
[----:B------:R-:W-:Y:S01]  /*8840*/  IMAD.WIDE.U32 R114, R114, -0x326172a9, RZ ;  /* 0xcd9e8d5772727825 */ /* 0x000fe200078e00ff */
[----:B------:R-:W-:Y:S01]  /*8850*/  HMMA.16816.F32 R20, R104, R130, R20 ;  /* 0x000000826814723c */ /* 0x000fe20000001814 */
[----:B------:R-:W5:Y:S01]  /*8860*/  LDSM.16.MT88.4 R128, [R184+0x10800] ;  /* 0x01080000b880783b */ /* 0x000f620000004200 */
[----:B------:R-:W-:Y:S01]  /*8870*/  MUFU.EX2 R222, R222 ;  /* 0x000000de00de7308 */ /* 0x000fe20000000800 */
[----:B------:R-:W-:Y:S01]  /*8880*/  FFMA.FTZ R231, R146, c[0x0][0x23c], -R147 ;  /* 0x00008f0092e77a23 */ /* 0x000fe20000010893 */
[----:B------:R-:W-:-:S04]  /*8890*/  LOP3.LUT R111, R115, UR24, R234, 0x96, !PT ;  /* 0x00000018736f7c12 */ /* 0x000fc8000f8e96ea */
[C---:B------:R-:W-:Y:S01]  /*88a0*/  LOP3.LUT R113, R111.reuse, 0xffff, RZ, 0xc0, !PT ;  /* 0x0000ffff6f717812 */ /* 0x040fe200078ec0ff */
[C---:B------:R-:W-:Y:S01]  /*88b0*/  HMMA.16816.F32 R76, R104.reuse, R108, R76 ;  /* 0x0000006c684c723c */ /* 0x040fe2000000184c */
[----:B------:R-:W-:Y:S01]  /*88c0*/  LOP3.LUT R112, R111, 0xff, RZ, 0xc0, !PT ;  /* 0x000000ff6f707812 */ /* 0x000fe200078ec0ff */
[----:B------:R-:W-:Y:S01]  /*88d0*/  MUFU.EX2 R231, R231 ;  /* 0x000000e700e77308 */ /* 0x000fe20000000800 */
[----:B------:R-:W-:Y:S02]  /*88e0*/  SHF.R.U32.HI R113, RZ, 0x8, R113 ;  /* 0x00000008ff717819 */ /* 0x000fe40000011671 */
[----:B------:R-:W-:Y:S02]  /*88f0*/  SHF.R.U32.HI R110, RZ, 0x10, R111 ;  /* 0x00000010ff6e7819 */ /* 0x000fe4000001166f */
[----:B------:R-:W-:Y:S01]  /*8900*/  PRMT R112, R112, 0x5410, R113 ;  /* 0x0000541070707816 */ /* 0x000fe20000000071 */
[----:B---3--:R-:W-:Y:S01]  /*8910*/  HMMA.16816.F32 R84, R104, R96, R84 ;  /* 0x000000606854723c */ /* 0x008fe20000001854 */
[----:B------:R-:W-:-:S02]  /*8920*/  SHF.R.U32.HI R111, RZ, 0x18, R111 ;  /* 0x00000018ff6f7819 */ /* 0x000fc4000001166f */
[----:B------:R-:W-:Y:S01]  /*8930*/  LOP3.LUT R110, R110, 0xff, RZ, 0xc0, !PT ;  /* 0x000000ff6e6e7812 */ /* 0x000fe200078ec0ff */
[--C-:B------:R-:W-:Y:S01]  /*8940*/  HSET2.LE.AND R112, R112, R3.reuse, PT ;  /* 0x0000000370707233 */ /* 0x100fe20003803000 */
[--C-:B------:R-:W-:Y:S02]  /*8950*/  SHF.R.U32.HI R109, RZ, 0x10, R114.reuse ;  /* 0x00000010ff6d7819 */ /* 0x100fe40000011672 */
[----:B------:R-:W-:Y:S01]  /*8960*/  SHF.R.U32.HI R96, RZ, 0x18, R114 ;  /* 0x00000018ff607819 */ /* 0x000fe20000011672 */
[C---:B------:R-:W-:Y:S01]  /*8970*/  HMMA.16816.F32 R88, R104.reuse, R98, R88 ;  /* 0x000000626858723c */ /* 0x040fe20000001858 */
[----:B------:R-:W-:Y:S02]  /*8980*/  PRMT R110, R110, 0x5410, R111 ;  /* 0x000054106e6e7816 */ /* 0x000fe4000000006f */
[----:B------:R-:W-:Y:S02]  /*8990*/  LOP3.LUT R109, R109, 0xff, RZ, 0xc0, !PT ;  /* 0x000000ff6d6d7812 */ /* 0x000fe400078ec0ff */
[----:B--2---:R-:W-:Y:S01]  /*89a0*/  F2FP.PACK_AB R111, R223, R226 ;  /* 0x000000e2df6f723e */ /* 0x004fe200000000ff */
[----:B------:R-:W-:Y:S01]  /*89b0*/  HSET2.LE.AND R110, R110, R3, PT ;  /* 0x000000036e6e7233 */ /* 0x000fe20003803000 */
[----:B------:R-:W-:Y:S01]  /*89c0*/  PRMT R98, R109, 0x5410, R96 ;  /* 0x000054106d627816 */ /* 0x000fe20000000060 */
[----:B------:R-:W-:Y:S01]  /*89d0*/  HMMA.16816.F32 R32, R104, R120, R32 ;  /* 0x000000786820723c */ /* 0x000fe20000001820 */
[----:B------:R-:W-:-:S02]  /*89e0*/  LOP3.LUT R97, R114, 0xffff, RZ, 0xc0, !PT ;  /* 0x0000ffff72617812 */ /* 0x000fc400078ec0ff */
[----:B------:R-:W-:Y:S02]  /*89f0*/  LOP3.LUT R108, R114, 0xff, RZ, 0xc0, !PT ;  /* 0x000000ff726c7812 */ /* 0x000fe400078ec0ff */
[----:B------:R-:W-:Y:S02]  /*8a00*/  LOP3.LUT R96, R112, R111, RZ, 0xc0, !PT ;  /* 0x0000006f70607212 */ /* 0x000fe400078ec0ff */
[----:B------:R-:W-:Y:S01]  /*8a10*/  LDSM.16.MT88.4 R112, [R185+0xf000] ;  /* 0x00f00000b970783b */ /* 0x000fe20000004200 */
[----:B------:R-:W-:Y:S01]  /*8a20*/  HMMA.16816.F32 R100, R104, R122, R100 ;  /* 0x0000007a6864723c */ /* 0x000fe20000001864 */
[----:B------:R-:W-:Y:S02]  /*8a30*/  SHF.R.U32.HI R97, RZ, 0x8, R97 ;  /* 0x00000008ff617819 */ /* 0x000fe40000011661 */
[----:B------:R-:W-:Y:S01]  /*8a40*/  LDSM.16.MT88.4 R120, [R188+0xf000] ;  /* 0x00f00000bc78783b */ /* 0x000fe20000004200 */
[----:B----4-:R-:W-:Y:S02]  /*8a50*/  F2FP.PACK_AB R99, R227, R220 ;  /* 0x000000dce363723e */ /* 0x010fe400000000ff */
[----:B------:R-:W-:-:S02]  /*8a60*/  PRMT R108, R108, 0x5410, R97 ;  /* 0x000054106c6c7816 */ /* 0x000fc40000000061 */
[----:B------:R-:W-:Y:S01]  /*8a70*/  HMMA.16816.F32 R36, R104, R116, R36 ;  /* 0x000000746824723c */ /* 0x000fe20000001824 */
[----:B------:R-:W-:Y:S01]  /*8a80*/  LOP3.LUT R97, R110, R99, RZ, 0xc0, !PT ;  /* 0x000000636e617212 */ /* 0x000fe200078ec0ff */
[----:B------:R-:W-:-:S06]  /*8a90*/  HSET2.LE.AND R99, R98, R3, PT ;  /* 0x0000000362637233 */ /* 0x000fcc0003803000 */
[C---:B------:R-:W-:Y:S01]  /*8aa0*/  HMMA.16816.F32 R40, R104.reuse, R118, R40 ;  /* 0x000000766828723c */ /* 0x040fe20000001828 */
[----:B------:R-:W2:Y:S07]  /*8ab0*/  LDSM.16.MT88.4 R116, [R188+0x10800] ;  /* 0x01080000bc74783b */ /* 0x000eae0000004200 */
[C---:B------:R-:W-:Y:S08]  /*8ac0*/  HMMA.16816.F32 R8, R104.reuse, R136, R8 ;  /* 0x000000886808723c */ /* 0x040ff00000001808 */
[C---:B-----5:R-:W-:Y:S07]  /*8ad0*/  HMMA.16816.F32 R92, R104.reuse, R128, R92 ;  /* 0x00000080685c723c */ /* 0x060fee000000185c */
[----:B------:R-:W-:Y:S01]  /*8ae0*/  HSET2.LE.AND R129, R108, R3, PT ;  /* 0x000000036c817233 */ /* 0x000fe20003803000 */
[----:B-1----:R-:W-:Y:S01]  /*8af0*/  F2FP.PACK_AB R128, R229, R216 ;  /* 0x000000d8e580723e */ /* 0x002fe200000000ff */
[----:B------:R-:W-:Y:S01]  /*8b00*/  HMMA.16816.F32 R4, R104, R130, R4 ;  /* 0x000000826804723c */ /* 0x000fe20000001804 */
[----:B------:R-:W-:Y:S02]  /*8b10*/  LDSM.16.MT88.4 R108, [R184+0xf000] ;  /* 0x00f00000b86c783b */ /* 0x000fe40000004200 */
[----:B------:R-:W-:Y:S01]  /*8b20*/  LOP3.LUT R98, R129, R218, RZ, 0xc0, !PT ;  /* 0x000000da81627212 */ /* 0x000fe200078ec0ff */
[--C-:B------:R-:W-:Y:S01]  /*8b30*/  FFMA.FTZ R218, R165, c[0x0][0x23c], -R150.reuse ;  /* 0x00008f00a5da7a23 */ /* 0x100fe20000010896 */
[----:B------:R-:W-:Y:S01]  /*8b40*/  LOP3.LUT R99, R99, R128, RZ, 0xc0, !PT ;  /* 0x0000008063637212 */ /* 0x000fe200078ec0ff */
[----:B------:R-:W-:-:S02]  /*8b50*/  FFMA.FTZ R165, R151, c[0x0][0x23c], -R150 ;  /* 0x00008f0097a57a23 */ /* 0x000fc40000010896 */
[C---:B------:R-:W-:Y:S01]  /*8b60*/  HMMA.16816.F32 R12, R104.reuse, R138, R12 ;  /* 0x0000008a680c723c */ /* 0x040fe2000000180c */
[----:B------:R-:W1:Y:S01]  /*8b70*/  LDSM.16.MT88.4 R136, [R186+0xd000] ;  /* 0x00d00000ba88783b */ /* 0x000e620000004200 */
[----:B------:R-:W3:Y:S06]  /*8b80*/  MUFU.EX2 R218, R218 ;  /* 0x000000da00da7308 */ /* 0x000eec0000000800 */
[C---:B------:R-:W-:Y:S02]  /*8b90*/  HMMA.16816.F32 R24, R104.reuse, R124, R24 ;  /* 0x0000007c6818723c */ /* 0x040fe40000001818 */
[----:B------:R-:W-:Y:S06]  /*8ba0*/  MUFU.EX2 R165, R165 ;  /* 0x000000a500a57308 */ /* 0x000fec0000000800 */
[C---:B------:R-:W-:Y:S01]  /*8bb0*/  HMMA.16816.F32 R28, R104.reuse, R126, R28 ;  /* 0x0000007e681c723c */ /* 0x040fe2000000181c */
[----:B------:R-:W4:Y:S07]  /*8bc0*/  LDSM.16.MT88.4 R124, [R184+0xd000] ;  /* 0x00d00000b87c783b */ /* 0x000f2e0000004200 */
[C---:B--2---:R-:W-:Y:S08]  /*8bd0*/  HMMA.16816.F32 R68, R104.reuse, R116, R68 ;  /* 0x000000746844723c */ /* 0x044ff00000001844 */
[----:B------:R-:W-:Y:S01]  /*8be0*/  HMMA.16816.F32 R72, R104, R118, R72 ;  /* 0x000000766848723c */ /* 0x000fe20000001848 */
[----:B------:R-:W2:Y:S04]  /*8bf0*/  LDSM.16.MT88.4 R116, [R186+0xf000] ;  /* 0x00f00000ba74783b */ /* 0x000ea80000004200 */
[----:B------:R-:W-:Y:S03]  /*8c00*/  LDSM.16.MT88.4 R104, [R186+0x11000] ;  /* 0x01100000ba68783b */ /* 0x000fe60000004200 */
[C---:B------:R-:W-:Y:S01]  /*8c10*/  HMMA.16816.F32 R128, R96.reuse, R140, R8 ;  /* 0x0000008c6080723c */ /* 0x040fe20000001808 */
[----:B------:R-:W5:Y:S07]  /*8c20*/  LDSM.16.MT88.4 R8, [R188+0x11000] ;  /* 0x01100000bc08783b */ /* 0x000f6e0000004200 */
[C---:B------:R-:W-:Y:S08]  /*8c30*/  HMMA.16816.F32 R36, R96.reuse, R120, R36 ;  /* 0x000000786024723c */ /* 0x040ff00000001824 */
[C---:B------:R-:W-:Y:S01]  /*8c40*/  HMMA.16816.F32 R40, R96.reuse, R122, R40 ;  /* 0x0000007a6028723c */ /* 0x040fe20000001828 */
[----:B------:R-:W2:Y:S07]  /*8c50*/  LDSM.16.MT88.4 R120, [R185+0x11000] ;  /* 0x01100000b978783b */ /* 0x000eae0000004200 */
[C---:B------:R-:W-:Y:S08]  /*8c60*/  HMMA.16816.F32 R52, R96.reuse, R112, R52 ;  /* 0x000000706034723c */ /* 0x040ff00000001834 */
[C---:B------:R-:W-:Y:S01]  /*8c70*/  HMMA.16816.F32 R56, R96.reuse, R114, R56 ;  /* 0x000000726038723c */ /* 0x040fe20000001838 */
[----:B------:R-:W2:Y:S07]  /*8c80*/  LDSM.16.MT88.4 R112, [R184+0x11000] ;  /* 0x01100000b870783b */ /* 0x000eae0000004200 */
        /* <DEDUP_REMOVED lines=8> */
[C---:B----4-:R-:W-:Y:S08]  /*8d10*/  HMMA.16816.F32 R32, R96.reuse, R124, R32 ;  /* 0x0000007c6020723c */ /* 0x050ff00000001820 */
[C---:B------:R-:W-:Y:S01]  /*8d20*/  HMMA.16816.F32 R100, R96.reuse, R126, R100 ;  /* 0x0000007e6064723c */ /* 0x040fe20000001864 */
[----:B------:R-:W1:Y:S07]  /*8d30*/  LDSM.16.MT88.4 R124, [R188+0xd800] ;  /* 0x00d80000bc7c783b */ /* 0x000e6e0000004200 */
[C---:B--2---:R-:W-:Y:S08]  /*8d40*/  HMMA.16816.F32 R44, R96.reuse, R116, R44 ;  /* 0x00000074602c723c */ /* 0x044ff0000000182c */
[C---:B------:R-:W-:Y:S01]  /*8d50*/  HMMA.16816.F32 R48, R96.reuse, R118, R48 ;  /* 0x000000766030723c */ /* 0x040fe20000001830 */
[----:B------:R-:W2:Y:S07]  /*8d60*/  LDSM.16.MT88.4 R116, [R186+0xd800] ;  /* 0x00d80000ba74783b */ /* 0x000eae0000004200 */
[C---:B------:R-:W-:Y:S08]  /*8d70*/  HMMA.16816.F32 R60, R96.reuse, R108, R60 ;  /* 0x0000006c603c723c */ /* 0x040ff0000000183c */
[C---:B------:R-:W-:Y:S08]  /*8d80*/  HMMA.16816.F32 R64, R96.reuse, R110, R64 ;  /* 0x0000006e6040723c */ /* 0x040ff00000001840 */
[C---:B-----5:R-:W-:Y:S07]  /*8d90*/  HMMA.16816.F32 R68, R96.reuse, R8, R68 ;  /* 0x000000086044723c */ /* 0x060fee0000001844 */
[----:B------:R-:W-:Y:S01]  /*8da0*/  LOP3.LUT R8, R233, UR25, R230, 0x96, !PT ;  /* 0x00000019e9087c12 */ /* 0x000fe2000f8e96e6 */
[----:B------:R-:W-:Y:S01]  /*8db0*/  HMMA.16816.F32 R72, R96, R10, R72 ;  /* 0x0000000a6048723c */ /* 0x000fe20000001848 */
[----:B------:R-:W-:Y:S01]  /*8dc0*/  SHF.R.U32.HI R9, RZ, 0x10, R232 ;  /* 0x00000010ff097819 */ /* 0x000fe200000116e8 */
[----:B------:R-:W-:-:S02]  /*8dd0*/  FFMA.FTZ R230, R148, c[0x0][0x23c], -R147 ;  /* 0x00008f0094e67a23 */ /* 0x000fc40000010893 */
[----:B------:R-:W-:Y:S03]  /*8de0*/  LDSM.16.MT88.4 R148, [R184+0xd800] ;  /* 0x00d80000b894783b */ /* 0x000fe60000004200 */
[C---:B------:R-:W-:Y:S01]  /*8df0*/  LOP3.LUT R11, R232.reuse, 0xffff, RZ, 0xc0, !PT ;  /* 0x0000ffffe80b7812 */ /* 0x040fe200078ec0ff */
[----:B------:R-:W-:Y:S01]  /*8e00*/  HMMA.16816.F32 R76, R96, R104, R76 ;  /* 0x00000068604c723c */ /* 0x000fe2000000184c */
[----:B------:R-:W-:Y:S01]  /*8e10*/  LOP3.LUT R10, R232, 0xff, RZ, 0xc0, !PT ;  /* 0x000000ffe80a7812 */ /* 0x000fe200078ec0ff */
[----:B------:R-:W-:Y:S01]  /*8e20*/  FFMA.FTZ R233, R144, c[0x0][0x23c], -R147 ;  /* 0x00008f0090e97a23 */ /* 0x000fe20000010893 */
[----:B------:R-:W4:Y:S01]  /*8e30*/  MUFU.EX2 R230, R230 ;  /* 0x000000e600e67308 */ /* 0x000f220000000800 */
[----:B------:R-:W-:Y:S02]  /*8e40*/  SHF.R.U32.HI R109, RZ, 0x8, R11 ;  /* 0x00000008ff6d7819 */ /* 0x000fe4000001160b */
[----:B------:R-:W-:-:S02]  /*8e50*/  LOP3.LUT R11, R9, 0xff, RZ, 0xc0, !PT ;  /* 0x000000ff090b7812 */ /* 0x000fc400078ec0ff */
[C---:B------:R-:W-:Y:S01]  /*8e60*/  HMMA.16816.F32 R80, R96.reuse, R106, R80 ;  /* 0x0000006a6050723c */ /* 0x040fe20000001850 */
[----:B------:R-:W-:Y:S02]  /*8e70*/  LOP3.LUT R104, R8, 0xff, RZ, 0xc0, !PT ;  /* 0x000000ff08687812 */ /* 0x000fe400078ec0ff */
[----:B------:R-:W-:Y:S01]  /*8e80*/  MUFU.EX2 R233, R233 ;  /* 0x000000e900e97308 */ /* 0x000fe20000000800 */
[----:B------:R-:W-:Y:S02]  /*8e90*/  SHF.R.U32.HI R105, RZ, 0x10, R8 ;  /* 0x00000010ff697819 */ /* 0x000fe40000011608 */
[----:B------:R-:W-:Y:S02]  /*8ea0*/  PRMT R10, R10, 0x5410, R109 ;  /* 0x000054100a0a7816 */ /* 0x000fe4000000006d */
[C---:B------:R-:W-:Y:S01]  /*8eb0*/  HMMA.16816.F32 R84, R96.reuse, R120, R84 ;  /* 0x000000786054723c */ /* 0x040fe20000001854 */
[----:B------:R-:W-:Y:S01]  /*8ec0*/  SHF.R.U32.HI R106, RZ, 0x18, R232 ;  /* 0x00000018ff6a7819 */ /* 0x000fe200000116e8 */
[----:B------:R-:W-:Y:S01]  /*8ed0*/  FFMA.FTZ R232, R145, c[0x0][0x23c], -R147 ;  /* 0x00008f0091e87a23 */ /* 0x000fe20000010893 */
[----:B------:R-:W-:Y:S01]  /*8ee0*/  LOP3.LUT R107, R8, 0xffff, RZ, 0xc0, !PT ;  /* 0x0000ffff086b7812 */ /* 0x000fe200078ec0ff */
[----:B------:R-:W-:Y:S01]  /*8ef0*/  HSET2.LE.AND R10, R10, R3, PT ;  /* 0x000000030a0a7233 */ /* 0x000fe20003803000 */
[----:B------:R-:W-:Y:S01]  /*8f00*/  SHF.R.U32.HI R8, RZ, 0x18, R8 ;  /* 0x00000018ff087819 */ /* 0x000fe20000011608 */
[----:B------:R-:W-:Y:S01]  /*8f10*/  LDSM.16.MT88.4 R108, [R185+0xd800] ;  /* 0x00d80000b96c783b */ /* 0x000fe20000004200 */
[----:B------:R-:W-:Y:S01]  /*8f20*/  SHF.R.U32.HI R107, RZ, 0x8, R107 ;  /* 0x00000008ff6b7819 */ /* 0x000fe2000001166b */
[----:B------:R-:W-:Y:S01]  /*8f30*/  HMMA.16816.F32 R88, R96, R122, R88 ;  /* 0x0000007a6058723c */ /* 0x000fe20000001858 */
[----:B------:R-:W5:Y:S01]  /*8f40*/  MUFU.EX2 R232, R232 ;  /* 0x000000e800e87308 */ /* 0x000f620000000800 */
[----:B------:R-:W-:Y:S01]  /*8f50*/  LOP3.LUT R9, R105, 0xff, RZ, 0xc0, !PT ;  /* 0x000000ff69097812 */ /* 0x000fe200078ec0ff */
[----:B------:R-:W-:Y:S01]  /*8f60*/  LDSM.16.MT88.4 R144, [R188+0xf800] ;  /* 0x00f80000bc90783b */ /* 0x000fe20000004200 */
[----:B------:R-:W-:-:S02]  /*8f70*/  PRMT R104, R104, 0x5410, R107 ;  /* 0x0000541068687816 */ /* 0x000fc4000000006b */
[----:B------:R-:W-:Y:S02]  /*8f80*/  PRMT R106, R11, 0x5410, R106 ;  /* 0x000054100b6a7816 */ /* 0x000fe4000000006a */
[C---:B------:R-:W-:Y:S01]  /*8f90*/  HMMA.16816.F32 R92, R96.reuse, R112, R92 ;  /* 0x00000070605c723c */ /* 0x040fe2000000185c */
[----:B------:R-:W-:Y:S01]  /*8fa0*/  PRMT R8, R9, 0x5410, R8 ;  /* 0x0000541009087816 */ /* 0x000fe20000000008 */
[--C-:B------:R-:W-:Y:S01]  /*8fb0*/  HSET2.LE.AND R104, R104, R3.reuse, PT ;  /* 0x0000000368687233 */ /* 0x100fe20003803000 */
[----:B---3--:R-:W-:Y:S01]  /*8fc0*/  F2FP.PACK_AB R9, R218, R167 ;  /* 0x000000a7da09723e */ /* 0x008fe200000000ff */
[--C-:B------:R-:W-:Y:S01]  /*8fd0*/  HSET2.LE.AND R11, R106, R3.reuse, PT ;  /* 0x000000036a0b7233 */ /* 0x100fe20003803000 */
[----:B----4-:R-:W-:Y:S01]  /*8fe0*/  F2FP.PACK_AB R106, R231, R230 ;  /* 0x000000e6e76a723e */ /* 0x010fe200000000ff */
[----:B------:R-:W-:Y:S01]  /*8ff0*/  HSET2.LE.AND R3, R8, R3, PT ;  /* 0x0000000308037233 */ /* 0x000fe20003803000 */
[----:B------:R-:W-:Y:S01]  /*9000*/  LOP3.LUT R8, R104, R9, RZ, 0xc0, !PT ;  /* 0x0000000968087212 */ /* 0x000fe200078ec0ff */
[----:B------:R-:W-:Y:S01]  /*9010*/  HMMA.16816.F32 R4, R96, R114, R4 ;  /* 0x000000726004723c */ /* 0x000fe20000001804 */
[----:B------:R-:W3:Y:S01]  /*9020*/  LDSM.16.MT88.4 R96, [R188+0x11800] ;  /* 0x01180000bc60783b */ /* 0x000ee20000004200 */
[----:B------:R-:W-:-:S02]  /*9030*/  F2FP.PACK_AB R105, R222, R165 ;  /* 0x000000a5de69723e */ /* 0x000fc400000000ff */
[----:B-----5:R-:W-:Y:S02]  /*9040*/  F2FP.PACK_AB R104, R233, R232 ;  /* 0x000000e8e968723e */ /* 0x020fe400000000ff */
[----:B------:R-:W-:Y:S01]  /*9050*/  LOP3.LUT R9, R3, R106, RZ, 0xc0, !PT ;  /* 0x0000006a03097212 */ /* 0x000fe200078ec0ff */
[----:B------:R-:W-:Y:S01]  /*9060*/  FFMA.FTZ R3, R215, R160, R153 ;  /* 0x000000a0d7037223 */ /* 0x000fe20000010099 */
[----:B------:R-:W-:Y:S02]  /*9070*/  LOP3.LUT R10, R10, R105, RZ, 0xc0, !PT ;  /* 0x000000690a0a7212 */ /* 0x000fe400078ec0ff */
[----:B------:R-:W-:Y:S01]  /*9080*/  LOP3.LUT R11, R11, R104, RZ, 0xc0, !PT ;  /* 0x000000680b0b7212 */ /* 0x000fe200078ec0ff */
[----:B------:R-:W-:-:S04]  /*9090*/  FADD.FTZ R3, R152, R3 ;  /* 0x0000000398037221 */ /* 0x000fc80000010000 */
[----:B------:R-:W-:Y:S02]  /*90a0*/  FADD.FTZ R0, R0, R3 ;  /* 0x0000000300007221 */ /* 0x000fe40000010000 */
[C---:B-1----:R-:W-:Y:S01]  /*90b0*/  HMMA.16816.F32 R128, R8.reuse, R124, R128 ;  /* 0x0000007c0880723c */ /* 0x042fe20000001880 */
[----:B------:R-:W-:Y:S02]  /*90c0*/  FADD.FTZ R3, R169, R166 ;  /* 0x000000a6a9037221 */ /* 0x000fe40000010000 */
[----:B------:R-:W-:Y:S02]  /*90d0*/  FADD.FTZ R161, R161, R0 ;  /* 0x00000000a1a17221 */ /* 0x000fe40000010000 */
[----:B------:R-:W-:Y:S02]  /*90e0*/  FADD.FTZ R3, R164, R3 ;  /* 0x00000003a4037221 */ /* 0x000fe40000010000 */
[----:B------:R-:W-:Y:S01]  /*90f0*/  FADD.FTZ R168, R168, R161 ;  /* 0x000000a1a8a87221 */ /* 0x000fe20000010000 */
[----:B------:R-:W-:Y:S01]  /*9100*/  HMMA.16816.F32 R124, R8, R126, R12 ;  /* 0x0000007e087c723c */ /* 0x000fe2000000180c */
[----:B------:R-:W-:Y:S01]  /*9110*/  LDSM.16.MT88.4 R12, [R186+0x11800] ;  /* 0x01180000ba0c783b */ /* 0x000fe20000004200 */
[----:B------:R-:W-:Y:S01]  /*9120*/  FADD.FTZ R0, R226, R3 ;  /* 0x00000003e2007221 */ /* 0x000fe20000010000 */
[----:B------:R-:W-:Y:S01]  /*9130*/  MOV R3, R158 ;  /* 0x0000009e00037202 */ /* 0x000fe20000000f00 */
[----:B------:R-:W-:-:S02]  /*9140*/  FADD.FTZ R171, R171, R168 ;  /* 0x000000a8abab7221 */ /* 0x000fc40000010000 */
[----:B------:R-:W-:Y:S02]  /*9150*/  FADD.FTZ R0, R223, R0 ;  /* 0x00000000df007221 */ /* 0x000fe40000010000 */
[C---:B--2---:R-:W-:Y:S01]  /*9160*/  HMMA.16816.F32 R120, R8.reuse, R116, R16 ;  /* 0x000000740878723c */ /* 0x044fe20000001810 */
[----:B------:R-:W-:Y:S01]  /*9170*/  LDSM.16.MT88.4 R16, [R185+0x11800] ;  /* 0x01180000b910783b */ /* 0x000fe20000004200 */
[----:B------:R-:W-:Y:S02]  /*9180*/  FADD.FTZ R170, R170, R171 ;  /* 0x000000abaaaa7221 */ /* 0x000fe40000010000 */
[----:B------:R-:W-:Y:S02]  /*9190*/  FADD.FTZ R221, R221, R0 ;  /* 0x00000000dddd7221 */ /* 0x000fe40000010000 */
[----:B------:R-:W-:Y:S02]  /*91a0*/  FADD.FTZ R209, R209, R170 ;  /* 0x000000aad1d17221 */ /* 0x000fe40000010000 */
[----:B---3--:R-:W-:Y:S01]  /*91b0*/  HMMA.16816.F32 R68, R8, R96, R68 ;  /* 0x000000600844723c */ /* 0x008fe20000001844 */
[----:B------:R-:W-:-:S02]  /*91c0*/  FADD.FTZ R228, R228, R221 ;  /* 0x000000dde4e47221 */ /* 0x000fc40000010000 */
[----:B------:R-:W-:Y:S02]  /*91d0*/  FADD.FTZ R220, R220, R209 ;  /* 0x000000d1dcdc7221 */ /* 0x000fe40000010000 */
[----:B------:R-:W-:Y:S02]  /*91e0*/  FADD.FTZ R167, R167, R228 ;  /* 0x000000e4a7a77221 */ /* 0x000fe40000010000 */
[----:B------:R-:W-:Y:S01]  /*91f0*/  FADD.FTZ R227, R227, R220 ;  /* 0x000000dce3e37221 */ /* 0x000fe20000010000 */
[----:B------:R-:W-:Y:S01]  /*9200*/  HMMA.16816.F32 R72, R8, R98, R72 ;  /* 0x000000620848723c */ /* 0x000fe20000001848 */
[----:B------:R-:W1:Y:S01]  /*9210*/  LDSM.16.MT88.4 R96, [R184+0x11800] ;  /* 0x01180000b860783b */ /* 0x000e620000004200 */
[----:B------:R-:W-:Y:S02]  /*9220*/  FADD.FTZ R218, R218, R167 ;  /* 0x000000a7dada7221 */ /* 0x000fe40000010000 */
[----:B------:R-:W-:Y:S02]  /*9230*/  FADD.FTZ R216, R216, R227 ;  /* 0x000000e3d8d87221 */ /* 0x000fe40000010000 */
[----:B------:R-:W-:-:S02]  /*9240*/  FADD.FTZ R165, R165, R218 ;  /* 0x000000daa5a57221 */ /* 0x000fc40000010000 */
[----:B------:R-:W-:Y:S01]  /*9250*/  HMMA.16816.F32 R112, R8, R108, R24 ;  /* 0x0000006c0870723c */ /* 0x000fe20000001818 */
[----:B------:R-:W-:Y:S02]  /*9260*/  FADD.FTZ R229, R229, R216 ;  /* 0x000000d8e5e57221 */ /* 0x000fe40000010000 */
[----:B------:R-:W-:Y:S02]  /*9270*/  FADD.FTZ R217, R222, R165 ;  /* 0x000000a5ded97221 */ /* 0x000fe40000010000 */
[----:B------:R-:W-:-:S03]  /*9280*/  FADD.FTZ R230, R230, R229 ;  /* 0x000000e5e6e67221 */ /* 0x000fc60000010000 */
[----:B------:R-:W-:Y:S01]  /*9290*/  HMMA.16816.F32 R116, R8, R118, R20 ;  /* 0x000000760874723c */ /* 0x000fe20000001814 */
[----:B------:R-:W-:-:S04]  /*92a0*/  FADD.FTZ R231, R231, R230 ;  /* 0x000000e6e7e77221 */ /* 0x000fc80000010000 */
[----:B------:R-:W-:-:S03]  /*92b0*/  FADD.FTZ R232, R232, R231 ;  /* 0x000000e7e8e87221 */ /* 0x000fc60000010000 */
[----:B------:R-:W-:Y:S01]  /*92c0*/  HMMA.16816.F32 R108, R8, R110, R28 ;  /* 0x0000006e086c723c */ /* 0x000fe2000000181c */
[----:B------:R-:W-:-:S07]  /*92d0*/  FADD.FTZ R215, R233, R232 ;  /* 0x000000e8e9d77221 */ /* 0x000fce0000010000 */
        /* <DEDUP_REMOVED lines=15> */
[----:B------:R-:W-:Y:S07]  /*93d0*/  HMMA.16816.F32 R60, R8, R132, R60 ;  /* 0x00000084083c723c */ /* 0x000fee000000183c */
[----:B------:R-:W-:-:S02]  /*93e0*/  MOV R132, R159 ;  /* 0x0000009f00847202 */ /* 0x000fc40000000f00 */
.L_x_945:
[----:B------:R-:W-:-:S06]  /*93f0*/  UISETP.GT.AND UP0, UPT, UR29, UR11, UPT ;  /* 0x0000000b1d00728c */ /* 0x000fcc000bf04270 */
[----:B------:R-:W-:-:S13]  /*9400*/  PLOP3.LUT P0, PT, PT, PT, UP0, 0x80, 0x0 ;  /* 0x000000000000781c */ /* 0x000fda0003f0f008 */
[----:B------:R-:W-:Y:S05]  /*9410*/  @!P0 BRA `(.L_x_947) ;  /* 0x0000399000008947 */ /* 0x000fea0003800000 */
[----:B------:R-:W-:Y:S01]  /*9420*/  IMAD.WIDE.U32 R220, R214, -0x326172a9, RZ ;  /* 0xcd9e8d57d6dc7825 */ /* 0x000fe200078e00ff */
[----:B------:R-:W-:Y:S01]  /*9430*/  UMOV UR31, 0x5 ;  /* 0x00000005001f7882 */ /* 0x000fe20000000000 */
[----:B------:R-:W-:Y:S01]  /*9440*/  PRMT R209, R2, 0x7054, R2 ;  /* 0x0000705402d17816 */ /* 0x000fe20000000002 */
[----:B------:R-:W-:Y:S01]  /*9450*/  ULDC UR4, c[0x0][0x19c] ;  /* 0x0000670000047ab9 */ /* 0x000fe20000000800 */
[----:B------:R-:W-:Y:S01]  /*9460*/  IMAD.WIDE.U32 R222, R206, -0x2daee0ad, RZ ;  /* 0xd2511f53cede7825 */ /* 0x000fe200078e00ff */
[----:B------:R-:W-:Y:S01]  /*9470*/  LOP3.LUT R219, R221, R219, RZ, 0x3c, !PT ;  /* 0x000000dbdddb7212 */ /* 0x000fe200078e3cff */
[----:B------:R-:W-:Y:S01]  /*9480*/  USHF.L.U32 UR28, UR8, 0x5, URZ ;  /* 0x00000005081c7899 */ /* 0x000fe2000800063f */
[----:B------:R-:W-:Y:S01]  /*9490*/  MOV R2, R3 ;  /* 0x0000000300027202 */ /* 0x000fe20000000f00 */
[----:B------:R-:W-:Y:S01]  /*94a0*/  USHF.L.U64.HI UR8, UR8, UR31, UR4 ;  /* 0x0000001f08087299 */ /* 0x000fe20008010204 */
[----:B------:R-:W-:Y:S01]  /*94b0*/  MOV R0, R132 ;  /* 0x0000008400007202 */ /* 0x000fe20000000f00 */
[----:B------:R-:W-:Y:S01]  /*94c0*/  IMAD.WIDE.U32 R218, R219, -0x2daee0ad, RZ ;  /* 0xd2511f53dbda7825 */ /* 0x000fe200078e00ff */
[----:B------:R-:W-:Y:S01]  /*94d0*/  MOV R206, R224 ;  /* 0x000000e000ce7202 */ /* 0x000fe20000000f00 */
[----:B------:R-:W-:-:S02]  /*94e0*/  UMOV UR33, 0x6 ;  /* 0x0000000600217882 */ /* 0x000fc40000000000 */
[----:B------:R-:W-:Y:S02]  /*94f0*/  ULDC UR4, c[0x0][0x1a4] ;  /* 0x0000690000047ab9 */ /* 0x000fe40000000800 */
[----:B------:R-:W-:Y:S02]  /*9500*/  USHF.L.U32 UR30, UR6, 0x5, URZ ;  /* 0x00000005061e7899 */ /* 0x000fe4000800063f */
[----:B------:R-:W-:Y:S02]  /*9510*/  USHF.L.U32 UR32, UR6, 0x6, URZ ;  /* 0x0000000606207899 */ /* 0x000fe4000800063f */
[----:B------:R-:W-:Y:S02]  /*9520*/  USHF.L.U64.HI UR31, UR6, UR31, UR4 ;  /* 0x0000001f061f7299 */ /* 0x000fe40008010204 */
[----:B------:R-:W-:Y:S01]  /*9530*/  USHF.L.U64.HI UR33, UR6, UR33, UR4 ;  /* 0x0000002106217299 */ /* 0x000fe20008010204 */
[----:B------:R-:W-:Y:S05]  /*9540*/  BRA `(.L_x_948) ;  /* 0x0000025000007947 */ /* 0x000fea0003800000 */
.L_x_950:
        /* <DEDUP_REMOVED lines=37> */
.L_x_948:
        /* <DEDUP_REMOVED lines=9> */
[C---:B------:R-:W-:Y:S02]  /*9830*/  LEA R224, P0, R226.reuse, c[0x0][0x170], 0x1 ;  /* 0x00005c00e2e07a11 */ /* 0x040fe400078008ff */
[----:B------:R-:W-:Y:S04]  /*9840*/  IADD3 R3, R227, UR4, RZ ;  /* 0x00000004e3037c10 */ /* 0x000fe8000fffe0ff */
[----:B------:R-:W-:Y:S02]  /*9850*/  LEA.HI.X R225, R226, c[0x0][0x174], R3, 0x1, P0 ;  /* 0x00005d00e2e17a11 */ /* 0x000fe400000f0c03 */
[----:B------:R-:W-:Y:S03]  /*9860*/  IADD3 R230, P0, R224, UR30, RZ ;  /* 0x0000001ee0e67c10 */ /* 0x000fe6000ff1e0ff */
[----:B------:R-:W-:Y:S01]  /*9870*/  @!PT LDS RZ, [RZ] ;  /* 0x00000000fffff984 */ /* 0x000fe20000000800 */
[----:B------:R-:W-:Y:S01]  /*9880*/  @!PT LDS RZ, [RZ] ;  /* 0x00000000fffff984 */ /* 0x000fe20000000800 */
[----:B------:R-:W-:Y:S01]  /*9890*/  @!PT LDS RZ, [RZ] ;  /* 0x00000000fffff984 */ /* 0x000fe20000000800 */
[----:B------:R1:W-:Y:S01]  /*98a0*/  LDGSTS.E.BYPASS.LTC128B.128 [R196+0xc000], [R224.64] ;  /* 0x0c000000e0c47fae */ /* 0x0003e2000b901d4e */
[----:B------:R-:W-:Y:S02]  /*98b0*/  IADD3.X R231, R225, UR31, RZ, P0, !PT ;  /* 0x0000001fe1e77c10 */ /* 0x000fe400087fe4ff */
[----:B------:R-:W-:Y:S01]  /*98c0*/  IADD3 R228, P0, R230, UR30, RZ ;  /* 0x0000001ee6e47c10 */ /* 0x000fe2000ff1e0ff */
[----:B------:R1:W-:Y:S03]  /*98d0*/  LDGSTS.E.BYPASS.LTC128B.128 [R196+0xe000], [R224.64+0x80] ;  /* 0x0e000080e0c47fae */ /* 0x0003e6000b901d4e */
[----:B------:R-:W-:Y:S01]  /*98e0*/  IADD3.X R229, R231, UR31, RZ, P0, !PT ;  /* 0x0000001fe7e57c10 */ /* 0x000fe200087fe4ff */
[----:B------:R1:W-:Y:S01]  /*98f0*/  LDGSTS.E.BYPASS.LTC128B.128 [R196+0x10000], [R224.64+0x100] ;  /* 0x10000100e0c47fae */ /* 0x0003e2000b901d4e */
[----:B------:R-:W-:Y:S03]  /*9900*/  IADD3 R226, P0, R228, UR30, RZ ;  /* 0x0000001ee4e27c10 */ /* 0x000fe6000ff1e0ff */
[----:B------:R1:W-:Y:S01]  /*9910*/  LDGSTS.E.BYPASS.LTC128B.128 [R196+0xc800], [R230.64] ;  /* 0x0c800000e6c47fae */ /* 0x0003e2000b901d4e */
[----:B------:R-:W-:Y:S02]  /*9920*/  IADD3.X R227, R229, UR31, RZ, P0, !PT ;  /* 0x0000001fe5e37c10 */ /* 0x000fe400087fe4ff */
[----:B------:R-:W-:Y:S01]  /*9930*/  PLOP3.LUT P0, PT, PT, PT, UP0, 0x80, 0x0 ;  /* 0x000000000000781c */ /* 0x000fe20003f0f008 */
        /* <DEDUP_REMOVED lines=168> */
.L_x_949:
[----:B-1----:R-:W-:Y:S01]  /*a3c0*/  IMAD.U32 R132, RZ, RZ, UR6 ;  /* 0x00000006ff847e24 */ /* 0x002fe2000f8e00ff */
[----:B------:R-:W-:Y:S01]  /*a3d0*/  USHF.L.U32 UR4, UR6, 0x1, URZ ;  /* 0x0000000106047899 */ /* 0x000fe2000800063f */
[----:B------:R-:W-:Y:S01]  /*a3e0*/  LOP3.LUT R238, R219, UR22, R222, 0x96, !PT ;  /* 0x00000016dbee7c12 */ /* 0x000fe2000f8e96de */
[----:B------:R-:W-:Y:S01]  /*a3f0*/  UISETP.GT.AND UP0, UPT, UR6, UR11, UPT ;  /* 0x0000000b0600728c */ /* 0x000fe2000bf04270 */
[----:B------:R-:W-:Y:S01]  /*a400*/  IMAD R3, R132, 0x40, R205 ;  /* 0x0000004084037824 */ /* 0x000fe200078e02cd */
[----:B------:R-:W-:Y:S02]  /*a410*/  UMOV UR29, UR6 ;  /* 0x00000006001d7c82 */ /* 0x000fe40008000000 */
[----:B------:R-:W-:Y:S02]  /*a420*/  IMAD.WIDE.U32 R238, R238, -0x326172a9, RZ ;  /* 0xcd9e8d57eeee7825 */ /* 0x000fe400078e00ff */
[C---:B------:R-:W-:Y:S02]  /*a430*/  IADD3 R133, R3.reuse, 0x1, RZ ;  /* 0x0000000103857810 */ /* 0x040fe40007ffe0ff */
[----:B------:R-:W-:Y:S02]  /*a440*/  IADD3 R132, R3, 0x8, RZ ;  /* 0x0000000803847810 */ /* 0x000fe40007ffe0ff */
[C---:B------:R-:W-:Y:S02]  /*a450*/  ISETP.GE.AND P3, PT, R133.reuse, R204, PT ;  /* 0x000000cc8500720c */ /* 0x040fe40003f66270 */
[C---:B------:R-:W-:Y:S02]  /*a460*/  ISETP.GE.AND P4, PT, R133.reuse, R202, PT ;  /* 0x000000ca8500720c */ /* 0x040fe40003f86270 */
[----:B------:R-:W-:Y:S02]  /*a470*/  ISETP.GE.OR P3, PT, R133, R203, !P3 ;  /* 0x000000cb8500720c */ /* 0x000fe40005f66670 */
[C---:B------:R-:W-:Y:S02]  /*a480*/  ISETP.GE.AND P2, PT, R3.reuse, R204, PT ;  /* 0x000000cc0300720c */ /* 0x040fe40003f46270 */
[----:B------:R-:W-:Y:S02]  /*a490*/  ISETP.GE.AND P1, PT, R3, R202, PT ;  /* 0x000000ca0300720c */ /* 0x000fe40003f26270 */
[----:B------:R-:W-:Y:S02]  /*a4a0*/  ISETP.GE.OR P4, PT, R133, R197, !P4 ;  /* 0x000000c58500720c */ /* 0x000fe40006786670 */
[C---:B------:R-:W-:Y:S02]  /*a4b0*/  IADD3 R133, R3.reuse, 0x9, RZ ;  /* 0x0000000903857810 */ /* 0x040fe40007ffe0ff */
[C---:B------:R-:W-:Y:S02]  /*a4c0*/  ISETP.GE.AND P0, PT, R132.reuse, R204, PT ;  /* 0x000000cc8400720c */ /* 0x040fe40003f06270 */
[C---:B------:R-:W-:Y:S02]  /*a4d0*/  ISETP.GE.AND P5, PT, R132.reuse, R202, PT ;  /* 0x000000ca8400720c */ /* 0x040fe40003fa6270 */
[C---:B------:R-:W-:Y:S02]  /*a4e0*/  ISETP.GE.OR P2, PT, R3.reuse, R203, !P2 ;  /* 0x000000cb0300720c */ /* 0x040fe40005746670 */
[----:B------:R-:W-:Y:S02]  /*a4f0*/  ISETP.GE.OR P1, PT, R3, R197, !P1 ;  /* 0x000000c50300720c */ /* 0x000fe40004f26670 */
[-C--:B------:R-:W-:Y:S02]  /*a500*/  ISETP.GE.AND P6, PT, R133, R204.reuse, PT ;  /* 0x000000cc8500720c */ /* 0x080fe40003fc6270 */
[C---:B------:R-:W-:Y:S02]  /*a510*/  ISETP.GE.OR P0, PT, R132.reuse, R203, !P0 ;  /* 0x000000cb8400720c */ /* 0x040fe40004706670 */
[----:B------:R-:W-:Y:S02]  /*a520*/  ISETP.GE.OR P5, PT, R132, R197, !P5 ;  /* 0x000000c58400720c */ /* 0x000fe40006fa6670 */
[----:B------:R-:W-:Y:S02]  /*a530*/  IADD3 R132, R3, 0x10, RZ ;  /* 0x0000001003847810 */ /* 0x000fe40007ffe0ff */
[----:B------:R-:W-:Y:S02]  /*a540*/  FSEL R139, R4, -INF , !P2 ;  /* 0xff800000048b7808 */ /* 0x000fe40005000000 */
[----:B------:R-:W-:Y:S02]  /*a550*/  FSEL R137, R6, -INF , !P1 ;  /* 0xff80000006897808 */ /* 0x000fe40004800000 */
[-C--:B------:R-:W-:Y:S02]  /*a560*/  ISETP.GE.OR P6, PT, R133, R203.reuse, !P6 ;  /* 0x000000cb8500720c */ /* 0x080fe400077c6670 */
[C---:B------:R-:W-:Y:S02]  /*a570*/  IADD3 R4, R3.reuse, 0x11, RZ ;  /* 0x0000001103047810 */ /* 0x040fe40007ffe0ff */
[----:B------:R-:W-:Y:S02]  /*a580*/  IADD3 R6, R3, 0x18, RZ ;  /* 0x0000001803067810 */ /* 0x000fe40007ffe0ff */
[C---:B------:R-:W-:Y:S02]  /*a590*/  ISETP.GE.AND P1, PT, R132.reuse, R204, PT ;  /* 0x000000cc8400720c */ /* 0x040fe40003f26270 */
[-C--:B------:R-:W-:Y:S02]  /*a5a0*/  ISETP.GE.AND P2, PT, R133, R202.reuse, PT ;  /* 0x000000ca8500720c */ /* 0x080fe40003f46270 */
[----:B------:R-:W-:Y:S02]  /*a5b0*/  FSEL R169, R5, -INF , !P3 ;  /* 0xff80000005a97808 */ /* 0x000fe40005800000 */
[-C--:B------:R-:W-:Y:S02]  /*a5c0*/  ISETP.GE.AND P3, PT, R132, R202.reuse, PT ;  /* 0x000000ca8400720c */ /* 0x080fe40003f66270 */
[----:B------:R-:W-:Y:S02]  /*a5d0*/  FSEL R5, R7, -INF , !P4 ;  /* 0xff80000007057808 */ /* 0x000fe40006000000 */
[----:B------:R-:W-:Y:S02]  /*a5e0*/  FSEL R135, R8, -INF , !P0 ;  /* 0xff80000008877808 */ /* 0x000fe40004000000 */
[----:B------:R-:W-:Y:S02]  /*a5f0*/  ISETP.GE.AND P0, PT, R4, R202, PT ;  /* 0x000000ca0400720c */ /* 0x000fe40003f06270 */
[----:B------:R-:W-:Y:S02]  /*a600*/  FSEL R9, R9, -INF , !P6 ;  /* 0xff80000009097808 */ /* 0x000fe40007000000 */
[----:B------:R-:W-:Y:S02]  /*a610*/  FSEL R7, R10, -INF , !P5 ;  /* 0xff8000000a077808 */ /* 0x000fe40006800000 */
[-C--:B------:R-:W-:Y:S02]  /*a620*/  ISETP.GE.AND P4, PT, R4, R204.reuse, PT ;  /* 0x000000cc0400720c */ /* 0x080fe40003f86270 */
[C---:B------:R-:W-:Y:S02]  /*a630*/  ISETP.GE.AND P6, PT, R6.reuse, R204, PT ;  /* 0x000000cc0600720c */ /* 0x040fe40003fc6270 */
[----:B------:R-:W-:Y:S02]  /*a640*/  ISETP.GE.AND P5, PT, R6, R202, PT ;  /* 0x000000ca0600720c */ /* 0x000fe40003fa6270 */
[C---:B------:R-:W-:Y:S02]  /*a650*/  ISETP.GE.OR P1, PT, R132.reuse, R203, !P1 ;  /* 0x000000cb8400720c */ /* 0x040fe40004f26670 */
[-C--:B------:R-:W-:Y:S02]  /*a660*/  ISETP.GE.OR P3, PT, R132, R197.reuse, !P3 ;  /* 0x000000c58400720c */ /* 0x080fe40005f66670 */
[CC--:B------:R-:W-:Y:S02]  /*a670*/  ISETP.GE.OR P0, PT, R4.reuse, R197.reuse, !P0 ;  /* 0x000000c50400720c */ /* 0x0c0fe40004706670 */
[----:B------:R-:W-:Y:S02]  /*a680*/  ISETP.GE.OR P2, PT, R133, R197, !P2 ;  /* 0x000000c58500720c */ /* 0x000fe40005746670 */
[-C--:B------:R-:W-:Y:S02]  /*a690*/  ISETP.GE.OR P4, PT, R4, R203.reuse, !P4 ;  /* 0x000000cb0400720c */ /* 0x080fe40006786670 */
[C---:B------:R-:W-:Y:S02]  /*a6a0*/  IADD3 R4, R3.reuse, 0x19, RZ ;  /* 0x0000001903047810 */ /* 0x040fe40007ffe0ff */
[C---:B------:R-:W-:Y:S02]  /*a6b0*/  ISETP.GE.OR P6, PT, R6.reuse, R203, !P6 ;  /* 0x000000cb0600720c */ /* 0x040fe400077c6670 */
[----:B------:R-:W-:Y:S02]  /*a6c0*/  ISETP.GE.OR P5, PT, R6, R197, !P5 ;  /* 0x000000c50600720c */ /* 0x000fe40006fa6670 */
        /* <DEDUP_REMOVED lines=19> */
[----:B------:R-:W-:Y:S02]  /*a800*/  ISETP.GE.AND P0, PT, R4, R204, PT ;  /* 0x000000cc0400720c */ /* 0x000fe40003f06270 */
[----:B------:R-:W-:Y:S02]  /*a810*/  FMNMX.FTZ R8, R169, R8, !PT ;  /* 0x00000008a9087209 */ /* 0x000fe40007810000 */
[C---:B------:R-:W-:Y:S02]  /*a820*/  ISETP.GE.AND P2, PT, R6.reuse, R204, PT ;  /* 0x000000cc0600720c */ /* 0x040fe40003f46270 */
[----:B------:R-:W-:Y:S02]  /*a830*/  ISETP.GE.AND P5, PT, R6, R202, PT ;  /* 0x000000ca0600720c */ /* 0x000fe40003fa6270 */
[-C--:B------:R-:W-:Y:S02]  /*a840*/  ISETP.GE.OR P0, PT, R4, R203.reuse, !P0 ;  /* 0x000000cb0400720c */ /* 0x080fe40004706670 */
[C---:B------:R-:W-:Y:S02]  /*a850*/  ISETP.GE.OR P2, PT, R6.reuse, R203, !P2 ;  /* 0x000000cb0600720c */ /* 0x040fe40005746670 */
[----:B------:R-:W-:Y:S02]  /*a860*/  ISETP.GE.OR P5, PT, R6, R197, !P5 ;  /* 0x000000c50600720c */ /* 0x000fe40006fa6670 */
[----:B------:R-:W-:Y:S02]  /*a870*/  IADD3 R6, R3, 0x30, RZ ;  /* 0x0000003003067810 */ /* 0x000fe40007ffe0ff */
[----:B------:R-:W-:Y:S02]  /*a880*/  FMNMX.FTZ R8, R135, R8, !PT ;  /* 0x0000000887087209 */ /* 0x000fe40007810000 */
[----:B------:R-:W-:Y:S02]  /*a890*/  FSEL R161, R21, -INF , !P0 ;  /* 0xff80000015a17808 */ /* 0x000fe40004000000 */
[----:B------:R-:W-:Y:S02]  /*a8a0*/  FSEL R159, R22, -INF , !P3 ;  /* 0xff800000169f7808 */ /* 0x000fe40005800000 */
[C---:B------:R-:W-:Y:S02]  /*a8b0*/  ISETP.GE.AND P0, PT, R6.reuse, R204, PT ;  /* 0x000000cc0600720c */ /* 0x040fe40003f06270 */
[C---:B------:R-:W-:Y:S02]  /*a8c0*/  ISETP.GE.AND P3, PT, R6.reuse, R202, PT ;  /* 0x000000ca0600720c */ /* 0x040fe40003f66270 */
[----:B------:R-:W-:Y:S02]  /*a8d0*/  FMNMX.FTZ R8, R9, R8, !PT ;  /* 0x0000000809087209 */ /* 0x000fe40007810000 */
[C---:B------:R-:W-:Y:S02]  /*a8e0*/  ISETP.GE.OR P0, PT, R6.reuse, R203, !P0 ;  /* 0x000000cb0600720c */ /* 0x040fe40004706670 */
[-C--:B------:R-:W-:Y:S02]  /*a8f0*/  ISETP.GE.OR P3, PT, R6, R197.reuse, !P3 ;  /* 0x000000c50600720c */ /* 0x080fe40005f66670 */
[----:B------:R-:W-:Y:S02]  /*a900*/  FMNMX.FTZ R8, R233, R8, !PT ;  /* 0x00000008e9087209 */ /* 0x000fe40007810000 */
[----:B------:R-:W-:Y:S02]  /*a910*/  FMNMX.FTZ R6, R137, R2, !PT ;  /* 0x0000000289067209 */ /* 0x000fe40007810000 */
[----:B------:R-:W-:Y:S02]  /*a920*/  FSEL R243, R16, -INF , !P6 ;  /* 0xff80000010f37808 */ /* 0x000fe40007000000 */
[----:B------:R-:W-:Y:S02]  /*a930*/  FMNMX.FTZ R10, R231, R8, !PT ;  /* 0x00000008e70a7209 */ /* 0x000fe40007810000 */
[C---:B------:R-:W-:Y:S02]  /*a940*/  ISETP.GE.AND P6, PT, R4.reuse, R202, PT ;  /* 0x000000ca0400720c */ /* 0x040fe40003fc6270 */
[----:B------:R-:W-:Y:S02]  /*a950*/  FMNMX.FTZ R6, R5, R6, !PT ;  /* 0x0000000605067209 */ /* 0x000fe40007810000 */
[-C--:B------:R-:W-:Y:S02]  /*a960*/  ISETP.GE.OR P6, PT, R4, R197.reuse, !P6 ;  /* 0x000000c50400720c */ /* 0x080fe400077c6670 */
[----:B------:R-:W-:Y:S02]  /*a970*/  IADD3 R4, R3, 0x29, RZ ;  /* 0x0000002903047810 */ /* 0x000fe40007ffe0ff */
[----:B------:R-:W-:Y:S02]  /*a980*/  FMNMX.FTZ R8, R7, R6, !PT ;  /* 0x0000000607087209 */ /* 0x000fe40007810000 */
[----:B------:R-:W-:Y:S02]  /*a990*/  FMNMX.FTZ R6, R243, R10, !PT ;  /* 0x0000000af3067209 */ /* 0x000fe40007810000 */
[----:B------:R-:W-:Y:S02]  /*a9a0*/  FSEL R163, R20, -INF , !P4 ;  /* 0xff80000014a37808 */ /* 0x000fe40006000000 */
[----:B------:R-:W-:Y:S02]  /*a9b0*/  FSEL R241, R19, -INF , !P1 ;  /* 0xff80000013f17808 */ /* 0x000fe40004800000 */
[C---:B------:R-:W-:Y:S02]  /*a9c0*/  ISETP.GE.AND P4, PT, R4.reuse, R202, PT ;  /* 0x000000ca0400720c */ /* 0x040fe40003f86270 */
[----:B------:R-:W-:Y:S02]  /*a9d0*/  FMNMX.FTZ R6, R227, R6, !PT ;  /* 0x00000006e3067209 */ /* 0x000fe40007810000 */
[C---:B------:R-:W-:Y:S02]  /*a9e0*/  ISETP.GE.AND P1, PT, R4.reuse, R204, PT ;  /* 0x000000cc0400720c */ /* 0x040fe40003f26270 */
[C---:B------:R-:W-:Y:S02]  /*a9f0*/  ISETP.GE.OR P4, PT, R4.reuse, R197, !P4 ;  /* 0x000000c50400720c */ /* 0x040fe40006786670 */
[----:B------:R-:W-:Y:S02]  /*aa00*/  FMNMX.FTZ R8, R11, R8, !PT ;  /* 0x000000080b087209 */ /* 0x000fe40007810000 */
[----:B------:R-:W-:Y:S02]  /*aa10*/  FMNMX.FTZ R6, R163, R6, !PT ;  /* 0x00000006a3067209 */ /* 0x000fe40007810000 */
[-C--:B------:R-:W-:Y:S02]  /*aa20*/  ISETP.GE.OR P1, PT, R4, R203.reuse, !P1 ;  /* 0x000000cb0400720c */ /* 0x080fe40004f26670 */
[----:B------:R-:W-:Y:S02]  /*aa30*/  IADD3 R4, R3, 0x31, RZ ;  /* 0x0000003103047810 */ /* 0x000fe40007ffe0ff */
[----:B------:R-:W-:Y:S02]  /*aa40*/  FSEL R157, R23, -INF , !P6 ;  /* 0xff800000179d7808 */ /* 0x000fe40007000000 */
[----:B------:R-:W-:Y:S01]  /*aa50*/  FMNMX.FTZ R8, R143, R8, !PT ;  /* 0x000000088f087209 */ /* 0x000fe20007810000 */
[----:B------:R-:W-:Y:S01]  /*aa60*/  LDSM.16.MT88.4 R20, [R186+0xc000] ;  /* 0x00c00000ba14783b */ /* 0x000fe20000004200 */
[----:B------:R-:W-:Y:S02]  /*aa70*/  FMNMX.FTZ R6, R161, R6, !PT ;  /* 0x00000006a1067209 */ /* 0x000fe40007810000 */
[----:B------:R-:W-:Y:S02]  /*aa80*/  FSEL R237, R24, -INF , !P2 ;  /* 0xff80000018ed7808 */ /* 0x000fe40005000000 */
[C---:B------:R-:W-:Y:S02]  /*aa90*/  ISETP.GE.AND P6, PT, R4.reuse, R204, PT ;  /* 0x000000cc0400720c */ /* 0x040fe40003fc6270 */
[C---:B------:R-:W-:Y:S02]  /*aaa0*/  ISETP.GE.AND P2, PT, R4.reuse, R202, PT ;  /* 0x000000ca0400720c */ /* 0x040fe40003f46270 */
[----:B------:R-:W-:Y:S02]  /*aab0*/  FMNMX.FTZ R8, R141, R8, !PT ;  /* 0x000000088d087209 */ /* 0x000fe40007810000 */
[C---:B------:R-:W-:Y:S02]  /*aac0*/  ISETP.GE.OR P6, PT, R4.reuse, R203, !P6 ;  /* 0x000000cb0400720c */ /* 0x040fe400077c6670 */
[----:B------:R-:W-:Y:S02]  /*aad0*/  ISETP.GE.OR P2, PT, R4, R197, !P2 ;  /* 0x000000c50400720c */ /* 0x000fe40005746670 */
[----:B------:R-:W-:Y:S02]  /*aae0*/  FSEL R235, R25, -INF , !P1 ;  /* 0xff80000019eb7808 */ /* 0x000fe40004800000 */
[----:B------:R-:W-:Y:S02]  /*aaf0*/  FMNMX.FTZ R6, R237, R6, !PT ;  /* 0x00000006ed067209 */ /* 0x000fe40007810000 */
[C---:B------:R-:W-:Y:S02]  /*ab00*/  IADD3 R4, R3.reuse, 0x38, RZ ;  /* 0x0000003803047810 */ /* 0x040fe40007ffe0ff */
[----:B------:R-:W-:Y:S02]  /*ab10*/  FSEL R155, R28, -INF , !P0 ;  /* 0xff8000001c9b7808 */ /* 0x000fe40004000000 */
[----:B------:R-:W-:Y:S02]  /*ab20*/  IADD3 R3, R3, 0x39, RZ ;  /* 0x0000003903037810 */ /* 0x000fe40007ffe0ff */
[----:B------:R-:W-:Y:S02]  /*ab30*/  FMNMX.FTZ R6, R235, R6, !PT ;  /* 0x00000006eb067209 */ /* 0x000fe40007810000 */
[C---:B------:R-:W-:Y:S02]  /*ab40*/  ISETP.GE.AND P1, PT, R4.reuse, R204, PT ;  /* 0x000000cc0400720c */ /* 0x040fe40003f26270 */
[----:B------:R-:W-:Y:S02]  /*ab50*/  FMNMX.FTZ R8, R229, R8, !PT ;  /* 0x00000008e5087209 */ /* 0x000fe40007810000 */
[----:B------:R-:W-:Y:S02]  /*ab60*/  FSEL R151, R29, -INF , !P6 ;  /* 0xff8000001d977808 */ /* 0x000fe40007000000 */
[----:B------:R-:W-:Y:S02]  /*ab70*/  FMNMX.FTZ R6, R155, R6, !PT ;  /* 0x000000069b067209 */ /* 0x000fe40007810000 */
[----:B------:R-:W-:Y:S02]  /*ab80*/  ISETP.GE.AND P6, PT, R3, R204, PT ;  /* 0x000000cc0300720c */ /* 0x000fe40003fc6270 */
[----:B------:R-:W-:Y:S02]  /*ab90*/  FMNMX.FTZ R8, R241, R8, !PT ;  /* 0x00000008f1087209 */ /* 0x000fe40007810000 */
[C---:B------:R-:W-:Y:S02]  /*aba0*/  ISETP.GE.OR P1, PT, R4.reuse, R203, !P1 ;  /* 0x000000cb0400720c */ /* 0x040fe40004f26670 */
[----:B------:R-:W-:Y:S02]  /*abb0*/  ISETP.GE.AND P0, PT, R4, R202, PT ;  /* 0x000000ca0400720c */ /* 0x000fe40003f06270 */
[----:B------:R-:W-:Y:S02]  /*abc0*/  FSEL R147, R32, -INF , !P1 ;  /* 0xff80000020937808 */ /* 0x000fe40004800000 */
[----:B------:R-:W-:Y:S02]  /*abd0*/  FMNMX.FTZ R6, R151, R6, !PT ;  /* 0x0000000697067209 */ /* 0x000fe40007810000 */
[----:B------:R-:W-:Y:S02]  /*abe0*/  ISETP.GE.OR P0, PT, R4, R197, !P0 ;  /* 0x000000c50400720c */ /* 0x000fe40004706670 */
[----:B------:R-:W-:Y:S02]  /*abf0*/  FMNMX.FTZ R4, R159, R8, !PT ;  /* 0x000000089f047209 */ /* 0x000fe40007810000 */
[----:B------:R-:W-:Y:S02]  /*ac00*/  ISETP.GE.OR P6, PT, R3, R203, !P6 ;  /* 0x000000cb0300720c */ /* 0x000fe400077c6670 */
[----:B------:R-:W-:Y:S02]  /*ac10*/  FMNMX.FTZ R4, R157, R4, !PT ;  /* 0x000000049d047209 */ /* 0x000fe40007810000 */
[----:B------:R-:W-:Y:S02]  /*ac20*/  FSEL R145, R33, -INF , !P6 ;  /* 0xff80000021917808 */ /* 0x000fe40007000000 */
[----:B------:R-:W-:Y:S02]  /*ac30*/  FMNMX.FTZ R6, R147, R6, !PT ;  /* 0x0000000693067209 */ /* 0x000fe40007810000 */
[----:B------:R-:W-:Y:S02]  /*ac40*/  FSEL R167, R26, -INF , !P5 ;  /* 0xff8000001aa77808 */ /* 0x000fe40006800000 */
[----:B------:R-:W-:Y:S02]  /*ac50*/  FSEL R165, R27, -INF , !P4 ;  /* 0xff8000001ba57808 */ /* 0x000fe40006000000 */
[----:B------:R-:W-:Y:S02]  /*ac60*/  FMNMX.FTZ R10, R145, R6, !PT ;  /* 0x00000006910a7209 */ /* 0x000fe40007810000 */
[----:B------:R-:W-:Y:S02]  /*ac70*/  FMNMX.FTZ R4, R167, R4, !PT ;  /* 0x00000004a7047209 */ /* 0x000fe40007810000 */
[----:B------:R-:W-:Y:S01]  /*ac80*/  FSEL R153, R30, -INF , !P3 ;  /* 0xff8000001e997808 */ /* 0x000fe20005800000 */
[----:B------:R-:W-:Y:S01]  /*ac90*/  SHFL.BFLY PT, R15, R10, 0x2, 0x1f ;  /* 0x0c401f000a0f7f89 */ /* 0x000fe200000e0000 */
[----:B------:R-:W-:Y:S02]  /*aca0*/  FMNMX.FTZ R4, R165, R4, !PT ;  /* 0x00000004a5047209 */ /* 0x000fe40007810000 */
[----:B------:R-:W-:Y:S02]  /*acb0*/  FSEL R149, R31, -INF , !P2 ;  /* 0xff8000001f957808 */ /* 0x000fe40005000000 */
[----:B------:R-:W-:Y:S02]  /*acc0*/  FMNMX.FTZ R4, R153, R4, !PT ;  /* 0x0000000499047209 */ /* 0x000fe40007810000 */
[C---:B------:R-:W-:Y:S01]  /*acd0*/  ISETP.GE.AND P1, PT, R3.reuse, R202, PT ;  /* 0x000000ca0300720c */ /* 0x040fe20003f26270 */
[----:B------:R-:W-:Y:S01]  /*ace0*/  LDSM.16.MT88.4 R28, [R185+0xc000] ;  /* 0x00c00000b91c783b */ /* 0x000fe20000004200 */
        /* <DEDUP_REMOVED lines=71> */
[----:B------:R-:W-:Y:S01]  /*b160*/  SHF.R.U32.HI R6, RZ, 0x10, R10 ;  /* 0x00000010ff067819 */ /* 0x000fe2000001160a */
[--C-:B------:R-:W-:Y:S01]  /*b170*/  FFMA.FTZ R229, R229, c[0x0][0x23c], -R146.reuse ;  /* 0x00008f00e5e57a23 */ /* 0x100fe20000010892 */
[----:B------:R-:W-:Y:S01]  /*b180*/  LOP3.LUT R11, R7, 0xffff, RZ, 0xc0, !PT ;  /* 0x0000ffff070b7812 */ /* 0x000fe200078ec0ff */
[----:B------:R-:W5:Y:S01]  /*b190*/  MUFU.EX2 R169, R169 ;  /* 0x000000a900a97308 */ /* 0x000f620000000800 */
[----:B------:R-:W-:Y:S01]  /*b1a0*/  SHF.R.U32.HI R4, RZ, 0x10, R7 ;  /* 0x00000010ff047819 */ /* 0x000fe20000011607 */
[--C-:B------:R-:W-:Y:S01]  /*b1b0*/  FFMA.FTZ R226, R241, c[0x0][0x23c], -R146.reuse ;  /* 0x00008f00f1e27a23 */ /* 0x100fe20000010892 */
[----:B------:R-:W-:Y:S01]  /*b1c0*/  LOP3.LUT R138, R10, 0xff, RZ, 0xc0, !PT ;  /* 0x000000ff0a8a7812 */ /* 0x000fe200078ec0ff */
        /* <DEDUP_REMOVED lines=339> */
[----:B------:R-:W-:Y:S02]  /*c700*/  LOP3.LUT R162, R159, UR25, R162, 0x96, !PT ;  /* 0x000000199fa27c12 */ /* 0x000fe4000f8e96a2 */
        /* <DEDUP_REMOVED lines=106> */
.L_x_947:
        /* <DEDUP_REMOVED lines=29> */
[CC--:B------:R-:W-:Y:S01]  /*cf80*/  LEA.HI R8, R0.reuse, R5.reuse, RZ, 0x2 ;  /* 0x0000000500087211 */ /* 0x0c0fe200078f10ff */
[----:B------:R-:W-:Y:S01]  /*cf90*/  @!UP4 UIMAD UR16, UR6, UR5, UR16 ;  /* 0x000000050610c2a4 */ /* 0x000fe2000f8e0210 */
[----:B------:R-:W-:Y:S01]  /*cfa0*/  LEA.HI R0, R0, R5, RZ, 0x5 ;  /* 0x0000000500007211 */ /* 0x000fe200078f28ff */
[----:B------:R-:W-:Y:S01]  /*cfb0*/  @UP3 UIMAD UR19, UR19, UR8, URZ ;  /* 0x00000008131332a4 */ /* 0x000fe2000f8e023f */
[----:B------:R-:W-:Y:S01]  /*cfc0*/  SHF.R.S32.HI R6, RZ, 0x1f, R8 ;  /* 0x0000001fff067819 */ /* 0x000fe20000011408 */
[----:B------:R-:W-:-:S02]  /*cfd0*/  ULDC UR5, c[0x0][0x234] ;  /* 0x00008d0000057ab9 */ /* 0x000fc40000000800 */
[----:B------:R-:W-:Y:S02]  /*cfe0*/  UISETP.NE.OR UP0, UPT, UR12, -0x1, !UP2 ;  /* 0xffffffff0c00788c */ /* 0x000fe4000d705670 */
[----:B------:R-:W-:Y:S02]  /*cff0*/  @!UP3 USEL UR19, UR8, UR5, !UP1 ;  /* 0x000000050813b287 */ /* 0x000fe4000c800000 */
[----:B------:R-:W-:Y:S02]  /*d000*/  @!UP4 UIMAD.WIDE.U32 UR22, UR6, UR4, URZ ;  /* 0x000000040616c2a5 */ /* 0x000fe4000f8e003f */
[----:B------:R-:W-:Y:S02]  /*d010*/  @UP3 UMOV UR17, 0x1 ;  /* 0x0000000100113882 */ /* 0x000fe40000000000 */
        /* <DEDUP_REMOVED lines=15> */
[----:B------:R-:W-:Y:S01]  /*d110*/  IADD3 R8, -R8, R5, RZ ;  /* 0x0000000508087210 */ /* 0x000fe20007ffe1ff */
[----:B------:R-:W-:Y:S01]  /*d120*/  USEL UR5, UR5, URZ, !UP2 ;  /* 0x0000003f05057287 */ /* 0x000fe2000d000000 */
[----:B------:R-:W-:Y:S01]  /*d130*/  IADD3 R6, R7, -R6, RZ ;  /* 0x8000000607067210 */ /* 0x000fe20007ffe0ff */
[----:B------:R-:W-:Y:S01]  /*d140*/  USHF.L.U32 UR4, UR4, 0x6, URZ ;  /* 0x0000000604047899 */ /* 0x000fe2000800063f */
[----:B------:R-:W-:Y:S01]  /*d150*/  SHF.R.S32.HI R7, RZ, 0x5, R0 ;  /* 0x00000005ff077819 */ /* 0x000fe20000011400 */
[----:B------:R-:W1:Y:S01]  /*d160*/  @P3 MUFU.RCP R10, R2 ;  /* 0x00000002000a3308 */ /* 0x000e620000001000 */
[----:B------:R-:W-:Y:S01]  /*d170*/  R2P PR, R6, 0x6 ;  /* 0x0000000606007804 */ /* 0x000fe20000000000 */
[----:B--2---:R-:W-:Y:S01]  /*d180*/  UIMAD UR19, UR11, UR19, UR5 ;  /* 0x000000130b1372a4 */ /* 0x004fe2000f8e0205 */
[----:B------:R-:W-:Y:S01]  /*d190*/  LEA R8, R7, R8, 0x9 ;  /* 0x0000000807087211 */ /* 0x000fe200078e48ff */
[----:B------:R-:W-:Y:S01]  /*d1a0*/  @!UP2 UMOV UR24, URZ ;  /* 0x0000003f0018ac82 */ /* 0x000fe20008000000 */
[----:B------:R-:W-:Y:S01]  /*d1b0*/  LOP3.LUT R0, R0, 0xffffffe0, RZ, 0xc0, !PT ;  /* 0xffffffe000007812 */ /* 0x000fe200078ec0ff */
[----:B------:R-:W-:-:S02]  /*d1c0*/  @UP2 UMOV UR24, UR12 ;  /* 0x0000000c00182c82 */ /* 0x000fc40008000000 */
[----:B------:R-:W2:Y:S01]  /*d1d0*/  @P4 MUFU.RCP R9, R4 ;  /* 0x0000000400094308 */ /* 0x000ea20000001000 */
[----:B------:R-:W-:Y:S01]  /*d1e0*/  IADD3 R0, -R0, R5, RZ ;  /* 0x0000000500007210 */ /* 0x000fe20007ffe1ff */
[----:B------:R-:W-:Y:S01]  /*d1f0*/  @!UP2 UMOV UR25, URZ ;  /* 0x0000003f0019ac82 */ /* 0x000fe20008000000 */
[----:B------:R-:W-:Y:S01]  /*d200*/  MOV R5, 0x7f800000 ;  /* 0x7f80000000057802 */ /* 0x000fe20000000f00 */
[----:B------:R-:W-:Y:S02]  /*d210*/  USHF.R.S32.HI UR5, URZ, 0x1f, UR4 ;  /* 0x0000001f3f057899 */ /* 0x000fe40008011404 */
[----:B------:R-:W-:Y:S01]  /*d220*/  @UP2 USHF.R.S32.HI UR25, URZ, 0x1f, UR12 ;  /* 0x0000001f3f192899 */ /* 0x000fe2000801140c */
[----:B-1----:R-:W-:Y:S01]  /*d230*/  FMUL.FTZ R10, R10, c[0x0][0x2dc] ;  /* 0x0000b7000a0a7a20 */ /* 0x002fe20000410000 */
[----:B------:R-:W-:Y:S01]  /*d240*/  @P4 MUFU.LG2 R4, R4 ;  /* 0x0000000400044308 */ /* 0x000fe20000000c00 */
[----:B------:R-:W-:Y:S02]  /*d250*/  USHF.R.S32.HI UR6, URZ, 0x1f, UR19 ;  /* 0x0000001f3f067899 */ /* 0x000fe40008011413 */
[C---:B------:R-:W-:Y:S01]  /*d260*/  FMUL.FTZ R130, R10.reuse, R130 ;  /* 0x000000820a827220 */ /* 0x040fe20000410000 */
[----:B------:R-:W-:Y:S01]  /*d270*/  UIADD3 UR4, UP1, UP0, UR4, UR24, UR19 ;  /* 0x0000001804047290 */ /* 0x000fe2000f83e013 */
[C---:B------:R-:W-:Y:S01]  /*d280*/  FMUL.FTZ R131, R10.reuse, R131 ;  /* 0x000000830a837220 */ /* 0x040fe20000410000 */
[----:B------:R-:W-:Y:S01]  /*d290*/  @!UP4 UIADD3 UR7, UR23, UR16, URZ ;  /* 0x000000101707c290 */ /* 0x000fe2000fffe03f */
[C---:B------:R-:W-:Y:S01]  /*d2a0*/  FMUL.FTZ R126, R10.reuse, R126 ;  /* 0x0000007e0a7e7220 */ /* 0x040fe20000410000 */
[----:B------:R-:W1:Y:S01]  /*d2b0*/  @P3 MUFU.LG2 R2, R2 ;  /* 0x0000000200023308 */ /* 0x000e620000000c00 */
        /* <DEDUP_REMOVED lines=114> */
[C---:B------:R-:W-:Y:S01]  /*d9e0*/  FMUL.FTZ R44, R9.reuse, R44 ;  /* 0x0000002c092c7220 */ /* 0x040fe20000410000 */
[----:B------:R-:W-:Y:S01]  /*d9f0*/  IADD3 R21, R8, R13, RZ ;  /* 0x0000000d08157210 */ /* 0x000fe20007ffe0ff */
[C---:B------:R-:W-:Y:S01]  /*da00*/  FMUL.FTZ R45, R9.reuse, R45 ;  /* 0x0000002d092d7220 */ /* 0x040fe20000410000 */
[----:B------:R1:W-:Y:S01]  /*da10*/  STS [R11+0x400], R130 ;  /* 0x000400820b007388 */ /* 0x0003e20000000800 */
[----:B------:R-:W-:Y:S01]  /*da20*/  FMUL.FTZ R48, R9, R48 ;  /* 0x0000003009307220 */ /* 0x000fe20000410000 */
[----:B------:R-:W-:Y:S01]  /*da30*/  F2FP.PACK_AB R104, R105, R104 ;  /* 0x000000686968723e */ /* 0x000fe200000000ff */
[----:B------:R-:W-:Y:S01]  /*da40*/  FMUL.FTZ R49, R9, R49 ;  /* 0x0000003109317220 */ /* 0x000fe20000410000 */
[----:B------:R1:W-:Y:S01]  /*da50*/  STS [R13], R124 ;  /* 0x0000007c0d007388 */ /* 0x0003e20000000800 */
[----:B------:R-:W-:Y:S01]  /*da60*/  IADD3 R23, R15, R8, RZ ;  /* 0x000000080f177210 */ /* 0x000fe20007ffe0ff */
[----:B------:R-:W-:Y:S01]  /*da70*/  FMUL.FTZ R52, R9, R52 ;  /* 0x0000003409347220 */ /* 0x000fe20000410000 */
[----:B------:R-:W-:Y:S01]  /*da80*/  F2FP.PACK_AB R100, R101, R100 ;  /* 0x000000646564723e */ /* 0x000fe200000000ff */
[----:B------:R1:W-:Y:S01]  /*da90*/  STS [R13+0x400], R126 ;  /* 0x0004007e0d007388 */ /* 0x0003e20000000800 */
[----:B------:R-:W-:Y:S01]  /*daa0*/  FMUL.FTZ R53, R9, R53 ;  /* 0x0000003509357220 */ /* 0x000fe20000410000 */
[----:B------:R-:W-:Y:S01]  /*dab0*/  IADD3 R25, R17, R8, RZ ;  /* 0x0000000811197210 */ /* 0x000fe20007ffe0ff */
[C---:B------:R-:W-:Y:S01]  /*dac0*/  FMUL.FTZ R56, R9.reuse, R56 ;  /* 0x0000003809387220 */ /* 0x040fe20000410000 */
[----:B------:R1:W-:Y:S01]  /*dad0*/  STS [R15], R120 ;  /* 0x000000780f007388 */ /* 0x0003e20000000800 */
[----:B------:R-:W-:Y:S01]  /*dae0*/  FMUL.FTZ R57, R9, R57 ;  /* 0x0000003909397220 */ /* 0x000fe20000410000 */
[----:B------:R-:W-:Y:S01]  /*daf0*/  F2FP.PACK_AB R36, R37, R36 ;  /* 0x000000242524723e */ /* 0x000fe200000000ff */
[C---:B------:R-:W-:Y:S01]  /*db00*/  FMUL.FTZ R60, R9.reuse, R60 ;  /* 0x0000003c093c7220 */ /* 0x040fe20000410000 */
[----:B------:R1:W-:Y:S01]  /*db10*/  STS [R15+0x400], R122 ;  /* 0x0004007a0f007388 */ /* 0x0003e20000000800 */
        /* <DEDUP_REMOVED lines=38> */
[----:B------:R-:W-:Y:S01]  /*dd80*/  @P4 FMUL.FTZ R57, R4, 0.69314718246459960938 ;  /* 0x3f31721804394820 */ /* 0x000fe20000410000 */
[----:B------:R1:W-:Y:S01]  /*dd90*/  STS [R25+0x400], R102 ;  /* 0x0004006619007388 */ /* 0x0003e20000000800 */
[----:B------:R-:W-:Y:S01]  /*dda0*/  F2FP.PACK_AB R80, R81, R80 ;  /* 0x000000505150723e */ /* 0x000fe200000000ff */
[----:B------:R-:W-:Y:S01]  /*ddb0*/  @P3 FFMA.FTZ R5, R3, c[0x0][0x238], R2 ;  /* 0x00008e0003053a23 */ /* 0x000fe20000010002 */
[----:B------:R-:W-:Y:S01]  /*ddc0*/  F2FP.PACK_AB R84, R85, R84 ;  /* 0x000000545554723e */ /* 0x000fe200000000ff */
[----:B------:R1:W-:Y:S01]  /*ddd0*/  STS [R11+0x2000], R36 ;  /* 0x002000240b007388 */ /* 0x0003e20000000800 */
[----:B------:R-:W-:-:S02]  /*dde0*/  F2FP.PACK_AB R88, R89, R88 ;  /* 0x000000585958723e */ /* 0x000fc400000000ff */
[----:B------:R-:W-:Y:S01]  /*ddf0*/  F2FP.PACK_AB R92, R93, R92 ;  /* 0x0000005c5d5c723e */ /* 0x000fe200000000ff */
[----:B------:R1:W-:Y:S01]  /*de00*/  STS [R11+0x2400], R38 ;  /* 0x002400260b007388 */ /* 0x0003e20000000800 */
[----:B------:R-:W-:Y:S02]  /*de10*/  F2FP.PACK_AB R94, R95, R94 ;  /* 0x0000005e5f5e723e */ /* 0x000fe400000000ff */
[----:B------:R-:W-:Y:S01]  /*de20*/  F2FP.PACK_AB R9, R9, R96 ;  /* 0x000000600909723e */ /* 0x000fe200000000ff */
[----:B------:R1:W-:Y:S01]  /*de30*/  STS [R13+0x2000], R40 ;  /* 0x002000280d007388 */ /* 0x0003e20000000800 */
[----:B------:R-:W-:Y:S02]  /*de40*/  F2FP.PACK_AB R98, R99, R98 ;  /* 0x000000626362723e */ /* 0x000fe400000000ff */
[----:B------:R-:W-:Y:S01]  /*de50*/  SHF.R.S32.HI R6, RZ, 0x1f, R7 ;  /* 0x0000001fff067819 */ /* 0x000fe20000011407 */
[----:B------:R1:W-:Y:S01]  /*de60*/  STS [R13+0x2400], R42 ;  /* 0x0024002a0d007388 */ /* 0x0003e20000000800 */
[----:B------:R-:W-:-:S02]  /*de70*/  LOP3.LUT P0, RZ, R0, 0x3, RZ, 0xc0, !PT ;  /* 0x0000000300ff7812 */ /* 0x000fc4000780c0ff */
[----:B------:R-:W-:Y:S01]  /*de80*/  LEA.HI R6, R6, R7, RZ, 0x2 ;  /* 0x0000000706067211 */ /* 0x000fe200078f10ff */
[----:B------:R1:W-:Y:S01]  /*de90*/  STS [R15+0x2000], R44 ;  /* 0x0020002c0f007388 */ /* 0x0003e20000000800 */
[----:B------:R-:W-:Y:S01]  /*dea0*/  MOV R0, 0x7f800000 ;  /* 0x7f80000000007802 */ /* 0x000fe20000000f00 */
[----:B------:R-:W-:Y:S01]  /*deb0*/  @P4 FFMA.FTZ R0, R132, c[0x0][0x238], R57 ;  /* 0x00008e0084004a23 */ /* 0x000fe20000010039 */
[----:B------:R-:W-:Y:S01]  /*dec0*/  LOP3.LUT R6, R6, 0xffffffc, RZ, 0xc0, !PT ;  /* 0x0ffffffc06067812 */ /* 0x000fe200078ec0ff */
[----:B------:R1:W-:Y:S03]  /*ded0*/  STS [R15+0x2400], R46 ;  /* 0x0024002e0f007388 */ /* 0x0003e60000000800 */
[----:B------:R-:W-:Y:S01]  /*dee0*/  IADD3 R7, R7, -R6, RZ ;  /* 0x8000000607077210 */ /* 0x000fe20007ffe0ff */
[----:B------:R1:W-:Y:S03]  /*def0*/  STS [R17+0x2000], R48 ;  /* 0x0020003011007388 */ /* 0x0003e60000000800 */
[----:B------:R-:W-:Y:S01]  /*df00*/  LEA R7, R7, R208, 0x4 ;  /* 0x000000d007077211 */ /* 0x000fe200078e20ff */
        /* <DEDUP_REMOVED lines=55> */
.L_x_952:
[----:B--23--:R-:W-:Y:S05]  /*e280*/  BSYNC B0 ;  /* 0x0000000000007941 */ /* 0x00cfea0003800000 */
.L_x_951:
[----:B------:R-:W2:Y:S01]  /*e290*/  S2R R3, SR_TID.X ;  /* 0x0000000000037919 */ /* 0x000ea20000002100 */
[----:B------:R-:W-:Y:S01]  /*e2a0*/  IADD3 R4, P0, R212, UR18, RZ ;  /* 0x00000012d4047c10 */ /* 0x000fe2000ff1e0ff */
[----:B------:R-:W-:Y:S01]  /*e2b0*/  USHF.R.S32.HI UR6, URZ, 0x1f, UR11 ;  /* 0x0000001f3f067899 */ /* 0x000fe2000801140b */
[----:B------:R-:W-:Y:S01]  /*e2c0*/  BSSY B0, `(.L_x_953) ;  /* 0x0000017000007945 */ /* 0x000fe20003800000 */
[----:B-1----:R-:W1:Y:S01]  /*e2d0*/  S2R R0, SR_CTAID.Z ;  /* 0x0000000000007919 */ /* 0x002e620000002700 */
[----:B------:R-:W-:Y:S01]  /*e2e0*/  IADD3.X R5, R213, UR7, RZ, P0, !PT ;  /* 0x00000007d5057c10 */ /* 0x000fe200087fe4ff */
[----:B------:R-:W-:-:S02]  /*e2f0*/  ULDC.64 UR4, c[0x0][0x1f0] ;  /* 0x00007c0000047ab9 */ /* 0x000fc40000000a00 */
[----:B------:R-:W-:-:S04]  /*e300*/  UIMAD UR4, UR6, UR4, URZ ;  /* 0x00000004060472a4 */ /* 0x000fc8000f8e023f */
[----:B------:R-:W-:Y:S01]  /*e310*/  UIMAD UR4, UR11, UR5, UR4 ;  /* 0x000000050b0472a4 */ /* 0x000fe2000f8e0204 */
[----:B--2---:R-:W-:-:S04]  /*e320*/  SHF.R.S32.HI R2, RZ, 0x1f, R3 ;  /* 0x0000001fff027819 */ /* 0x004fc80000011403 */
[----:B------:R-:W-:Y:S01]  /*e330*/  LEA.HI R2, R2, R3, RZ, 0x3 ;  /* 0x0000000302027211 */ /* 0x000fe200078f18ff */
[----:B-1----:R-:W-:-:S03]  /*e340*/  IMAD.WIDE.U32 R4, R0, c[0x0][0x1f0], R4 ;  /* 0x00007c0000047a25 */ /* 0x002fc600078e0004 */
        /* <DEDUP_REMOVED lines=14> */
.L_x_954:
[----:B------:R-:W-:Y:S05]  /*e430*/  BSYNC B0 ;  /* 0x0000000000007941 */ /* 0x000fea0003800000 */
.L_x_953:
        /* <DEDUP_REMOVED lines=17> */
.L_x_956:
[----:B------:R-:W-:Y:S05]  /*e550*/  BSYNC B0 ;  /* 0x0000000000007941 */ /* 0x000fea0003800000 */
.L_x_955:
        /* <DEDUP_REMOVED lines=17> */
.L_x_958:
[----:B------:R-:W-:Y:S05]  /*e670*/  BSYNC B0 ;  /* 0x0000000000007941 */ /* 0x000fea0003800000 */
.L_x_957:
        /* <DEDUP_REMOVED lines=15> */
.L_x_959:
        /* <DEDUP_REMOVED lines=9> */
.L_x_1295:


//--------------------- .text._ZN5flash16flash_fwd_kernelI23Flash_fwd_kernel_traitsILi192ELi64ELi64ELi4ELb0ELb0EN7cutlass6half_tE19Flash_kernel_traitsILi192ELi64ELi64ELi4ES3_EELb0ELb0ELb1ELb0ELb0ELb1ELb1ELb0EEEvNS_16Flash_fwd_paramsE --------------------------
	.section	.text._ZN5flash16flash_fwd_kernelI23Flash_fwd_kernel_traitsILi192ELi64ELi64ELi4ELb0ELb0EN7cutlass6half_tE19Flash_kernel_traitsILi192ELi64ELi64ELi4ES3_EELb0ELb0ELb1ELb0ELb0ELb1ELb1ELb0EEEvNS_16Flash_fwd_paramsE,"ax",@progbits
	.sectioninfo	@"SHI_REGISTERS=255"
	.align	128
        .global         _ZN5flash16flash_fwd_kernelI23Flash_fwd_kernel_traitsILi192ELi64ELi64ELi4ELb0ELb0EN7cutlass6half_tE19Flash_kernel_traitsILi192ELi64ELi64ELi4ES3_EELb0ELb0ELb1ELb0ELb0ELb1ELb1ELb0EEEvNS_16Flash_fwd_paramsE
        .type           _ZN5flash16flash_fwd_kernelI23Flash_fwd_kernel_traitsILi192ELi64ELi64ELi4ELb0ELb0EN7cutlass6half_tE19Flash_kernel_traitsILi192ELi64ELi64ELi4ES3_EELb0ELb0ELb1ELb0ELb0ELb1ELb1ELb0EEEvNS_16Flash_fwd_paramsE,@function
        .size           _ZN5flash16flash_fwd_kernelI23Flash_fwd_kernel_traitsILi192ELi64ELi64ELi4ELb0ELb0EN7cutlass6half_tE19Flash_kernel_traitsILi192ELi64ELi64ELi4ES3_EELb0ELb0ELb1ELb0ELb0ELb1ELb1ELb0EEEvNS_16Flash_fwd_paramsE,(.L_x_1296 - _ZN5flash16flash_fwd_kernelI23Flash_fwd_kernel_traitsILi192ELi64ELi64ELi4ELb0ELb0EN7cutlass6half_tE19Flash_kernel_traitsILi192ELi64ELi64ELi4ES3_EELb0ELb0ELb1ELb0ELb0ELb1ELb1ELb0EEEvNS_16Flash_fwd_paramsE)
        .other          _ZN5flash16flash_fwd_kernelI23Flash_fwd_kernel_traitsILi192ELi64ELi64ELi4ELb0ELb0EN7cutlass6half_tE19Flash_kernel_traitsILi192ELi64ELi64ELi4ES3_EELb0ELb0ELb1ELb0ELb0ELb1ELb1ELb0EEEvNS_16Flash_fwd_paramsE,@"STO_CUDA_ENTRY STV_DEFAULT"
_ZN5flash16flash_fwd_kernelI23Flash_fwd_kernel_traitsILi192ELi64ELi64ELi4ELb0ELb0EN7cutlass6half_tE19Flash_kernel_traitsILi192ELi64ELi64ELi4ES3_EELb0ELb0ELb1ELb0ELb0ELb1ELb1ELb0EEEvNS_16Flash_fwd_paramsE:
.text._ZN5flash16flash_fwd_kernelI23Flash_fwd_kernel_traitsILi192ELi64ELi64ELi4ELb0ELb0EN7cutlass6half_tE19Flash_kernel_traitsILi192ELi64ELi64ELi4ES3_EELb0ELb0ELb1ELb0ELb0ELb1ELb1ELb0EEEvNS_16Flash_fwd_paramsE:
        /* <DEDUP_REMOVED lines=56> */
.L_x_960:
[----:B------:R-:W-:Y:S02]  /*0380*/  ULDC UR6, c[0x0][0x218] ;  /* 0x0000860000067ab9 */ /* 0x000fe40000000800 */
.L_x_961:
        /* <DEDUP_REMOVED lines=116> */
.L_x_964:
[----:B------:R-:W-:Y:S05]  /*0ad0*/  BSYNC B0 ;  /* 0x0000000000007941 */ /* 0x000fea0003800000 */
.L_x_963:
        /* <DEDUP_REMOVED lines=17> */
.L_x_966:
[----:B------:R-:W-:Y:S05]  /*0bf0*/  BSYNC B0 ;  /* 0x0000000000007941 */ /* 0x000fea0003800000 */
.L_x_965:
        /* <DEDUP_REMOVED lines=17> */
.L_x_968:
[----:B------:R-:W-:Y:S05]  /*0d10*/  BSYNC B0 ;  /* 0x0000000000007941 */ /* 0x000fea0003800000 */
.L_x_967:
        /* <DEDUP_REMOVED lines=16> */
.L_x_970:
[----:B------:R-:W-:Y:S05]  /*0e20*/  BSYNC B0 ;  /* 0x0000000000007941 */ /* 0x000fea0003800000 */
.L_x_969:
        /* <DEDUP_REMOVED lines=35> */
.L_x_962:
        /* <DEDUP_REMOVED lines=32> */
.L_x_971:
        /* <DEDUP_REMOVED lines=44> */
.L_x_972:
[----:B------:R-:W-:Y:S01]  /*1520*/  SHF.R.S32.HI R5, RZ, 0x1f, R4 ;  /* 0x0000001fff057819 */ /* 0x000fe20000011404 */
[----:B------:R-:W1:Y:S01]  /*1530*/  S2R R18, SR_CTAID.Z ;  /* 0x0000000000127919 */ /* 0x000e620000002700 */
[----:B------:R-:W-:Y:S01]  /*1540*/  UIADD3 UR11, -UR13, UR16, URZ ;  /* 0x000000100d0b7290 */ /* 0x000fe2000fffe13f */
[----:B------:R-:W-:Y:S01]  /*1550*/  IMAD.SHL.U32 R213, R4, 0x2, RZ ;  /* 0x0000000204d57824 */ /* 0x000fe200078e00ff */
[CC--:B------:R-:W-:Y:S01]  /*1560*/  LEA.HI R16, R5.reuse, R4.reuse, RZ, 0x3 ;  /* 0x0000000405107211 */ /* 0x0c0fe200078f18ff */
[----:B------:R-:W2:Y:S01]  /*1570*/  S2R R207, SR_CTAID.X ;  /* 0x0000000000cf7919 */ /* 0x000ea20000002500 */
[----:B------:R-:W-:Y:S01]  /*1580*/  ULDC.64 UR4, c[0x0][0x1a8] ;  /* 0x00006a0000047ab9 */ /* 0x000fe20000000a00 */
[----:B------:R-:W-:Y:S01]  /*1590*/  LEA.HI R7, R5, R4, RZ, 0x6 ;  /* 0x0000000405077211 */ /* 0x000fe200078f30ff */
[----:B------:R-:W-:Y:S01]  /*15a0*/  UIMAD UR4, UR20, UR4, URZ ;  /* 0x00000004140472a4 */ /* 0x000fe2000f8e023f */
[----:B------:R-:W-:Y:S02]  /*15b0*/  LOP3.LUT R3, R16, 0xfffffff8, RZ, 0xc0, !PT ;  /* 0xfffffff810037812 */ /* 0x000fe400078ec0ff */
[----:B------:R-:W-:Y:S01]  /*15c0*/  SHF.R.S32.HI R16, RZ, 0x3, R16 ;  /* 0x00000003ff107819 */ /* 0x000fe20000011410 */
[----:B------:R-:W-:Y:S01]  /*15d0*/  UIMAD UR4, UR12, UR5, UR4 ;  /* 0x000000050c0472a4 */ /* 0x000fe2000f8e0204 */
[----:B------:R-:W-:Y:S01]  /*15e0*/  IMAD.SHL.U32 R7, R7, 0x8, RZ ;  /* 0x0000000807077824 */ /* 0x000fe200078e00ff */
[----:B------:R-:W-:Y:S01]  /*15f0*/  UMOV UR20, 0x6 ;  /* 0x0000000600147882 */ /* 0x000fe20000000000 */
[----:B------:R-:W-:Y:S01]  /*1600*/  IMAD.IADD R0, R4, 0x1, -R3 ;  /* 0x0000000104007824 */ /* 0x000fe200078e0a03 */
[C---:B------:R-:W-:Y:S01]  /*1610*/  IADD3 R6, R16.reuse, 0x10, RZ ;  /* 0x0000001010067810 */ /* 0x040fe20007ffe0ff */
[C---:B------:R-:W-:Y:S01]  /*1620*/  IMAD.SHL.U32 R3, R16.reuse, 0x40, RZ ;  /* 0x0000004010037824 */ /* 0x040fe200078e00ff */
[----:B------:R-:W-:Y:S01]  /*1630*/  IADD3 R2, R16, 0x20, RZ ;  /* 0x0000002010027810 */ /* 0x000fe20007ffe0ff */
[----:B------:R-:W-:Y:S01]  /*1640*/  IMAD.SHL.U32 R220, R0, 0x8, RZ ;  /* 0x0000000800dc7824 */ /* 0x000fe200078e00ff */
[----:B------:R-:W-:-:S02]  /*1650*/  ISETP.GE.AND P1, PT, R6, UR11, PT ;  /* 0x0000000b06007c0c */ /* 0x000fc4000bf26270 */
[----:B------:R-:W-:Y:S02]  /*1660*/  LOP3.LUT R3, R3, 0x1c0, RZ, 0xc0, !PT ;  /* 0x000001c003037812 */ /* 0x000fe400078ec0ff */
[--C-:B------:R-:W-:Y:S02]  /*1670*/  SHF.R.S32.HI R221, RZ, 0x1f, R220.reuse ;  /* 0x0000001fffdd7819 */ /* 0x100fe400000114dc */
[----:B------:R-:W-:Y:S02]  /*1680*/  IADD3 R8, P0, R220, UR6, RZ ;  /* 0x00000006dc087c10 */ /* 0x000fe4000ff1e0ff */
[----:B------:R-:W-:Y:S01]  /*1690*/  SHF.R.U32.HI R204, RZ, 0x3, R3 ;  /* 0x00000003ffcc7819 */ /* 0x000fe20000011603 */
[----:B------:R-:W-:Y:S01]  /*16a0*/  IMAD.WIDE.U32 R26, R16, c[0x0][0x1a0], R220 ;  /* 0x00006800101a7a25 */ /* 0x000fe200078e00dc */
[----:B------:R-:W-:Y:S01]  /*16b0*/  IADD3.X R9, R221, UR17, RZ, P0, !PT ;  /* 0x00000011dd097c10 */ /* 0x000fe200087fe4ff */
[----:B------:R-:W-:Y:S01]  /*16c0*/  UIADD3 UR17, UR8, -0x1, URZ ;  /* 0xffffffff08117890 */ /* 0x000fe2000fffe03f */
[----:B------:R-:W-:-:S02]  /*16d0*/  SHF.R.S32.HI R17, RZ, 0x1f, R16 ;  /* 0x0000001fff117819 */ /* 0x000fc40000011410 */
[----:B------:R-:W-:Y:S01]  /*16e0*/  LOP3.LUT R3, R3, 0x38, R220, 0xf8, !PT ;  /* 0x0000003803037812 */ /* 0x000fe200078ef8dc */
[----:B-1----:R-:W-:Y:S01]  /*16f0*/  IMAD.WIDE.U32 R18, R18, c[0x0][0x1a8], R8 ;  /* 0x00006a0012127a25 */ /* 0x002fe200078e0008 */
[----:B------:R-:W-:Y:S01]  /*1700*/  ISETP.GE.AND P4, PT, R2, UR11, PT ;  /* 0x0000000b02007c0c */ /* 0x000fe2000bf86270 */
[----:B------:R-:W-:Y:S01]  /*1710*/  UIMAD UR12, UR17, -0x40, UR14 ;  /* 0xffffffc0110c78a4 */ /* 0x000fe2000f8e020e */
[----:B------:R-:W-:Y:S01]  /*1720*/  LOP3.LUT R204, R3, R204, RZ, 0x3c, !PT ;  /* 0x000000cc03cc7212 */ /* 0x000fe200078e3cff */
[----:B------:R-:W-:Y:S01]  /*1730*/  IMAD R3, R17, c[0x0][0x198], RZ ;  /* 0x0000660011037a24 */ /* 0x000fe200078e02ff */
[C---:B------:R-:W-:Y:S01]  /*1740*/  IADD3 R203, R16.reuse, 0x30, RZ ;  /* 0x0000003010cb7810 */ /* 0x040fe20007ffe0ff */
[C---:B------:R-:W-:Y:S01]  /*1750*/  IMAD.WIDE.U32 R8, R16.reuse, c[0x0][0x198], R220 ;  /* 0x0000660010087a25 */ /* 0x040fe200078e00dc */
[----:B------:R-:W-:Y:S01]  /*1760*/  ISETP.GE.AND P2, PT, R16, UR11, PT ;  /* 0x0000000b10007c0c */ /* 0x000fe2000bf46270 */
[----:B------:R-:W-:Y:S01]  /*1770*/  USHF.R.S32.HI UR15, URZ, 0x1f, UR17 ;  /* 0x0000001f3f0f7899 */ /* 0x000fe20008011411 */
[----:B------:R-:W-:Y:S01]  /*1780*/  ISETP.GE.AND P0, PT, R203, UR11, PT ;  /* 0x0000000bcb007c0c */ /* 0x000fe2000bf06270 */
[----:B--2---:R-:W-:Y:S01]  /*1790*/  IMAD.WIDE R206, R207, 0x40, R16 ;  /* 0x00000040cfce7825 */ /* 0x004fe200078e0210 */
[----:B------:R-:W-:-:S02]  /*17a0*/  IADD3 R208, P3, R8, UR22, RZ ;  /* 0x0000001608d07c10 */ /* 0x000fc4000ff7e0ff */
[----:B------:R-:W-:Y:S01]  /*17b0*/  IADD3 R19, R19, UR4, RZ ;  /* 0x0000000413137c10 */ /* 0x000fe2000fffe0ff */
[----:B------:R-:W-:Y:S01]  /*17c0*/  IMAD R3, R16, c[0x0][0x19c], R3 ;  /* 0x0000670010037a24 */ /* 0x000fe200078e0203 */
[----:B------:R-:W-:Y:S01]  /*17d0*/  @!P1 IADD3 R14, P5, R206, 0x10, RZ ;  /* 0x00000010ce0e9810 */ /* 0x000fe20007fbe0ff */
[--C-:B------:R-:W-:Y:S01]  /*17e0*/  @!P1 IMAD.MOV.U32 R10, RZ, RZ, R18.reuse ;  /* 0x000000ffff0a9224 */ /* 0x100fe200078e0012 */
[----:B------:R-:W-:Y:S01]  /*17f0*/  LOP3.LUT R204, R204, 0xfffffe00, R7, 0xf8, !PT ;  /* 0xfffffe00cccc7812 */ /* 0x000fe200078ef807 */
[----:B------:R-:W-:Y:S01]  /*1800*/  @!P1 IMAD.MOV.U32 R11, RZ, RZ, R19 ;  /* 0x000000ffff0b9224 */ /* 0x000fe200078e0013 */
[----:B------:R-:W-:Y:S01]  /*1810*/  IADD3.X R209, R9, UR7, R3, P3, !PT ;  /* 0x0000000709d17c10 */ /* 0x000fe20009ffe403 */
[--C-:B------:R-:W-:Y:S01]  /*1820*/  @!P1 IMAD.X R3, RZ, RZ, R207.reuse, P5 ;  /* 0x000000ffff039224 */ /* 0x100fe200028e06cf */
[C---:B------:R-:W-:Y:S01]  /*1830*/  @!P4 IADD3 R12, P3, R206.reuse, 0x20, RZ ;  /* 0x00000020ce0cc810 */ /* 0x040fe20007f7e0ff */
[----:B------:R-:W-:Y:S01]  /*1840*/  @!P2 IMAD R9, R207, c[0x0][0x190], RZ ;  /* 0x00006400cf09aa24 */ /* 0x000fe200078e02ff */
[----:B------:R-:W-:Y:S01]  /*1850*/  ULDC.64 UR6, c[0x0][0x198] ;  /* 0x0000660000067ab9 */ /* 0x000fe20000000a00 */
[----:B------:R-:W-:Y:S01]  /*1860*/  @!P1 IMAD R3, R3, c[0x0][0x190], RZ ;  /* 0x0000640003039a24 */ /* 0x000fe200078e02ff */
[----:B------:R-:W-:Y:S01]  /*1870*/  USHF.L.U32 UR22, UR6, 0x6, URZ ;  /* 0x0000000606167899 */ /* 0x000fe2000800063f */
[----:B------:R-:W-:Y:S01]  /*1880*/  @!P4 IMAD.X R7, RZ, RZ, R207, P3 ;  /* 0x000000ffff07c224 */ /* 0x000fe200018e06cf */
[C---:B------:R-:W-:Y:S01]  /*1890*/  @!P0 IADD3 R28, P3, R206.reuse, 0x30, RZ ;  /* 0x00000030ce1c8810 */ /* 0x040fe20007f7e0ff */
[--C-:B------:R-:W-:Y:S01]  /*18a0*/  @!P4 IMAD.MOV.U32 R22, RZ, RZ, R18.reuse ;  /* 0x000000ffff16c224 */ /* 0x100fe200078e0012 */
[----:B------:R-:W-:Y:S01]  /*18b0*/  USHF.L.U64.HI UR20, UR6, UR20, UR7 ;  /* 0x0000001406147299 */ /* 0x000fe20008010207 */
[--C-:B------:R-:W-:Y:S01]  /*18c0*/  @!P4 IMAD.MOV.U32 R23, RZ, RZ, R19.reuse ;  /* 0x000000ffff17c224 */ /* 0x100fe200078e0013 */
[----:B------:R-:W-:Y:S01]  /*18d0*/  UIMAD.WIDE.U32 UR26, UR6, 0x20, URZ ;  /* 0x00000020061a78a5 */ /* 0x000fe2000f8e003f */
[----:B------:R-:W-:Y:S01]  /*18e0*/  @!P0 IMAD.MOV.U32 R20, RZ, RZ, R18 ;  /* 0x000000ffff148224 */ /* 0x000fe200078e0012 */
[----:B------:R-:W-:Y:S01]  /*18f0*/  UIMAD UR4, UR20, UR17, URZ ;  /* 0x00000011140472a4 */ /* 0x000fe2000f8e023f */
[----:B------:R-:W-:Y:S01]  /*1900*/  @!P0 IMAD.MOV.U32 R21, RZ, RZ, R19 ;  /* 0x000000ffff158224 */ /* 0x000fe200078e0013 */
[----:B------:R-:W-:Y:S01]  /*1910*/  LEA.HI R96, R5, R4, RZ, 0x5 ;  /* 0x0000000405607211 */ /* 0x000fe200078f28ff */
[C---:B------:R-:W-:Y:S01]  /*1920*/  @!P2 IMAD R8, R206.reuse, c[0x0][0x194], R9 ;  /* 0x00006500ce08aa24 */ /* 0x040fe200078e0209 */
[----:B------:R-:W-:Y:S01]  /*1930*/  SHF.R.S32.HI R9, RZ, 0x1f, R134 ;  /* 0x0000001fff097819 */ /* 0x000fe20000011486 */
[----:B------:R-:W-:Y:S01]  /*1940*/  @!P2 IMAD.WIDE.U32 R18, R206, c[0x0][0x190], R18 ;  /* 0x00006400ce12aa25 */ /* 0x000fe200078e0012 */
[----:B------:R-:W-:Y:S01]  /*1950*/  UIMAD UR4, UR15, UR22, UR4 ;  /* 0x000000160f0472a4 */ /* 0x000fe2000f8e0204 */
[----:B------:R-:W-:-:S02]  /*1960*/  LOP3.LUT R213, R213, 0x6, RZ, 0xc0, !PT ;  /* 0x00000006d5d57812 */ /* 0x000fc400078ec0ff */
[C---:B------:R-:W-:Y:S02]  /*1970*/  @!P1 IMAD R3, R14.reuse, c[0x0][0x194], R3 ;  /* 0x000065000e039a24 */ /* 0x040fe400078e0203 */
[----:B------:R-:W-:-:S04]  /*1980*/  @!P1 IMAD.WIDE.U32 R14, R14, c[0x0][0x190], R10 ;  /* 0x000064000e0e9a25 */ /* 0x000fc800078e000a */
[----:B------:R-:W-:Y:S02]  /*1990*/  @!P4 IMAD R7, R7, c[0x0][0x190], RZ ;  /* 0x000064000707ca24 */ /* 0x000fe400078e02ff */
[----:B------:R-:W-:Y:S01]  /*19a0*/  @!P0 IMAD.X R11, RZ, RZ, R207, P3 ;  /* 0x000000ffff0b8224 */ /* 0x000fe200018e06cf */
[----:B------:R-:W-:Y:S01]  /*19b0*/  @!P2 LEA R24, P3, R18, c[0x0][0x160], 0x1 ;  /* 0x000058001218aa11 */ /* 0x000fe200078608ff */
[----:B------:R-:W-:Y:S02]  /*19c0*/  @!P2 IMAD.IADD R8, R19, 0x1, R8 ;  /* 0x000000011308a824 */ /* 0x000fe400078e0208 */
[C---:B------:R-:W-:Y:S02]  /*19d0*/  @!P4 IMAD R7, R12.reuse, c[0x0][0x194], R7 ;  /* 0x000065000c07ca24 */ /* 0x040fe400078e0207 */
[----:B------:R-:W-:Y:S01]  /*19e0*/  @!P4 IMAD.WIDE.U32 R12, R12, c[0x0][0x190], R22 ;  /* 0x000064000c0cca25 */ /* 0x000fe200078e0016 */
[----:B------:R-:W-:Y:S02]  /*19f0*/  @!P2 LEA.HI.X R25, R18, c[0x0][0x164], R8, 0x1, P3 ;  /* 0x000059001219aa11 */ /* 0x000fe400018f0c08 */
[----:B------:R-:W-:Y:S01]  /*1a00*/  @!P1 LEA R22, P3, R14, c[0x0][0x160], 0x1 ;  /* 0x000058000e169a11 */ /* 0x000fe200078608ff */
[----:B------:R-:W-:-:S02]  /*1a10*/  @!P1 IMAD.IADD R3, R15, 0x1, R3 ;  /* 0x000000010f039824 */ /* 0x000fc400078e0203 */
[----:B------:R-:W-:Y:S02]  /*1a20*/  @!P0 IMAD R11, R11, c[0x0][0x190], RZ ;  /* 0x000064000b0b8a24 */ /* 0x000fe400078e02ff */
[----:B------:R-:W-:Y:S01]  /*1a30*/  IMAD R219, R9, c[0x0][0x1b0], RZ ;  /* 0x00006c0009db7a24 */ /* 0x000fe200078e02ff */
[----:B------:R-:W-:Y:S01]  /*1a40*/  @!P1 LEA.HI.X R23, R14, c[0x0][0x164], R3, 0x1, P3 ;  /* 0x000059000e179a11 */ /* 0x000fe200018f0c03 */
[----:B------:R-:W-:Y:S01]  /*1a50*/  @!P0 IMAD R11, R28, c[0x0][0x194], R11 ;  /* 0x000065001c0b8a24 */ /* 0x000fe200078e020b */
[----:B------:R-:W-:Y:S01]  /*1a60*/  ISETP.GE.AND P3, PT, R6, UR12, PT ;  /* 0x0000000c06007c0c */ /* 0x000fe2000bf66270 */
[----:B------:R-:W-:Y:S01]  /*1a70*/  @!P0 IMAD.WIDE.U32 R28, R28, c[0x0][0x190], R20 ;  /* 0x000064001c1c8a25 */ /* 0x000fe200078e0014 */
[----:B------:R-:W-:-:S03]  /*1a80*/  @!P4 LEA R20, P5, R12, c[0x0][0x160], 0x1 ;  /* 0x000058000c14ca11 */ /* 0x000fc600078a08ff */
[----:B------:R-:W-:Y:S01]  /*1a90*/  IMAD R219, R134, c[0x0][0x1b4], R219 ;  /* 0x00006d0086db7a24 */ /* 0x000fe200078e02db */
[----:B------:R-:W-:Y:S01]  /*1aa0*/  @!P0 LEA R14, P6, R28, c[0x0][0x160], 0x1 ;  /* 0x000058001c0e8a11 */ /* 0x000fe200078c08ff */
[----:B------:R-:W-:-:S04]  /*1ab0*/  IMAD.WIDE.U32 R208, R134, c[0x0][0x1b0], R208 ;  /* 0x00006c0086d07a25 */ /* 0x000fc800078e00d0 */
[----:B------:R-:W-:Y:S02]  /*1ac0*/  IMAD.IADD R219, R209, 0x1, R219 ;  /* 0x00000001d1db7824 */ /* 0x000fe400078e02db */
[----:B------:R-:W-:Y:S02]  /*1ad0*/  IMAD.U32 R3, RZ, RZ, UR22 ;  /* 0x00000016ff037e24 */ /* 0x000fe4000f8e00ff */
[----:B------:R-:W-:Y:S02]  /*1ae0*/  IMAD.MOV.U32 R218, RZ, RZ, R208 ;  /* 0x000000ffffda7224 */ /* 0x000fe400078e00d0 */
[----:B------:R-:W-:Y:S02]  /*1af0*/  @!P0 IMAD.IADD R11, R29, 0x1, R11 ;  /* 0x000000011d0b8824 */ /* 0x000fe400078e020b */
[----:B------:R-:W-:Y:S02]  /*1b00*/  @!P4 IMAD.IADD R7, R13, 0x1, R7 ;  /* 0x000000010d07c824 */ /* 0x000fe400078e0207 */
[----:B------:R-:W-:Y:S01]  /*1b10*/  IMAD.U32 R13, RZ, RZ, UR6 ;  /* 0x00000006ff0d7e24 */ /* 0x000fe2000f8e00ff */
[----:B------:R-:W-:Y:S01]  /*1b20*/  @!P0 LEA.HI.X R15, R28, c[0x0][0x164], R11, 0x1, P6 ;  /* 0x000059001c0f8a11 */ /* 0x000fe200030f0c0b */
[----:B------:R-:W-:Y:S01]  /*1b30*/  IMAD.WIDE.U32 R18, R3, UR17, R218 ;  /* 0x0000001103127c25 */ /* 0x000fe2000f8e00da */
[----:B------:R-:W-:-:S02]  /*1b40*/  ISETP.GE.AND P6, PT, R16, UR12, PT ;  /* 0x0000000c10007c0c */ /* 0x000fc4000bfc6270 */
[----:B------:R-:W-:Y:S01]  /*1b50*/  @!P4 LEA.HI.X R21, R12, c[0x0][0x164], R7, 0x1, P5 ;  /* 0x000059000c15ca11 */ /* 0x000fe200028f0c07 */
[----:B------:R-:W-:Y:S01]  /*1b60*/  IMAD.U32 R12, RZ, RZ, UR6 ;  /* 0x00000006ff0c7e24 */ /* 0x000fe2000f8e00ff */
[----:B------:R-:W-:Y:S01]  /*1b70*/  @!P3 LEA R8, P5, R13, R18, 0x4 ;  /* 0x000000120d08b211 */ /* 0x000fe200078a20ff */
[----:B------:R-:W-:Y:S01]  /*1b80*/  IMAD.U32 R7, RZ, RZ, UR7 ;  /* 0x00000007ff077e24 */ /* 0x000fe2000f8e00ff */
[----:B------:R-:W-:Y:S01]  /*1b90*/  IADD3 R19, R19, UR4, RZ ;  /* 0x0000000413137c10 */ /* 0x000fe2000fffe0ff */
[----:B------:R-:W-:Y:S01]  /*1ba0*/  IMAD.SHL.U32 R204, R204, 0x2, RZ ;  /* 0x00000002cccc7824 */ /* 0x000fe200078e00ff */
[----:B------:R-:W-:Y:S01]  /*1bb0*/  ULDC.64 UR4, c[0x0][0x1a0] ;  /* 0x0000680000047ab9 */ /* 0x000fe20000000a00 */
[----:B------:R-:W-:Y:S01]  /*1bc0*/  IMAD R10, R17, c[0x0][0x1a0], RZ ;  /* 0x00006800110a7a24 */ /* 0x000fe200078e02ff */
[----:B------:R-:W-:Y:S01]  /*1bd0*/  @!P3 LEA.HI.X R7, R12, R19, R7, 0x4, P5 ;  /* 0x000000130c07b211 */ /* 0x000fe200028f2407 */
[----:B------:R-:W-:Y:S01]  /*1be0*/  IMAD R215, R9, c[0x0][0x1b8], RZ ;  /* 0x00006e0009d77a24 */ /* 0x000fe200078e02ff */
[----:B------:R-:W-:Y:S01]  /*1bf0*/  @!PT LDS RZ, [RZ] ;  /* 0x00000000fffff984 */ /* 0x000fe20000000800 */
[----:B------:R-:W-:Y:S01]  /*1c00*/  @!PT LDS RZ, [RZ] ;  /* 0x00000000fffff984 */ /* 0x000fe20000000800 */
[----:B------:R-:W-:Y:S01]  /*1c10*/  @!PT LDS RZ, [RZ] ;  /* 0x00000000fffff984 */ /* 0x000fe20000000800 */
[----:B------:R1:W-:Y:S01]  /*1c20*/  @!P2 LDGSTS.E.BYPASS.LTC128B.128 [R204], [R24.64] ;  /* 0x0000000018ccafae */ /* 0x0003e2000b901d52 */
[----:B------:R-:W-:Y:S01]  /*1c30*/  IMAD R10, R16, c[0x0][0x1a4], R10 ;  /* 0x00006900100a7a24 */ /* 0x000fe200078e020a */
[----:B------:R-:W-:Y:S01]  /*1c40*/  IADD3 R26, P5, R26, UR24, RZ ;  /* 0x000000181a1a7c10 */ /* 0x000fe2000ffbe0ff */
[----:B------:R-:W-:Y:S01]  /*1c50*/  UIMAD UR15, UR15, UR4, URZ ;  /* 0x000000040f0f72a4 */ /* 0x000fe2000f8e023f */
[----:B------:R1:W-:Y:S01]  /*1c60*/  @!P2 LDGSTS.E.BYPASS.LTC128B.128 [R204+0x2000], [R24.64+0x80] ;  /* 0x0200008018ccafae */ /* 0x0003e2000b901d52 */
[----:B------:R-:W-:Y:S01]  /*1c70*/  UIMAD.WIDE.U32 UR24, UR17, UR4, URZ ;  /* 0x00000004111872a5 */ /* 0x000fe2000f8e003f */
[----:B------:R-:W-:Y:S01]  /*1c80*/  IADD3.X R27, R27, UR21, R10, P5, !PT ;  /* 0x000000151b1b7c10 */ /* 0x000fe2000affe40a */
[----:B------:R-:W-:Y:S01]  /*1c90*/  USHF.L.U32 UR21, UR7, 0x5, URZ ;  /* 0x0000000507157899 */ /* 0x000fe2000800063f */
[----:B------:R1:W-:Y:S01]  /*1ca0*/  @!P2 LDGSTS.E.BYPASS.LTC128B.128 [R204+0x4000], [R24.64+0x100] ;  /* 0x0400010018ccafae */ /* 0x0003e2000b901d52 */
[----:B------:R-:W-:Y:S01]  /*1cb0*/  ISETP.GE.AND P2, PT, R2, UR12, PT ;  /* 0x0000000c02007c0c */ /* 0x000fe2000bf46270 */
[----:B------:R-:W-:Y:S01]  /*1cc0*/  UIMAD UR15, UR17, UR5, UR15 ;  /* 0x00000005110f72a4 */ /* 0x000fe2000f8e020f */
[----:B------:R-:W-:Y:S01]  /*1cd0*/  @!P3 LEA R12, P5, R8, c[0x0][0x168], 0x1 ;  /* 0x00005a00080cba11 */ /* 0x000fe200078a08ff */
[----:B------:R2:W-:Y:S01]  /*1ce0*/  @!P1 LDGSTS.E.BYPASS.LTC128B.128 [R204+0x800], [R22.64] ;  /* 0x0080000016cc9fae */ /* 0x0005e2000b901d52 */
[----:B------:R-:W-:Y:S01]  /*1cf0*/  IMAD R215, R134, c[0x0][0x1bc], R215 ;  /* 0x00006f0086d77a24 */ /* 0x000fe200078e02d7 */
[----:B------:R-:W-:Y:S01]  /*1d00*/  UIADD3 UR15, UR25, UR15, URZ ;  /* 0x0000000f190f7290 */ /* 0x000fe2000fffe03f */
[----:B------:R-:W-:Y:S01]  /*1d10*/  @!P3 LEA.HI.X R13, R8, c[0x0][0x16c], R7, 0x1, P5 ;  /* 0x00005b00080dba11 */ /* 0x000fe200028f0c07 */
[----:B------:R2:W-:Y:S01]  /*1d20*/  @!P1 LDGSTS.E.BYPASS.LTC128B.128 [R204+0x2800], [R22.64+0x80] ;  /* 0x0280008016cc9fae */ /* 0x0005e2000b901d52 */
[----:B------:R-:W-:-:S02]  /*1d30*/  IMAD.U32 R8, RZ, RZ, UR21 ;  /* 0x00000015ff087e24 */ /* 0x000fc4000f8e00ff */
[----:B------:R-:W-:Y:S01]  /*1d40*/  IMAD.U32 R7, RZ, RZ, UR6 ;  /* 0x00000006ff077e24 */ /* 0x000fe2000f8e00ff */
[----:B------:R2:W-:Y:S01]  /*1d50*/  @!P1 LDGSTS.E.BYPASS.LTC128B.128 [R204+0x4800], [R22.64+0x100] ;  /* 0x0480010016cc9fae */ /* 0x0005e2000b901d52 */
[----:B------:R-:W-:Y:S01]  /*1d60*/  @!P6 LEA R10, P1, R18, c[0x0][0x168], 0x1 ;  /* 0x00005a00120aea11 */ /* 0x000fe200078208ff */
[----:B------:R-:W-:Y:S01]  /*1d70*/  IMAD.WIDE.U32 R134, R134, c[0x0][0x1b8], R26 ;  /* 0x00006e0086867a25 */ /* 0x000fe200078e001a */
[C---:B------:R-:W-:Y:S01]  /*1d80*/  @!P2 IADD3 R9, P5, R18.reuse, UR26, RZ ;  /* 0x0000001a1209ac10 */ /* 0x040fe2000ffbe0ff */
[----:B------:R3:W-:Y:S01]  /*1d90*/  @!P4 LDGSTS.E.BYPASS.LTC128B.128 [R204+0x1000], [R20.64] ;  /* 0x0100000014cccfae */ /* 0x0007e2000b901d52 */
[----:B------:R-:W-:Y:S01]  /*1da0*/  @!P6 LEA.HI.X R11, R18, c[0x0][0x16c], R19, 0x1, P1 ;  /* 0x00005b00120bea11 */ /* 0x000fe200008f0c13 */
[----:B------:R-:W-:Y:S01]  /*1db0*/  IMAD.IADD R215, R135, 0x1, R215 ;  /* 0x0000000187d77824 */ /* 0x000fe200078e02d7 */
[----:B------:R-:W-:Y:S01]  /*1dc0*/  ISETP.GE.AND P1, PT, R203, UR12, PT ;  /* 0x0000000ccb007c0c */ /* 0x000fe2000bf26270 */
[----:B------:R3:W-:Y:S01]  /*1dd0*/  @!P4 LDGSTS.E.BYPASS.LTC128B.128 [R204+0x3000], [R20.64+0x80] ;  /* 0x0300008014cccfae */ /* 0x0007e2000b901d52 */
[----:B------:R-:W-:-:S03]  /*1de0*/  @!P2 IADD3.X R8, R19, UR27, R8, P5, !PT ;  /* 0x0000001b1308ac10 */ /* 0x000fc6000affe408 */
[----:B------:R3:W-:Y:S04]  /*1df0*/  @!P4 LDGSTS.E.BYPASS.LTC128B.128 [R204+0x5000], [R20.64+0x100] ;  /* 0x0500010014cccfae */ /* 0x0007e8000b901d52 */
[----:B------:R4:W-:Y:S04]  /*1e00*/  @!P0 LDGSTS.E.BYPASS.LTC128B.128 [R204+0x1800], [R14.64] ;  /* 0x018000000ecc8fae */ /* 0x0009e8000b901d52 */
[----:B------:R-:W-:Y:S01]  /*1e10*/  VOTEU.ALL UP0, P1 ;  /* 0x00000000003f7886 */ /* 0x000fe20000800000 */
[----:B-1----:R-:W-:Y:S01]  /*1e20*/  @!P1 IMAD.WIDE.U32 R24, R7, 0x30, R18 ;  /* 0x0000003007189825 */ /* 0x002fe200078e0012 */
[----:B------:R4:W-:Y:S03]  /*1e30*/  @!P0 LDGSTS.E.BYPASS.LTC128B.128 [R204+0x3800], [R14.64+0x80] ;  /* 0x038000800ecc8fae */ /* 0x0009e6000b901d52 */
[----:B------:R-:W-:Y:S01]  /*1e40*/  @!UP0 UIMAD UR21, UR7, 0x30, URZ ;  /* 0x00000030071588a4 */ /* 0x000fe2000f8e023f */
[----:B------:R-:W-:Y:S01]  /*1e50*/  @!P1 LEA R18, P4, R24, c[0x0][0x168], 0x1 ;  /* 0x00005a0018129a11 */ /* 0x000fe200078808ff */
[----:B------:R4:W-:Y:S01]  /*1e60*/  @!P0 LDGSTS.E.BYPASS.LTC128B.128 [R204+0x5800], [R14.64+0x100] ;  /* 0x058001000ecc8fae */ /* 0x0009e2000b901d52 */
[----:B--2---:R-:W-:-:S03]  /*1e70*/  @!P2 LEA R22, P5, R9, c[0x0][0x168], 0x1 ;  /* 0x00005a000916aa11 */ /* 0x004fc600078a08ff */
[----:B------:R-:W-:Y:S01]  /*1e80*/  @!P1 IADD3 R7, R25, UR21, RZ ;  /* 0x0000001519079c10 */ /* 0x000fe2000fffe0ff */
[----:B------:R1:W-:Y:S01]  /*1e90*/  @!P6 LDGSTS.E.BYPASS.LTC128B.128 [R204+0x6000], [R10.64] ;  /* 0x060000000accefae */ /* 0x0003e2000b901d52 */
[----:B------:R-:W-:Y:S01]  /*1ea0*/  @!P2 LEA.HI.X R23, R9, c[0x0][0x16c], R8, 0x1, P5 ;  /* 0x00005b000917aa11 */ /* 0x000fe200028f0c08 */
[----:B------:R-:W-:Y:S01]  /*1eb0*/  IMAD.U32 R8, RZ, RZ, UR24 ;  /* 0x00000018ff087e24 */ /* 0x000fe2000f8e00ff */
[----:B------:R-:W-:Y:S01]  /*1ec0*/  ISETP.GE.AND P5, PT, R6, UR12, PT ;  /* 0x0000000c06007c0c */ /* 0x000fe2000bfa6270 */
[----:B------:R1:W-:Y:S01]  /*1ed0*/  @!P6 LDGSTS.E.BYPASS.LTC128B.128 [R204+0x8000], [R10.64+0x80] ;  /* 0x080000800accefae */ /* 0x0003e2000b901d52 */
[----:B------:R-:W-:Y:S01]  /*1ee0*/  @!P1 LEA.HI.X R19, R24, c[0x0][0x16c], R7, 0x1, P4 ;  /* 0x00005b0018139a11 */ /* 0x000fe200020f0c07 */
[----:B------:R-:W-:Y:S01]  /*1ef0*/  IMAD.U32 R7, RZ, RZ, UR15 ;  /* 0x0000000fff077e24 */ /* 0x000fe2000f8e00ff */
[----:B---3--:R-:W-:Y:S01]  /*1f00*/  LEA R20, P4, R8, R134, 0x6 ;  /* 0x0000008608147211 */ /* 0x008fe200078830ff */
[----:B------:R1:W-:Y:S01]  /*1f10*/  @!P6 LDGSTS.E.BYPASS.LTC128B.128 [R204+0xa000], [R10.64+0x100] ;  /* 0x0a0001000accefae */ /* 0x0003e2000b901d52 */
[----:B------:R-:W-:Y:S01]  /*1f20*/  IMAD.U32 R6, RZ, RZ, UR4 ;  /* 0x00000004ff067e24 */ /* 0x000fe2000f8e00ff */
[----:B------:R-:W-:Y:S01]  /*1f30*/  ISETP.GE.AND P6, PT, R16, UR12, PT ;  /* 0x0000000c10007c0c */ /* 0x000fe2000bfc6270 */
[----:B------:R-:W-:Y:S01]  /*1f40*/  IMAD.U32 R9, RZ, RZ, UR25 ;  /* 0x00000019ff097e24 */ /* 0x000fe2000f8e00ff */
[----:B------:R2:W-:Y:S01]  /*1f50*/  @!P3 LDGSTS.E.BYPASS.LTC128B.128 [R204+0x6800], [R12.64] ;  /* 0x068000000cccbfae */ /* 0x0005e2000b901d52 */
[----:B------:R-:W-:Y:S01]  /*1f60*/  LEA.HI.X R21, R8, R215, R7, 0x6, P4 ;  /* 0x000000d708157211 */ /* 0x000fe200020f3407 */
[----:B------:R-:W-:Y:S01]  /*1f70*/  IMAD.U32 R8, RZ, RZ, UR4 ;  /* 0x00000004ff087e24 */ /* 0x000fe2000f8e00ff */
[----:B------:R-:W-:Y:S01]  /*1f80*/  ISETP.GE.AND P4, PT, R2, UR12, PT ;  /* 0x0000000c02007c0c */ /* 0x000fe2000bf86270 */
[----:B------:R2:W-:Y:S01]  /*1f90*/  @!P3 LDGSTS.E.BYPASS.LTC128B.128 [R204+0x8800], [R12.64+0x80] ;  /* 0x088000800cccbfae */ /* 0x0005e2000b901d52 */
[----:B------:R-:W-:Y:S01]  /*1fa0*/  LEA.HI R2, R5, R4, RZ, 0x4 ;  /* 0x0000000405027211 */ /* 0x000fe200078f20ff */
[----:B------:R-:W-:Y:S01]  /*1fb0*/  IMAD.U32 R7, RZ, RZ, UR5 ;  /* 0x00000005ff077e24 */ /* 0x000fe2000f8e00ff */
[----:B------:R-:W-:Y:S01]  /*1fc0*/  @!P5 LEA R6, P0, R6, R20, 0x4 ;  /* 0x000000140606d211 */ /* 0x000fe200078020ff */
[----:B------:R2:W-:Y:S01]  /*1fd0*/  @!P3 LDGSTS.E.BYPASS.LTC128B.128 [R204+0xa800], [R12.64+0x100] ;  /* 0x0a8001000cccbfae */ /* 0x0005e2000b901d52 */
[----:B------:R-:W-:Y:S01]  /*1fe0*/  LOP3.LUT R9, R2, 0xfffffff0, RZ, 0xc0, !PT ;  /* 0xfffffff002097812 */ /* 0x000fe200078ec0ff */
[----:B------:R-:W-:Y:S01]  /*1ff0*/  IMAD.SHL.U32 R16, R16, 0x8, RZ ;  /* 0x0000000810107824 */ /* 0x000fe200078e00ff */
[----:B------:R-:W-:Y:S01]  /*2000*/  @!P5 LEA.HI.X R7, R8, R21, R7, 0x4, P0 ;  /* 0x000000150807d211 */ /* 0x000fe200000f2407 */
[----:B------:R3:W-:Y:S01]  /*2010*/  @!P2 LDGSTS.E.BYPASS.LTC128B.128 [R204+0x7000], [R22.64] ;  /* 0x0700000016ccafae */ /* 0x0007e2000b901d52 */
[----:B------:R-:W-:Y:S01]  /*2020*/  IMAD.SHL.U32 R8, R0, 0x40, RZ ;  /* 0x0000004000087824 */ /* 0x000fe200078e00ff */
[----:B------:R-:W-:Y:S01]  /*2030*/  ISETP.GE.AND P3, PT, R203, UR12, PT ;  /* 0x0000000ccb007c0c */ /* 0x000fe2000bf66270 */
[----:B----4-:R-:W-:Y:S01]  /*2040*/  IMAD.IADD R15, R4, 0x1, -R9 ;  /* 0x00000001040f7824 */ /* 0x010fe200078e0a09 */
[----:B------:R3:W-:Y:S01]  /*2050*/  @!P2 LDGSTS.E.BYPASS.LTC128B.128 [R204+0x9000], [R22.64+0x80] ;  /* 0x0900008016ccafae */ /* 0x0007e2000b901d52 */
[----:B------:R-:W-:Y:S01]  /*2060*/  SHF.R.S32.HI R9, RZ, 0x4, R2 ;  /* 0x00000004ff097819 */ /* 0x000fe20000011402 */
[----:B------:R-:W-:-:S02]  /*2070*/  USHF.L.U32 UR12, UR5, 0x5, URZ ;  /* 0x00000005050c7899 */ /* 0x000fc4000800063f */
[----:B------:R3:W-:Y:S01]  /*2080*/  @!P2 LDGSTS.E.BYPASS.LTC128B.128 [R204+0xb000], [R22.64+0x100] ;  /* 0x0b00010016ccafae */ /* 0x0007e2000b901d52 */
[----:B------:R-:W-:Y:S01]  /*2090*/  LEA.HI R2, R2, R9, RZ, 0x1 ;  /* 0x0000000902027211 */ /* 0x000fe200078f08ff */
[----:B------:R-:W-:Y:S01]  /*20a0*/  UIMAD.WIDE.U32 UR24, UR4, 0x20, URZ ;  /* 0x00000020041878a5 */ /* 0x000fe2000f8e003f */
[----:B-1----:R-:W-:Y:S01]  /*20b0*/  LOP3.LUT R11, R8, 0x1c0, RZ, 0xc0, !PT ;  /* 0x000001c0080b7812 */ /* 0x002fe200078ec0ff */
[----:B------:R1:W-:Y:S01]  /*20c0*/  @!P1 LDGSTS.E.BYPASS.LTC128B.128 [R204+0x7800], [R18.64] ;  /* 0x0780000012cc9fae */ /* 0x0003e2000b901d52 */
[----:B------:R-:W-:Y:S01]  /*20d0*/  SHF.R.S32.HI R14, RZ, 0x1f, R15 ;  /* 0x0000001fff0e7819 */ /* 0x000fe2000001140f */
[----:B------:R-:W-:Y:S01]  /*20e0*/  ULDC UR15, c[0x0][0x2e4] ;  /* 0x0000b900000f7ab9 */ /* 0x000fe20000000800 */
[----:B------:R-:W-:Y:S01]  /*20f0*/  LOP3.LUT R2, R2, 0xfffffffe, RZ, 0xc0, !PT ;  /* 0xfffffffe02027812 */ /* 0x000fe200078ec0ff */
[----:B------:R1:W-:Y:S01]  /*2100*/  @!P1 LDGSTS.E.BYPASS.LTC128B.128 [R204+0x9800], [R18.64+0x80] ;  /* 0x0980008012cc9fae */ /* 0x0003e2000b901d52 */
[----:B------:R-:W-:Y:S01]  /*2110*/  LOP3.LUT R16, R11, 0x8, R16, 0xf8, !PT ;  /* 0x000000080b107812 */ /* 0x000fe200078ef810 */
[----:B------:R-:W-:Y:S01]  /*2120*/  VOTEU.ALL UP0, P3 ;  /* 0x00000000003f7886 */ /* 0x000fe20001800000 */
[----:B------:R-:W-:Y:S01]  /*2130*/  SHF.R.U32.HI R11, RZ, 0x3, R11 ;  /* 0x00000003ff0b7819 */ /* 0x000fe2000001160b */
[----:B------:R1:W-:Y:S01]  /*2140*/  @!P1 LDGSTS.E.BYPASS.LTC128B.128 [R204+0xb800], [R18.64+0x100] ;  /* 0x0b80010012cc9fae */ /* 0x0003e2000b901d52 */
[----:B------:R-:W-:Y:S01]  /*2150*/  LEA.HI R14, R14, R15, RZ, 0x3 ;  /* 0x0000000f0e0e7211 */ /* 0x000fe200078f18ff */
[----:B------:R-:W-:Y:S01]  /*2160*/  IMAD.IADD R2, R9, 0x1, -R2 ;  /* 0x0000000109027824 */ /* 0x000fe200078e0a02 */
[----:B------:R-:W-:Y:S01]  /*2170*/  @!P5 LEA R10, P0, R6, c[0x0][0x170], 0x1 ;  /* 0x00005c00060ada11 */ /* 0x000fe200078008ff */
[----:B------:R-:W0:Y:S01]  /*2180*/  LDGDEPBAR ;  /* 0x00000000000079af */ /* 0x000e220000000000 */
[----:B------:R-:W-:Y:S01]  /*2190*/  LOP3.LUT R201, R16, R11, RZ, 0x3c, !PT ;  /* 0x0000000b10c97212 */ /* 0x000fe200078e3cff */
[----:B------:R-:W-:Y:S01]  /*21a0*/  IMAD.U32 R9, RZ, RZ, UR12 ;  /* 0x0000000cff097e24 */ /* 0x000fe2000f8e00ff */
[----:B------:R-:W-:Y:S01]  /*21b0*/  LOP3.LUT R8, R14, 0xfffffff8, RZ, 0xc0, !PT ;  /* 0xfffffff80e087812 */ /* 0x000fe200078ec0ff */
[----:B------:R-:W-:Y:S01]  /*21c0*/  @!UP0 UIMAD UR12, UR5, 0x30, URZ ;  /* 0x00000030050c88a4 */ /* 0x000fe2000f8e023f */
[----:B------:R-:W-:Y:S01]  /*21d0*/  @!P5 LEA.HI.X R11, R6, c[0x0][0x174], R7, 0x1, P0 ;  /* 0x00005d00060bda11 */ /* 0x000fe200000f0c07 */
[----:B------:R-:W-:Y:S01]  /*21e0*/  IMAD.U32 R7, RZ, RZ, UR4 ;  /* 0x00000004ff077e24 */ /* 0x000fe2000f8e00ff */
[C---:B------:R-:W-:Y:S01]  /*21f0*/  @!P4 IADD3 R6, P0, R20.reuse, UR24, RZ ;  /* 0x000000181406cc10 */ /* 0x040fe2000ff1e0ff */
[----:B------:R-:W-:Y:S01]  /*2200*/  IMAD.IADD R8, R15, 0x1, -R8 ;  /* 0x000000010f087824 */ /* 0x000fe200078e0a08 */
[----:B------:R-:W-:Y:S01]  /*2210*/  @!P6 LEA R16, P1, R20, c[0x0][0x170], 0x1 ;  /* 0x00005c001410ea11 */ /* 0x000fe200078208ff */
[----:B------:R-:W-:Y:S01]  /*2220*/  IMAD R201, R2, 0x200, R201 ;  /* 0x0000020002c97824 */ /* 0x000fe200078e02c9 */
[----:B------:R-:W-:Y:S01]  /*2230*/  @!P4 IADD3.X R9, R21, UR25, R9, P0, !PT ;  /* 0x000000191509cc10 */ /* 0x000fe200087fe409 */
[----:B--2---:R-:W-:Y:S01]  /*2240*/  IMAD.SHL.U32 R12, R8, 0x40, RZ ;  /* 0x00000040080c7824 */ /* 0x004fe200078e00ff */
[--C-:B------:R-:W-:Y:S01]  /*2250*/  @!P6 LEA.HI.X R17, R20, c[0x0][0x174], R21.reuse, 0x1, P1 ;  /* 0x00005d001411ea11 */ /* 0x100fe200008f0c15 */
[----:B------:R-:W-:Y:S01]  /*2260*/  IMAD.SHL.U32 R2, R2, 0x8, RZ ;  /* 0x0000000802027824 */ /* 0x000fe200078e00ff */
[----:B------:R-:W-:Y:S01]  /*2270*/  UIADD3 UR15, UR14, -UR15, -UR16 ;  /* 0x8000000f0e0f7290 */ /* 0x000fe2000fffe810 */
[----:B------:R-:W-:Y:S01]  /*2280*/  @!P3 IMAD.WIDE.U32 R20, R7, 0x30, R20 ;  /* 0x000000300714b825 */ /* 0x000fe200078e0014 */
[----:B------:R-:W-:Y:S01]  /*2290*/  LOP3.LUT R13, R12, 0x1c0, RZ, 0xc0, !PT ;  /* 0x000001c00c0d7812 */ /* 0x000fe200078ec0ff */
[----:B------:R-:W-:-:S02]  /*22a0*/  UISETP.GT.AND UP0, UPT, UR17, UR9, UPT ;  /* 0x000000091100728c */ /* 0x000fc4000bf04270 */
[----:B------:R-:W-:Y:S02]  /*22b0*/  IMAD.SHL.U32 R97, R14, 0x40, RZ ;  /* 0x000000400e617824 */ /* 0x000fe400078e00ff */
[----:B------:R-:W-:Y:S01]  /*22c0*/  IMAD.SHL.U32 R201, R201, 0x2, RZ ;  /* 0x00000002c9c97824 */ /* 0x000fe200078e00ff */
[----:B-1----:R-:W-:Y:S01]  /*22d0*/  @!P4 LEA R18, P0, R6, c[0x0][0x170], 0x1 ;  /* 0x00005c000612ca11 */ /* 0x002fe200078008ff */
[----:B------:R-:W-:-:S04]  /*22e0*/  DEPBAR.LE SB0, 0x0 ;  /* 0x000080000000791a */ /* 0x000fc80000000000 */
[----:B------:R-:W-:Y:S01]  /*22f0*/  BAR.SYNC.DEFER_BLOCKING 0x0 ;  /* 0x0000000000007b1d */ /* 0x000fe20000010000 */
[----:B------:R-:W-:Y:S01]  /*2300*/  @!P4 LEA.HI.X R19, R6, c[0x0][0x174], R9, 0x1, P0 ;  /* 0x00005d000613ca11 */ /* 0x000fe200000f0c09 */
[----:B------:R-:W-:Y:S01]  /*2310*/  IMAD.MOV.U32 R7, RZ, RZ, 0x10 ;  /* 0x00000010ff077424 */ /* 0x000fe200078e00ff */
[----:B------:R-:W-:Y:S02]  /*2320*/  LOP3.LUT R6, R13, 0x8, R2, 0xf8, !PT ;  /* 0x000000080d067812 */ /* 0x000fe400078ef802 */
[----:B------:R-:W-:Y:S02]  /*2330*/  SHF.R.U32.HI R13, RZ, 0x3, R13 ;  /* 0x00000003ff0d7819 */ /* 0x000fe4000001160d */
[----:B------:R-:W-:Y:S01]  /*2340*/  @!P3 IADD3 R2, R21, UR12, RZ ;  /* 0x0000000c1502bc10 */ /* 0x000fe2000fffe0ff */
[----:B------:R-:W-:Y:S01]  /*2350*/  UIADD3 UR12, UR14, 0x1, -UR16 ;  /* 0x000000010e0c7890 */ /* 0x000fe2000fffe810 */
[----:B------:R-:W-:Y:S02]  /*2360*/  R2P PR, R8, 0x6 ;  /* 0x0000000608007804 */ /* 0x000fe40000000000 */
[----:B------:R-:W-:-:S02]  /*2370*/  @!P3 LEA R12, P0, R20, c[0x0][0x170], 0x1 ;  /* 0x00005c00140cba11 */ /* 0x000fc400078008ff */
[----:B------:R-:W-:Y:S02]  /*2380*/  LOP3.LUT R6, R6, R13, RZ, 0x3c, !PT ;  /* 0x0000000d06067212 */ /* 0x000fe400078e3cff */
[----:B------:R-:W-:Y:S02]  /*2390*/  @!P3 LEA.HI.X R13, R20, c[0x0][0x174], R2, 0x1, P0 ;  /* 0x00005d00140dba11 */ /* 0x000fe400000f0c02 */
[----:B------:R-:W-:Y:S02]  /*23a0*/  SHF.R.S32.HI R2, RZ, 0x5, R96 ;  /* 0x00000005ff027819 */ /* 0x000fe40000011460 */
[----:B------:R-:W-:Y:S02]  /*23b0*/  LOP3.LUT R97, R97, 0xfffffe00, RZ, 0xc0, !PT ;  /* 0xfffffe0061617812 */ /* 0x000fe400078ec0ff */
[----:B------:R-:W-:Y:S02]  /*23c0*/  SEL R7, R7, 0xfffffff0, !P1 ;  /* 0xfffffff007077807 */ /* 0x000fe40004800000 */
[----:B------:R-:W-:Y:S01]  /*23d0*/  IADD3 R199, R201, 0x6020, RZ ;  /* 0x00006020c9c77810 */ /* 0x000fe20007ffe0ff */
[----:B------:R-:W-:Y:S01]  /*23e0*/  @P6 STS.128 [R204+0xc000], RZ ;  /* 0x00c000ffcc006388 */ /* 0x000fe20000000c00 */
[C---:B------:R-:W-:Y:S01]  /*23f0*/  IMAD R5, R2.reuse, 0x400, R97 ;  /* 0x0000040002057824 */ /* 0x040fe200078e0261 */
[----:B------:R-:W-:Y:S01]  /*2400*/  LEA R211, R2, UR13, 0x4 ;  /* 0x0000000d02d37c11 */ /* 0x000fe2000f8e20ff */
[----:B------:R-:W-:Y:S01]  /*2410*/  ULDC UR13, c[0x0][0x2e8] ;  /* 0x0000ba00000d7ab9 */ /* 0x000fe20000000800 */
[----:B------:R-:W-:Y:S01]  /*2420*/  @P6 STS.128 [R204+0xe000], RZ ;  /* 0x00e000ffcc006388 */ /* 0x000fe20000000c00 */
[----:B------:R-:W-:Y:S01]  /*2430*/  IMAD.IADD R202, R6, 0x1, R5 ;  /* 0x0000000106ca7824 */ /* 0x000fe200078e0205 */
[----:B------:R-:W-:Y:S01]  /*2440*/  UIADD3 UR12, UR12, UR13, URZ ;  /* 0x0000000d0c0c7290 */ /* 0x000fe2000fffe03f */
[----:B------:R-:W-:Y:S01]  /*2450*/  IMAD.MOV.U32 R5, RZ, RZ, 0x20 ;  /* 0x00000020ff057424 */ /* 0x000fe200078e00ff */
[----:B------:R-:W-:Y:S01]  /*2460*/  @P6 STS.128 [R204+0x10000], RZ ;  /* 0x010000ffcc006388 */ /* 0x000fe20000000c00 */
[----:B------:R-:W-:-:S03]  /*2470*/  IMAD.SHL.U32 R202, R202, 0x2, RZ ;  /* 0x00000002caca7824 */ /* 0x000fc600078e00ff */
[----:B------:R-:W-:Y:S01]  /*2480*/  @!PT LDS RZ, [RZ] ;  /* 0x00000000fffff984 */ /* 0x000fe20000000800 */
[----:B------:R-:W-:Y:S01]  /*2490*/  @!PT LDS RZ, [RZ] ;  /* 0x00000000fffff984 */ /* 0x000fe20000000800 */
[----:B------:R-:W-:Y:S01]  /*24a0*/  @!PT LDS RZ, [RZ] ;  /* 0x00000000fffff984 */ /* 0x000fe20000000800 */
[----:B------:R1:W-:Y:S01]  /*24b0*/  @!P6 LDGSTS.E.BYPASS.LTC128B.128 [R204+0xc000], [R16.64] ;  /* 0x0c00000010ccefae */ /* 0x0003e2000b901d52 */
[----:B------:R-:W-:Y:S01]  /*24c0*/  SEL R5, R5, 0xffffffe0, !P2 ;  /* 0xffffffe005057807 */ /* 0x000fe20005000000 */
[--C-:B------:R-:W-:Y:S01]  /*24d0*/  IMAD R200, R7, 0x2, R202.reuse ;  /* 0x0000000207c87824 */ /* 0x100fe200078e02ca */
[----:B------:R-:W-:Y:S01]  /*24e0*/  R2P PR, R0, 0x6 ;  /* 0x0000000600007804 */ /* 0x000fe20000000000 */
[----:B------:R1:W-:Y:S01]  /*24f0*/  @!P6 LDGSTS.E.BYPASS.LTC128B.128 [R204+0xe000], [R16.64+0x80] ;  /* 0x0e00008010ccefae */ /* 0x0003e2000b901d52 */
[----:B------:R-:W-:Y:S01]  /*2500*/  IADD3 R0, R201, 0x6000, RZ ;  /* 0x00006000c9007810 */ /* 0x000fe20007ffe0ff */
[C---:B------:R-:W-:Y:S02]  /*2510*/  IMAD R198, R5.reuse, 0x2, R202 ;  /* 0x0000000205c67824 */ /* 0x040fe400078e02ca */
[----:B------:R1:W-:Y:S01]  /*2520*/  @!P6 LDGSTS.E.BYPASS.LTC128B.128 [R204+0x10000], [R16.64+0x100] ;  /* 0x1000010010ccefae */ /* 0x0003e2000b901d52 */
[----:B------:R-:W-:-:S03]  /*2530*/  IMAD R197, R5, 0x2, R200 ;  /* 0x0000000205c57824 */ /* 0x000fc600078e02c8 */
[----:B------:R-:W-:Y:S04]  /*2540*/  @P5 STS.128 [R204+0xc800], RZ ;  /* 0x00c800ffcc005388 */ /* 0x000fe80000000c00 */
[----:B------:R-:W-:Y:S01]  /*2550*/  @P5 STS.128 [R204+0xe800], RZ ;  /* 0x00e800ffcc005388 */ /* 0x000fe20000000c00 */
[----:B------:R-:W-:Y:S01]  /*2560*/  @P1 IADD3 R199, R0, -0x20, RZ ;  /* 0xffffffe000c71810 */ /* 0x000fe20007ffe0ff */
[----:B------:R-:W-:Y:S02]  /*2570*/  IMAD.MOV.U32 R0, RZ, RZ, 0x40 ;  /* 0x00000040ff007424 */ /* 0x000fe400078e00ff */
[----:B------:R-:W-:Y:S01]  /*2580*/  @P5 STS.128 [R204+0x10800], RZ ;  /* 0x010800ffcc005388 */ /* 0x000fe20000000c00 */
[C---:B------:R-:W-:Y:S02]  /*2590*/  IADD3 R191, R199.reuse, 0x800, RZ ;  /* 0x00000800c7bf7810 */ /* 0x040fe40007ffe0ff */
[----:B------:R-:W-:Y:S01]  /*25a0*/  SEL R0, R0, 0xffffffc0, !P2 ;  /* 0xffffffc000007807 */ /* 0x000fe20005000000 */
[----:B------:R-:W-:Y:S01]  /*25b0*/  @!PT LDS RZ, [RZ] ;  /* 0x00000000fffff984 */ /* 0x000fe20000000800 */
[----:B------:R-:W-:Y:S01]  /*25c0*/  @!PT LDS RZ, [RZ] ;  /* 0x00000000fffff984 */ /* 0x000fe20000000800 */
[----:B------:R-:W-:Y:S01]  /*25d0*/  @!PT LDS RZ, [RZ] ;  /* 0x00000000fffff984 */ /* 0x000fe20000000800 */
[----:B------:R2:W-:Y:S01]  /*25e0*/  @!P5 LDGSTS.E.BYPASS.LTC128B.128 [R204+0xc800], [R10.64] ;  /* 0x0c8000000accdfae */ /* 0x0005e2000b901d52 */
[----:B------:R-:W-:-:S02]  /*25f0*/  IADD3 R190, R199, 0x1000, RZ ;  /* 0x00001000c7be7810 */ /* 0x000fc40007ffe0ff */
[----:B------:R-:W-:Y:S01]  /*2600*/  IADD3 R189, R199, 0x1800, RZ ;  /* 0x00001800c7bd7810 */ /* 0x000fe20007ffe0ff */
[----:B------:R2:W-:Y:S01]  /*2610*/  @!P5 LDGSTS.E.BYPASS.LTC128B.128 [R204+0xe800], [R10.64+0x80] ;  /* 0x0e8000800accdfae */ /* 0x0005e2000b901d52 */
[----:B------:R-:W-:Y:S01]  /*2620*/  IMAD.IADD R195, R201, 0x1, R0 ;  /* 0x00000001c9c37824 */ /* 0x000fe200078e0200 */
[----:B------:R-:W-:Y:S01]  /*2630*/  IADD3 R187, R199, 0x2000, RZ ;  /* 0x00002000c7bb7810 */ /* 0x000fe20007ffe0ff */
[----:B------:R-:W-:Y:S01]  /*2640*/  IMAD.IADD R188, R0, 0x1, R199 ;  /* 0x0000000100bc7824 */ /* 0x000fe200078e02c7 */
[----:B------:R2:W-:Y:S01]  /*2650*/  @!P5 LDGSTS.E.BYPASS.LTC128B.128 [R204+0x10800], [R10.64+0x100] ;  /* 0x108001000accdfae */ /* 0x0005e2000b901d52 */
[----:B------:R-:W-:Y:S01]  /*2660*/  IMAD.IADD R0, R97, 0x1, R6 ;  /* 0x0000000161007824 */ /* 0x000fe200078e0206 */
[C---:B------:R-:W-:Y:S01]  /*2670*/  IADD3 R186, R199.reuse, 0x2800, RZ ;  /* 0x00002800c7ba7810 */ /* 0x040fe20007ffe0ff */
[----:B------:R-:W-:Y:S01]  /*2680*/  IMAD.U32 R6, RZ, RZ, UR17 ;  /* 0x00000011ff067e24 */ /* 0x000fe2000f8e00ff */
[----:B------:R-:W-:Y:S01]  /*2690*/  @P4 STS.128 [R204+0xd000], RZ ;  /* 0x00d000ffcc004388 */ /* 0x000fe20000000c00 */
[----:B------:R-:W-:-:S02]  /*26a0*/  IADD3 R185, R199, 0x3000, RZ ;  /* 0x00003000c7b97810 */ /* 0x000fc40007ffe0ff */
[----:B------:R-:W-:Y:S01]  /*26b0*/  IMAD R6, R6, 0x40, R213 ;  /* 0x0000004006067824 */ /* 0x000fe200078e02d5 */
[----:B------:R-:W-:Y:S01]  /*26c0*/  @P4 STS.128 [R204+0xf000], RZ ;  /* 0x00f000ffcc004388 */ /* 0x000fe20000000c00 */
[C---:B------:R-:W-:Y:S02]  /*26d0*/  IADD3 R184, R199.reuse, 0x3800, RZ ;  /* 0x00003800c7b87810 */ /* 0x040fe40007ffe0ff */
[C---:B------:R-:W-:Y:S01]  /*26e0*/  IADD3 R183, R199.reuse, 0x4000, RZ ;  /* 0x00004000c7b77810 */ /* 0x040fe20007ffe0ff */
[----:B------:R-:W-:Y:S01]  /*26f0*/  @P4 STS.128 [R204+0x11000], RZ ;  /* 0x011000ffcc004388 */ /* 0x000fe20000000c00 */
[----:B------:R-:W-:Y:S02]  /*2700*/  IADD3 R2, R6, 0x8, RZ ;  /* 0x0000000806027810 */ /* 0x000fe40007ffe0ff */
[C---:B------:R-:W-:Y:S01]  /*2710*/  IADD3 R182, R199.reuse, 0x4800, RZ ;  /* 0x00004800c7b67810 */ /* 0x040fe20007ffe0ff */
[----:B------:R-:W-:Y:S01]  /*2720*/  @!PT LDS RZ, [RZ] ;  /* 0x00000000fffff984 */ /* 0x000fe20000000800 */
[----:B------:R-:W-:Y:S01]  /*2730*/  @!PT LDS RZ, [RZ] ;  /* 0x00000000fffff984 */ /* 0x000fe20000000800 */
[----:B------:R-:W-:Y:S01]  /*2740*/  @!PT LDS RZ, [RZ] ;  /* 0x00000000fffff984 */ /* 0x000fe20000000800 */
[----:B------:R1:W-:Y:S01]  /*2750*/  @!P4 LDGSTS.E.BYPASS.LTC128B.128 [R204+0xd000], [R18.64] ;  /* 0x0d00000012cccfae */ /* 0x0003e2000b901d52 */
[----:B------:R-:W-:-:S02]  /*2760*/  IADD3 R181, R199, 0x5000, RZ ;  /* 0x00005000c7b57810 */ /* 0x000fc40007ffe0ff */
[----:B------:R-:W-:Y:S01]  /*2770*/  IADD3 R180, R199, 0x5800, RZ ;  /* 0x00005800c7b47810 */ /* 0x000fe20007ffe0ff */
        /* <DEDUP_REMOVED lines=11> */
[----:B--2---:R-:W-:Y:S04]  /*2830*/  LDSM.16.M88.4 R8, [R202] ;  /* 0x00000000ca08783b */ /* 0x004fe80000000200 */
[----:B------:R-:W3:Y:S04]  /*2840*/  LDSM.16.M88.4 R28, [R201+0x6000] ;  /* 0x00600000c91c783b */ /* 0x000ee80000000200 */
[----:B-1----:R-:W-:Y:S04]  /*2850*/  LDSM.16.M88.4 R16, [R200] ;  /* 0x00000000c810783b */ /* 0x002fe80000000200 */
[----:B------:R-:W-:Y:S04]  /*2860*/  LDSM.16.M88.4 R84, [R199] ;  /* 0x00000000c754783b */ /* 0x000fe80000000200 */
[----:B------:R-:W1:Y:S04]  /*2870*/  LDSM.16.M88.4 R52, [R201+0x6800] ;  /* 0x00680000c934783b */ /* 0x000e680000000200 */
[----:B------:R-:W2:Y:S04]  /*2880*/  LDSM.16.M88.4 R44, [R201+0x7000] ;  /* 0x00700000c92c783b */ /* 0x000ea80000000200 */
[----:B----4-:R-:W4:Y:S04]  /*2890*/  LDSM.16.M88.4 R12, [R201+0x7800] ;  /* 0x00780000c90c783b */ /* 0x010f280000000200 */
[----:B------:R-:W-:Y:S04]  /*28a0*/  LDSM.16.M88.4 R76, [R198] ;  /* 0x00000000c64c783b */ /* 0x000fe80000000200 */
[----:B------:R-:W5:Y:S04]  /*28b0*/  LDSM.16.M88.4 R72, [R195+0x6000] ;  /* 0x00600000c348783b */ /* 0x000f680000000200 */
[----:B------:R-:W2:Y:S04]  /*28c0*/  LDSM.16.M88.4 R64, [R199+0x800] ;  /* 0x00080000c740783b */ /* 0x000ea80000000200 */
[----:B------:R-:W2:Y:S01]  /*28d0*/  LDSM.16.M88.4 R60, [R199+0x1000] ;  /* 0x00100000c73c783b */ /* 0x000ea20000000200 */
[C---:B---3--:R-:W-:Y:S03]  /*28e0*/  HMMA.16816.F32 R20, R8.reuse, R28, RZ ;  /* 0x0000001c0814723c */ /* 0x048fe600000018ff */
[----:B------:R-:W3:Y:S04]  /*28f0*/  LDSM.16.M88.4 R32, [R199+0x1800] ;  /* 0x00180000c720783b */ /* 0x000ee80000000200 */
[----:B------:R-:W-:Y:S01]  /*2900*/  LDSM.16.M88.4 R68, [R188] ;  /* 0x00000000bc44783b */ /* 0x000fe20000000200 */
[C---:B------:R-:W-:Y:S03]  /*2910*/  HMMA.16816.F32 R28, R8.reuse, R30, RZ ;  /* 0x0000001e081c723c */ /* 0x040fe600000018ff */
[----:B------:R-:W-:Y:S04]  /*2920*/  LDSM.16.M88.4 R40, [R195+0x6800] ;  /* 0x00680000c328783b */ /* 0x000fe80000000200 */
[----:B------:R-:W-:Y:S01]  /*2930*/  LDSM.16.M88.4 R36, [R195+0x7000] ;  /* 0x00700000c324783b */ /* 0x000fe20000000200 */
[----:B-1----:R-:W-:Y:S03]  /*2940*/  HMMA.16816.F32 R56, R8, R52, RZ ;  /* 0x000000340838723c */ /* 0x002fe600000018ff */
[----:B------:R-:W-:Y:S04]  /*2950*/  LDSM.16.M88.4 R24, [R195+0x7800] ;  /* 0x00780000c318783b */ /* 0x000fe80000000200 */
[----:B------:R-:W-:Y:S01]  /*2960*/  LDSM.16.M88.4 R88, [R197+0x2000] ;  /* 0x00200000c558783b */ /* 0x000fe20000000200 */
[C---:B------:R-:W-:Y:S03]  /*2970*/  HMMA.16816.F32 R20, R16.reuse, R84, R20 ;  /* 0x000000541014723c */ /* 0x040fe60000001814 */
[----:B------:R-:W-:Y:S04]  /*2980*/  LDSM.16.M88.4 R92, [R199+0x4000] ;  /* 0x00400000c75c783b */ /* 0x000fe80000000200 */
[----:B------:R-:W0:Y:S01]  /*2990*/  LDGDEPBAR ;  /* 0x00000000000079af */ /* 0x000e220000000000 */
[----:B------:R-:W-:Y:S03]  /*29a0*/  HMMA.16816.F32 R28, R16, R86, R28 ;  /* 0x00000056101c723c */ /* 0x000fe6000000181c */
[----:B------:R-:W-:Y:S05]  /*29b0*/  LDSM.16.M88.4 R84, [R201+0x8000] ;  /* 0x00800000c954783b */ /* 0x000fea0000000200 */
[C---:B--2---:R-:W-:Y:S08]  /*29c0*/  HMMA.16816.F32 R48, R8.reuse, R44, RZ ;  /* 0x0000002c0830723c */ /* 0x044ff000000018ff */
[C---:B------:R-:W-:Y:S08]  /*29d0*/  HMMA.16816.F32 R52, R8.reuse, R54, RZ ;  /* 0x000000360834723c */ /* 0x040ff000000018ff */
[C---:B------:R-:W-:Y:S08]  /*29e0*/  HMMA.16816.F32 R44, R8.reuse, R46, RZ ;  /* 0x0000002e082c723c */ /* 0x040ff000000018ff */
[C---:B----4-:R-:W-:Y:S08]  /*29f0*/  HMMA.16816.F32 R80, R8.reuse, R12, RZ ;  /* 0x0000000c0850723c */ /* 0x050ff000000018ff */
[----:B------:R-:W-:Y:S01]  /*2a00*/  HMMA.16816.F32 R8, R8, R14, RZ ;  /* 0x0000000e0808723c */ /* 0x000fe200000018ff */
[----:B------:R-:W1:Y:S07]  /*2a10*/  LDSM.16.M88.4 R12, [R197] ;  /* 0x00000000c50c783b */ /* 0x000e6e0000000200 */
[C---:B-----5:R-:W-:Y:S08]  /*2a20*/  HMMA.16816.F32 R20, R76.reuse, R72, R20 ;  /* 0x000000484c14723c */ /* 0x060ff00000001814 */
        /* <DEDUP_REMOVED lines=127> */
[----:B------:R-:W-:Y:S01]  /*3220*/  FMUL.FTZ R26, R30, c[0x0][0x2ec] ;  /* 0x0000bb001e1a7a20 */ /* 0x000fe20000410000 */
[C---:B-1----:R-:W-:Y:S05]  /*3230*/  HMMA.16816.F32 R80, R12.reuse, R16, R80 ;  /* 0x000000100c50723c */ /* 0x042fea0000001850 */
[----:B------:R-:W1:Y:S02]  /*3240*/  MUFU.TANH R26, R26 ;  /* 0x0000001a001a7308 */ /* 0x000e640000002400 */
[----:B------:R-:W-:Y:S01]  /*3250*/  LOP3.LUT R17, R96, 0xffffffe0, RZ, 0xc0, !PT ;  /* 0xffffffe060117812 */ /* 0x000fe200078ec0ff */
[----:B------:R-:W-:Y:S01]  /*3260*/  HMMA.16816.F32 R76, R12, R18, R76 ;  /* 0x000000120c4c723c */ /* 0x000fe2000000184c */
[----:B------:R-:W2:Y:S01]  /*3270*/  LDSM.16.M88.4 R12, [R188+0x5800] ;  /* 0x00580000bc0c783b */ /* 0x000ea20000000200 */
[----:B------:R-:W-:Y:S01]  /*3280*/  FMUL.FTZ R16, R31, c[0x0][0x2ec] ;  /* 0x0000bb001f107a20 */ /* 0x000fe20000410000 */
[----:B------:R-:W-:-:S04]  /*3290*/  DEPBAR.LE SB0, 0x0 ;  /* 0x000080000000791a */ /* 0x000fc80000000000 */
[----:B------:R-:W-:Y:S01]  /*32a0*/  IMAD.IADD R216, R4, 0x1, -R17 ;  /* 0x0000000104d87824 */ /* 0x000fe200078e0a11 */
[----:B----4-:R-:W-:Y:S01]  /*32b0*/  HMMA.16816.F32 R56, R8, R32, R56 ;  /* 0x000000200838723c */ /* 0x010fe20000001838 */
[C---:B------:R-:W-:Y:S01]  /*32c0*/  IADD3 R4, R6.reuse, 0x1, RZ ;  /* 0x0000000106047810 */ /* 0x040fe20007ffe0ff */
[----:B------:R-:W4:Y:S01]  /*32d0*/  MUFU.TANH R25, R25 ;  /* 0x0000001900197308 */ /* 0x000f220000002400 */
[----:B------:R-:W-:Y:S02]  /*32e0*/  IADD3 R18, R6, 0x11, RZ ;  /* 0x0000001106127810 */ /* 0x000fe40007ffe0ff */
[----:B------:R-:W-:-:S03]  /*32f0*/  SHF.R.S32.HI R27, RZ, 0x1f, R216 ;  /* 0x0000001fff1b7819 */ /* 0x000fc600000114d8 */
[----:B------:R-:W-:Y:S01]  /*3300*/  HMMA.16816.F32 R48, R8, R20, R48 ;  /* 0x000000140830723c */ /* 0x000fe20000001830 */
[----:B------:R-:W-:Y:S01]  /*3310*/  LEA.HI R216, R27, R216, RZ, 0x2 ;  /* 0x000000d81bd87211 */ /* 0x000fe200078f10ff */
[----:B------:R-:W1:Y:S03]  /*3320*/  MUFU.TANH R16, R16 ;  /* 0x0000001000107308 */ /* 0x000e660000002400 */
[----:B------:R-:W-:-:S03]  /*3330*/  SHF.R.S32.HI R216, RZ, 0x2, R216 ;  /* 0x00000002ffd87819 */ /* 0x000fc600000114d8 */
[----:B------:R-:W-:Y:S02]  /*3340*/  HMMA.16816.F32 R52, R8, R34, R52 ;  /* 0x000000220834723c */ /* 0x000fe40000001834 */
[----:B------:R-:W-:-:S05]  /*3350*/  IMAD.IADD R211, R216, 0x1, R211 ;  /* 0x00000001d8d37824 */ /* 0x000fca00078e02d3 */
[----:B------:R-:W-:Y:S01]  /*3360*/  IADD3 R205, R211, 0x8, RZ ;  /* 0x00000008d3cd7810 */ /* 0x000fe20007ffe0ff */
[----:B------:R-:W-:Y:S01]  /*3370*/  FMUL.FTZ R29, R59, c[0x0][0x2ec] ;  /* 0x0000bb003b1d7a20 */ /* 0x000fe20000410000 */
[----:B------:R-:W-:Y:S01]  /*3380*/  IADD3 R212, R211, UR15, RZ ;  /* 0x0000000fd3d47c10 */ /* 0x000fe2000fffe0ff */
[C---:B------:R-:W-:Y:S01]  /*3390*/  HMMA.16816.F32 R44, R8.reuse, R22, R44 ;  /* 0x00000016082c723c */ /* 0x040fe2000000182c */
[----:B------:R-:W-:Y:S01]  /*33a0*/  IADD3 R210, R205, UR15, RZ ;  /* 0x0000000fcdd27c10 */ /* 0x000fe2000fffe0ff */
[----:B------:R-:W-:Y:S01]  /*33b0*/  FMUL.FTZ R17, R56, c[0x0][0x2ec] ;  /* 0x0000bb0038117a20 */ /* 0x000fe20000410000 */
[----:B------:R-:W-:Y:S01]  /*33c0*/  IADD3 R211, R211, UR12, RZ ;  /* 0x0000000cd3d37c10 */ /* 0x000fe2000fffe0ff */
[----:B------:R-:W-:Y:S01]  /*33d0*/  FMUL.FTZ R30, R57, c[0x0][0x2ec] ;  /* 0x0000bb00391e7a20 */ /* 0x000fe20000410000 */
[----:B------:R-:W-:Y:S01]  /*33e0*/  IADD3 R205, R205, UR12, RZ ;  /* 0x0000000ccdcd7c10 */ /* 0x000fe2000fffe0ff */
[----:B------:R-:W-:Y:S01]  /*33f0*/  FMUL.FTZ R31, R58, c[0x0][0x2ec] ;  /* 0x0000bb003a1f7a20 */ /* 0x000fe20000410000 */
[----:B------:R-:W-:Y:S01]  /*3400*/  IMNMX R211, R211, UR14, PT ;  /* 0x0000000ed3d37c17 */ /* 0x000fe2000b800200 */
[C---:B--2---:R-:W-:Y:S01]  /*3410*/  HMMA.16816.F32 R80, R8.reuse, R12, R80 ;  /* 0x0000000c0850723c */ /* 0x044fe20000001850 */
[----:B------:R-:W-:Y:S01]  /*3420*/  IMNMX R205, R205, UR14, PT ;  /* 0x0000000ecdcd7c17 */ /* 0x000fe2000b800200 */
[----:B------:R-:W2:Y:S01]  /*3430*/  MUFU.TANH R29, R29 ;  /* 0x0000001d001d7308 */ /* 0x000ea20000002400 */
[----:B------:R-:W-:Y:S01]  /*3440*/  IMNMX R212, RZ, R212, !PT ;  /* 0x000000d4ffd47217 */ /* 0x000fe20007800200 */
[----:B------:R-:W-:Y:S01]  /*3450*/  FMUL.FTZ R49, R49, c[0x0][0x2ec] ;  /* 0x0000bb0031317a20 */ /* 0x000fe20000410000 */
[----:B------:R-:W-:Y:S01]  /*3460*/  IMNMX R210, RZ, R210, !PT ;  /* 0x000000d2ffd27217 */ /* 0x000fe20007800200 */
[----:B------:R-:W-:Y:S01]  /*3470*/  FMUL.FTZ R32, R55, c[0x0][0x2ec] ;  /* 0x0000bb0037207a20 */ /* 0x000fe20000410000 */
[C---:B------:R-:W-:Y:S01]  /*3480*/  ISETP.GE.AND P2, PT, R4.reuse, R211, PT ;  /* 0x000000d30400720c */ /* 0x040fe20003f46270 */
[----:B------:R-:W-:Y:S01]  /*3490*/  HMMA.16816.F32 R76, R8, R14, R76 ;  /* 0x0000000e084c723c */ /* 0x000fe2000000184c */
[-C--:B------:R-:W-:Y:S01]  /*34a0*/  ISETP.GE.AND P4, PT, R4, R205.reuse, PT ;  /* 0x000000cd0400720c */ /* 0x080fe20003f86270 */
[----:B------:R-:W1:Y:S01]  /*34b0*/  MUFU.TANH R17, R17 ;  /* 0x0000001100117308 */ /* 0x000e620000002400 */
[----:B------:R-:W-:Y:S01]  /*34c0*/  ISETP.GE.AND P5, PT, R6, R205, PT ;  /* 0x000000cd0600720c */ /* 0x000fe20003fa6270 */
[----:B------:R-:W-:Y:S01]  /*34d0*/  FMUL.FTZ R28, R52, c[0x0][0x2ec] ;  /* 0x0000bb00341c7a20 */ /* 0x000fe20000410000 */
[C---:B------:R-:W-:Y:S01]  /*34e0*/  ISETP.GE.AND P3, PT, R2.reuse, R211, PT ;  /* 0x000000d30200720c */ /* 0x040fe20003f66270 */
[----:B------:R-:W-:Y:S01]  /*34f0*/  FMUL.FTZ R20, R53, c[0x0][0x2ec] ;  /* 0x0000bb0035147a20 */ /* 0x000fe20000410000 */
[----:B------:R-:W-:Y:S01]  /*3500*/  ISETP.GE.AND P0, PT, R2, R205, PT ;  /* 0x000000cd0200720c */ /* 0x000fe20003f06270 */
[----:B------:R-:W-:Y:S01]  /*3510*/  FMUL.FTZ R33, R54, c[0x0][0x2ec] ;  /* 0x0000bb0036217a20 */ /* 0x000fe20000410000 */
[-C--:B------:R-:W-:Y:S01]  /*3520*/  ISETP.GE.AND P1, PT, R6, R211.reuse, PT ;  /* 0x000000d30600720c */ /* 0x080fe20003f26270 */
[----:B------:R-:W-:Y:S01]  /*3530*/  MUFU.TANH R30, R30 ;  /* 0x0000001e001e7308 */ /* 0x000fe20000002400 */
[----:B------:R-:W-:Y:S01]  /*3540*/  ISETP.LT.OR P2, PT, R4, R212, P2 ;  /* 0x000000d40400720c */ /* 0x000fe20001741670 */
[----:B------:R-:W-:Y:S01]  /*3550*/  FMUL.FTZ R48, R48, c[0x0][0x2ec] ;  /* 0x0000bb0030307a20 */ /* 0x000fe20000410000 */
[-C--:B------:R-:W-:Y:S01]  /*3560*/  ISETP.LT.OR P4, PT, R4, R210.reuse, P4 ;  /* 0x000000d20400720c */ /* 0x080fe20002781670 */
[----:B------:R-:W-:Y:S01]  /*3570*/  FMUL.FTZ R50, R50, c[0x0][0x2ec] ;  /* 0x0000bb0032327a20 */ /* 0x000fe20000410000 */
[----:B------:R-:W-:Y:S01]  /*3580*/  ISETP.LT.OR P5, PT, R6, R210, P5 ;  /* 0x000000d20600720c */ /* 0x000fe20002fa1670 */
[----:B------:R-:W-:Y:S01]  /*3590*/  FMUL.FTZ R82, R82, c[0x0][0x2ec] ;  /* 0x0000bb0052527a20 */ /* 0x000fe20000410000 */
[C---:B------:R-:W-:Y:S01]  /*35a0*/  ISETP.LT.OR P3, PT, R2.reuse, R212, P3 ;  /* 0x000000d40200720c */ /* 0x040fe20001f61670 */
[----:B------:R-:W1:Y:S01]  /*35b0*/  MUFU.TANH R31, R31 ;  /* 0x0000001f001f7308 */ /* 0x000e620000002400 */
[----:B------:R-:W-:Y:S01]  /*35c0*/  ISETP.LT.OR P0, PT, R2, R210, P0 ;  /* 0x000000d20200720c */ /* 0x000fe20000701670 */
[----:B------:R-:W-:Y:S01]  /*35d0*/  FMUL.FTZ R51, R51, c[0x0][0x2ec] ;  /* 0x0000bb0033337a20 */ /* 0x000fe20000410000 */
[----:B------:R-:W-:Y:S01]  /*35e0*/  IADD3 R4, R6, 0x9, RZ ;  /* 0x0000000906047810 */ /* 0x000fe20007ffe0ff */
[----:B------:R-:W-:Y:S01]  /*35f0*/  FMUL.FTZ R44, R44, c[0x0][0x2ec] ;  /* 0x0000bb002c2c7a20 */ /* 0x000fe20000410000 */
[CC--:B------:R-:W-:Y:S01]  /*3600*/  ISETP.LT.OR P1, PT, R6.reuse, R212.reuse, P1 ;  /* 0x000000d40600720c */ /* 0x0c0fe20000f21670 */
[----:B------:R-:W-:Y:S01]  /*3610*/  FMUL.FTZ R45, R45, c[0x0][0x2ec] ;  /* 0x0000bb002d2d7a20 */ /* 0x000fe20000410000 */
[----:B------:R-:W-:Y:S01]  /*3620*/  IADD3 R2, R6, 0x10, RZ ;  /* 0x0000001006027810 */ /* 0x000fe20007ffe0ff */
[----:B------:R-:W1:Y:S01]  /*3630*/  MUFU.TANH R159, R49 ;  /* 0x00000031009f7308 */ /* 0x000e620000002400 */
[----:B-----5:R-:W-:Y:S01]  /*3640*/  FSEL R38, R38, -INF , !P5 ;  /* 0xff80000026267808 */ /* 0x020fe20006800000 */
[----:B------:R-:W-:Y:S01]  /*3650*/  FMUL.FTZ R46, R46, c[0x0][0x2ec] ;  /* 0x0000bb002e2e7a20 */ /* 0x000fe20000410000 */
[----:B------:R-:W-:Y:S01]  /*3660*/  ISETP.GE.AND P6, PT, R4, R211, PT ;  /* 0x000000d30400720c */ /* 0x000fe20003fc6270 */
[----:B------:R-:W-:Y:S01]  /*3670*/  FMUL.FTZ R47, R47, c[0x0][0x2ec] ;  /* 0x0000bb002f2f7a20 */ /* 0x000fe20000410000 */
[----:B------:R-:W-:Y:S01]  /*3680*/  FSEL R27, R36, -INF , !P1 ;  /* 0xff800000241b7808 */ /* 0x000fe20004800000 */
[----:B------:R-:W-:Y:S01]  /*3690*/  FMUL.FTZ R80, R80, c[0x0][0x2ec] ;  /* 0x0000bb0050507a20 */ /* 0x000fe20000410000 */
[----:B------:R-:W-:Y:S01]  /*36a0*/  ISETP.GE.AND P5, PT, R4, R205, PT ;  /* 0x000000cd0400720c */ /* 0x000fe20003fa6270 */
[----:B------:R-:W5:Y:S01]  /*36b0*/  MUFU.TANH R32, R32 ;  /* 0x0000002000207308 */ /* 0x000f620000002400 */
[----:B---3--:R-:W-:Y:S01]  /*36c0*/  FSEL R37, R37, -INF , !P2 ;  /* 0xff80000025257808 */ /* 0x008fe20005000000 */
[----:B------:R-:W-:Y:S01]  /*36d0*/  FMUL.FTZ R81, R81, c[0x0][0x2ec] ;  /* 0x0000bb0051517a20 */ /* 0x000fe20000410000 */
[C---:B------:R-:W-:Y:S01]  /*36e0*/  ISETP.GE.AND P1, PT, R2.reuse, R211, PT ;  /* 0x000000d30200720c */ /* 0x040fe20003f26270 */
[----:B------:R-:W-:Y:S01]  /*36f0*/  FMUL.FTZ R83, R83, c[0x0][0x2ec] ;  /* 0x0000bb0053537a20 */ /* 0x000fe20000410000 */
[----:B------:R-:W-:Y:S01]  /*3700*/  ISETP.GE.AND P2, PT, R2, R205, PT ;  /* 0x000000cd0200720c */ /* 0x000fe20003f46270 */
[----:B------:R-:W-:Y:S01]  /*3710*/  FMUL.FTZ R76, R76, c[0x0][0x2ec] ;  /* 0x0000bb004c4c7a20 */ /* 0x000fe20000410000 */
[C---:B------:R-:W-:Y:S01]  /*3720*/  ISETP.LT.OR P6, PT, R4.reuse, R212, P6 ;  /* 0x000000d40400720c */ /* 0x040fe200037c1670 */
[----:B------:R-:W3:Y:S01]  /*3730*/  MUFU.TANH R167, R48 ;  /* 0x0000003000a77308 */ /* 0x000ee20000002400 */
[----:B------:R-:W-:Y:S01]  /*3740*/  ISETP.LT.OR P5, PT, R4, R210, P5 ;  /* 0x000000d20400720c */ /* 0x000fe20002fa1670 */
[----:B------:R-:W-:Y:S01]  /*3750*/  FMUL.FTZ R77, R77, c[0x0][0x2ec] ;  /* 0x0000bb004d4d7a20 */ /* 0x000fe20000410000 */
[----:B------:R-:W-:Y:S01]  /*3760*/  ISETP.LT.OR P1, PT, R2, R212, P1 ;  /* 0x000000d40200720c */ /* 0x000fe20000f21670 */
[----:B------:R-:W-:Y:S01]  /*3770*/  FMUL.FTZ R78, R78, c[0x0][0x2ec] ;  /* 0x0000bb004e4e7a20 */ /* 0x000fe20000410000 */
[----:B------:R-:W-:Y:S01]  /*3780*/  ISETP.LT.OR P2, PT, R2, R210, P2 ;  /* 0x000000d20200720c */ /* 0x000fe20001741670 */
[----:B------:R-:W-:Y:S01]  /*3790*/  FMUL.FTZ R79, R79, c[0x0][0x2ec] ;  /* 0x0000bb004f4f7a20 */ /* 0x000fe20000410000 */
[----:B------:R-:W-:Y:S01]  /*37a0*/  IADD3 R4, R6, 0x18, RZ ;  /* 0x0000001806047810 */ /* 0x000fe20007ffe0ff */
[----:B------:R-:W2:Y:S01]  /*37b0*/  MUFU.TANH R162, R50 ;  /* 0x0000003200a27308 */ /* 0x000ea20000002400 */
[----:B-1----:R-:W-:-:S02]  /*37c0*/  FSEL R2, R26, -INF , !P0 ;  /* 0xff8000001a027808 */ /* 0x002fc40004000000 */
[----:B------:R-:W-:Y:S02]  /*37d0*/  ISETP.GE.AND P0, PT, R18, R205, PT ;  /* 0x000000cd1200720c */ /* 0x000fe40003f06270 */
[----:B------:R-:W-:Y:S02]  /*37e0*/  FSEL R23, R24, -INF , !P3 ;  /* 0xff80000018177808 */ /* 0x000fe40005800000 */
[----:B----4-:R-:W-:Y:S01]  /*37f0*/  FSEL R25, R25, -INF , !P6 ;  /* 0xff80000019197808 */ /* 0x010fe20007000000 */
[----:B------:R-:W1:Y:S01]  /*3800*/  MUFU.TANH R28, R28 ;  /* 0x0000001c001c7308 */ /* 0x000e620000002400 */
[C---:B------:R-:W-:Y:S02]  /*3810*/  ISETP.GE.AND P3, PT, R4.reuse, R211, PT ;  /* 0x000000d30400720c */ /* 0x040fe40003f66270 */
[----:B------:R-:W-:Y:S02]  /*3820*/  ISETP.GE.AND P6, PT, R4, R205, PT ;  /* 0x000000cd0400720c */ /* 0x000fe40003fc6270 */
[----:B------:R-:W-:-:S02]  /*3830*/  ISETP.LT.OR P0, PT, R18, R210, P0 ;  /* 0x000000d21200720c */ /* 0x000fc40000701670 */
[----:B------:R-:W-:Y:S01]  /*3840*/  FSEL R39, R39, -INF , !P4 ;  /* 0xff80000027277808 */ /* 0x000fe20006000000 */
[----:B------:R-:W-:Y:S01]  /*3850*/  MUFU.TANH R20, R20 ;  /* 0x0000001400147308 */ /* 0x000fe20000002400 */
[----:B------:R-:W-:Y:S02]  /*3860*/  IADD3 R22, R6, 0x21, RZ ;  /* 0x0000002106167810 */ /* 0x000fe40007ffe0ff */
[----:B------:R-:W-:Y:S02]  /*3870*/  ISETP.GE.AND P4, PT, R18, R211, PT ;  /* 0x000000d31200720c */ /* 0x000fe40003f86270 */
[C---:B------:R-:W-:Y:S02]  /*3880*/  ISETP.LT.OR P3, PT, R4.reuse, R212, P3 ;  /* 0x000000d40400720c */ /* 0x040fe40001f61670 */
[----:B------:R-:W-:Y:S01]  /*3890*/  ISETP.LT.OR P6, PT, R4, R210, P6 ;  /* 0x000000d20400720c */ /* 0x000fe200037c1670 */
[----:B------:R-:W4:Y:S01]  /*38a0*/  MUFU.TANH R33, R33 ;  /* 0x0000002100217308 */ /* 0x000f220000002400 */
[----:B------:R-:W-:-:S02]  /*38b0*/  FSEL R4, R16, -INF , !P5 ;  /* 0xff80000010047808 */ /* 0x000fc40006800000 */
[----:B--2---:R-:W-:Y:S02]  /*38c0*/  FSEL R16, R29, -INF , !P0 ;  /* 0xff8000001d107808 */ /* 0x004fe40004000000 */
[----:B------:R-:W-:Y:S02]  /*38d0*/  ISETP.GE.AND P0, PT, R22, R211, PT ;  /* 0x000000d31600720c */ /* 0x000fe40003f06270 */
[-C--:B------:R-:W-:Y:S01]  /*38e0*/  ISETP.LT.OR P4, PT, R18, R212.reuse, P4 ;  /* 0x000000d41200720c */ /* 0x080fe20002781670 */
[----:B------:R-:W2:Y:S01]  /*38f0*/  MUFU.TANH R166, R82 ;  /* 0x0000005200a67308 */ /* 0x000ea20000002400 */
[C---:B------:R-:W-:Y:S02]  /*3900*/  IADD3 R13, R6.reuse, 0x19, RZ ;  /* 0x00000019060d7810 */ /* 0x040fe40007ffe0ff */
[----:B------:R-:W-:Y:S02]  /*3910*/  IADD3 R12, R6, 0x20, RZ ;  /* 0x00000020060c7810 */ /* 0x000fe40007ffe0ff */
[----:B------:R-:W-:-:S02]  /*3920*/  ISETP.LT.OR P0, PT, R22, R212, P0 ;  /* 0x000000d41600720c */ /* 0x000fc40000701670 */
[----:B------:R-:W-:Y:S01]  /*3930*/  FSEL R21, R17, -INF , !P1 ;  /* 0xff80000011157808 */ /* 0x000fe20004800000 */
[----:B------:R-:W1:Y:S01]  /*3940*/  MUFU.TANH R172, R51 ;  /* 0x0000003300ac7308 */ /* 0x000e620000002400 */
[----:B------:R-:W-:Y:S02]  /*3950*/  FSEL R18, R31, -INF , !P2 ;  /* 0xff8000001f127808 */ /* 0x000fe40005000000 */
[----:B------:R-:W-:Y:S02]  /*3960*/  FSEL R19, R30, -INF , !P4 ;  /* 0xff8000001e137808 */ /* 0x000fe40006000000 */
[----:B------:R-:W-:Y:S02]  /*3970*/  IADD3 R9, R6, 0x30, RZ ;  /* 0x0000003006097810 */ /* 0x000fe40007ffe0ff */
[----:B------:R-:W-:Y:S01]  /*3980*/  ISETP.GE.AND P1, PT, R12, R211, PT ;  /* 0x000000d30c00720c */ /* 0x000fe20003f26270 */
[----:B------:R-:W1:Y:S01]  /*3990*/  MUFU.TANH R165, R44 ;  /* 0x0000002c00a57308 */ /* 0x000e620000002400 */
[----:B------:R-:W-:-:S02]  /*39a0*/  ISETP.GE.AND P2, PT, R13, R205, PT ;  /* 0x000000cd0d00720c */ /* 0x000fc40003f46270 */
[C---:B------:R-:W-:Y:S02]  /*39b0*/  ISETP.GE.AND P4, PT, R12.reuse, R205, PT ;  /* 0x000000cd0c00720c */ /* 0x040fe40003f86270 */
[----:B------:R-:W-:Y:S02]  /*39c0*/  ISETP.GE.AND P5, PT, R13, R211, PT ;  /* 0x000000d30d00720c */ /* 0x000fe40003fa6270 */
[----:B------:R-:W-:Y:S01]  /*39d0*/  FSEL R159, R159, -INF , !P0 ;  /* 0xff8000009f9f7808 */ /* 0x000fe20004000000 */
[----:B------:R-:W-:Y:S01]  /*39e0*/  MUFU.TANH R161, R45 ;  /* 0x0000002d00a17308 */ /* 0x000fe20000002400 */
[----:B------:R-:W-:Y:S02]  /*39f0*/  ISETP.GE.AND P0, PT, R9, R205, PT ;  /* 0x000000cd0900720c */ /* 0x000fe40003f06270 */
[----:B------:R-:W-:Y:S02]  /*3a00*/  ISETP.LT.OR P2, PT, R13, R210, P2 ;  /* 0x000000d20d00720c */ /* 0x000fe40001741670 */
[----:B------:R-:W-:-:S02]  /*3a10*/  ISETP.LT.OR P1, PT, R12, R212, P1 ;  /* 0x000000d40c00720c */ /* 0x000fc40000f21670 */
[----:B------:R-:W-:Y:S01]  /*3a20*/  ISETP.LT.OR P4, PT, R12, R210, P4 ;  /* 0x000000d20c00720c */ /* 0x000fe20002781670 */
[----:B------:R-:W2:Y:S01]  /*3a30*/  MUFU.TANH R164, R46 ;  /* 0x0000002e00a47308 */ /* 0x000ea20000002400 */
[----:B------:R-:W-:Y:S02]  /*3a40*/  ISETP.LT.OR P5, PT, R13, R212, P5 ;  /* 0x000000d40d00720c */ /* 0x000fe40002fa1670 */
[C---:B------:R-:W-:Y:S02]  /*3a50*/  IADD3 R10, R6.reuse, 0x29, RZ ;  /* 0x00000029060a7810 */ /* 0x040fe40007ffe0ff */
[----:B------:R-:W-:Y:S02]  /*3a60*/  IADD3 R24, R6, 0x28, RZ ;  /* 0x0000002806187810 */ /* 0x000fe40007ffe0ff */
[----:B------:R-:W-:Y:S01]  /*3a70*/  ISETP.LT.OR P0, PT, R9, R210, P0 ;  /* 0x000000d20900720c */ /* 0x000fe20000701670 */
[----:B------:R-:W2:Y:S01]  /*3a80*/  MUFU.TANH R170, R47 ;  /* 0x0000002f00aa7308 */ /* 0x000ea20000002400 */
[----:B-----5:R-:W-:-:S02]  /*3a90*/  FSEL R8, R32, -INF , !P2 ;  /* 0xff80000020087808 */ /* 0x020fc40005000000 */
[----:B---3--:R-:W-:Y:S02]  /*3aa0*/  FSEL R167, R167, -INF , !P1 ;  /* 0xff800000a7a77808 */ /* 0x008fe40004800000 */
[----:B------:R-:W-:Y:S02]  /*3ab0*/  FSEL R162, R162, -INF , !P4 ;  /* 0xff800000a2a27808 */ /* 0x000fe40006000000 */
[----:B-1----:R-:W-:Y:S01]  /*3ac0*/  FSEL R17, R28, -INF , !P3 ;  /* 0xff8000001c117808 */ /* 0x002fe20005800000 */
[----:B------:R-:W1:Y:S01]  /*3ad0*/  MUFU.TANH R171, R80 ;  /* 0x0000005000ab7308 */ /* 0x000e620000002400 */
[----:B----4-:R-:W-:Y:S02]  /*3ae0*/  FSEL R12, R33, -INF , !P6 ;  /* 0xff800000210c7808 */ /* 0x010fe40007000000 */
[----:B------:R-:W-:Y:S02]  /*3af0*/  FSEL R13, R20, -INF , !P5 ;  /* 0xff800000140d7808 */ /* 0x000fe40006800000 */
[----:B------:R-:W-:-:S02]  /*3b00*/  ISETP.GE.AND P2, PT, R10, R211, PT ;  /* 0x000000d30a00720c */ /* 0x000fc40003f46270 */
[----:B------:R-:W-:Y:S01]  /*3b10*/  ISETP.GE.AND P1, PT, R9, R211, PT ;  /* 0x000000d30900720c */ /* 0x000fe20003f26270 */
[----:B------:R-:W3:Y:S01]  /*3b20*/  MUFU.TANH R169, R81 ;  /* 0x0000005100a97308 */ /* 0x000ee20000002400 */
[----:B------:R-:W-:Y:S02]  /*3b30*/  ISETP.GE.AND P4, PT, R10, R205, PT ;  /* 0x000000cd0a00720c */ /* 0x000fe40003f86270 */
[----:B------:R-:W-:Y:S02]  /*3b40*/  ISETP.GE.AND P3, PT, R24, R211, PT ;  /* 0x000000d31800720c */ /* 0x000fe40003f66270 */
[-C--:B------:R-:W-:Y:S02]  /*3b50*/  ISETP.GE.AND P6, PT, R22, R205.reuse, PT ;  /* 0x000000cd1600720c */ /* 0x080fe40003fc6270 */
[----:B------:R-:W-:Y:S01]  /*3b60*/  ISETP.GE.AND P5, PT, R24, R205, PT ;  /* 0x000000cd1800720c */ /* 0x000fe20003fa6270 */
[----:B------:R-:W4:Y:S01]  /*3b70*/  MUFU.TANH R142, R83 ;  /* 0x00000053008e7308 */ /* 0x000f220000002400 */
[----:B--2---:R-:W-:-:S02]  /*3b80*/  FSEL R166, R166, -INF , !P0 ;  /* 0xff800000a6a67808 */ /* 0x004fc40004000000 */
[----:B------:R-:W-:Y:S02]  /*3b90*/  PLOP3.LUT P0, PT, PT, PT, UP0, 0x80, 0x0 ;  /* 0x000000000000781c */ /* 0x000fe40003f0f008 */
[C---:B------:R-:W-:Y:S02]  /*3ba0*/  ISETP.LT.OR P2, PT, R10.reuse, R212, P2 ;  /* 0x000000d40a00720c */ /* 0x040fe40001741670 */
[----:B------:R-:W-:Y:S01]  /*3bb0*/  ISETP.LT.OR P4, PT, R10, R210, P4 ;  /* 0x000000d20a00720c */ /* 0x000fe20002781670 */
[----:B------:R-:W2:Y:S01]  /*3bc0*/  MUFU.TANH R143, R76 ;  /* 0x0000004c008f7308 */ /* 0x000ea20000002400 */
[----:B------:R-:W-:Y:S02]  /*3bd0*/  ISETP.LT.OR P1, PT, R9, R212, P1 ;  /* 0x000000d40900720c */ /* 0x000fe40000f21670 */
[----:B------:R-:W-:Y:S02]  /*3be0*/  ISETP.LT.OR P6, PT, R22, R210, P6 ;  /* 0x000000d21600720c */ /* 0x000fe400037c1670 */
[----:B------:R-:W-:-:S02]  /*3bf0*/  ISETP.LT.OR P3, PT, R24, R212, P3 ;  /* 0x000000d41800720c */ /* 0x000fc40001f61670 */
[----:B------:R-:W-:Y:S01]  /*3c00*/  ISETP.LT.OR P5, PT, R24, R210, P5 ;  /* 0x000000d21800720c */ /* 0x000fe20002fa1670 */
[----:B------:R-:W-:Y:S01]  /*3c10*/  MUFU.TANH R141, R77 ;  /* 0x0000004d008d7308 */ /* 0x000fe20000002400 */
[C---:B------:R-:W-:Y:S02]  /*3c20*/  IADD3 R10, R6.reuse, 0x31, RZ ;  /* 0x00000031060a7810 */ /* 0x040fe40007ffe0ff */
[C---:B------:R-:W-:Y:S02]  /*3c30*/  IADD3 R9, R6.reuse, 0x38, RZ ;  /* 0x0000003806097810 */ /* 0x040fe40007ffe0ff */
[----:B------:R-:W-:Y:S02]  /*3c40*/  IADD3 R6, R6, 0x39, RZ ;  /* 0x0000003906067810 */ /* 0x000fe40007ffe0ff */
[----:B------:R-:W-:Y:S01]  /*3c50*/  FSEL R172, R172, -INF , !P6 ;  /* 0xff800000acac7808 */ /* 0x000fe20007000000 */
[----:B------:R-:W5:Y:S01]  /*3c60*/  MUFU.TANH R140, R78 ;  /* 0x0000004e008c7308 */ /* 0x000f620000002400 */
[----:B------:R-:W-:-:S02]  /*3c70*/  FSEL R165, R165, -INF , !P3 ;  /* 0xff800000a5a57808 */ /* 0x000fc40005800000 */
[----:B------:R-:W-:Y:S02]  /*3c80*/  FSEL R164, R164, -INF , !P5 ;  /* 0xff800000a4a47808 */ /* 0x000fe40006800000 */
[----:B------:R-:W-:Y:S02]  /*3c90*/  FSEL R161, R161, -INF , !P2 ;  /* 0xff800000a1a17808 */ /* 0x000fe40005000000 */
[----:B------:R-:W-:Y:S01]  /*3ca0*/  FSEL R170, R170, -INF , !P4 ;  /* 0xff800000aaaa7808 */ /* 0x000fe20006000000 */
[----:B------:R-:W2:Y:S01]  /*3cb0*/  MUFU.TANH R160, R79 ;  /* 0x0000004f00a07308 */ /* 0x000ea20000002400 */
[----:B-1----:R-:W-:Y:S01]  /*3cc0*/  FSEL R171, R171, -INF , !P1 ;  /* 0xff800000abab7808 */ /* 0x002fe20004800000 */
[----:B------:R-:W-:Y:S01]  /*3cd0*/  BAR.SYNC.DEFER_BLOCKING 0x0 ;  /* 0x0000000000007b1d */ /* 0x000fe20000010000 */
[C---:B------:R-:W-:Y:S02]  /*3ce0*/  ISETP.GE.AND P6, PT, R10.reuse, R211, PT ;  /* 0x000000d30a00720c */ /* 0x040fe40003fc6270 */
[----:B------:R-:W-:-:S02]  /*3cf0*/  ISETP.GE.AND P3, PT, R10, R205, PT ;  /* 0x000000cd0a00720c */ /* 0x000fc40003f66270 */
[C---:B------:R-:W-:Y:S02]  /*3d00*/  ISETP.GE.AND P5, PT, R9.reuse, R211, PT ;  /* 0x000000d30900720c */ /* 0x040fe40003fa6270 */
[----:B------:R-:W-:Y:S02]  /*3d10*/  ISETP.GE.AND P2, PT, R9, R205, PT ;  /* 0x000000cd0900720c */ /* 0x000fe40003f46270 */
[C---:B------:R-:W-:Y:S02]  /*3d20*/  ISETP.GE.AND P4, PT, R6.reuse, R211, PT ;  /* 0x000000d30600720c */ /* 0x040fe40003f86270 */
[----:B------:R-:W-:Y:S02]  /*3d30*/  ISETP.GE.AND P1, PT, R6, R205, PT ;  /* 0x000000cd0600720c */ /* 0x000fe40003f26270 */
[C---:B------:R-:W-:Y:S02]  /*3d40*/  ISETP.LT.OR P6, PT, R10.reuse, R212, P6 ;  /* 0x000000d40a00720c */ /* 0x040fe400037c1670 */
[----:B------:R-:W-:-:S02]  /*3d50*/  ISETP.LT.OR P3, PT, R10, R210, P3 ;  /* 0x000000d20a00720c */ /* 0x000fc40001f61670 */
[C---:B------:R-:W-:Y:S02]  /*3d60*/  ISETP.LT.OR P5, PT, R9.reuse, R212, P5 ;  /* 0x000000d40900720c */ /* 0x040fe40002fa1670 */
[----:B------:R-:W-:Y:S02]  /*3d70*/  ISETP.LT.OR P2, PT, R9, R210, P2 ;  /* 0x000000d20900720c */ /* 0x000fe40001741670 */
[C---:B------:R-:W-:Y:S02]  /*3d80*/  ISETP.LT.OR P4, PT, R6.reuse, R212, P4 ;  /* 0x000000d40600720c */ /* 0x040fe40002781670 */
[----:B------:R-:W-:Y:S02]  /*3d90*/  ISETP.LT.OR P1, PT, R6, R210, P1 ;  /* 0x000000d20600720c */ /* 0x000fe40000f21670 */
[----:B---3--:R-:W-:Y:S02]  /*3da0*/  FSEL R169, R169, -INF , !P6 ;  /* 0xff800000a9a97808 */ /* 0x008fe40007000000 */
[----:B----4-:R-:W-:-:S02]  /*3db0*/  FSEL R142, R142, -INF , !P3 ;  /* 0xff8000008e8e7808 */ /* 0x010fc40005800000 */
[----:B--2---:R-:W-:Y:S02]  /*3dc0*/  FSEL R143, R143, -INF , !P5 ;  /* 0xff8000008f8f7808 */ /* 0x004fe40006800000 */
[----:B-----5:R-:W-:Y:S02]  /*3dd0*/  FSEL R140, R140, -INF , !P2 ;  /* 0xff8000008c8c7808 */ /* 0x020fe40005000000 */
        /* <DEDUP_REMOVED lines=9> */
[----:B------:R-:W-:-:S04]  /*3e70*/  LEA R28, P2, R10, c[0x0][0x168], 0x1 ;  /* 0x00005a000a1c7a11 */ /* 0x000fc800078408ff */
[----:B------:R-:W-:Y:S01]  /*3e80*/  IADD3 R3, R11, UR12, RZ ;  /* 0x0000000c0b037c10 */ /* 0x000fe2000fffe0ff */
[----:B------:R-:W-:Y:S01]  /*3e90*/  USHF.L.U64.HI UR12, UR6, 0x5, UR7 ;  /* 0x00000005060c7899 */ /* 0x000fe20008010207 */
        /* <DEDUP_REMOVED lines=8> */
[----:B------:R-:W-:-:S02]  /*3f20*/  IADD3 R10, P1, R30, UR13, RZ ;  /* 0x0000000d1e0a7c10 */ /* 0x000fc4000ff3e0ff */
        /* <DEDUP_REMOVED lines=14> */
.L_x_973:
        /* <DEDUP_REMOVED lines=76> */
[--C-:B------:R-:W-:Y:S02]  /*44d0*/  FFMA.FTZ R148, R18, c[0x0][0x23c], -R163.reuse ;  /* 0x00008f0012947a23 */ /* 0x100fe400000108a3 */
        /* <DEDUP_REMOVED lines=12> */
[--C-:B------:R-:W-:Y:S01]  /*45a0*/  FFMA.FTZ R158, R165, c[0x0][0x23c], -R168.reuse ;  /* 0x00008f00a59e7a23 */ /* 0x100fe200000108a8 */
[----:B------:R-:W1:Y:S01]  /*45b0*/  LDSM.16.MT88.4 R12, [R192+0xe800] ;  /* 0x00e80000c00c783b */ /* 0x000e620000004200 */
        /* <DEDUP_REMOVED lines=219> */
[----:B------:R-:W-:-:S02]  /*5370*/  USHF.L.U64.HI UR12, UR4, 0x5, UR5 ;  /* 0x00000005040c7899 */ /* 0x000fc40008010205 */
[----:B------:R-:W-:Y:S01]  /*5380*/  UIADD3 UR13, UR21, UR13, URZ ;  /* 0x0000000d150d7290 */ /* 0x000fe2000fffe03f */
[----:B------:R-:W-:Y:S01]  /*5390*/  IMAD.U32 R6, RZ, RZ, UR20 ;  /* 0x00000014ff067e24 */ /* 0x000fe2000f8e00ff */
[----:B------:R-:W-:Y:S01]  /*53a0*/  UISETP.GT.AND UP0, UPT, UR17, UR9, UPT ;  /* 0x000000091100728c */ /* 0x000fe2000bf04270 */
[----:B------:R-:W-:-:S03]  /*53b0*/  IMAD.U32 R7, RZ, RZ, UR21 ;  /* 0x00000015ff077e24 */ /* 0x000fc6000f8e00ff */
[----:B------:R-:W-:Y:S01]  /*53c0*/  IMAD.U32 R5, RZ, RZ, UR13 ;  /* 0x0000000dff057e24 */ /* 0x000fe2000f8e00ff */
[----:B------:R-:W-:Y:S01]  /*53d0*/  BAR.SYNC.DEFER_BLOCKING 0x0 ;  /* 0x0000000000007b1d */ /* 0x000fe20000010000 */
[----:B------:R-:W-:Y:S01]  /*53e0*/  LEA R0, P0, R6, R134, 0x6 ;  /* 0x0000008606007211 */ /* 0x000fe200078030ff */
[----:B------:R-:W-:-:S03]  /*53f0*/  USHF.L.U32 UR13, UR4, 0x5, URZ ;  /* 0x00000005040d7899 */ /* 0x000fc6000800063f */
[----:B------:R-:W-:Y:S02]  /*5400*/  LEA R4, P1, R0, c[0x0][0x170], 0x1 ;  /* 0x00005c0000047a11 */ /* 0x000fe400078208ff */
        /* <DEDUP_REMOVED lines=27> */
[----:B------:R-:W4:Y:S04]  /*55c0*/  LDSM.16.M88.4 R20, [R201+0x7800] ;  /* 0x00780000c914783b */ /* 0x000f280000000200 */
[----:B------:R-:W-:Y:S04]  /*55d0*/  LDSM.16.M88.4 R32, [R200] ;  /* 0x00000000c820783b */ /* 0x000fe80000000200 */
[----:B-1----:R-:W1:Y:S04]  /*55e0*/  LDSM.16.M88.4 R4, [R199] ;  /* 0x00000000c704783b */ /* 0x002e680000000200 */
[----:B------:R-:W1:Y:S04]  /*55f0*/  LDSM.16.M88.4 R160, [R190] ;  /* 0x00000000bea0783b */ /* 0x000e680000000200 */
[----:B------:R-:W1:Y:S04]  /*5600*/  LDSM.16.M88.4 R156, [R189] ;  /* 0x00000000bd9c783b */ /* 0x000e680000000200 */
[----:B------:R-:W1:Y:S04]  /*5610*/  LDSM.16.M88.4 R176, [R191] ;  /* 0x00000000bfb0783b */ /* 0x000e680000000200 */
[----:B------:R-:W-:Y:S01]  /*5620*/  LDSM.16.M88.4 R16, [R198] ;  /* 0x00000000c610783b */ /* 0x000fe20000000200 */
[C---:B---3--:R-:W-:Y:S03]  /*5630*/  HMMA.16816.F32 R12, R164.reuse, R28, RZ ;  /* 0x0000001ca40c723c */ /* 0x048fe600000018ff */
[----:B--2---:R-:W2:Y:S04]  /*5640*/  LDSM.16.M88.4 R8, [R195+0x6000] ;  /* 0x00600000c308783b */ /* 0x004ea80000000200 */
[----:B------:R-:W3:Y:S01]  /*5650*/  LDSM.16.M88.4 R136, [R195+0x7000] ;  /* 0x00700000c388783b */ /* 0x000ee20000000200 */
[C---:B------:R-:W-:Y:S03]  /*5660*/  HMMA.16816.F32 R28, R164.reuse, R30, RZ ;  /* 0x0000001ea41c723c */ /* 0x040fe600000018ff */
[----:B------:R-:W-:Y:S04]  /*5670*/  LDSM.16.M88.4 R152, [R195+0x6800] ;  /* 0x00680000c398783b */ /* 0x000fe80000000200 */
[----:B------:R-:W-:Y:S01]  /*5680*/  LDSM.16.M88.4 R172, [R197] ;  /* 0x00000000c5ac783b */ /* 0x000fe20000000200 */
[C---:B----4-:R-:W-:Y:S03]  /*5690*/  HMMA.16816.F32 R24, R164.reuse, R148, RZ ;  /* 0x00000094a418723c */ /* 0x050fe600000018ff */
[----:B------:R-:W-:Y:S04]  /*56a0*/  LDSM.16.M88.4 R228, [R183] ;  /* 0x00000000b7e4783b */ /* 0x000fe80000000200 */
[----:B------:R-:W-:Y:S01]  /*56b0*/  LDSM.16.M88.4 R224, [R201+0xa800] ;  /* 0x00a80000c9e0783b */ /* 0x000fe20000000200 */
[C---:B-----5:R-:W-:Y:S03]  /*56c0*/  HMMA.16816.F32 R144, R164.reuse, R140, RZ ;  /* 0x0000008ca490723c */ /* 0x060fe600000018ff */
[----:B------:R-:W0:Y:S05]  /*56d0*/  LDGDEPBAR ;  /* 0x00000000000079af */ /* 0x000e2a0000000000 */
[C---:B------:R-:W-:Y:S08]  /*56e0*/  HMMA.16816.F32 R148, R164.reuse, R150, RZ ;  /* 0x00000096a494723c */ /* 0x040ff000000018ff */
[C---:B------:R-:W-:Y:S08]  /*56f0*/  HMMA.16816.F32 R140, R164.reuse, R142, RZ ;  /* 0x0000008ea48c723c */ /* 0x040ff000000018ff */
[C---:B------:R-:W-:Y:S08]  /*5700*/  HMMA.16816.F32 R168, R164.reuse, R20, RZ ;  /* 0x00000014a4a8723c */ /* 0x040ff000000018ff */
[----:B------:R-:W-:Y:S01]  /*5710*/  HMMA.16816.F32 R164, R164, R22, RZ ;  /* 0x00000016a4a4723c */ /* 0x000fe200000018ff */
[----:B------:R-:W4:Y:S07]  /*5720*/  LDSM.16.M88.4 R20, [R195+0x7800] ;  /* 0x00780000c314783b */ /* 0x000f2e0000000200 */
[C---:B-1----:R-:W-:Y:S08]  /*5730*/  HMMA.16816.F32 R12, R32.reuse, R4, R12 ;  /* 0x00000004200c723c */ /* 0x042ff0000000180c */
[C---:B------:R-:W-:Y:S01]  /*5740*/  HMMA.16816.F32 R28, R32.reuse, R6, R28 ;  /* 0x00000006201c723c */ /* 0x040fe2000000181c */
[----:B------:R-:W1:Y:S07]  /*5750*/  LDSM.16.M88.4 R4, [R188] ;  /* 0x00000000bc04783b */ /* 0x000e6e0000000200 */
        /* <DEDUP_REMOVED lines=10> */
[C---:B--2---:R-:W-:Y:S08]  /*5800*/  HMMA.16816.F32 R12, R16.reuse, R8, R12 ;  /* 0x00000008100c723c */ /* 0x044ff0000000180c */
[C---:B------:R-:W-:Y:S01]  /*5810*/  HMMA.16816.F32 R28, R16.reuse, R10, R28 ;  /* 0x0000000a101c723c */ /* 0x040fe2000000181c */
[----:B------:R-:W2:Y:S07]  /*5820*/  LDSM.16.M88.4 R8, [R188+0x1000] ;  /* 0x00100000bc08783b */ /* 0x000eae0000000200 */
[C---:B---3--:R-:W-:Y:S08]  /*5830*/  HMMA.16816.F32 R144, R16.reuse, R136, R144 ;  /* 0x000000881090723c */ /* 0x048ff00000001890 */
[C---:B------:R-:W-:Y:S01]  /*5840*/  HMMA.16816.F32 R140, R16.reuse, R138, R140 ;  /* 0x0000008a108c723c */ /* 0x040fe2000000188c */
[----:B------:R-:W-:Y:S07]  /*5850*/  LDSM.16.M88.4 R136, [R186] ;  /* 0x00000000ba88783b */ /* 0x000fee0000000200 */
[C---:B----4-:R-:W-:Y:S08]  /*5860*/  HMMA.16816.F32 R168, R16.reuse, R20, R168 ;  /* 0x0000001410a8723c */ /* 0x050ff000000018a8 */
[C---:B------:R-:W-:Y:S01]  /*5870*/  HMMA.16816.F32 R164, R16.reuse, R22, R164 ;  /* 0x0000001610a4723c */ /* 0x040fe200000018a4 */
[----:B------:R-:W3:Y:S07]  /*5880*/  LDSM.16.M88.4 R20, [R201+0x8000] ;  /* 0x00800000c914783b */ /* 0x000eee0000000200 */
[C---:B------:R-:W-:Y:S08]  /*5890*/  HMMA.16816.F32 R24, R16.reuse, R152, R24 ;  /* 0x000000981018723c */ /* 0x040ff00000001818 */
[----:B------:R-:W-:Y:S01]  /*58a0*/  HMMA.16816.F32 R148, R16, R154, R148 ;  /* 0x0000009a1094723c */ /* 0x000fe20000001894 */
[----:B------:R-:W-:Y:S04]  /*58b0*/  LDSM.16.M88.4 R16, [R201+0x8800] ;  /* 0x00880000c910783b */ /* 0x000fe80000000200 */
[----:B------:R-:W-:Y:S03]  /*58c0*/  LDSM.16.M88.4 R152, [R187] ;  /* 0x00000000bb98783b */ /* 0x000fe60000000200 */
        /* <DEDUP_REMOVED lines=8> */
[----:B------:R-:W-:Y:S07]  /*5950*/  LDSM.16.M88.4 R32, [R185] ;  /* 0x00000000b920783b */ /* 0x000fee0000000200 */
[C---:B---3--:R-:W-:Y:S08]  /*5960*/  HMMA.16816.F32 R12, R156.reuse, R20, R12 ;  /* 0x000000149c0c723c */ /* 0x048ff0000000180c */
[C---:B------:R-:W-:Y:S01]  /*5970*/  HMMA.16816.F32 R28, R156.reuse, R22, R28 ;  /* 0x000000169c1c723c */ /* 0x040fe2000000181c */
[----:B------:R-:W-:Y:S07]  /*5980*/  LDSM.16.M88.4 R20, [R198+0x2000] ;  /* 0x00200000c614783b */ /* 0x000fee0000000200 */
        /* <DEDUP_REMOVED lines=9> */
[----:B------:R-:W3:Y:S07]  /*5a20*/  LDSM.16.M88.4 R16, [R184] ;  /* 0x00000000b810783b */ /* 0x000eee0000000200 */
[C---:B--2---:R-:W-:Y:S08]  /*5a30*/  HMMA.16816.F32 R12, R8.reuse, R152, R12 ;  /* 0x00000098080c723c */ /* 0x044ff0000000180c */
        /* <DEDUP_REMOVED lines=8> */
[----:B------:R-:W4:Y:S07]  /*5ac0*/  LDSM.16.M88.4 R136, [R195+0x8800] ;  /* 0x00880000c388783b */ /* 0x000f2e0000000200 */
[C---:B-1----:R-:W-:Y:S08]  /*5ad0*/  HMMA.16816.F32 R12, R20.reuse, R4, R12 ;  /* 0x00000004140c723c */ /* 0x042ff0000000180c */
[----:B------:R-:W-:Y:S01]  /*5ae0*/  HMMA.16816.F32 R28, R20, R6, R28 ;  /* 0x00000006141c723c */ /* 0x000fe2000000181c */
[----:B------:R-:W1:Y:S07]  /*5af0*/  LDSM.16.M88.4 R4, [R201+0xa000] ;  /* 0x00a00000c904783b */ /* 0x000e6e0000000200 */
[C---:B------:R-:W-:Y:S08]  /*5b00*/  HMMA.16816.F32 R144, R8.reuse, R32, R144 ;  /* 0x000000200890723c */ /* 0x040ff00000001890 */
[C---:B------:R-:W-:Y:S01]  /*5b10*/  HMMA.16816.F32 R140, R8.reuse, R34, R140 ;  /* 0x00000022088c723c */ /* 0x040fe2000000188c */
[----:B------:R-:W5:Y:S07]  /*5b20*/  LDSM.16.M88.4 R32, [R195+0x9800] ;  /* 0x00980000c320783b */ /* 0x000f6e0000000200 */
[C---:B---3--:R-:W-:Y:S08]  /*5b30*/  HMMA.16816.F32 R168, R8.reuse, R16, R168 ;  /* 0x0000001008a8723c */ /* 0x048ff000000018a8 */
[----:B------:R-:W-:Y:S01]  /*5b40*/  HMMA.16816.F32 R164, R8, R18, R164 ;  /* 0x0000001208a4723c */ /* 0x000fe200000018a4 */
[----:B------:R-:W3:Y:S04]  /*5b50*/  LDSM.16.M88.4 R16, [R188+0x2800] ;  /* 0x00280000bc10783b */ /* 0x000ee80000000200 */
[----:B------:R-:W-:Y:S03]  /*5b60*/  LDSM.16.M88.4 R8, [R188+0x3000] ;  /* 0x00300000bc08783b */ /* 0x000fe60000000200 */
[----:B--2---:R-:W-:Y:S08]  /*5b70*/  HMMA.16816.F32 R12, R176, R152, R12 ;  /* 0x00000098b00c723c */ /* 0x004ff0000000180c */
[C---:B----4-:R-:W-:Y:S08]  /*5b80*/  HMMA.16816.F32 R24, R20.reuse, R136, R24 ;  /* 0x000000881418723c */ /* 0x050ff00000001818 */
[----:B------:R-:W-:Y:S01]  /*5b90*/  HMMA.16816.F32 R148, R20, R138, R148 ;  /* 0x0000008a1494723c */ /* 0x000fe20000001894 */
[----:B------:R-:W2:Y:S07]  /*5ba0*/  LDSM.16.M88.4 R136, [R200+0x4000] ;  /* 0x00400000c888783b */ /* 0x000eae0000000200 */
[----:B-1----:R-:W-:Y:S08]  /*5bb0*/  HMMA.16816.F32 R12, R160, R4, R12 ;  /* 0x00000004a00c723c */ /* 0x002ff0000000180c */
[C---:B------:R-:W-:Y:S08]  /*5bc0*/  HMMA.16816.F32 R144, R20.reuse, R156, R144 ;  /* 0x0000009c1490723c */ /* 0x040ff00000001890 */
[C---:B------:R-:W-:Y:S01]  /*5bd0*/  HMMA.16816.F32 R140, R20.reuse, R158, R140 ;  /* 0x0000009e148c723c */ /* 0x040fe2000000188c */
[----:B------:R-:W-:Y:S07]  /*5be0*/  LDSM.16.M88.4 R156, [R201+0xb000] ;  /* 0x00b00000c99c783b */ /* 0x000fee0000000200 */
[C---:B-----5:R-:W-:Y:S08]  /*5bf0*/  HMMA.16816.F32 R168, R20.reuse, R32, R168 ;  /* 0x0000002014a8723c */ /* 0x060ff000000018a8 */
[----:B------:R-:W-:Y:S01]  /*5c00*/  HMMA.16816.F32 R164, R20, R34, R164 ;  /* 0x0000002214a4723c */ /* 0x000fe200000018a4 */
[----:B------:R-:W-:Y:S04]  /*5c10*/  LDSM.16.M88.4 R20, [R198+0x4000] ;  /* 0x00400000c614783b */ /* 0x000fe80000000200 */
[----:B------:R-:W-:Y:S03]  /*5c20*/  LDSM.16.M88.4 R32, [R182] ;  /* 0x00000000b620783b */ /* 0x000fe60000000200 */
[C---:B------:R-:W-:Y:S01]  /*5c30*/  HMMA.16816.F32 R28, R176.reuse, R154, R28 ;  /* 0x0000009ab01c723c */ /* 0x040fe2000000181c */
[----:B------:R-:W-:Y:S07]  /*5c40*/  LDSM.16.M88.4 R152, [R201+0xb800] ;  /* 0x00b80000c998783b */ /* 0x000fee0000000200 */
[C---:B---3--:R-:W-:Y:S08]  /*5c50*/  HMMA.16816.F32 R24, R176.reuse, R16, R24 ;  /* 0x00000010b018723c */ /* 0x048ff00000001818 */
[----:B------:R-:W-:Y:S01]  /*5c60*/  HMMA.16816.F32 R148, R176, R18, R148 ;  /* 0x00000012b094723c */ /* 0x000fe20000001894 */
[----:B------:R-:W1:Y:S07]  /*5c70*/  LDSM.16.M88.4 R16, [R195+0xa000] ;  /* 0x00a00000c310783b */ /* 0x000e6e0000000200 */
[----:B--2---:R-:W-:Y:S08]  /*5c80*/  HMMA.16816.F32 R12, R136, R228, R12 ;  /* 0x000000e4880c723c */ /* 0x004ff0000000180c */
[C---:B------:R-:W-:Y:S08]  /*5c90*/  HMMA.16816.F32 R144, R176.reuse, R8, R144 ;  /* 0x00000008b090723c */ /* 0x040ff00000001890 */
[----:B------:R-:W-:Y:S01]  /*5ca0*/  HMMA.16816.F32 R140, R176, R10, R140 ;  /* 0x0000000ab08c723c */ /* 0x000fe2000000188c */
[----:B------:R-:W-:Y:S07]  /*5cb0*/  LDSM.16.M88.4 R8, [R197+0x4000] ;  /* 0x00400000c508783b */ /* 0x000fee0000000200 */
[C---:B------:R-:W-:Y:S01]  /*5cc0*/  HMMA.16816.F32 R28, R160.reuse, R6, R28 ;  /* 0x00000006a01c723c */ /* 0x040fe2000000181c */
[----:B------:R-:W2:Y:S07]  /*5cd0*/  LDSM.16.M88.4 R4, [R188+0x4000] ;  /* 0x00400000bc04783b */ /* 0x000eae0000000200 */
[----:B------:R-:W-:Y:S08]  /*5ce0*/  HMMA.16816.F32 R24, R160, R224, R24 ;  /* 0x000000e0a018723c */ /* 0x000ff00000001818 */
[----:B-1----:R-:W-:Y:S08]  /*5cf0*/  HMMA.16816.F32 R12, R20, R16, R12 ;  /* 0x00000010140c723c */ /* 0x002ff0000000180c */
[----:B------:R-:W-:Y:S08]  /*5d00*/  HMMA.16816.F32 R148, R160, R226, R148 ;  /* 0x000000e2a094723c */ /* 0x000ff00000001894 */
[----:B------:R-:W-:Y:S01]  /*5d10*/  HMMA.16816.F32 R28, R136, R230, R28 ;  /* 0x000000e6881c723c */ /* 0x000fe2000000181c */
[----:B------:R-:W1:Y:S07]  /*5d20*/  LDSM.16.M88.4 R228, [R195+0xa800] ;  /* 0x00a80000c3e4783b */ /* 0x000e6e0000000200 */
[----:B------:R-:W-:Y:S08]  /*5d30*/  HMMA.16816.F32 R168, R176, R172, R168 ;  /* 0x000000acb0a8723c */ /* 0x000ff000000018a8 */
[----:B------:R-:W-:Y:S08]  /*5d40*/  HMMA.16816.F32 R24, R136, R32, R24 ;  /* 0x000000208818723c */ /* 0x000ff00000001818 */
[----:B--2---:R-:W-:Y:S08]  /*5d50*/  HMMA.16816.F32 R12, R8, R4, R12 ;  /* 0x00000004080c723c */ /* 0x004ff0000000180c */
[----:B------:R-:W-:Y:S01]  /*5d60*/  HMMA.16816.F32 R148, R136, R34, R148 ;  /* 0x000000228894723c */ /* 0x000fe20000001894 */
[----:B------:R-:W-:Y:S07]  /*5d70*/  LDSM.16.M88.4 R32, [R181] ;  /* 0x00000000b520783b */ /* 0x000fee0000000200 */
[----:B------:R-:W-:Y:S01]  /*5d80*/  HMMA.16816.F32 R28, R20, R18, R28 ;  /* 0x00000012141c723c */ /* 0x000fe2000000181c */
[----:B------:R-:W2:Y:S07]  /*5d90*/  LDSM.16.M88.4 R16, [R188+0x4800] ;  /* 0x00480000bc10783b */ /* 0x000eae0000000200 */
[----:B------:R-:W-:Y:S01]  /*5da0*/  HMMA.16816.F32 R168, R160, R152, R168 ;  /* 0x00000098a0a8723c */ /* 0x000fe200000018a8 */
[----:B------:R-:W-:-:S02]  /*5db0*/  FMUL.FTZ R0, R12, c[0x0][0x2ec] ;  /* 0x0000bb000c007a20 */ /* 0x000fc40000410000 */
[----:B------:R-:W-:Y:S02]  /*5dc0*/  FMUL.FTZ R2, R13, c[0x0][0x2ec] ;  /* 0x0000bb000d027a20 */ /* 0x000fe40000410000 */
[----:B------:R-:W-:Y:S02]  /*5dd0*/  FMUL.FTZ R133, R14, c[0x0][0x2ec] ;  /* 0x0000bb000e857a20 */ /* 0x000fe40000410000 */
[----:B------:R-:W-:Y:S01]  /*5de0*/  FMUL.FTZ R152, R15, c[0x0][0x2ec] ;  /* 0x0000bb000f987a20 */ /* 0x000fe20000410000 */
[C---:B------:R-:W-:Y:S01]  /*5df0*/  HMMA.16816.F32 R144, R160.reuse, R156, R144 ;  /* 0x0000009ca090723c */ /* 0x040fe20000001890 */
[----:B------:R-:W3:Y:S01]  /*5e00*/  LDSM.16.M88.4 R12, [R180] ;  /* 0x00000000b40c783b */ /* 0x000ee20000000200 */
[----:B------:R-:W4:Y:S06]  /*5e10*/  MUFU.TANH R0, R0 ;  /* 0x0000000000007308 */ /* 0x000f2c0000002400 */
[----:B------:R-:W-:Y:S02]  /*5e20*/  HMMA.16816.F32 R140, R160, R158, R140 ;  /* 0x0000009ea08c723c */ /* 0x000fe4000000188c */
[----:B------:R-:W5:Y:S06]  /*5e30*/  MUFU.TANH R2, R2 ;  /* 0x0000000200027308 */ /* 0x000f6c0000002400 */
[C---:B-1----:R-:W-:Y:S02]  /*5e40*/  HMMA.16816.F32 R24, R20.reuse, R228, R24 ;  /* 0x000000e41418723c */ /* 0x042fe40000001818 */
[----:B------:R-:W1:Y:S06]  /*5e50*/  MUFU.TANH R152, R152 ;  /* 0x0000009800987308 */ /* 0x000e6c0000002400 */
[----:B------:R-:W-:Y:S02]  /*5e60*/  HMMA.16816.F32 R148, R20, R230, R148 ;  /* 0x000000e61494723c */ /* 0x000fe40000001894 */
[----:B------:R-:W-:Y:S06]  /*5e70*/  MUFU.TANH R133, R133 ;  /* 0x0000008500857308 */ /* 0x000fec0000002400 */
[----:B------:R-:W-:Y:S01]  /*5e80*/  HMMA.16816.F32 R28, R8, R6, R28 ;  /* 0x00000006081c723c */ /* 0x000fe2000000181c */
[----:B------:R-:W1:Y:S07]  /*5e90*/  LDSM.16.M88.4 R4, [R195+0xb000] ;  /* 0x00b00000c304783b */ /* 0x000e6e0000000200 */
[----:B------:R-:W-:Y:S08]  /*5ea0*/  HMMA.16816.F32 R164, R176, R174, R164 ;  /* 0x000000aeb0a4723c */ /* 0x000ff000000018a4 */
[----:B--2---:R-:W-:Y:S08]  /*5eb0*/  HMMA.16816.F32 R24, R8, R16, R24 ;  /* 0x000000100818723c */ /* 0x004ff00000001818 */
[----:B------:R-:W-:Y:S01]  /*5ec0*/  HMMA.16816.F32 R144, R136, R32, R144 ;  /* 0x000000208890723c */ /* 0x000fe20000001890 */
[----:B------:R-:W-:-:S02]  /*5ed0*/  FMUL.FTZ R28, R28, c[0x0][0x2ec] ;  /* 0x0000bb001c1c7a20 */ /* 0x000fc40000410000 */
[----:B------:R-:W-:Y:S02]  /*5ee0*/  FMUL.FTZ R29, R29, c[0x0][0x2ec] ;  /* 0x0000bb001d1d7a20 */ /* 0x000fe40000410000 */
[----:B------:R-:W-:Y:S02]  /*5ef0*/  FMUL.FTZ R30, R30, c[0x0][0x2ec] ;  /* 0x0000bb001e1e7a20 */ /* 0x000fe40000410000 */
[----:B------:R-:W2:Y:S01]  /*5f00*/  MUFU.TANH R28, R28 ;  /* 0x0000001c001c7308 */ /* 0x000ea20000002400 */
[----:B------:R-:W-:Y:S01]  /*5f10*/  HMMA.16816.F32 R140, R136, R34, R140 ;  /* 0x00000022888c723c */ /* 0x000fe2000000188c */
[----:B------:R-:W-:Y:S01]  /*5f20*/  LDSM.16.M88.4 R32, [R188+0x5000] ;  /* 0x00500000bc20783b */ /* 0x000fe20000000200 */
[----:B------:R-:W-:-:S05]  /*5f30*/  FMUL.FTZ R31, R31, c[0x0][0x2ec] ;  /* 0x0000bb001f1f7a20 */ /* 0x000fca0000410000 */
[----:B------:R-:W-:Y:S01]  /*5f40*/  MUFU.TANH R29, R29 ;  /* 0x0000001d001d7308 */ /* 0x000fe20000002400 */
[----:B------:R-:W-:Y:S01]  /*5f50*/  HMMA.16816.F32 R148, R8, R18, R148 ;  /* 0x000000120894723c */ /* 0x000fe20000001894 */
[----:B------:R-:W2:Y:S01]  /*5f60*/  LDSM.16.M88.4 R16, [R195+0xb800] ;  /* 0x00b80000c310783b */ /* 0x000ea20000000200 */
[----:B------:R-:W-:Y:S02]  /*5f70*/  FMUL.FTZ R24, R24, c[0x0][0x2ec] ;  /* 0x0000bb0018187a20 */ /* 0x000fe40000410000 */
[----:B------:R-:W-:Y:S02]  /*5f80*/  FMUL.FTZ R26, R26, c[0x0][0x2ec] ;  /* 0x0000bb001a1a7a20 */ /* 0x000fe40000410000 */
[----:B------:R-:W-:Y:S01]  /*5f90*/  FMUL.FTZ R25, R25, c[0x0][0x2ec] ;  /* 0x0000bb0019197a20 */ /* 0x000fe20000410000 */
[----:B------:R-:W1:Y:S01]  /*5fa0*/  MUFU.TANH R30, R30 ;  /* 0x0000001e001e7308 */ /* 0x000e620000002400 */
[----:B------:R-:W-:Y:S07]  /*5fb0*/  HMMA.16816.F32 R164, R160, R154, R164 ;  /* 0x0000009aa0a4723c */ /* 0x000fee00000018a4 */
[----:B------:R-:W2:Y:S01]  /*5fc0*/  MUFU.TANH R31, R31 ;  /* 0x0000001f001f7308 */ /* 0x000ea20000002400 */
[----:B---3--:R-:W-:Y:S07]  /*5fd0*/  HMMA.16816.F32 R168, R136, R12, R168 ;  /* 0x0000000c88a8723c */ /* 0x008fee00000018a8 */
[----:B------:R-:W-:Y:S01]  /*5fe0*/  IMAD.U32 R12, RZ, RZ, UR17 ;  /* 0x00000011ff0c7e24 */ /* 0x000fe2000f8e00ff */
[----:B-1----:R-:W-:Y:S01]  /*5ff0*/  HMMA.16816.F32 R144, R20, R4, R144 ;  /* 0x000000041490723c */ /* 0x002fe20000001890 */
[----:B------:R-:W1:Y:S01]  /*6000*/  MUFU.TANH R24, R24 ;  /* 0x0000001800187308 */ /* 0x000e620000002400 */
[----:B------:R-:W-:-:S02]  /*6010*/  FMUL.FTZ R13, R27, c[0x0][0x2ec] ;  /* 0x0000bb001b0d7a20 */ /* 0x000fc40000410000 */
[----:B------:R-:W-:-:S04]  /*6020*/  IMAD R12, R12, 0x40, R213 ;  /* 0x000000400c0c7824 */ /* 0x000fc800078e02d5 */
[----:B------:R-:W-:Y:S01]  /*6030*/  HMMA.16816.F32 R140, R20, R6, R140 ;  /* 0x00000006148c723c */ /* 0x000fe2000000188c */
[----:B------:R-:W3:Y:S01]  /*6040*/  LDSM.16.M88.4 R4, [R188+0x5800] ;  /* 0x00580000bc04783b */ /* 0x000ee20000000200 */
[----:B------:R-:W-:Y:S01]  /*6050*/  ISETP.GE.AND P2, PT, R12, R211, PT ;  /* 0x000000d30c00720c */ /* 0x000fe20003f46270 */
[----:B------:R-:W1:Y:S01]  /*6060*/  MUFU.TANH R26, R26 ;  /* 0x0000001a001a7308 */ /* 0x000e620000002400 */
[----:B------:R-:W-:-:S04]  /*6070*/  DEPBAR.LE SB0, 0x0 ;  /* 0x000080000000791a */ /* 0x000fc80000000000 */
[----:B------:R-:W-:Y:S01]  /*6080*/  HMMA.16816.F32 R164, R136, R14, R164 ;  /* 0x0000000e88a4723c */ /* 0x000fe200000018a4 */
[C---:B------:R-:W-:Y:S02]  /*6090*/  ISETP.LT.OR P2, PT, R12.reuse, R212, P2 ;  /* 0x000000d40c00720c */ /* 0x040fe40001741670 */
[----:B------:R-:W1:Y:S04]  /*60a0*/  MUFU.TANH R13, R13 ;  /* 0x0000000d000d7308 */ /* 0x000e680000002400 */
[----:B------:R-:W-:Y:S01]  /*60b0*/  IADD3 R15, R12, 0x1, RZ ;  /* 0x000000010c0f7810 */ /* 0x000fe20007ffe0ff */
[----:B--2---:R-:W-:Y:S01]  /*60c0*/  HMMA.16816.F32 R168, R20, R16, R168 ;  /* 0x0000001014a8723c */ /* 0x004fe200000018a8 */
[----:B------:R-:W-:Y:S02]  /*60d0*/  FMUL.FTZ R14, R148, c[0x0][0x2ec] ;  /* 0x0000bb00940e7a20 */ /* 0x000fe40000410000 */
[C---:B------:R-:W-:Y:S01]  /*60e0*/  ISETP.GE.AND P4, PT, R15.reuse, R211, PT ;  /* 0x000000d30f00720c */ /* 0x040fe20003f86270 */
[----:B------:R-:W-:Y:S01]  /*60f0*/  MUFU.TANH R25, R25 ;  /* 0x0000001900197308 */ /* 0x000fe20000002400 */
[----:B------:R-:W-:-:S02]  /*6100*/  ISETP.GE.AND P1, PT, R15, R205, PT ;  /* 0x000000cd0f00720c */ /* 0x000fc40003f26270 */
[C---:B------:R-:W-:Y:S01]  /*6110*/  ISETP.LT.OR P4, PT, R15.reuse, R212, P4 ;  /* 0x000000d40f00720c */ /* 0x040fe20002781670 */
[----:B------:R-:W-:Y:S01]  /*6120*/  HMMA.16816.F32 R144, R8, R32, R144 ;  /* 0x000000200890723c */ /* 0x000fe20000001890 */
[----:B------:R-:W-:Y:S01]  /*6130*/  ISETP.LT.OR P1, PT, R15, R210, P1 ;  /* 0x000000d20f00720c */ /* 0x000fe20000f21670 */
[----:B------:R-:W-:Y:S01]  /*6140*/  FMUL.FTZ R16, R151, c[0x0][0x2ec] ;  /* 0x0000bb0097107a20 */ /* 0x000fe20000410000 */
[C---:B------:R-:W-:Y:S01]  /*6150*/  IADD3 R15, R12.reuse, 0x9, RZ ;  /* 0x000000090c0f7810 */ /* 0x040fe20007ffe0ff */
[----:B------:R-:W2:Y:S01]  /*6160*/  MUFU.TANH R14, R14 ;  /* 0x0000000e000e7308 */ /* 0x000ea20000002400 */
[----:B------:R-:W-:Y:S02]  /*6170*/  IADD3 R17, R12, 0x8, RZ ;  /* 0x000000080c117810 */ /* 0x000fe40007ffe0ff */
[C---:B------:R-:W-:Y:S01]  /*6180*/  ISETP.GE.AND P3, PT, R15.reuse, R211, PT ;  /* 0x000000d30f00720c */ /* 0x040fe20003f66270 */
[----:B------:R-:W-:Y:S01]  /*6190*/  HMMA.16816.F32 R164, R20, R18, R164 ;  /* 0x0000001214a4723c */ /* 0x000fe200000018a4 */
[----:B------:R-:W-:Y:S01]  /*61a0*/  ISETP.GE.AND P5, PT, R15, R205, PT ;  /* 0x000000cd0f00720c */ /* 0x000fe20003fa6270 */
[----:B------:R-:W-:Y:S01]  /*61b0*/  FMUL.FTZ R33, R150, c[0x0][0x2ec] ;  /* 0x0000bb0096217a20 */ /* 0x000fe20000410000 */
[----:B------:R-:W-:Y:S01]  /*61c0*/  ISETP.GE.AND P0, PT, R17, R211, PT ;  /* 0x000000d31100720c */ /* 0x000fe20003f06270 */
[----:B------:R-:W1:Y:S01]  /*61d0*/  MUFU.TANH R16, R16 ;  /* 0x0000001000107308 */ /* 0x000e620000002400 */
[----:B------:R-:W-:Y:S01]  /*61e0*/  ISETP.LT.OR P3, PT, R15, R212, P3 ;  /* 0x000000d40f00720c */ /* 0x000fe20001f61670 */
[----:B------:R-:W-:Y:S01]  /*61f0*/  FMUL.FTZ R32, R149, c[0x0][0x2ec] ;  /* 0x0000bb0095207a20 */ /* 0x000fe20000410000 */
[----:B------:R-:W-:Y:S01]  /*6200*/  ISETP.LT.OR P5, PT, R15, R210, P5 ;  /* 0x000000d20f00720c */ /* 0x000fe20002fa1670 */
[----:B------:R-:W-:Y:S01]  /*6210*/  HMMA.16816.F32 R140, R8, R34, R140 ;  /* 0x00000022088c723c */ /* 0x000fe2000000188c */
[----:B------:R-:W-:-:S02]  /*6220*/  ISETP.GE.AND P6, PT, R17, R205, PT ;  /* 0x000000cd1100720c */ /* 0x000fc40003fc6270 */
[----:B----4-:R-:W-:Y:S01]  /*6230*/  FSEL R15, R0, -INF , !P2 ;  /* 0xff800000000f7808 */ /* 0x010fe20005000000 */
[----:B------:R-:W-:Y:S01]  /*6240*/  MUFU.TANH R33, R33 ;  /* 0x0000002100217308 */ /* 0x000fe20000002400 */
[C---:B------:R-:W-:Y:S02]  /*6250*/  ISETP.GE.AND P2, PT, R12.reuse, R205, PT ;  /* 0x000000cd0c00720c */ /* 0x040fe40003f46270 */
[C---:B------:R-:W-:Y:S01]  /*6260*/  ISETP.LT.OR P0, PT, R17.reuse, R212, P0 ;  /* 0x000000d41100720c */ /* 0x040fe20000701670 */
[C---:B---3--:R-:W-:Y:S01]  /*6270*/  HMMA.16816.F32 R168, R8.reuse, R4, R168 ;  /* 0x0000000408a8723c */ /* 0x048fe200000018a8 */
[----:B------:R-:W-:Y:S01]  /*6280*/  IADD3 R21, R12, 0x11, RZ ;  /* 0x000000110c157810 */ /* 0x000fe20007ffe0ff */
[----:B------:R-:W-:Y:S01]  /*6290*/  FMUL.FTZ R144, R144, c[0x0][0x2ec] ;  /* 0x0000bb0090907a20 */ /* 0x000fe20000410000 */
[-C--:B------:R-:W-:Y:S01]  /*62a0*/  ISETP.LT.OR P6, PT, R17, R210.reuse, P6 ;  /* 0x000000d21100720c */ /* 0x080fe200037c1670 */
[----:B------:R-:W-:Y:S01]  /*62b0*/  FMUL.FTZ R145, R145, c[0x0][0x2ec] ;  /* 0x0000bb0091917a20 */ /* 0x000fe20000410000 */
[----:B------:R-:W-:Y:S01]  /*62c0*/  ISETP.LT.OR P2, PT, R12, R210, P2 ;  /* 0x000000d20c00720c */ /* 0x000fe20001741670 */
[----:B------:R-:W3:Y:S01]  /*62d0*/  MUFU.TANH R173, R144 ;  /* 0x0000009000ad7308 */ /* 0x000ee20000002400 */
[----:B-----5:R-:W-:Y:S01]  /*62e0*/  FSEL R17, R2, -INF , !P4 ;  /* 0xff80000002117808 */ /* 0x020fe20006000000 */
[----:B------:R-:W-:Y:S01]  /*62f0*/  HMMA.16816.F32 R164, R8, R6, R164 ;  /* 0x0000000608a4723c */ /* 0x000fe200000018a4 */
[----:B------:R-:W-:Y:S01]  /*6300*/  IADD3 R20, R12, 0x10, RZ ;  /* 0x000000100c147810 */ /* 0x000fe20007ffe0ff */
[----:B------:R-:W-:Y:S01]  /*6310*/  FMUL.FTZ R146, R146, c[0x0][0x2ec] ;  /* 0x0000bb0092927a20 */ /* 0x000fe20000410000 */
[----:B------:R-:W-:Y:S01]  /*6320*/  FSEL R2, R152, -INF , !P1 ;  /* 0xff80000098027808 */ /* 0x000fe20004800000 */
[----:B------:R-:W-:Y:S01]  /*6330*/  FMUL.FTZ R147, R147, c[0x0][0x2ec] ;  /* 0x0000bb0093937a20 */ /* 0x000fe20000410000 */
[----:B------:R-:W-:Y:S01]  /*6340*/  FSEL R19, R28, -INF , !P0 ;  /* 0xff8000001c137808 */ /* 0x000fe20004000000 */
[----:B------:R-:W4:Y:S01]  /*6350*/  MUFU.TANH R18, R145 ;  /* 0x0000009100127308 */ /* 0x000f220000002400 */
[C---:B------:R-:W-:Y:S01]  /*6360*/  ISETP.GE.AND P1, PT, R21.reuse, R211, PT ;  /* 0x000000d31500720c */ /* 0x040fe20003f26270 */
[----:B------:R-:W-:Y:S01]  /*6370*/  FMUL.FTZ R140, R140, c[0x0][0x2ec] ;  /* 0x0000bb008c8c7a20 */ /* 0x000fe20000410000 */
[----:B------:R-:W-:Y:S01]  /*6380*/  ISETP.GE.AND P0, PT, R21, R205, PT ;  /* 0x000000cd1500720c */ /* 0x000fe20003f06270 */
[----:B------:R-:W-:Y:S01]  /*6390*/  FMUL.FTZ R34, R142, c[0x0][0x2ec] ;  /* 0x0000bb008e227a20 */ /* 0x000fe20000410000 */
[----:B------:R-:W-:Y:S01]  /*63a0*/  FSEL R0, R133, -INF , !P2 ;  /* 0xff80000085007808 */ /* 0x000fe20005000000 */
[----:B------:R-:W-:Y:S01]  /*63b0*/  FMUL.FTZ R35, R143, c[0x0][0x2ec] ;  /* 0x0000bb008f237a20 */ /* 0x000fe20000410000 */
[C---:B------:R-:W-:Y:S01]  /*63c0*/  ISETP.GE.AND P2, PT, R20.reuse, R211, PT ;  /* 0x000000d31400720c */ /* 0x040fe20003f46270 */
[----:B------:R-:W5:Y:S01]  /*63d0*/  MUFU.TANH R32, R32 ;  /* 0x0000002000207308 */ /* 0x000f620000002400 */
[----:B------:R-:W-:Y:S01]  /*63e0*/  ISETP.GE.AND P4, PT, R20, R205, PT ;  /* 0x000000cd1400720c */ /* 0x000fe20003f86270 */
[----:B------:R-:W-:Y:S01]  /*63f0*/  FMUL.FTZ R154, R170, c[0x0][0x2ec] ;  /* 0x0000bb00aa9a7a20 */ /* 0x000fe20000410000 */
[C---:B------:R-:W-:Y:S01]  /*6400*/  ISETP.LT.OR P1, PT, R21.reuse, R212, P1 ;  /* 0x000000d41500720c */ /* 0x040fe20000f21670 */
[----:B------:R-:W-:Y:S01]  /*6410*/  FMUL.FTZ R157, R168, c[0x0][0x2ec] ;  /* 0x0000bb00a89d7a20 */ /* 0x000fe20000410000 */
[----:B------:R-:W-:Y:S01]  /*6420*/  ISETP.LT.OR P0, PT, R21, R210, P0 ;  /* 0x000000d21500720c */ /* 0x000fe20000701670 */
[----:B------:R-:W-:Y:S01]  /*6430*/  FMUL.FTZ R141, R141, c[0x0][0x2ec] ;  /* 0x0000bb008d8d7a20 */ /* 0x000fe20000410000 */
[----:B------:R-:W-:Y:S01]  /*6440*/  IADD3 R21, R12, 0x18, RZ ;  /* 0x000000180c157810 */ /* 0x000fe20007ffe0ff */
[----:B------:R-:W1:Y:S01]  /*6450*/  MUFU.TANH R172, R146 ;  /* 0x0000009200ac7308 */ /* 0x000e620000002400 */
[C---:B------:R-:W-:Y:S01]  /*6460*/  ISETP.LT.OR P2, PT, R20.reuse, R212, P2 ;  /* 0x000000d41400720c */ /* 0x040fe20001741670 */
[----:B------:R-:W-:Y:S01]  /*6470*/  FMUL.FTZ R142, R171, c[0x0][0x2ec] ;  /* 0x0000bb00ab8e7a20 */ /* 0x000fe20000410000 */
[----:B------:R-:W-:Y:S01]  /*6480*/  ISETP.LT.OR P4, PT, R20, R210, P4 ;  /* 0x000000d21400720c */ /* 0x000fe20002781670 */
[----:B------:R-:W-:Y:S01]  /*6490*/  FMUL.FTZ R155, R169, c[0x0][0x2ec] ;  /* 0x0000bb00a99b7a20 */ /* 0x000fe20000410000 */
[----:B------:R-:W-:Y:S01]  /*64a0*/  IADD3 R20, R12, 0x19, RZ ;  /* 0x000000190c147810 */ /* 0x000fe20007ffe0ff */
[----:B------:R-:W-:Y:S01]  /*64b0*/  FMUL.FTZ R143, R164, c[0x0][0x2ec] ;  /* 0x0000bb00a48f7a20 */ /* 0x000fe20000410000 */
[----:B------:R-:W-:Y:S01]  /*64c0*/  FSEL R30, R30, -INF , !P6 ;  /* 0xff8000001e1e7808 */ /* 0x000fe20007000000 */
[----:B------:R-:W2:Y:S01]  /*64d0*/  MUFU.TANH R154, R154 ;  /* 0x0000009a009a7308 */ /* 0x000ea20000002400 */
[----:B------:R-:W-:Y:S01]  /*64e0*/  FSEL R29, R29, -INF , !P3 ;  /* 0xff8000001d1d7808 */ /* 0x000fe20005800000 */
[----:B------:R-:W-:Y:S01]  /*64f0*/  FMUL.FTZ R152, R167, c[0x0][0x2ec] ;  /* 0x0000bb00a7987a20 */ /* 0x000fe20000410000 */
[----:B------:R-:W-:-:S02]  /*6500*/  ISETP.GE.AND P6, PT, R21, R211, PT ;  /* 0x000000d31500720c */ /* 0x000fc40003fc6270 */
[----:B------:R-:W-:Y:S02]  /*6510*/  ISETP.GE.AND P3, PT, R21, R205, PT ;  /* 0x000000cd1500720c */ /* 0x000fe40003f66270 */
[----:B------:R-:W-:Y:S01]  /*6520*/  FSEL R4, R31, -INF , !P5 ;  /* 0xff8000001f047808 */ /* 0x000fe20006800000 */
[----:B------:R2:W2:Y:S01]  /*6530*/  MUFU.TANH R5, R140 ;  /* 0x0000008c00057308 */ /* 0x0004a20000002400 */
[----:B-1----:R-:W-:Y:S02]  /*6540*/  FSEL R27, R24, -INF , !P2 ;  /* 0xff800000181b7808 */ /* 0x002fe40005000000 */
[C---:B------:R-:W-:Y:S02]  /*6550*/  ISETP.GE.AND P5, PT, R20.reuse, R211, PT ;  /* 0x000000d31400720c */ /* 0x040fe40003fa6270 */
[----:B------:R-:W-:Y:S02]  /*6560*/  ISETP.GE.AND P2, PT, R20, R205, PT ;  /* 0x000000cd1400720c */ /* 0x000fe40003f46270 */
[C---:B------:R-:W-:Y:S01]  /*6570*/  ISETP.LT.OR P6, PT, R21.reuse, R212, P6 ;  /* 0x000000d41500720c */ /* 0x040fe200037c1670 */
[----:B------:R-:W1:Y:S01]  /*6580*/  MUFU.TANH R28, R147 ;  /* 0x00000093001c7308 */ /* 0x000e620000002400 */
[----:B------:R-:W-:-:S02]  /*6590*/  ISETP.LT.OR P3, PT, R21, R210, P3 ;  /* 0x000000d21500720c */ /* 0x000fc40001f61670 */
[----:B------:R-:W-:Y:S02]  /*65a0*/  IADD3 R21, R12, 0x20, RZ ;  /* 0x000000200c157810 */ /* 0x000fe40007ffe0ff */
[C---:B------:R-:W-:Y:S02]  /*65b0*/  ISETP.LT.OR P5, PT, R20.reuse, R212, P5 ;  /* 0x000000d41400720c */ /* 0x040fe40002fa1670 */
[----:B------:R-:W-:Y:S01]  /*65c0*/  ISETP.LT.OR P2, PT, R20, R210, P2 ;  /* 0x000000d21400720c */ /* 0x000fe20001741670 */
[----:B------:R1:W-:Y:S01]  /*65d0*/  MUFU.TANH R31, R141 ;  /* 0x0000008d001f7308 */ /* 0x0003e20000002400 */
[----:B------:R-:W-:Y:S01]  /*65e0*/  IADD3 R20, R12, 0x21, RZ ;  /* 0x000000210c147810 */ /* 0x000fe20007ffe0ff */
[----:B--2---:R-:W-:Y:S01]  /*65f0*/  FMUL.FTZ R140, R166, c[0x0][0x2ec] ;  /* 0x0000bb00a68c7a20 */ /* 0x004fe20000410000 */
[----:B------:R-:W-:Y:S02]  /*6600*/  FSEL R26, R26, -INF , !P4 ;  /* 0xff8000001a1a7808 */ /* 0x000fe40006000000 */
[----:B------:R-:W-:-:S02]  /*6610*/  ISETP.GE.AND P4, PT, R21, R211, PT ;  /* 0x000000d31500720c */ /* 0x000fc40003f86270 */
[----:B------:R-:W-:Y:S01]  /*6620*/  FSEL R24, R13, -INF , !P0 ;  /* 0xff8000000d187808 */ /* 0x000fe20004000000 */
[----:B------:R-:W2:Y:S01]  /*6630*/  MUFU.TANH R34, R34 ;  /* 0x0000002200227308 */ /* 0x000ea20000002400 */
[----:B------:R-:W-:Y:S02]  /*6640*/  FSEL R23, R14, -INF , !P6 ;  /* 0xff8000000e177808 */ /* 0x000fe40007000000 */
[C---:B------:R-:W-:Y:S02]  /*6650*/  ISETP.GE.AND P0, PT, R20.reuse, R211, PT ;  /* 0x000000d31400720c */ /* 0x040fe40003f06270 */
[----:B------:R-:W-:Y:S02]  /*6660*/  ISETP.GE.AND P6, PT, R20, R205, PT ;  /* 0x000000cd1400720c */ /* 0x000fe40003fc6270 */
[-C--:B------:R-:W-:Y:S01]  /*6670*/  ISETP.LT.OR P4, PT, R21, R212.reuse, P4 ;  /* 0x000000d41500720c */ /* 0x080fe20002781670 */
[----:B------:R-:W2:Y:S01]  /*6680*/  MUFU.TANH R35, R35 ;  /* 0x0000002300237308 */ /* 0x000ea20000002400 */
[----:B------:R-:W-:Y:S01]  /*6690*/  IADD3 R7, R12, 0x29, RZ ;  /* 0x000000290c077810 */ /* 0x000fe20007ffe0ff */
[----:B-1----:R-:W-:Y:S01]  /*66a0*/  FMUL.FTZ R141, R165, c[0x0][0x2ec] ;  /* 0x0000bb00a58d7a20 */ /* 0x002fe20000410000 */
[----:B------:R-:W-:-:S02]  /*66b0*/  ISETP.LT.OR P0, PT, R20, R212, P0 ;  /* 0x000000d41400720c */ /* 0x000fc40000701670 */
[----:B------:R-:W-:Y:S02]  /*66c0*/  ISETP.LT.OR P6, PT, R20, R210, P6 ;  /* 0x000000d21400720c */ /* 0x000fe400037c1670 */
[----:B------:R-:W-:Y:S01]  /*66d0*/  FSEL R20, R16, -INF , !P2 ;  /* 0xff80000010147808 */ /* 0x000fe20005000000 */
[----:B------:R-:W1:Y:S01]  /*66e0*/  MUFU.TANH R157, R157 ;  /* 0x0000009d009d7308 */ /* 0x000e620000002400 */
[----:B---3--:R-:W-:Y:S02]  /*66f0*/  FSEL R173, R173, -INF , !P4 ;  /* 0xff800000adad7808 */ /* 0x008fe40006000000 */
[C---:B------:R-:W-:Y:S02]  /*6700*/  ISETP.GE.AND P2, PT, R7.reuse, R211, PT ;  /* 0x000000d30700720c */ /* 0x040fe40003f46270 */
[C---:B------:R-:W-:Y:S02]  /*6710*/  ISETP.GE.AND P4, PT, R7.reuse, R205, PT ;  /* 0x000000cd0700720c */ /* 0x040fe40003f86270 */
[C---:B------:R-:W-:Y:S01]  /*6720*/  ISETP.LT.OR P2, PT, R7.reuse, R212, P2 ;  /* 0x000000d40700720c */ /* 0x040fe20001741670 */
[----:B------:R-:W3:Y:S01]  /*6730*/  MUFU.TANH R155, R155 ;  /* 0x0000009b009b7308 */ /* 0x000ee20000002400 */
[----:B------:R-:W-:-:S02]  /*6740*/  ISETP.LT.OR P4, PT, R7, R210, P4 ;  /* 0x000000d20700720c */ /* 0x000fc40002781670 */
[C---:B------:R-:W-:Y:S02]  /*6750*/  IADD3 R7, R12.reuse, 0x30, RZ ;  /* 0x000000300c077810 */ /* 0x040fe40007ffe0ff */
[----:B------:R-:W-:Y:S02]  /*6760*/  FSEL R25, R25, -INF , !P1 ;  /* 0xff80000019197808 */ /* 0x000fe40004800000 */
[-C--:B------:R-:W-:Y:S01]  /*6770*/  ISETP.GE.AND P1, PT, R21, R205.reuse, PT ;  /* 0x000000cd1500720c */ /* 0x080fe20003f26270 */
[----:B------:R-:W1:Y:S01]  /*6780*/  MUFU.TANH R142, R142 ;  /* 0x0000008e008e7308 */ /* 0x000e620000002400 */
[----:B------:R-:W-:Y:S02]  /*6790*/  IADD3 R6, R12, 0x28, RZ ;  /* 0x000000280c067810 */ /* 0x000fe40007ffe0ff */
[----:B----4-:R-:W-:Y:S02]  /*67a0*/  FSEL R171, R18, -INF , !P0 ;  /* 0xff80000012ab7808 */ /* 0x010fe40004000000 */
[----:B------:R-:W-:-:S02]  /*67b0*/  ISETP.GE.AND P0, PT, R7, R205, PT ;  /* 0x000000cd0700720c */ /* 0x000fc40003f06270 */
[----:B------:R-:W-:Y:S01]  /*67c0*/  FSEL R22, R33, -INF , !P3 ;  /* 0xff80000021167808 */ /* 0x000fe20005800000 */
[----:B------:R-:W4:Y:S01]  /*67d0*/  MUFU.TANH R143, R143 ;  /* 0x0000008f008f7308 */ /* 0x000f220000002400 */
[-C--:B------:R-:W-:Y:S02]  /*67e0*/  ISETP.LT.OR P1, PT, R21, R210.reuse, P1 ;  /* 0x000000d21500720c */ /* 0x080fe40000f21670 */
[----:B------:R-:W-:Y:S02]  /*67f0*/  ISETP.GE.AND P3, PT, R6, R211, PT ;  /* 0x000000d30600720c */ /* 0x000fe40003f66270 */
[----:B------:R-:W-:Y:S02]  /*6800*/  ISETP.LT.OR P0, PT, R7, R210, P0 ;  /* 0x000000d20700720c */ /* 0x000fe40000701670 */
[----:B-----5:R-:W-:Y:S01]  /*6810*/  FSEL R21, R32, -INF , !P5 ;  /* 0xff80000020157808 */ /* 0x020fe20006800000 */
[----:B------:R-:W-:Y:S01]  /*6820*/  MUFU.TANH R141, R141 ;  /* 0x0000008d008d7308 */ /* 0x000fe20000002400 */
[----:B------:R-:W-:-:S02]  /*6830*/  ISETP.GE.AND P5, PT, R6, R205, PT ;  /* 0x000000cd0600720c */ /* 0x000fc40003fa6270 */
[----:B------:R-:W-:Y:S02]  /*6840*/  ISETP.LT.OR P3, PT, R6, R212, P3 ;  /* 0x000000d40600720c */ /* 0x000fe40001f61670 */
[----:B------:R-:W-:Y:S02]  /*6850*/  FSEL R172, R172, -INF , !P1 ;  /* 0xff800000acac7808 */ /* 0x000fe40004800000 */
[----:B------:R-:W-:Y:S01]  /*6860*/  ISETP.GE.AND P1, PT, R7, R211, PT ;  /* 0x000000d30700720c */ /* 0x000fe20003f26270 */
[----:B------:R-:W5:Y:S01]  /*6870*/  MUFU.TANH R140, R140 ;  /* 0x0000008c008c7308 */ /* 0x000f620000002400 */
[----:B------:R-:W-:Y:S02]  /*6880*/  FSEL R154, R154, -INF , !P0 ;  /* 0xff8000009a9a7808 */ /* 0x000fe40004000000 */
[----:B------:R-:W-:Y:S01]  /*6890*/  PLOP3.LUT P0, PT, PT, PT, UP0, 0x80, 0x0 ;  /* 0x000000000000781c */ /* 0x000fe20003f0f008 */
[----:B------:R-:W-:Y:S01]  /*68a0*/  BAR.SYNC.DEFER_BLOCKING 0x0 ;  /* 0x0000000000007b1d */ /* 0x000fe20000010000 */
[----:B------:R-:W-:-:S02]  /*68b0*/  ISETP.LT.OR P5, PT, R6, R210, P5 ;  /* 0x000000d20600720c */ /* 0x000fc40002fa1670 */
[----:B------:R-:W-:Y:S02]  /*68c0*/  FSEL R169, R5, -INF , !P3 ;  /* 0xff80000005a97808 */ /* 0x000fe40005800000 */
[C---:B------:R-:W-:Y:S01]  /*68d0*/  IADD3 R6, R12.reuse, 0x31, RZ ;  /* 0x000000310c067810 */ /* 0x040fe20007ffe0ff */
[----:B------:R-:W3:Y:S01]  /*68e0*/  MUFU.TANH R152, R152 ;  /* 0x0000009800987308 */ /* 0x000ee20000002400 */
[----:B------:R-:W-:Y:S02]  /*68f0*/  ISETP.LT.OR P1, PT, R7, R212, P1 ;  /* 0x000000d40700720c */ /* 0x000fe40000f21670 */
[C---:B------:R-:W-:Y:S02]  /*6900*/  IADD3 R5, R12.reuse, 0x38, RZ ;  /* 0x000000380c057810 */ /* 0x040fe40007ffe0ff */
[----:B------:R-:W-:Y:S02]  /*6910*/  IADD3 R12, R12, 0x39, RZ ;  /* 0x000000390c0c7810 */ /* 0x000fe40007ffe0ff */
[----:B------:R-:W-:-:S02]  /*6920*/  FSEL R170, R28, -INF , !P6 ;  /* 0xff8000001caa7808 */ /* 0x000fc40007000000 */
[----:B--2---:R-:W-:Y:S02]  /*6930*/  FSEL R168, R34, -INF , !P5 ;  /* 0xff80000022a87808 */ /* 0x004fe40006800000 */
[----:B------:R-:W-:Y:S02]  /*6940*/  FSEL R165, R31, -INF , !P2 ;  /* 0xff8000001fa57808 */ /* 0x000fe40005000000 */
[----:B------:R-:W-:Y:S02]  /*6950*/  FSEL R166, R35, -INF , !P4 ;  /* 0xff80000023a67808 */ /* 0x000fe40006000000 */
[----:B-1----:R-:W-:Y:S02]  /*6960*/  FSEL R157, R157, -INF , !P1 ;  /* 0xff8000009d9d7808 */ /* 0x002fe40004800000 */
        /* <DEDUP_REMOVED lines=13> */
[----:B------:R-:W-:-:S02]  /*6a40*/  FSEL R142, R142, -INF , !P3 ;  /* 0xff8000008e8e7808 */ /* 0x000fc40005800000 */
[----:B----4-:R-:W-:Y:S02]  /*6a50*/  FSEL R143, R143, -INF , !P5 ;  /* 0xff8000008f8f7808 */ /* 0x010fe40006800000 */
[----:B-----5:R-:W-:Y:S02]  /*6a60*/  FSEL R140, R140, -INF , !P2 ;  /* 0xff8000008c8c7808 */ /* 0x020fe40005000000 */
[----:B------:R-:W-:Y:S02]  /*6a70*/  FSEL R141, R141, -INF , !P4 ;  /* 0xff8000008d8d7808 */ /* 0x000fe40006000000 */
[----:B------:R-:W-:Y:S01]  /*6a80*/  FSEL R152, R152, -INF , !P1 ;  /* 0xff80000098987808 */ /* 0x000fe20004800000 */
[----:B------:R-:W-:Y:S05]  /*6a90*/  @!P0 BRA `(.L_x_975) ;  /* 0x0000026000008947 */ /* 0x000fea0003800000 */
[----:B------:R-:W-:Y:S02]  /*6aa0*/  UIADD3 UR14, UR8, -0x3, URZ ;  /* 0xfffffffd080e7890 */ /* 0x000fe4000fffe03f */
[----:B------:R-:W-:Y:S02]  /*6ab0*/  ULDC.64 UR12, c[0x0][0x198] ;  /* 0x00006600000c7ab9 */ /* 0x000fe40000000a00 */
[----:B------:R-:W-:-:S02]  /*6ac0*/  USHF.R.S32.HI UR8, URZ, 0x1f, UR14 ;  /* 0x0000001f3f087899 */ /* 0x000fc4000801140e */
[----:B------:R-:W-:Y:S02]  /*6ad0*/  UIMAD.WIDE.U32 UR20, UR14, UR12, URZ ;  /* 0x0000000c0e1472a5 */ /* 0x000fe4000f8e003f */
[----:B------:R-:W-:Y:S02]  /*6ae0*/  UIMAD UR8, UR8, UR12, URZ ;  /* 0x0000000c080872a4 */ /* 0x000fe4000f8e023f */
[----:B------:R-:W-:Y:S02]  /*6af0*/  USHF.L.U64.HI UR12, UR6, 0x5, UR7 ;  /* 0x00000005060c7899 */ /* 0x000fe40008010207 */
[----:B------:R-:W-:Y:S01]  /*6b00*/  UIMAD UR8, UR14, UR13, UR8 ;  /* 0x0000000d0e0872a4 */ /* 0x000fe2000f8e0208 */
[----:B------:R-:W-:Y:S02]  /*6b10*/  IMAD.U32 R10, RZ, RZ, UR20 ;  /* 0x00000014ff0a7e24 */ /* 0x000fe4000f8e00ff */
[----:B------:R-:W-:Y:S01]  /*6b20*/  IMAD.U32 R11, RZ, RZ, UR21 ;  /* 0x00000015ff0b7e24 */ /* 0x000fe2000f8e00ff */
[----:B------:R-:W-:-:S02]  /*6b30*/  UIADD3 UR8, UR21, UR8, URZ ;  /* 0x0000000815087290 */ /* 0x000fc4000fffe03f */
[----:B------:R-:W-:-:S04]  /*6b40*/  LEA R6, P0, R10, R208, 0x6 ;  /* 0x000000d00a067211 */ /* 0x000fc800078030ff */
[----:B------:R-:W-:Y:S01]  /*6b50*/  IMAD.U32 R5, RZ, RZ, UR8 ;  /* 0x00000008ff057e24 */ /* 0x000fe2000f8e00ff */
[----:B------:R-:W-:Y:S01]  /*6b60*/  USHF.L.U32 UR8, UR6, 0x5, URZ ;  /* 0x0000000506087899 */ /* 0x000fe2000800063f */
[----:B------:R-:W-:-:S03]  /*6b70*/  LEA R8, P1, R6, c[0x0][0x168], 0x1 ;  /* 0x00005a0006087a11 */ /* 0x000fc600078208ff */
        /* <DEDUP_REMOVED lines=24> */
.L_x_975:
[----:B-1----:R-:W-:Y:S01]  /*6d00*/  FMNMX.FTZ R6, R132, R15, !PT ;  /* 0x0000000f84067209 */ /* 0x002fe20007810000 */
        /* <DEDUP_REMOVED lines=38> */
[----:B------:R-:W2:Y:S04]  /*6f70*/  SHFL.BFLY PT, R148, R5, 0x1, 0x1f ;  /* 0x0c201f0005947f89 */ /* 0x000ea800000e0000 */
[----:B------:R-:W-:Y:S01]  /*6f80*/  LDSM.16.MT88.4 R8, [R193+0xc000] ;  /* 0x00c00000c108783b */ /* 0x000fe20000004200 */
[----:B-1----:R-:W-:Y:S02]  /*6f90*/  FMNMX.FTZ R149, R6, R149, !PT ;  /* 0x0000009506957209 */ /* 0x002fe40007810000 */
[----:B--2---:R-:W-:-:S03]  /*6fa0*/  FMNMX.FTZ R148, R5, R148, !PT ;  /* 0x0000009405947209 */ /* 0x004fc60007810000 */
[C---:B------:R-:W-:Y:S01]  /*6fb0*/  FMUL.FTZ R156, R149.reuse, c[0x0][0x23c] ;  /* 0x00008f00959c7a20 */ /* 0x040fe20000410000 */
[C---:B------:R-:W-:Y:S02]  /*6fc0*/  FSETP.NEU.FTZ.AND P1, PT, R149.reuse, -INF , PT ;  /* 0xff8000009500780b */ /* 0x040fe40003f3d000 */
[C---:B------:R-:W-:Y:S01]  /*6fd0*/  FSETP.NEU.FTZ.AND P0, PT, R148.reuse, -INF , PT ;  /* 0xff8000009400780b */ /* 0x040fe20003f1d000 */
[----:B------:R-:W-:Y:S01]  /*6fe0*/  FMUL.FTZ R153, R148, c[0x0][0x23c] ;  /* 0x00008f0094997a20 */ /* 0x000fe20000410000 */
[----:B------:R-:W-:Y:S02]  /*6ff0*/  FSEL R156, R156, RZ, P1 ;  /* 0x000000ff9c9c7208 */ /* 0x000fe40000800000 */
[----:B------:R-:W-:Y:S02]  /*7000*/  FSEL R5, R149, RZ, P1 ;  /* 0x000000ff95057208 */ /* 0x000fe40000800000 */
[----:B------:R-:W-:Y:S01]  /*7010*/  FSEL R153, R153, RZ, P0 ;  /* 0x000000ff99997208 */ /* 0x000fe20000000000 */
[----:B------:R-:W-:-:S02]  /*7020*/  FFMA.FTZ R147, R15, c[0x0][0x23c], -R156 ;  /* 0x00008f000f937a23 */ /* 0x000fc4000001089c */
[----:B------:R-:W1:Y:S01]  /*7030*/  LDSM.16.MT88.4 R12, [R194+0xc000] ;  /* 0x00c00000c20c783b */ /* 0x000e620000004200 */
[----:B------:R-:W-:Y:S02]  /*7040*/  FADD.FTZ R5, R132, -R5 ;  /* 0x8000000584057221 */ /* 0x000fe40000010000 */
[--C-:B------:R-:W-:Y:S01]  /*7050*/  FFMA.FTZ R151, R4, c[0x0][0x23c], -R153.reuse ;  /* 0x00008f0004977a23 */ /* 0x100fe20000010899 */
[----:B------:R-:W-:Y:S01]  /*7060*/  FSEL R4, R148, RZ, P0 ;  /* 0x000000ff94047208 */ /* 0x000fe20000000000 */
[----:B------:R-:W-:Y:S01]  /*7070*/  FFMA.FTZ R133, R0, c[0x0][0x23c], -R153 ;  /* 0x00008f0000857a23 */ /* 0x000fe20000010899 */
[----:B------:R-:W-:Y:S01]  /*7080*/  MUFU.EX2 R147, R147 ;  /* 0x0000009300937308 */ /* 0x000fe20000000800 */
[----:B------:R-:W-:Y:S02]  /*7090*/  FFMA.FTZ R146, R17, c[0x0][0x23c], -R156 ;  /* 0x00008f0011927a23 */ /* 0x000fe4000001089c */
[----:B------:R-:W-:Y:S02]  /*70a0*/  FADD.FTZ R4, R3, -R4 ;  /* 0x8000000403047221 */ /* 0x000fe40000010000 */
[----:B------:R-:W-:-:S02]  /*70b0*/  FFMA.FTZ R145, R19, c[0x0][0x23c], -R156 ;  /* 0x00008f0013917a23 */ /* 0x000fc4000001089c */
[--C-:B------:R-:W-:Y:S01]  /*70c0*/  FFMA.FTZ R144, R29, c[0x0][0x23c], -R156.reuse ;  /* 0x00008f001d907a23 */ /* 0x100fe2000001089c */
[----:B------:R-:W2:Y:S01]  /*70d0*/  MUFU.EX2 R146, R146 ;  /* 0x0000009200927308 */ /* 0x000ea20000000800 */
[--C-:B------:R-:W-:Y:S01]  /*70e0*/  FFMA.FTZ R2, R2, c[0x0][0x23c], -R153.reuse ;  /* 0x00008f0002027a23 */ /* 0x100fe20000010899 */
[----:B------:R-:W3:Y:S01]  /*70f0*/  LDSM.16.MT88.4 R16, [R196+0xc000] ;  /* 0x00c00000c410783b */ /* 0x000ee20000004200 */
[----:B------:R-:W-:Y:S02]  /*7100*/  FFMA.FTZ R0, R30, c[0x0][0x23c], -R153 ;  /* 0x00008f001e007a23 */ /* 0x000fe40000010899 */
[----:B------:R-:W-:Y:S01]  /*7110*/  FMUL.FTZ R150, R5, c[0x0][0x23c] ;  /* 0x00008f0005967a20 */ /* 0x000fe20000410000 */
[----:B------:R-:W-:Y:S01]  /*7120*/  LDSM.16.MT88.4 R28, [R192+0xc800] ;  /* 0x00c80000c01c783b */ /* 0x000fe20000004200 */
[----:B------:R-:W-:Y:S01]  /*7130*/  FMUL.FTZ R132, R4, c[0x0][0x23c] ;  /* 0x00008f0004847a20 */ /* 0x000fe20000410000 */
[----:B------:R-:W-:Y:S01]  /*7140*/  MUFU.EX2 R145, R145 ;  /* 0x0000009100917308 */ /* 0x000fe20000000800 */
[----:B------:R-:W-:-:S02]  /*7150*/  FFMA.FTZ R3, R27, c[0x0][0x23c], -R156 ;  /* 0x00008f001b037a23 */ /* 0x000fc4000001089c */
[--C-:B------:R-:W-:Y:S02]  /*7160*/  FFMA.FTZ R158, R25, c[0x0][0x23c], -R156.reuse ;  /* 0x00008f00199e7a23 */ /* 0x100fe4000001089c */
[--C-:B------:R-:W-:Y:S02]  /*7170*/  FFMA.FTZ R159, R23, c[0x0][0x23c], -R156.reuse ;  /* 0x00008f00179f7a23 */ /* 0x100fe4000001089c */
        /* <DEDUP_REMOVED lines=58> */
[-C--:B------:R-:W-:Y:S01]  /*7520*/  FMUL.FTZ R112, R112, R150.reuse ;  /* 0x0000009670707220 */ /* 0x080fe20000410000 */
[C---:B---3--:R-:W-:Y:S01]  /*7530*/  HMMA.16816.F32 R128, R4.reuse, R16, R128 ;  /* 0x000000100480723c */ /* 0x048fe20000001880 */
[----:B------:R-:W-:Y:S01]  /*7540*/  FMUL.FTZ R113, R113, R150 ;  /* 0x0000009671717220 */ /* 0x000fe20000410000 */
[----:B------:R-:W-:Y:S01]  /*7550*/  MUFU.EX2 R161, R161 ;  /* 0x000000a100a17308 */ /* 0x000fe20000000800 */
[-C--:B------:R-:W-:Y:S02]  /*7560*/  FMUL.FTZ R114, R114, R132.reuse ;  /* 0x0000008472727220 */ /* 0x080fe40000410000 */
[----:B------:R-:W-:Y:S02]  /*7570*/  FMUL.FTZ R115, R115, R132 ;  /* 0x0000008473737220 */ /* 0x000fe40000410000 */
        /* <DEDUP_REMOVED lines=41> */
[----:B------:R-:W-:Y:S01]  /*7810*/  FMUL.FTZ R49, R49, R150 ;  /* 0x0000009631317220 */ /* 0x000fe20000410000 */
        /* <DEDUP_REMOVED lines=82> */
[----:B------:R-:W-:Y:S01]  /*7d40*/  FFMA.FTZ R147, R223, R150, R147 ;  /* 0x00000096df937223 */ /* 0x000fe20000010093 */
[----:B-----5:R-:W-:Y:S03]  /*7d50*/  HMMA.16816.F32 R92, R4, R8, R92 ;  /* 0x00000008045c723c */ /* 0x020fe6000000185c */
[----:B------:R-:W-:-:S04]  /*7d60*/  FADD.FTZ R146, R146, R147 ;  /* 0x0000009392927221 */ /* 0x000fc80000010000 */
[----:B------:R-:W-:Y:S01]  /*7d70*/  FADD.FTZ R145, R145, R146 ;  /* 0x0000009291917221 */ /* 0x000fe20000010000 */
[----:B------:R-:W-:Y:S01]  /*7d80*/  HMMA.16816.F32 R96, R4, R10, R96 ;  /* 0x0000000a0460723c */ /* 0x000fe20000001860 */
[----:B------:R-:W-:Y:S02]  /*7d90*/  LDSM.16.MT88.4 R8, [R192+0xe800] ;  /* 0x00e80000c008783b */ /* 0x000fe40000004200 */
[----:B------:R-:W-:-:S04]  /*7da0*/  FADD.FTZ R144, R144, R145 ;  /* 0x0000009190907221 */ /* 0x000fc80000010000 */
[----:B--2---:R-:W-:Y:S01]  /*7db0*/  F2FP.PACK_AB R4, R158, R3 ;  /* 0x000000039e04723e */ /* 0x004fe200000000ff */
[----:B------:R-:W-:Y:S01]  /*7dc0*/  FADD.FTZ R3, R3, R144 ;  /* 0x0000009003037221 */ /* 0x000fe20000010000 */
[----:B----4-:R-:W-:Y:S02]  /*7dd0*/  F2FP.PACK_AB R5, R164, R161 ;  /* 0x000000a1a405723e */ /* 0x010fe400000000ff */
        /* <DEDUP_REMOVED lines=34> */
[----:B------:R-:W-:Y:S07]  /*8000*/  LDSM.16.MT88.4 R24, [R196+0xf000] ;  /* 0x00f00000c418783b */ /* 0x000fee0000004200 */
[C---:B----4-:R-:W-:Y:S08]  /*8010*/  HMMA.16816.F32 R84, R4.reuse, R20, R84 ;  /* 0x000000140454723c */ /* 0x050ff00000001854 */
[C---:B------:R-:W-:Y:S01]  /*8020*/  HMMA.16816.F32 R88, R4.reuse, R22, R88 ;  /* 0x000000160458723c */ /* 0x040fe20000001858 */
[----:B------:R-:W-:Y:S07]  /*8030*/  LDSM.16.MT88.4 R20, [R194+0xf000] ;  /* 0x00f00000c214783b */ /* 0x000fee0000004200 */
[C---:B---3--:R-:W-:Y:S08]  /*8040*/  HMMA.16816.F32 R92, R4.reuse, R16, R92 ;  /* 0x00000010045c723c */ /* 0x048ff0000000185c */
[----:B------:R-:W-:Y:S01]  /*8050*/  HMMA.16816.F32 R96, R4, R18, R96 ;  /* 0x000000120460723c */ /* 0x000fe20000001860 */
[----:B------:R-:W2:Y:S06]  /*8060*/  LDSM.16.MT88.4 R16, [R193+0xf000] ;  /* 0x00f00000c110783b */ /* 0x000eac0000004200 */
        /* <DEDUP_REMOVED lines=11> */
[C---:B-----5:R-:W-:Y:S08]  /*8120*/  HMMA.16816.F32 R120, R4.reuse, R8, R120 ;  /* 0x000000080478723c */ /* 0x060ff00000001878 */
[C---:B--2---:R-:W-:Y:S08]  /*8130*/  HMMA.16816.F32 R52, R4.reuse, R16, R52 ;  /* 0x000000100434723c */ /* 0x044ff00000001834 */
[C---:B------:R-:W-:Y:S01]  /*8140*/  HMMA.16816.F32 R56, R4.reuse, R18, R56 ;  /* 0x000000120438723c */ /* 0x040fe20000001838 */
[----:B------:R-:W2:Y:S07]  /*8150*/  LDSM.16.MT88.4 R16, [R193+0x11000] ;  /* 0x01100000c110783b */ /* 0x000eae0000004200 */
        /* <DEDUP_REMOVED lines=39> */
[----:B---3--:R-:W-:Y:S01]  /*83d0*/  HMMA.16816.F32 R128, R4, R8, R128 ;  /* 0x000000080480723c */ /* 0x008fe20000001880 */
[----:B------:R-:W-:Y:S02]  /*83e0*/  MOV R132, R149 ;  /* 0x0000009500847202 */ /* 0x000fe40000000f00 */
[----:B------:R-:W-:-:S04]  /*83f0*/  FADD.FTZ R17, R2, R17 ;  /* 0x0000001102117221 */ /* 0x000fc80000010000 */
[----:B------:R-:W-:Y:S01]  /*8400*/  FADD.FTZ R0, R0, R17 ;  /* 0x0000001100007221 */ /* 0x000fe20000010000 */
[----:B------:R-:W-:Y:S01]  /*8410*/  HMMA.16816.F32 R124, R4, R10, R124 ;  /* 0x0000000a047c723c */ /* 0x000fe2000000187c */
[----:B------:R-:W2:Y:S02]  /*8420*/  LDSM.16.MT88.4 R8, [R194+0x11800] ;  /* 0x01180000c208783b */ /* 0x000ea40000004200 */
[----:B------:R-:W-:-:S04]  /*8430*/  FADD.FTZ R0, R151, R0 ;  /* 0x0000000097007221 */ /* 0x000fc80000010000 */
[----:B------:R-:W-:Y:S01]  /*8440*/  FADD.FTZ R161, R161, R0 ;  /* 0x00000000a1a17221 */ /* 0x000fe20000010000 */
[----:B----4-:R-:W-:Y:S03]  /*8450*/  HMMA.16816.F32 R36, R4, R24, R36 ;  /* 0x000000180424723c */ /* 0x010fe60000001824 */
        /* <DEDUP_REMOVED lines=33> */
[----:B------:R-:W-:Y:S08]  /*8670*/  HMMA.16816.F32 R96, R4, R14, R96 ;  /* 0x0000000e0460723c */ /* 0x000ff00000001860 */
.L_x_974:
[----:B------:R-:W-:-:S06]  /*8680*/  UISETP.GT.AND UP0, UPT, UR17, UR9, UPT ;  /* 0x000000091100728c */ /* 0x000fcc000bf04270 */
[----:B------:R-:W-:-:S13]  /*8690*/  PLOP3.LUT P0, PT, PT, PT, UP0, 0x80, 0x0 ;  /* 0x000000000000781c */ /* 0x000fda0003f0f008 */
[----:B------:R-:W-:Y:S05]  /*86a0*/  @!P0 BRA `(.L_x_976) ;  /* 0x000033e000008947 */ /* 0x000fea0003800000 */
[----:B------:R-:W-:Y:S01]  /*86b0*/  MOV R0, R3 ;  /* 0x0000000300007202 */ /* 0x000fe20000000f00 */
[----:B------:R-:W-:Y:S01]  /*86c0*/  USHF.L.U64.HI UR7, UR6, 0x5, UR7 ;  /* 0x0000000506077899 */ /* 0x000fe20008010207 */
[----:B------:R-:W-:Y:S01]  /*86d0*/  MOV R2, R132 ;  /* 0x0000008400027202 */ /* 0x000fe20000000f00 */
[----:B------:R-:W-:Y:S01]  /*86e0*/  USHF.L.U32 UR6, UR6, 0x5, URZ ;  /* 0x0000000506067899 */ /* 0x000fe2000800063f */
[----:B------:R-:W-:Y:S01]  /*86f0*/  MOV R214, R134 ;  /* 0x0000008600d67202 */ /* 0x000fe20000000f00 */
[----:B------:R-:W-:Y:S02]  /*8700*/  USHF.L.U64.HI UR12, UR4, 0x5, UR5 ;  /* 0x00000005040c7899 */ /* 0x000fe40008010205 */
[----:B------:R-:W-:Y:S02]  /*8710*/  USHF.L.U32 UR8, UR4, 0x5, URZ ;  /* 0x0000000504087899 */ /* 0x000fe4000800063f */
[----:B------:R-:W-:Y:S02]  /*8720*/  USHF.L.U64.HI UR13, UR4, 0x6, UR5 ;  /* 0x00000006040d7899 */ /* 0x000fe40008010205 */
[----:B------:R-:W-:Y:S01]  /*8730*/  USHF.L.U32 UR15, UR4, 0x6, URZ ;  /* 0x00000006040f7899 */ /* 0x000fe2000800063f */
[----:B------:R-:W-:Y:S05]  /*8740*/  BRA `(.L_x_977) ;  /* 0x0000025000007947 */ /* 0x000fea0003800000 */
.L_x_979:
        /* <DEDUP_REMOVED lines=37> */
.L_x_977:
[----:B------:R-:W-:Y:S01]  /*89a0*/  UIADD3 UR14, UR17, -0x1, URZ ;  /* 0xffffffff110e7890 */ /* 0x000fe2000fffe03f */
[----:B------:R-:W-:Y:S04]  /*89b0*/  DEPBAR.LE SB0, 0x0 ;  /* 0x000080000000791a */ /* 0x000fe80000000000 */
[----:B------:R-:W-:Y:S01]  /*89c0*/  BAR.SYNC.DEFER_BLOCKING 0x0 ;  /* 0x0000000000007b1d */ /* 0x000fe20000010000 */
[----:B------:R-:W-:Y:S01]  /*89d0*/  MOV R3, UR14 ;  /* 0x0000000e00037c02 */ /* 0x000fe20008000f00 */
[----:B------:R-:W-:Y:S02]  /*89e0*/  USHF.R.S32.HI UR5, URZ, 0x1f, UR14 ;  /* 0x0000001f3f057899 */ /* 0x000fe4000801140e */
[----:B------:R-:W-:Y:S02]  /*89f0*/  UIMAD UR4, UR13, UR14, URZ ;  /* 0x0000000e0d0472a4 */ /* 0x000fe4000f8e023f */
[----:B------:R-:W-:Y:S01]  /*8a00*/  IMAD.WIDE.U32 R226, R3, UR15, R214 ;  /* 0x0000000f03e27c25 */ /* 0x000fe2000f8e00d6 */
[----:B------:R-:W-:Y:S02]  /*8a10*/  UISETP.GT.AND UP0, UPT, UR14, UR9, UPT ;  /* 0x000000090e00728c */ /* 0x000fe4000bf04270 */
[----:B------:R-:W-:Y:S02]  /*8a20*/  UIMAD UR4, UR5, UR15, UR4 ;  /* 0x0000000f050472a4 */ /* 0x000fe4000f8e0204 */
[C---:B------:R-:W-:Y:S04]  /*8a30*/  LEA R224, P0, R226.reuse, c[0x0][0x170], 0x1 ;  /* 0x00005c00e2e07a11 */ /* 0x040fe800078008ff */
        /* <DEDUP_REMOVED lines=8> */
[----:B------:R-:W-:Y:S03]  /*8ac0*/  IADD3 R228, P0, R230, UR8, RZ ;  /* 0x00000008e6e47c10 */ /* 0x000fe6000ff1e0ff */
[----:B------:R1:W-:Y:S01]  /*8ad0*/  LDGSTS.E.BYPASS.LTC128B.128 [R204+0xe000], [R224.64+0x80] ;  /* 0x0e000080e0cc7fae */ /* 0x0003e2000b901d52 */
[----:B------:R-:W-:Y:S02]  /*8ae0*/  IADD3.X R229, R231, UR12, RZ, P0, !PT ;  /* 0x0000000ce7e57c10 */ /* 0x000fe400087fe4ff */
[----:B------:R-:W-:Y:S03]  /*8af0*/  IADD3 R226, P0, R228, UR8, RZ ;  /* 0x00000008e4e27c10 */ /* 0x000fe6000ff1e0ff */
[----:B------:R1:W-:Y:S01]  /*8b00*/  LDGSTS.E.BYPASS.LTC128B.128 [R204+0x10000], [R224.64+0x100] ;  /* 0x10000100e0cc7fae */ /* 0x0003e2000b901d52 */
[----:B------:R-:W-:Y:S02]  /*8b10*/  IADD3.X R227, R229, UR12, RZ, P0, !PT ;  /* 0x0000000ce5e37c10 */ /* 0x000fe400087fe4ff */
[----:B------:R-:W-:Y:S03]  /*8b20*/  PLOP3.LUT P0, PT, PT, PT, UP0, 0x80, 0x0 ;  /* 0x000000000000781c */ /* 0x000fe60003f0f008 */
        /* <DEDUP_REMOVED lines=172> */
[----:B----4-:R-:W-:Y:S03]  /*95f0*/  FMUL.FTZ R226, R8, c[0x0][0x2ec] ;  /* 0x0000bb0008e27a20 */ /* 0x010fe60000410000 */
        /* <DEDUP_REMOVED lines=60> */
.L_x_978:
[----:B-1----:R-:W-:Y:S01]  /*99c0*/  IMAD.U32 R4, RZ, RZ, UR14 ;  /* 0x0000000eff047e24 */ /* 0x002fe2000f8e00ff */
        /* <DEDUP_REMOVED lines=30> */
[C---:B------:R-:W-:Y:S02]  /*9bb0*/  IADD3 R9, R4.reuse, 0x20, RZ ;  /* 0x0000002004097810 */ /* 0x040fe40007ffe0ff */
        /* <DEDUP_REMOVED lines=493> */
.L_x_976:
        /* <DEDUP_REMOVED lines=330> */
.L_x_981:
[----:B---3--:R-:W-:Y:S05]  /*cf30*/  BSYNC B0 ;  /* 0x0000000000007941 */ /* 0x008fea0003800000 */
.L_x_980:
        /* <DEDUP_REMOVED lines=26> */
.L_x_983:
[----:B------:R-:W-:Y:S05]  /*d0e0*/  BSYNC B0 ;  /* 0x0000000000007941 */ /* 0x000fea0003800000 */
.L_x_982:
        /* <DEDUP_REMOVED lines=17> */
.L_x_985:
[----:B------:R-:W-:Y:S05]  /*d200*/  BSYNC B0 ;  /* 0x0000000000007941 */ /* 0x000fea0003800000 */
.L_x_984:
        /* <DEDUP_REMOVED lines=17> */
.L_x_987:
[----:B------:R-:W-:Y:S05]  /*d320*/  BSYNC B0 ;  /* 0x0000000000007941 */ /* 0x000fea0003800000 */
.L_x_986:
        /* <DEDUP_REMOVED lines=15> */
.L_x_988:
        /* <DEDUP_REMOVED lines=14> */
.L_x_1296:


//--------------------- .text._ZN5flash16flash_fwd_kernelI23Flash_fwd_kernel_traitsILi192ELi64ELi64ELi4ELb0ELb0EN7cutlass6half_tE19Flash_kernel_traitsILi192ELi64ELi64ELi4ES3_EELb1ELb0ELb1ELb1ELb0ELb0ELb0ELb0EEEvNS_16Flash_fwd_paramsE --------------------------
	.section	.text._ZN5flash16flash_fwd_kernelI23Flash_fwd_kernel_traitsILi192ELi64ELi64ELi4ELb0ELb0EN7cutlass6half_tE19Flash_kernel_traitsILi192ELi64ELi64ELi4ES3_EELb1ELb0ELb1ELb1ELb0ELb0ELb0ELb0EEEvNS_16Flash_fwd_paramsE,"ax",@progbits
	.sectioninfo	@"SHI_REGISTERS=252"
	.align	128
        .global         _ZN5flash16flash_fwd_kernelI23Flash_fwd_kernel_traitsILi192ELi64ELi64ELi4ELb0ELb0EN7cutlass6half_tE19Flash_kernel_traitsILi192ELi64ELi64ELi4ES3_EELb1ELb0ELb1ELb1ELb0ELb0ELb0ELb0EEEvNS_16Flash_fwd_paramsE
        .type           _ZN5flash16flash_fwd_kernelI23Flash_fwd_kernel_traitsILi192ELi64ELi64ELi4ELb0ELb0EN7cutlass6half_tE19Flash_kernel_traitsILi192ELi64ELi64ELi4ES3_EELb1ELb0ELb1ELb1ELb0ELb0ELb0ELb0EEEvNS_16Flash_fwd_paramsE,@function
        .size           _ZN5flash16flash_fwd_kernelI23Flash_fwd_kernel_traitsILi192ELi64ELi64ELi4ELb0ELb0EN7cutlass6half_tE19Flash_kernel_traitsILi192ELi64ELi64ELi4ES3_EELb1ELb0ELb1ELb1ELb0ELb0ELb0ELb0EEEvNS_16Flash_fwd_paramsE,(.L_x_1297 - _ZN5flash16flash_fwd_kernelI23Flash_fwd_kernel_traitsILi192ELi64ELi64ELi4ELb0ELb0EN7cutlass6half_tE19Flash_kernel_traitsILi192ELi64ELi64ELi4ES3_EELb1ELb0ELb1ELb1ELb0ELb0ELb0ELb0EEEvNS_16Flash_fwd_paramsE)
        .other          _ZN5flash16flash_fwd_kernelI23Flash_fwd_kernel_traitsILi192ELi64ELi64ELi4ELb0ELb0EN7cutlass6half_tE19Flash_kernel_traitsILi192ELi64ELi64ELi4ES3_EELb1ELb0ELb1ELb1ELb0ELb0ELb0ELb0EEEvNS_16Flash_fwd_paramsE,@"STO_CUDA_ENTRY STV_DEFAULT"
_ZN5flash16flash_fwd_kernelI23Flash_fwd_kernel_traitsILi192ELi64ELi64ELi4ELb0ELb0EN7cutlass6half_tE19Flash_kernel_traitsILi192ELi64ELi64ELi4ES3_EELb1ELb0ELb1ELb1ELb0ELb0ELb0ELb0EEEvNS_16Flash_fwd_paramsE:
.text._ZN5flash16flash_fwd_kernelI23Flash_fwd_kernel_traitsILi192ELi64ELi64ELi4ELb0ELb0EN7cutlass6half_tE19Flash_kernel_traitsILi192ELi64ELi64ELi4ES3_EELb1ELb0ELb1ELb1ELb0ELb0ELb0ELb0EEEvNS_16Flash_fwd_paramsE:
        /* <DEDUP_REMOVED lines=66> */
[----:B------:R-:W-:Y:S01]  /*0420*/  UMOV UR23, URZ ;  /* 0x0000003f00177c82 */ /* 0x000fe20008000000 */
[----:B------:R-:W-:Y:S01]  /*0430*/  IMAD.IADD R11, R85, 0x1, -R10 ;  /* 0x00000001550b7824 */ /* 0x000fe200078e0a0a */
[----:B------:R-:W-:Y:S01]  /*0440*/  USHF.R.S32.HI UR4, URZ, 0x1f, UR5 ;  /* 0x0000001f3f047899 */ /* 0x000fe20008011405 */
[----:B--2---:R-:W1:Y:S08]  /*0450*/  @P0 R2UR UR11, R9 ;  /* 0x00000000090b03c2 */ /* 0x004e7000000e0000 */
[----:B---3--:R-:W1:Y:S08]  /*0460*/  @P0 R2UR UR17, R7 ;  /* 0x00000000071103c2 */ /* 0x008e7000000e0000 */
[----:B-----5:R2:W3:Y:S08]  /*0470*/  @P1 R2UR UR23, R6 ;  /* 0x00000000061713c2 */ /* 0x0204f000000e0000 */
[----:B------:R4:W3:Y:S01]  /*0480*/  @!P2 R2UR UR24, R0 ;  /* 0x000000000018a3c2 */ /* 0x0008e200000e0000 */
        /* <DEDUP_REMOVED lines=15> */
.L_x_989:
[----:B------:R-:W-:Y:S02]  /*0580*/  ULDC UR6, c[0x0][0x218] ;  /* 0x0000860000067ab9 */ /* 0x000fe40000000800 */
.L_x_990:
        /* <DEDUP_REMOVED lines=121> */
.L_x_993:
[----:B------:R-:W-:Y:S05]  /*0d20*/  BSYNC B0 ;  /* 0x0000000000007941 */ /* 0x000fea0003800000 */
.L_x_992:
        /* <DEDUP_REMOVED lines=20> */
.L_x_995:
[----:B------:R-:W-:Y:S05]  /*0e70*/  BSYNC B0 ;  /* 0x0000000000007941 */ /* 0x000fea0003800000 */
.L_x_994:
        /* <DEDUP_REMOVED lines=20> */
.L_x_997:
[----:B------:R-:W-:Y:S05]  /*0fc0*/  BSYNC B0 ;  /* 0x0000000000007941 */ /* 0x000fea0003800000 */
.L_x_996:
        /* <DEDUP_REMOVED lines=19> */
.L_x_999:
[----:B------:R-:W-:Y:S05]  /*1100*/  BSYNC B0 ;  /* 0x0000000000007941 */ /* 0x000fea0003800000 */
.L_x_998:
        /* <DEDUP_REMOVED lines=35> */
.L_x_991:
        /* <DEDUP_REMOVED lines=8> */
[----:B------:R-:W-:Y:S02]  /*13c0*/  @UP0 UIMAD UR22, UR11, UR5, UR27 ;  /* 0x000000050b1602a4 */ /* 0x000fe4000f8e021b */
[----:B------:R-:W-:Y:S02]  /*13d0*/  @UP1 UIADD3 UR27, UR23, UR24, URZ ;  /* 0x00000018171b1290 */ /* 0x000fe4000fffe03f */
[----:B------:R-:W-:Y:S02]  /*13e0*/  ULDC.64 UR4, c[0x0][0x198] ;  /* 0x0000660000047ab9 */ /* 0x000fe40000000a00 */
[----:B------:R-:W-:-:S02]  /*13f0*/  @!UP0 UIMAD UR25, UR25, UR6, URZ ;  /* 0x00000006191982a4 */ /* 0x000fc4000f8e023f */
        /* <DEDUP_REMOVED lines=19> */
[----:B------:R-:W-:-:S02]  /*1530*/  UMOV UR26, UR28 ;  /* 0x0000001c001a7c82 */ /* 0x000fc40008000000 */
[----:B------:R-:W-:Y:S02]  /*1540*/  UIMAD UR25, UR13, UR5, UR25 ;  /* 0x000000050d1972a4 */ /* 0x000fe4000f8e0219 */
[----:B------:R-:W-:-:S04]  /*1550*/  UIMAD.WIDE.U32 UR26, UR13, UR4, UR26 ;  /* 0x000000040d1a72a5 */ /* 0x000fc8000f8e001a */
[----:B------:R-:W-:Y:S02]  /*1560*/  UIADD3 UR25, UR27, UR25, URZ ;  /* 0x000000191b197290 */ /* 0x000fe4000fffe03f */
.L_x_1000:
        /* <DEDUP_REMOVED lines=43> */
.L_x_1001:
[CC--:B------:R-:W-:Y:S01]  /*1820*/  LEA.HI R2, R8.reuse, R85.reuse, RZ, 0x3 ;  /* 0x0000005508027211 */ /* 0x0c0fe200078f18ff */
[----:B------:R-:W1:Y:S01]  /*1830*/  S2R R16, SR_CTAID.Z ;  /* 0x0000000000107919 */ /* 0x000e620000002700 */
[-C--:B------:R-:W-:Y:S01]  /*1840*/  LEA.HI R3, R8, R85.reuse, RZ, 0x4 ;  /* 0x0000005508037211 */ /* 0x080fe200078f20ff */
[----:B------:R-:W-:Y:S01]  /*1850*/  IMAD.U32 R19, RZ, RZ, UR14 ;  /* 0x0000000eff137e24 */ /* 0x000fe2000f8e00ff */
[----:B------:R-:W-:Y:S01]  /*1860*/  SHF.R.S32.HI R14, RZ, 0x3, R2 ;  /* 0x00000003ff0e7819 */ /* 0x000fe20000011402 */
[----:B------:R-:W-:Y:S01]  /*1870*/  BSSY B0, `(.L_x_1002) ;  /* 0x0000066000007945 */ /* 0x000fe20003800000 */
[----:B------:R-:W-:Y:S02]  /*1880*/  LOP3.LUT R2, R2, 0xfffffff8, RZ, 0xc0, !PT ;  /* 0xfffffff802027812 */ /* 0x000fe400078ec0ff */
[----:B------:R-:W-:Y:S01]  /*1890*/  LOP3.LUT R12, R3, 0xfffffff0, RZ, 0xc0, !PT ;  /* 0xfffffff0030c7812 */ /* 0x000fe200078ec0ff */
[----:B------:R-:W-:Y:S01]  /*18a0*/  IMAD.SHL.U32 R197, R14, 0x40, RZ ;  /* 0x000000400ec57824 */ /* 0x000fe200078e00ff */
[----:B------:R-:W-:Y:S01]  /*18b0*/  SHF.R.S32.HI R10, RZ, 0x4, R3 ;  /* 0x00000004ff0a7819 */ /* 0x000fe20000011403 */
[C---:B------:R-:W-:Y:S01]  /*18c0*/  IMAD.IADD R2, R85.reuse, 0x1, -R2 ;  /* 0x0000000155027824 */ /* 0x040fe200078e0a02 */
[----:B------:R-:W-:Y:S01]  /*18d0*/  LEA.HI R8, R8, R85, RZ, 0x6 ;  /* 0x0000005508087211 */ /* 0x000fe200078f30ff */
[----:B------:R-:W-:Y:S01]  /*18e0*/  IMAD.IADD R5, R85, 0x1, -R12 ;  /* 0x0000000155057824 */ /* 0x000fe200078e0a0c */
[----:B------:R-:W-:Y:S01]  /*18f0*/  LOP3.LUT R197, R197, 0x1c0, RZ, 0xc0, !PT ;  /* 0x000001c0c5c57812 */ /* 0x000fe200078ec0ff */
[----:B------:R-:W-:Y:S01]  /*1900*/  IMAD.SHL.U32 R208, R2, 0x8, RZ ;  /* 0x0000000802d07824 */ /* 0x000fe200078e00ff */
[----:B------:R-:W-:Y:S01]  /*1910*/  LEA.HI R193, R3, R10, RZ, 0x1 ;  /* 0x0000000a03c17211 */ /* 0x000fe200078f08ff */
[----:B------:R-:W-:Y:S01]  /*1920*/  IMAD.SHL.U32 R8, R8, 0x8, RZ ;  /* 0x0000000808087824 */ /* 0x000fe200078e00ff */
[----:B------:R-:W-:-:S02]  /*1930*/  SHF.R.S32.HI R15, RZ, 0x1f, R14 ;  /* 0x0000001fff0f7819 */ /* 0x000fc4000001140e */
[--C-:B------:R-:W-:Y:S02]  /*1940*/  LOP3.LUT R0, R197, 0x38, R208.reuse, 0xf8, !PT ;  /* 0x00000038c5007812 */ /* 0x100fe400078ef8d0 */
[----:B------:R-:W-:Y:S01]  /*1950*/  SHF.R.U32.HI R197, RZ, 0x3, R197 ;  /* 0x00000003ffc57819 */ /* 0x000fe200000116c5 */
[----:B------:R-:W-:Y:S01]  /*1960*/  IMAD R9, R15, c[0x0][0x198], RZ ;  /* 0x000066000f097a24 */ /* 0x000fe200078e02ff */
[----:B------:R-:W-:Y:S01]  /*1970*/  SHF.R.S32.HI R209, RZ, 0x1f, R208 ;  /* 0x0000001fffd17819 */ /* 0x000fe200000114d0 */
[----:B------:R-:W-:Y:S01]  /*1980*/  IMAD.WIDE R18, R19, 0x40, R14 ;  /* 0x0000004013127825 */ /* 0x000fe200078e020e */
[----:B------:R-:W-:Y:S02]  /*1990*/  LOP3.LUT R197, R0, R197, RZ, 0x3c, !PT ;  /* 0x000000c500c57212 */ /* 0x000fe400078e3cff */
[----:B------:R-:W-:Y:S01]  /*19a0*/  SHF.R.S32.HI R0, RZ, 0x1f, R5 ;  /* 0x0000001fff007819 */ /* 0x000fe20000011405 */
[----:B------:R-:W-:Y:S01]  /*19b0*/  IMAD.WIDE.U32 R20, R14, c[0x0][0x198], R208 ;  /* 0x000066000e147a25 */ /* 0x000fe200078e00d0 */
[----:B------:R-:W-:-:S02]  /*19c0*/  IADD3 R12, P0, R208, UR6, RZ ;  /* 0x00000006d00c7c10 */ /* 0x000fc4000ff1e0ff */
[----:B------:R-:W-:Y:S01]  /*19d0*/  LEA.HI R3, R0, R5, RZ, 0x3 ;  /* 0x0000000500037211 */ /* 0x000fe200078f18ff */
[----:B------:R-:W-:Y:S01]  /*19e0*/  IMAD R9, R14, c[0x0][0x19c], R9 ;  /* 0x000067000e097a24 */ /* 0x000fe200078e0209 */
[----:B------:R-:W-:Y:S01]  /*19f0*/  IADD3.X R13, R209, UR22, RZ, P0, !PT ;  /* 0x00000016d10d7c10 */ /* 0x000fe200087fe4ff */
[----:B------:R-:W-:Y:S01]  /*1a00*/  UIADD3 UR22, -UR15, UR17, URZ ;  /* 0x000000110f167290 */ /* 0x000fe2000fffe13f */
[C---:B------:R-:W-:Y:S01]  /*1a10*/  LOP3.LUT R0, R3.reuse, 0xfffffff8, RZ, 0xc0, !PT ;  /* 0xfffffff803007812 */ /* 0x040fe200078ec0ff */
[----:B------:R-:W-:Y:S01]  /*1a20*/  IMAD.SHL.U32 R3, R3, 0x40, RZ ;  /* 0x0000004003037824 */ /* 0x000fe200078e00ff */
[----:B------:R-:W-:Y:S01]  /*1a30*/  LOP3.LUT R193, R193, 0xfffffffe, RZ, 0xc0, !PT ;  /* 0xfffffffec1c17812 */ /* 0x000fe200078ec0ff */
[----:B-1----:R-:W-:Y:S01]  /*1a40*/  IMAD.WIDE.U32 R16, R16, c[0x0][0x1a8], R12 ;  /* 0x00006a0010107a25 */ /* 0x002fe200078e000c */
[----:B------:R-:W-:Y:S02]  /*1a50*/  LOP3.LUT R197, R197, 0xfffffe00, R8, 0xf8, !PT ;  /* 0xfffffe00c5c57812 */ /* 0x000fe400078ef808 */
[----:B------:R-:W-:Y:S01]  /*1a60*/  IADD3 R198, P1, R20, UR26, RZ ;  /* 0x0000001a14c67c10 */ /* 0x000fe2000ff3e0ff */
[----:B------:R-:W-:Y:S01]  /*1a70*/  IMAD.IADD R0, R5, 0x1, -R0 ;  /* 0x0000000105007824 */ /* 0x000fe200078e0a00 */
[----:B------:R-:W-:Y:S01]  /*1a80*/  SHF.R.S32.HI R231, RZ, 0x1f, R228 ;  /* 0x0000001fffe77819 */ /* 0x000fe200000114e4 */
[----:B------:R-:W-:Y:S01]  /*1a90*/  IMAD R5, R15, c[0x0][0x1a0], RZ ;  /* 0x000068000f057a24 */ /* 0x000fe200078e02ff */
[----:B------:R-:W-:Y:S01]  /*1aa0*/  IADD3.X R199, R21, UR25, R9, P1, !PT ;  /* 0x0000001915c77c10 */ /* 0x000fe20008ffe409 */
[----:B------:R-:W-:Y:S01]  /*1ab0*/  IMAD.WIDE.U32 R12, R14, c[0x0][0x1a0], R208 ;  /* 0x000068000e0c7a25 */ /* 0x000fe200078e00d0 */
[----:B------:R-:W-:-:S02]  /*1ac0*/  LOP3.LUT P3, RZ, R0, 0x4, RZ, 0xc0, !PT ;  /* 0x0000000400ff7812 */ /* 0x000fc4000786c0ff */
[----:B------:R-:W-:Y:S01]  /*1ad0*/  LOP3.LUT P2, RZ, R0, 0x2, RZ, 0xc0, !PT ;  /* 0x0000000200ff7812 */ /* 0x000fe2000784c0ff */
[----:B------:R-:W-:Y:S01]  /*1ae0*/  IMAD R5, R14, c[0x0][0x1a4], R5 ;  /* 0x000069000e057a24 */ /* 0x000fe200078e0205 */
[----:B------:R-:W-:Y:S01]  /*1af0*/  IADD3 R8, P0, R12, UR28, RZ ;  /* 0x0000001c0c087c10 */ /* 0x000fe2000ff1e0ff */
[----:B------:R-:W-:Y:S01]  /*1b00*/  IMAD.IADD R193, R10, 0x1, -R193 ;  /* 0x000000010ac17824 */ /* 0x000fe200078e0ac1 */
[----:B------:R-:W-:Y:S01]  /*1b10*/  SHF.R.S32.HI R87, RZ, 0x5, R87 ;  /* 0x00000005ff577819 */ /* 0x000fe20000011457 */
[----:B------:R-:W-:Y:S01]  /*1b20*/  IMAD.SHL.U32 R0, R0, 0x40, RZ ;  /* 0x0000004000007824 */ /* 0x000fe200078e00ff */
[----:B------:R-:W-:Y:S01]  /*1b30*/  IADD3.X R9, R13, UR5, R5, P0, !PT ;  /* 0x000000050d097c10 */ /* 0x000fe200087fe405 */
[----:B------:R-:W-:Y:S01]  /*1b40*/  IMAD.SHL.U32 R7, R193, 0x8, RZ ;  /* 0x00000008c1077824 */ /* 0x000fe200078e00ff */
[----:B------:R-:W-:Y:S01]  /*1b50*/  ULDC.64 UR4, c[0x0][0x1a8] ;  /* 0x00006a0000047ab9 */ /* 0x000fe20000000a00 */
[----:B------:R-:W-:Y:S01]  /*1b60*/  ISETP.GE.AND P0, PT, R14, UR22, PT ;  /* 0x000000160e007c0c */ /* 0x000fe2000bf06270 */
[----:B------:R-:W-:Y:S01]  /*1b70*/  UIMAD UR4, UR7, UR4, URZ ;  /* 0x00000004070472a4 */ /* 0x000fe2000f8e023f */
[----:B------:R-:W-:Y:S01]  /*1b80*/  LOP3.LUT R0, R0, 0x1c0, RZ, 0xc0, !PT ;  /* 0x000001c000007812 */ /* 0x000fe200078ec0ff */
[C---:B------:R-:W-:Y:S01]  /*1b90*/  IMAD R201, R231.reuse, c[0x0][0x1b0], RZ ;  /* 0x00006c00e7c97a24 */ /* 0x040fe200078e02ff */
[----:B------:R-:W-:Y:S01]  /*1ba0*/  IADD3 R196, R208, 0x40, RZ ;  /* 0x00000040d0c47810 */ /* 0x000fe20007ffe0ff */
[----:B------:R-:W-:Y:S01]  /*1bb0*/  IMAD R231, R231, c[0x0][0x1b8], RZ ;  /* 0x00006e00e7e77a24 */ /* 0x000fe200078e02ff */
[----:B------:R-:W-:Y:S01]  /*1bc0*/  LOP3.LUT R5, R0, 0x8, R7, 0xf8, !PT ;  /* 0x0000000800057812 */ /* 0x000fe200078ef807 */
[----:B------:R-:W-:Y:S01]  /*1bd0*/  UIMAD UR4, UR12, UR5, UR4 ;  /* 0x000000050c0472a4 */ /* 0x000fe2000f8e0204 */
[----:B------:R-:W-:Y:S01]  /*1be0*/  SHF.R.U32.HI R0, RZ, 0x3, R0 ;  /* 0x00000003ff007819 */ /* 0x000fe20000011600 */
[----:B------:R-:W-:Y:S01]  /*1bf0*/  IMAD R201, R228, c[0x0][0x1b4], R201 ;  /* 0x00006d00e4c97a24 */ /* 0x000fe200078e02c9 */
[----:B------:R-:W-:Y:S01]  /*1c00*/  IADD3 R195, R208, 0x80, RZ ;  /* 0x00000080d0c37810 */ /* 0x000fe20007ffe0ff */
[C---:B------:R-:W-:Y:S01]  /*1c10*/  IMAD R231, R228.reuse, c[0x0][0x1bc], R231 ;  /* 0x00006f00e4e77a24 */ /* 0x040fe200078e02e7 */
[----:B------:R-:W-:Y:S01]  /*1c20*/  LOP3.LUT R0, R5, R0, RZ, 0x3c, !PT ;  /* 0x0000000005007212 */ /* 0x000fe200078e3cff */
[----:B------:R-:W-:Y:S01]  /*1c30*/  IMAD.WIDE.U32 R198, R228, c[0x0][0x1b0], R198 ;  /* 0x00006c00e4c67a25 */ /* 0x000fe200078e00c6 */
[----:B------:R-:W-:-:S02]  /*1c40*/  IADD3 R13, R17, UR4, RZ ;  /* 0x00000004110d7c10 */ /* 0x000fc4000fffe0ff */
[----:B------:R-:W-:Y:S01]  /*1c50*/  LOP3.LUT R0, R0, 0xfffffe00, R3, 0xf8, !PT ;  /* 0xfffffe0000007812 */ /* 0x000fe200078ef803 */
[----:B------:R-:W-:Y:S02]  /*1c60*/  IMAD.MOV.U32 R7, RZ, RZ, 0x10 ;  /* 0x00000010ff077424 */ /* 0x000fe400078e00ff */
        /* <DEDUP_REMOVED lines=38> */
.L_x_1003:
[----:B------:R-:W-:Y:S05]  /*1ed0*/  BSYNC B0 ;  /* 0x0000000000007941 */ /* 0x000fea0003800000 */
.L_x_1002:
        /* <DEDUP_REMOVED lines=37> */
.L_x_1005:
[----:B------:R-:W-:Y:S05]  /*2130*/  BSYNC B0 ;  /* 0x0000000000007941 */ /* 0x000fea0003800000 */
.L_x_1004:
        /* <DEDUP_REMOVED lines=37> */
.L_x_1007:
[----:B------:R-:W-:Y:S05]  /*2390*/  BSYNC B0 ;  /* 0x0000000000007941 */ /* 0x000fea0003800000 */
.L_x_1006:
        /* <DEDUP_REMOVED lines=40> */
.L_x_1009:
[----:B------:R-:W-:Y:S05]  /*2620*/  BSYNC B0 ;  /* 0x0000000000007941 */ /* 0x000fea0003800000 */
.L_x_1008:
        /* <DEDUP_REMOVED lines=37> */
.L_x_1011:
[----:B------:R-:W-:Y:S05]  /*2880*/  BSYNC B0 ;  /* 0x0000000000007941 */ /* 0x000fea0003800000 */
.L_x_1010:
        /* <DEDUP_REMOVED lines=33> */
.L_x_1013:
[----:B------:R-:W-:Y:S05]  /*2aa0*/  BSYNC B0 ;  /* 0x0000000000007941 */ /* 0x000fea0003800000 */
.L_x_1012:
        /* <DEDUP_REMOVED lines=32> */
.L_x_1015:
[----:B------:R-:W-:Y:S05]  /*2cb0*/  BSYNC B0 ;  /* 0x0000000000007941 */ /* 0x000fea0003800000 */
.L_x_1014:
        /* <DEDUP_REMOVED lines=34> */
.L_x_1017:
[----:B------:R-:W-:Y:S05]  /*2ee0*/  BSYNC B0 ;  /* 0x0000000000007941 */ /* 0x000fea0003800000 */
.L_x_1016:
[----:B------:R-:W-:Y:S01]  /*2ef0*/  ULDC.64 UR4, c[0x0][0x318] ;  /* 0x0000c60000047ab9 */ /* 0x000fe20000000a00 */
[----:B------:R-:W0:Y:S01]  /*2f00*/  LDGDEPBAR ;  /* 0x00000000000079af */ /* 0x000e220000000000 */
[----:B------:R-:W-:-:S04]  /*2f10*/  UISETP.NE.U32.AND UP1, UPT, URZ, UR4, UPT ;  /* 0x000000043f00728c */ /* 0x000fc8000bf25070 */
[----:B------:R-:W-:-:S03]  /*2f20*/  UISETP.NE.AND.EX UP1, UPT, URZ, UR5, UPT, UP1 ;  /* 0x000000053f00728c */ /* 0x000fc6000bf25310 */
[----:B------:R-:W-:-:S03]  /*2f30*/  ULDC.64 UR4, c[0x0][0x320] ;  /* 0x0000c80000047ab9 */ /* 0x000fc60000000a00 */
        /* <DEDUP_REMOVED lines=8> */
[----:B------:R-:W-:Y:S02]  /*2fc0*/  ULDC UR4, c[0x0][0x318] ;  /* 0x0000c60000047ab9 */ /* 0x000fe40000000800 */
[----:B------:R-:W-:Y:S02]  /*2fd0*/  @UP1 ULEA UR12, UP0, UR30, UR4, 0x2 ;  /* 0x000000041e0c1291 */ /* 0x000fe4000f80103f */
[----:B------:R-:W-:Y:S02]  /*2fe0*/  @UP1 UIADD3 UR5, UR31, UR5, URZ ;  /* 0x000000051f051290 */ /* 0x000fe4000fffe03f */
[----:B------:R-:W-:Y:S02]  /*2ff0*/  ULDC UR4, c[0x0][0x31c] ;  /* 0x0000c70000047ab9 */ /* 0x000fe40000000800 */
[----:B------:R-:W-:Y:S01]  /*3000*/  @UP1 ULEA.HI.X UR13, UR30, UR4, UR5, 0x2, UP0 ;  /* 0x000000041e0d1291 */ /* 0x000fe200080f1405 */
[----:B-12---:R-:W-:Y:S01]  /*3010*/  IMAD.U32 R16, RZ, RZ, UR12 ;  /* 0x0000000cff107e24 */ /* 0x006fe2000f8e00ff */
[----:B------:R-:W1:Y:S01]  /*3020*/  @P0 MUFU.RCP R12, c[0x0][0x238] ;  /* 0x00008e00000c0b08 */ /* 0x000e620000001000 */
[----:B------:R-:W-:Y:S01]  /*3030*/  ISETP.GE.AND P1, PT, R14, UR22, PT ;  /* 0x000000160e007c0c */ /* 0x000fe2000bf26270 */
[----:B------:R-:W-:-:S02]  /*3040*/  ULDC.64 UR4, c[0x0][0x1a0] ;  /* 0x0000680000047ab9 */ /* 0x000fc40000000a00 */
[----:B------:R-:W-:-:S05]  /*3050*/  IMAD.U32 R17, RZ, RZ, UR13 ;  /* 0x0000000dff117e24 */ /* 0x000fca000f8e00ff */
[----:B------:R2:W1:Y:S01]  /*3060*/  @P0 LDG.E R13, [R16.64] ;  /* 0x00000012100d0981 */ /* 0x000462000c1e1900 */
[----:B------:R-:W-:Y:S01]  /*3070*/  USHF.L.U64.HI UR6, UR4, UR6, UR5 ;  /* 0x0000000604067299 */ /* 0x000fe20008010205 */
[----:B------:R-:W-:Y:S01]  /*3080*/  IMAD.MOV.U32 R230, RZ, RZ, R228 ;  /* 0x000000ffffe67224 */ /* 0x000fe200078e00e4 */
[----:B------:R-:W-:Y:S01]  /*3090*/  USHF.L.U32 UR7, UR4, 0x6, URZ ;  /* 0x0000000604077899 */ /* 0x000fe2000800063f */
[----:B------:R-:W-:Y:S01]  /*30a0*/  BAR.SYNC.DEFER_BLOCKING 0x0 ;  /* 0x0000000000007b1d */ /* 0x000fe20000010000 */
[----:B------:R-:W-:Y:S01]  /*30b0*/  UIMAD UR5, UR6, UR24, URZ ;  /* 0x00000018060572a4 */ /* 0x000fe2000f8e023f */
[----:B------:R-:W-:Y:S02]  /*30c0*/  SHF.R.S32.HI R84, RZ, 0x1f, R11 ;  /* 0x0000001fff547819 */ /* 0x000fe4000001140b */
[----:B------:R-:W-:Y:S01]  /*30d0*/  MOV R214, UR14 ;  /* 0x0000000e00d67c02 */ /* 0x000fe20008000f00 */
[----:B------:R-:W-:Y:S01]  /*30e0*/  UIMAD UR23, UR23, UR7, UR5 ;  /* 0x00000007171772a4 */ /* 0x000fe2000f8e0205 */
[----:B------:R-:W-:Y:S01]  /*30f0*/  LEA.HI R84, R84, R11, RZ, 0x2 ;  /* 0x0000000b54547211 */ /* 0x000fe200078f10ff */
[----:B------:R-:W-:Y:S01]  /*3100*/  UMOV UR13, URZ ;  /* 0x0000003f000d7c82 */ /* 0x000fe20008000000 */
[----:B------:R-:W-:Y:S01]  /*3110*/  BSSY B0, `(.L_x_1018) ;  /* 0x0000026000007945 */ /* 0x000fe20003800000 */
[----:B------:R-:W-:-:S02]  /*3120*/  LEA R214, R214, R87, 0x2 ;  /* 0x00000057d6d67211 */ /* 0x000fc400078e10ff */
[----:B------:R-:W-:Y:S01]  /*3130*/  SHF.R.S32.HI R84, RZ, 0x2, R84 ;  /* 0x00000002ff547819 */ /* 0x000fe20000011454 */
[----:B--2---:R-:W-:Y:S01]  /*3140*/  IMAD.U32 R17, RZ, RZ, UR24 ;  /* 0x00000018ff117e24 */ /* 0x004fe2000f8e00ff */
[----:B------:R2:W-:Y:S03]  /*3150*/  @P1 STS.128 [R197+0xc000], RZ ;  /* 0x00c000ffc5001388 */ /* 0x0005e60000000c00 */
[----:B------:R-:W-:Y:S01]  /*3160*/  IMAD.WIDE.U32 R16, R17, UR7, R230 ;  /* 0x0000000711107c25 */ /* 0x000fe2000f8e00e6 */
[----:B------:R2:W-:Y:S04]  /*3170*/  @P1 STS.128 [R197+0xe000], RZ ;  /* 0x00e000ffc5001388 */ /* 0x0005e80000000c00 */
[----:B------:R-:W-:Y:S01]  /*3180*/  IADD3 R19, R17, UR23, RZ ;  /* 0x0000001711137c10 */ /* 0x000fe2000fffe0ff */
[----:B------:R2:W-:Y:S01]  /*3190*/  @P1 STS.128 [R197+0x10000], RZ ;  /* 0x010000ffc5001388 */ /* 0x0005e20000000c00 */
[----:B-1----:R-:W-:-:S04]  /*31a0*/  @P0 FMUL.FTZ R12, R13, R12 ;  /* 0x0000000c0d0c0220 */ /* 0x002fc80000410000 */
[----:B------:R-:W1:Y:S02]  /*31b0*/  @P0 R2UR UR12, R12 ;  /* 0x000000000c0c03c2 */ /* 0x000e6400000e0000 */
[----:B-1----:R-:W-:Y:S01]  /*31c0*/  @UP1 UMOV UR13, UR12 ;  /* 0x0000000c000d1c82 */ /* 0x002fe20008000000 */
        /* <DEDUP_REMOVED lines=26> */
.L_x_1019:
[----:B--2---:R-:W-:Y:S05]  /*3370*/  BSYNC B0 ;  /* 0x0000000000007941 */ /* 0x004fea0003800000 */
.L_x_1018:
        /* <DEDUP_REMOVED lines=36> */
.L_x_1021:
[----:B------:R-:W-:Y:S05]  /*35c0*/  BSYNC B0 ;  /* 0x0000000000007941 */ /* 0x000fea0003800000 */
.L_x_1020:
        /* <DEDUP_REMOVED lines=35> */
.L_x_1023:
[----:B------:R-:W-:Y:S05]  /*3800*/  BSYNC B0 ;  /* 0x0000000000007941 */ /* 0x000fea0003800000 */
.L_x_1022:
[----:B------:R-:W-:Y:S01]  /*3810*/  ISETP.GE.AND P0, PT, R8, UR22, PT ;  /* 0x0000001608007c0c */ /* 0x000fe2000bf06270 */
[----:B------:R-:W-:Y:S01]  /*3820*/  UIADD3 UR4, UR16, 0x1, -UR17 ;  /* 0x0000000110047890 */ /* 0x000fe2000fffe811 */
[----:B------:R-:W-:Y:S01]  /*3830*/  BSSY B0, `(.L_x_1024) ;  /* 0x0000026000007945 */ /* 0x000fe20003800000 */
[----:B------:R-:W-:Y:S02]  /*3840*/  ULDC UR5, c[0x0][0x2e8] ;  /* 0x0000ba0000057ab9 */ /* 0x000fe40000000800 */
[----:B------:R-:W-:-:S08]  /*3850*/  UIADD3 UR5, UR4, UR5, URZ ;  /* 0x0000000504057290 */ /* 0x000fd0000fffe03f */
        /* <DEDUP_REMOVED lines=13> */
[----:B------:R1:W-:Y:S02]  /*3930*/  @P3 STS.128 [R197+0xd800], RZ ;  /* 0x00d800ffc5003388 */ /* 0x0003e40000000c00 */
        /* <DEDUP_REMOVED lines=21> */
.L_x_1025:
[----:B------:R-:W-:Y:S05]  /*3a90*/  BSYNC B0 ;  /* 0x0000000000007941 */ /* 0x000fea0003800000 */
.L_x_1024:
[C---:B------:R-:W-:Y:S01]  /*3aa0*/  IMAD.SHL.U32 R8, R2.reuse, 0x40, RZ ;  /* 0x0000004002087824 */ /* 0x040fe200078e00ff */
[----:B------:R-:W-:Y:S01]  /*3ab0*/  R2P PR, R2, 0x6 ;  /* 0x0000000602007804 */ /* 0x000fe20000000000 */
[----:B------:R-:W-:Y:S01]  /*3ac0*/  IMAD.SHL.U32 R14, R14, 0x8, RZ ;  /* 0x000000080e0e7824 */ /* 0x000fe200078e00ff */
[----:B------:R-:W-:Y:S01]  /*3ad0*/  UIADD3 UR4, UR16, -UR17, URZ ;  /* 0x8000001110047290 */ /* 0x000fe2000fffe03f */
[----:B------:R-:W-:Y:S01]  /*3ae0*/  IMAD R194, R87, 0x400, R0 ;  /* 0x0000040057c27824 */ /* 0x000fe200078e0200 */
[----:B------:R-:W-:Y:S01]  /*3af0*/  LOP3.LUT R9, R8, 0x1c0, RZ, 0xc0, !PT ;  /* 0x000001c008097812 */ /* 0x000fe200078ec0ff */
[----:B------:R-:W-:Y:S01]  /*3b00*/  IMAD.SHL.U32 R210, R85, 0x2, RZ ;  /* 0x0000000255d27824 */ /* 0x000fe200078e00ff */
[----:B------:R-:W-:Y:S01]  /*3b10*/  LEA R87, R87, UR15, 0x4 ;  /* 0x0000000f57577c11 */ /* 0x000fe2000f8e20ff */
[----:B------:R-:W-:Y:S01]  /*3b20*/  IMAD.SHL.U32 R194, R194, 0x2, RZ ;  /* 0x00000002c2c27824 */ /* 0x000fe200078e00ff */
[----:B------:R-:W-:Y:S01]  /*3b30*/  LOP3.LUT R8, R9, 0x8, R14, 0xf8, !PT ;  /* 0x0000000809087812 */ /* 0x000fe200078ef80e */
[----:B------:R-:W0:Y:S01]  /*3b40*/  LDGDEPBAR ;  /* 0x00000000000079af */ /* 0x000e220000000000 */
[----:B------:R-:W-:Y:S01]  /*3b50*/  SHF.R.U32.HI R9, RZ, 0x3, R9 ;  /* 0x00000003ff097819 */ /* 0x000fe20000011609 */
[--C-:B------:R-:W-:Y:S01]  /*3b60*/  IMAD R192, R7, 0x2, R194.reuse ;  /* 0x0000000207c07824 */ /* 0x100fe200078e02c2 */
[----:B------:R-:W-:Y:S01]  /*3b70*/  LOP3.LUT R210, R210, 0x6, RZ, 0xc0, !PT ;  /* 0x00000006d2d27812 */ /* 0x000fe200078ec0ff */
[----:B------:R-:W-:Y:S01]  /*3b80*/  LDSM.16.M88.4 R24, [R194] ;  /* 0x00000000c218783b */ /* 0x000fe20000000200 */
[----:B------:R-:W-:Y:S01]  /*3b90*/  LOP3.LUT R8, R8, R9, RZ, 0x3c, !PT ;  /* 0x0000000908087212 */ /* 0x000fe200078e3cff */
[C---:B------:R-:W-:Y:S01]  /*3ba0*/  IMAD R190, R5.reuse, 0x2, R194 ;  /* 0x0000000205be7824 */ /* 0x040fe200078e02c2 */
[----:B------:R-:W-:Y:S01]  /*3bb0*/  UISETP.GT.AND UP0, UPT, UR24, UR9, UPT ;  /* 0x000000091800728c */ /* 0x000fe2000bf04270 */
[----:B------:R-:W-:Y:S01]  /*3bc0*/  LDSM.16.M88.4 R60, [R192] ;  /* 0x00000000c03c783b */ /* 0x000fe20000000200 */
[----:B------:R-:W-:-:S02]  /*3bd0*/  IMAD R189, R5, 0x2, R192 ;  /* 0x0000000205bd7824 */ /* 0x000fc400078e02c0 */
[----:B------:R-:W-:Y:S01]  /*3be0*/  IMAD R193, R193, 0x200, R8 ;  /* 0x00000200c1c17824 */ /* 0x000fe200078e0208 */
[----:B-1----:R-:W-:Y:S01]  /*3bf0*/  LDSM.16.M88.4 R20, [R190] ;  /* 0x00000000be14783b */ /* 0x002fe20000000200 */
[----:B------:R-:W-:Y:S02]  /*3c00*/  IMAD.IADD R84, R84, 0x1, R87 ;  /* 0x0000000154547824 */ /* 0x000fe400078e0257 */
[----:B------:R-:W-:Y:S01]  /*3c10*/  IMAD.SHL.U32 R193, R193, 0x2, RZ ;  /* 0x00000002c1c17824 */ /* 0x000fe200078e00ff */
[----:B------:R-:W-:Y:S02]  /*3c20*/  LDSM.16.M88.4 R68, [R189] ;  /* 0x00000000bd44783b */ /* 0x000fe40000000200 */
[----:B------:R-:W-:Y:S02]  /*3c30*/  IADD3 R207, R84, UR4, RZ ;  /* 0x0000000454cf7c10 */ /* 0x000fe4000fffe0ff */
[----:B------:R-:W1:Y:S01]  /*3c40*/  LDSM.16.M88.4 R72, [R193+0x6000] ;  /* 0x00600000c148783b */ /* 0x000e620000000200 */
[----:B------:R-:W-:-:S02]  /*3c50*/  IADD3 R2, R193, 0x6000, RZ ;  /* 0x00006000c1027810 */ /* 0x000fc40007ffe0ff */
[----:B------:R-:W-:Y:S01]  /*3c60*/  IADD3 R191, R193, 0x6020, RZ ;  /* 0x00006020c1bf7810 */ /* 0x000fe20007ffe0ff */
[----:B------:R-:W5:Y:S01]  /*3c70*/  LDSM.16.M88.4 R40, [R193+0x6800] ;  /* 0x00680000c128783b */ /* 0x000f620000000200 */
[----:B------:R-:W-:Y:S01]  /*3c80*/  @P1 IADD3 R191, R2, -0x20, RZ ;  /* 0xffffffe002bf1810 */ /* 0x000fe20007ffe0ff */
[----:B------:R-:W-:Y:S01]  /*3c90*/  IMAD.MOV.U32 R2, RZ, RZ, 0x40 ;  /* 0x00000040ff027424 */ /* 0x000fe200078e00ff */
[----:B------:R-:W-:Y:S01]  /*3ca0*/  IADD3 R205, R84, UR5, RZ ;  /* 0x0000000554cd7c10 */ /* 0x000fe2000fffe0ff */
[----:B------:R-:W2:Y:S01]  /*3cb0*/  LDSM.16.M88.4 R32, [R193+0x7000] ;  /* 0x00700000c120783b */ /* 0x000ea20000000200 */
[----:B------:R-:W-:Y:S02]  /*3cc0*/  IADD3 R206, R207, -c[0x0][0x2e4], RZ ;  /* 0x8000b900cfce7a10 */ /* 0x000fe40007ffe0ff */
[----:B------:R-:W-:Y:S01]  /*3cd0*/  SEL R2, R2, 0xffffffc0, !P2 ;  /* 0xffffffc002027807 */ /* 0x000fe20005000000 */
[----:B------:R-:W3:Y:S01]  /*3ce0*/  LDSM.16.M88.4 R12, [R193+0x7800] ;  /* 0x00780000c10c783b */ /* 0x000ee20000000200 */
[----:B------:R-:W-:-:S02]  /*3cf0*/  IMNMX R205, R205, UR16, PT ;  /* 0x00000010cdcd7c17 */ /* 0x000fc4000b800200 */
[----:B------:R-:W-:Y:S01]  /*3d00*/  IMNMX R206, RZ, R206, !PT ;  /* 0x000000ceffce7217 */ /* 0x000fe20007800200 */
[----:B------:R-:W4:Y:S01]  /*3d10*/  LDSM.16.M88.4 R64, [R191] ;  /* 0x00000000bf40783b */ /* 0x000f220000000200 */
[----:B------:R-:W-:Y:S01]  /*3d20*/  IMAD.IADD R187, R193, 0x1, R2 ;  /* 0x00000001c1bb7824 */ /* 0x000fe200078e0202 */
[C---:B------:R-:W-:Y:S01]  /*3d30*/  IADD3 R183, R191.reuse, 0x800, RZ ;  /* 0x00000800bfb77810 */ /* 0x040fe20007ffe0ff */
[----:B------:R-:W-:Y:S01]  /*3d40*/  IMAD.IADD R180, R2, 0x1, R191 ;  /* 0x0000000102b47824 */ /* 0x000fe200078e02bf */
[----:B------:R-:W2:Y:S01]  /*3d50*/  LDSM.16.M88.4 R56, [R191+0x800] ;  /* 0x00080000bf38783b */ /* 0x000ea20000000200 */
[----:B------:R-:W-:Y:S02]  /*3d60*/  IADD3 R2, R84, 0x8, RZ ;  /* 0x0000000854027810 */ /* 0x000fe40007ffe0ff */
[----:B------:R-:W-:Y:S01]  /*3d70*/  IADD3 R182, R191, 0x1000, RZ ;  /* 0x00001000bfb67810 */ /* 0x000fe20007ffe0ff */
[----:B------:R-:W2:Y:S01]  /*3d80*/  LDSM.16.M88.4 R52, [R191+0x1000] ;  /* 0x00100000bf34783b */ /* 0x000ea20000000200 */
[C---:B------:R-:W-:Y:S01]  /*3d90*/  IADD3 R204, R2.reuse, UR4, RZ ;  /* 0x0000000402cc7c10 */ /* 0x040fe2000fffe0ff */
[----:B------:R-:W-:Y:S01]  /*3da0*/  UIADD3 UR4, UR21, 0x646e171e, URZ ;  /* 0x646e171e15047890 */ /* 0x000fe2000fffe03f */
[----:B------:R-:W-:Y:S01]  /*3db0*/  IADD3 R202, R2, UR5, RZ ;  /* 0x0000000502ca7c10 */ /* 0x000fe2000fffe0ff */
[----:B------:R-:W3:Y:S01]  /*3dc0*/  LDSM.16.M88.4 R48, [R191+0x1800] ;  /* 0x00180000bf30783b */ /* 0x000ee20000000200 */
[----:B------:R-:W-:-:S02]  /*3dd0*/  IADD3 R203, R204, -c[0x0][0x2e4], RZ ;  /* 0x8000b900cccb7a10 */ /* 0x000fc40007ffe0ff */
[----:B------:R-:W-:Y:S01]  /*3de0*/  IMNMX R202, R202, UR16, PT ;  /* 0x00000010caca7c17 */ /* 0x000fe2000b800200 */
[----:B------:R-:W3:Y:S01]  /*3df0*/  LDSM.16.M88.4 R16, [R187+0x6000] ;  /* 0x00600000bb10783b */ /* 0x000ee20000000200 */
[----:B------:R-:W-:Y:S02]  /*3e00*/  IMNMX R203, RZ, R203, !PT ;  /* 0x000000cbffcb7217 */ /* 0x000fe40007800200 */
[C---:B------:R-:W-:Y:S01]  /*3e10*/  IADD3 R181, R191.reuse, 0x1800, RZ ;  /* 0x00001800bfb57810 */ /* 0x040fe20007ffe0ff */
[----:B------:R-:W-:Y:S01]  /*3e20*/  LDSM.16.M88.4 R80, [R187+0x7000] ;  /* 0x00700000bb50783b */ /* 0x000fe20000000200 */
[C---:B------:R-:W-:Y:S02]  /*3e30*/  IADD3 R179, R191.reuse, 0x2000, RZ ;  /* 0x00002000bfb37810 */ /* 0x040fe40007ffe0ff */
[C---:B------:R-:W-:Y:S01]  /*3e40*/  IADD3 R178, R191.reuse, 0x2800, RZ ;  /* 0x00002800bfb27810 */ /* 0x040fe20007ffe0ff */
[----:B-1----:R-:W-:Y:S01]  /*3e50*/  HMMA.16816.F32 R8, R24, R72, RZ ;  /* 0x000000481808723c */ /* 0x002fe200000018ff */
[----:B------:R-:W-:Y:S01]  /*3e60*/  LDSM.16.M88.4 R76, [R187+0x7800] ;  /* 0x00780000bb4c783b */ /* 0x000fe20000000200 */
[----:B------:R-:W-:-:S02]  /*3e70*/  IADD3 R177, R191, 0x3000, RZ ;  /* 0x00003000bfb17810 */ /* 0x000fc40007ffe0ff */
[C---:B------:R-:W-:Y:S02]  /*3e80*/  IADD3 R176, R191.reuse, 0x3800, RZ ;  /* 0x00003800bfb07810 */ /* 0x040fe40007ffe0ff */
[C---:B------:R-:W-:Y:S02]  /*3e90*/  IADD3 R175, R191.reuse, 0x4000, RZ ;  /* 0x00004000bfaf7810 */ /* 0x040fe40007ffe0ff */
[----:B------:R-:W-:Y:S01]  /*3ea0*/  HMMA.16816.F32 R72, R24, R74, RZ ;  /* 0x0000004a1848723c */ /* 0x000fe200000018ff */
[C---:B------:R-:W-:Y:S02]  /*3eb0*/  IADD3 R174, R191.reuse, 0x4800, RZ ;  /* 0x00004800bfae7810 */ /* 0x040fe40007ffe0ff */
[C---:B------:R-:W-:Y:S02]  /*3ec0*/  IADD3 R173, R191.reuse, 0x5000, RZ ;  /* 0x00005000bfad7810 */ /* 0x040fe40007ffe0ff */
[----:B------:R-:W-:-:S03]  /*3ed0*/  IADD3 R172, R191, 0x5800, RZ ;  /* 0x00005800bfac7810 */ /* 0x000fc60007ffe0ff */
[C---:B-----5:R-:W-:Y:S08]  /*3ee0*/  HMMA.16816.F32 R44, R24.reuse, R40, RZ ;  /* 0x00000028182c723c */ /* 0x060ff000000018ff */
[C---:B--2---:R-:W-:Y:S08]  /*3ef0*/  HMMA.16816.F32 R36, R24.reuse, R32, RZ ;  /* 0x000000201824723c */ /* 0x044ff000000018ff */
[C---:B------:R-:W-:Y:S08]  /*3f00*/  HMMA.16816.F32 R40, R24.reuse, R42, RZ ;  /* 0x0000002a1828723c */ /* 0x040ff000000018ff */
[C---:B------:R-:W-:Y:S08]  /*3f10*/  HMMA.16816.F32 R32, R24.reuse, R34, RZ ;  /* 0x000000221820723c */ /* 0x040ff000000018ff */
[C---:B---3--:R-:W-:Y:S08]  /*3f20*/  HMMA.16816.F32 R28, R24.reuse, R12, RZ ;  /* 0x0000000c181c723c */ /* 0x048ff000000018ff */
[----:B------:R-:W-:Y:S01]  /*3f30*/  HMMA.16816.F32 R24, R24, R14, RZ ;  /* 0x0000000e1818723c */ /* 0x000fe200000018ff */
[----:B------:R-:W1:Y:S07]  /*3f40*/  LDSM.16.M88.4 R12, [R187+0x6800] ;  /* 0x00680000bb0c783b */ /* 0x000e6e0000000200 */
[C---:B----4-:R-:W-:Y:S08]  /*3f50*/  HMMA.16816.F32 R8, R60.reuse, R64, R8 ;  /* 0x000000403c08723c */ /* 0x050ff00000001808 */
[C---:B------:R-:W-:Y:S01]  /*3f60*/  HMMA.16816.F32 R72, R60.reuse, R66, R72 ;  /* 0x000000423c48723c */ /* 0x040fe20000001848 */
[----:B------:R-:W2:Y:S07]  /*3f70*/  LDSM.16.M88.4 R64, [R180] ;  /* 0x00000000b440783b */ /* 0x000eae0000000200 */
        /* <DEDUP_REMOVED lines=8> */
[----:B------:R-:W4:Y:S04]  /*4000*/  LDSM.16.M88.4 R48, [R180+0x1000] ;  /* 0x00100000b430783b */ /* 0x000f280000000200 */
[----:B------:R-:W5:Y:S03]  /*4010*/  LDSM.16.M88.4 R60, [R180+0x1800] ;  /* 0x00180000b43c783b */ /* 0x000f660000000200 */
[C---:B------:R-:W-:Y:S08]  /*4020*/  HMMA.16816.F32 R8, R20.reuse, R16, R8 ;  /* 0x000000101408723c */ /* 0x040ff00000001808 */
[C---:B------:R-:W-:Y:S01]  /*4030*/  HMMA.16816.F32 R72, R20.reuse, R18, R72 ;  /* 0x000000121448723c */ /* 0x040fe20000001848 */
[----:B------:R-:W2:Y:S07]  /*4040*/  LDSM.16.M88.4 R16, [R193+0x8000] ;  /* 0x00800000c110783b */ /* 0x000eae0000000200 */
[C---:B-1----:R-:W-:Y:S08]  /*4050*/  HMMA.16816.F32 R44, R20.reuse, R12, R44 ;  /* 0x0000000c142c723c */ /* 0x042ff0000000182c */
[C---:B------:R-:W-:Y:S01]  /*4060*/  HMMA.16816.F32 R40, R20.reuse, R14, R40 ;  /* 0x0000000e1428723c */ /* 0x040fe20000001828 */
[----:B------:R-:W1:Y:S07]  /*4070*/  LDSM.16.M88.4 R12, [R193+0x8800] ;  /* 0x00880000c10c783b */ /* 0x000e6e0000000200 */
[C---:B------:R-:W-:Y:S08]  /*4080*/  HMMA.16816.F32 R36, R20.reuse, R80, R36 ;  /* 0x000000501424723c */ /* 0x040ff00000001824 */
[C---:B------:R-:W-:Y:S08]  /*4090*/  HMMA.16816.F32 R32, R20.reuse, R82, R32 ;  /* 0x000000521420723c */ /* 0x040ff00000001820 */
[C---:B------:R-:W-:Y:S08]  /*40a0*/  HMMA.16816.F32 R28, R20.reuse, R76, R28 ;  /* 0x0000004c141c723c */ /* 0x040ff0000000181c */
[----:B------:R-:W-:Y:S01]  /*40b0*/  HMMA.16816.F32 R24, R20, R78, R24 ;  /* 0x0000004e1418723c */ /* 0x000fe20000001818 */
[----:B------:R-:W1:Y:S07]  /*40c0*/  LDSM.16.M88.4 R20, [R193+0x9000] ;  /* 0x00900000c114783b */ /* 0x000e6e0000000200 */
        /* <DEDUP_REMOVED lines=11> */
[----:B------:R-:W-:Y:S07]  /*4180*/  LDSM.16.M88.4 R60, [R191+0x3800] ;  /* 0x00380000bf3c783b */ /* 0x000fee0000000200 */
        /* <DEDUP_REMOVED lines=8> */
[----:B------:R-:W-:Y:S04]  /*4210*/  LDSM.16.M88.4 R32, [R190+0x2000] ;  /* 0x00200000be20783b */ /* 0x000fe80000000200 */
[----:B------:R-:W4:Y:S03]  /*4220*/  LDSM.16.M88.4 R20, [R187+0x8000] ;  /* 0x00800000bb14783b */ /* 0x000f260000000200 */
[C---:B--2---:R-:W-:Y:S08]  /*4230*/  HMMA.16816.F32 R28, R56.reuse, R48, R28 ;  /* 0x00000030381c723c */ /* 0x044ff0000000181c */
        /* <DEDUP_REMOVED lines=15> */
[----:B------:R-:W5:Y:S03]  /*4330*/  LDSM.16.M88.4 R60, [R180+0x2800] ;  /* 0x00280000b43c783b */ /* 0x000f660000000200 */
[C---:B----4-:R-:W-:Y:S08]  /*4340*/  HMMA.16816.F32 R8, R32.reuse, R20, R8 ;  /* 0x000000142008723c */ /* 0x050ff00000001808 */
[C---:B------:R-:W-:Y:S01]  /*4350*/  HMMA.16816.F32 R72, R32.reuse, R22, R72 ;  /* 0x000000162048723c */ /* 0x040fe20000001848 */
[----:B------:R-:W4:Y:S07]  /*4360*/  LDSM.16.M88.4 R20, [R180+0x3000] ;  /* 0x00300000b414783b */ /* 0x000f2e0000000200 */
[C---:B--2---:R-:W-:Y:S08]  /*4370*/  HMMA.16816.F32 R44, R32.reuse, R24, R44 ;  /* 0x00000018202c723c */ /* 0x044ff0000000182c */
[C---:B------:R-:W-:Y:S01]  /*4380*/  HMMA.16816.F32 R40, R32.reuse, R26, R40 ;  /* 0x0000001a2028723c */ /* 0x040fe20000001828 */
[----:B------:R-:W-:Y:S07]  /*4390*/  LDSM.16.M88.4 R24, [R180+0x3800] ;  /* 0x00380000b418783b */ /* 0x000fee0000000200 */
[C---:B---3--:R-:W-:Y:S08]  /*43a0*/  HMMA.16816.F32 R36, R32.reuse, R16, R36 ;  /* 0x000000102024723c */ /* 0x048ff00000001824 */
[----:B------:R-:W-:Y:S01]  /*43b0*/  HMMA.16816.F32 R68, R32, R18, R68 ;  /* 0x000000122044723c */ /* 0x000fe20000001844 */
[----:B------:R-:W2:Y:S07]  /*43c0*/  LDSM.16.M88.4 R16, [R193+0xa000] ;  /* 0x00a00000c110783b */ /* 0x000eae0000000200 */
[C---:B-1----:R-:W-:Y:S08]  /*43d0*/  HMMA.16816.F32 R8, R48.reuse, R12, R8 ;  /* 0x0000000c3008723c */ /* 0x042ff00000001808 */
[----:B------:R-:W-:Y:S01]  /*43e0*/  HMMA.16816.F32 R72, R48, R14, R72 ;  /* 0x0000000e3048723c */ /* 0x000fe20000001848 */
[----:B------:R-:W1:Y:S07]  /*43f0*/  LDSM.16.M88.4 R12, [R193+0xa800] ;  /* 0x00a80000c10c783b */ /* 0x000e6e0000000200 */
[C---:B------:R-:W-:Y:S08]  /*4400*/  HMMA.16816.F32 R28, R32.reuse, R56, R28 ;  /* 0x00000038201c723c */ /* 0x040ff0000000181c */
[----:B------:R-:W-:Y:S01]  /*4410*/  HMMA.16816.F32 R52, R32, R58, R52 ;  /* 0x0000003a2034723c */ /* 0x000fe20000001834 */
[----:B------:R-:W3:Y:S04]  /*4420*/  LDSM.16.M88.4 R56, [R193+0xb000] ;  /* 0x00b00000c138783b */ /* 0x000ee80000000200 */
[----:B------:R-:W-:Y:S03]  /*4430*/  LDSM.16.M88.4 R32, [R193+0xb800] ;  /* 0x00b80000c120783b */ /* 0x000fe60000000200 */
[C---:B-----5:R-:W-:Y:S08]  /*4440*/  HMMA.16816.F32 R44, R48.reuse, R60, R44 ;  /* 0x0000003c302c723c */ /* 0x060ff0000000182c */
[C---:B------:R-:W-:Y:S01]  /*4450*/  HMMA.16816.F32 R40, R48.reuse, R62, R40 ;  /* 0x0000003e3028723c */ /* 0x040fe20000001828 */
[----:B------:R-:W-:Y:S07]  /*4460*/  LDSM.16.M88.4 R60, [R192+0x4000] ;  /* 0x00400000c03c783b */ /* 0x000fee0000000200 */
[C---:B----4-:R-:W-:Y:S01]  /*4470*/  HMMA.16816.F32 R76, R48.reuse, R20, R36 ;  /* 0x00000014304c723c */ /* 0x050fe20000001824 */
[----:B------:R-:W4:Y:S07]  /*4480*/  LDSM.16.M88.4 R36, [R191+0x4000] ;  /* 0x00400000bf24783b */ /* 0x000f2e0000000200 */
[----:B------:R-:W-:Y:S01]  /*4490*/  HMMA.16816.F32 R68, R48, R22, R68 ;  /* 0x000000163044723c */ /* 0x000fe20000001844 */
[----:B------:R-:W5:Y:S07]  /*44a0*/  LDSM.16.M88.4 R20, [R191+0x4800] ;  /* 0x00480000bf14783b */ /* 0x000f6e0000000200 */
[C---:B--2---:R-:W-:Y:S08]  /*44b0*/  HMMA.16816.F32 R8, R64.reuse, R16, R8 ;  /* 0x000000104008723c */ /* 0x044ff00000001808 */
[C---:B-1----:R-:W-:Y:S08]  /*44c0*/  HMMA.16816.F32 R44, R64.reuse, R12, R44 ;  /* 0x0000000c402c723c */ /* 0x042ff0000000182c */
[C---:B------:R-:W-:Y:S01]  /*44d0*/  HMMA.16816.F32 R40, R64.reuse, R14, R40 ;  /* 0x0000000e4028723c */ /* 0x040fe20000001828 */
[----:B------:R-:W1:Y:S07]  /*44e0*/  LDSM.16.M88.4 R12, [R191+0x5000] ;  /* 0x00500000bf0c783b */ /* 0x000e6e0000000200 */
[C---:B---3--:R-:W-:Y:S08]  /*44f0*/  HMMA.16816.F32 R76, R64.reuse, R56, R76 ;  /* 0x00000038404c723c */ /* 0x048ff0000000184c */
[----:B------:R-:W-:Y:S08]  /*4500*/  HMMA.16816.F32 R72, R64, R18, R72 ;  /* 0x000000124048723c */ /* 0x000ff00000001848 */
[C---:B------:R-:W-:Y:S08]  /*4510*/  HMMA.16816.F32 R28, R48.reuse, R24, R28 ;  /* 0x00000018301c723c */ /* 0x040ff0000000181c */
[----:B------:R-:W-:Y:S01]  /*4520*/  HMMA.16816.F32 R52, R48, R26, R52 ;  /* 0x0000001a3034723c */ /* 0x000fe20000001834 */
[----:B------:R-:W-:Y:S07]  /*4530*/  LDSM.16.M88.4 R24, [R187+0xa000] ;  /* 0x00a00000bb18783b */ /* 0x000fee0000000200 */
[C---:B----4-:R-:W-:Y:S01]  /*4540*/  HMMA.16816.F32 R16, R60.reuse, R36, R8 ;  /* 0x000000243c10723c */ /* 0x050fe20000001808 */
[----:B------:R-:W-:Y:S07]  /*4550*/  LDSM.16.M88.4 R8, [R190+0x4000] ;  /* 0x00400000be08783b */ /* 0x000fee0000000200 */
[C---:B-----5:R-:W-:Y:S01]  /*4560*/  HMMA.16816.F32 R48, R60.reuse, R20, R44 ;  /* 0x000000143c30723c */ /* 0x060fe2000000182c */
[----:B------:R-:W2:Y:S07]  /*4570*/  LDSM.16.M88.4 R44, [R187+0xb000] ;  /* 0x00b00000bb2c783b */ /* 0x000eae0000000200 */
[----:B-1----:R-:W-:Y:S07]  /*4580*/  HMMA.16816.F32 R76, R60, R12, R76 ;  /* 0x0000000c3c4c723c */ /* 0x002fee000000184c */
[----:B------:R-:W-:Y:S01]  /*4590*/  IMAD.U32 R13, RZ, RZ, UR24 ;  /* 0x00000018ff0d7e24 */ /* 0x000fe2000f8e00ff */
[----:B------:R-:W-:Y:S08]  /*45a0*/  HMMA.16816.F32 R68, R64, R58, R68 ;  /* 0x0000003a4044723c */ /* 0x000ff00000001844 */
[C---:B------:R-:W-:Y:S01]  /*45b0*/  HMMA.16816.F32 R72, R60.reuse, R38, R72 ;  /* 0x000000263c48723c */ /* 0x040fe20000001848 */
[----:B------:R-:W1:Y:S07]  /*45c0*/  LDSM.16.M88.4 R36, [R187+0xa800] ;  /* 0x00a80000bb24783b */ /* 0x000e6e0000000200 */
[----:B------:R-:W-:Y:S01]  /*45d0*/  HMMA.16816.F32 R56, R60, R22, R40 ;  /* 0x000000163c38723c */ /* 0x000fe20000001828 */
[----:B------:R-:W-:Y:S04]  /*45e0*/  LDSM.16.M88.4 R20, [R189+0x4000] ;  /* 0x00400000bd14783b */ /* 0x000fe80000000200 */
[----:B------:R-:W3:Y:S03]  /*45f0*/  LDSM.16.M88.4 R40, [R180+0x4000] ;  /* 0x00400000b428783b */ /* 0x000ee60000000200 */
[C---:B------:R-:W-:Y:S08]  /*4600*/  HMMA.16816.F32 R28, R64.reuse, R32, R28 ;  /* 0x00000020401c723c */ /* 0x040ff0000000181c */
[----:B------:R-:W-:Y:S01]  /*4610*/  HMMA.16816.F32 R52, R64, R34, R52 ;  /* 0x000000224034723c */ /* 0x000fe20000001834 */
[----:B------:R-:W4:Y:S07]  /*4620*/  LDSM.16.M88.4 R32, [R191+0x5800] ;  /* 0x00580000bf20783b */ /* 0x000f2e0000000200 */
[----:B--2---:R-:W-:Y:S07]  /*4630*/  HMMA.16816.F32 R76, R8, R44, R76 ;  /* 0x0000002c084c723c */ /* 0x004fee000000184c */
[----:B------:R-:W-:Y:S01]  /*4640*/  IMAD R44, R13, 0x40, R210 ;  /* 0x000000400d2c7824 */ /* 0x000fe200078e02d2 */
[----:B------:R-:W-:Y:S01]  /*4650*/  HMMA.16816.F32 R68, R60, R14, R68 ;  /* 0x0000000e3c44723c */ /* 0x000fe20000001844 */
[----:B------:R-:W2:Y:S03]  /*4660*/  LDSM.16.M88.4 R12, [R180+0x4800] ;  /* 0x00480000b40c783b */ /* 0x000ea60000000200 */
[----:B------:R-:W-:-:S02]  /*4670*/  ISETP.GE.AND P4, PT, R44, R205, PT ;  /* 0x000000cd2c00720c */ /* 0x000fc40003f86270 */
[C---:B------:R-:W-:Y:S02]  /*4680*/  IADD3 R45, R44.reuse, 0x20, RZ ;  /* 0x000000202c2d7810 */ /* 0x040fe40007ffe0ff */
[----:B------:R-:W-:Y:S01]  /*4690*/  HMMA.16816.F32 R16, R8, R24, R16 ;  /* 0x000000180810723c */ /* 0x000fe20000001810 */
[----:B------:R-:W-:-:S06]  /*46a0*/  ISETP.LT.OR P4, PT, R44, R206, P4 ;  /* 0x000000ce2c00720c */ /* 0x000fcc0002781670 */
[--C-:B------:R-:W-:Y:S01]  /*46b0*/  IMAD.IADD R24, R207, 0x1, -R44.reuse ;  /* 0x00000001cf187824 */ /* 0x100fe200078e0a2c */
[----:B------:R-:W-:Y:S01]  /*46c0*/  HMMA.16816.F32 R72, R8, R26, R72 ;  /* 0x0000001a0848723c */ /* 0x000fe20000001848 */
[----:B------:R-:W-:-:S05]  /*46d0*/  IMAD.IADD R25, R204, 0x1, -R44 ;  /* 0x00000001cc197824 */ /* 0x000fca00078e0a2c */
[----:B------:R-:W-:Y:S02]  /*46e0*/  IABS R25, R25 ;  /* 0x0000001900197213 */ /* 0x000fe40000000000 */
[----:B-1----:R-:W-:Y:S01]  /*46f0*/  HMMA.16816.F32 R48, R8, R36, R48 ;  /* 0x000000240830723c */ /* 0x002fe20000001830 */
[----:B------:R-:W-:Y:S02]  /*4700*/  IADD3 R26, R44, 0x8, RZ ;  /* 0x000000082c1a7810 */ /* 0x000fe40007ffe0ff */
[----:B------:R-:W-:Y:S01]  /*4710*/  IABS R27, R24 ;  /* 0x00000018001b7213 */ /* 0x000fe20000000000 */
[----:B------:R-:W-:Y:S01]  /*4720*/  I2F R25, R25 ;  /* 0x0000001900197306 */ /* 0x000fe20000201400 */
[C---:B------:R-:W-:Y:S02]  /*4730*/  ISETP.GE.AND P0, PT, R26.reuse, R205, PT ;  /* 0x000000cd1a00720c */ /* 0x040fe40003f06270 */
[C---:B------:R-:W-:Y:S01]  /*4740*/  ISETP.GE.AND P6, PT, R26.reuse, R202, PT ;  /* 0x000000ca1a00720c */ /* 0x040fe20003fc6270 */
[----:B---3--:R-:W-:Y:S01]  /*4750*/  HMMA.16816.F32 R16, R20, R40, R16 ;  /* 0x000000281410723c */ /* 0x008fe20000001810 */
[----:B------:R-:W-:-:S02]  /*4760*/  ISETP.LT.OR P0, PT, R26, R206, P0 ;  /* 0x000000ce1a00720c */ /* 0x000fc40000701670 */
[----:B------:R-:W-:Y:S01]  /*4770*/  ISETP.LT.OR P6, PT, R26, R203, P6 ;  /* 0x000000cb1a00720c */ /* 0x000fe200037c1670 */
[----:B------:R-:W1:Y:S04]  /*4780*/  I2F R27, R27 ;  /* 0x0000001b001b7306 */ /* 0x000e680000201400 */
[----:B----4-:R-:W-:Y:S07]  /*4790*/  HMMA.16816.F32 R28, R60, R32, R28 ;  /* 0x000000203c1c723c */ /* 0x010fee000000181c */
[----:B------:R-:W-:Y:S01]  /*47a0*/  IADD3 R32, R44, 0x1, RZ ;  /* 0x000000012c207810 */ /* 0x000fe20007ffe0ff */
[C---:B------:R-:W-:Y:S01]  /*47b0*/  IMAD.IADD R33, R207.reuse, 0x1, -R26 ;  /* 0x00000001cf217824 */ /* 0x040fe200078e0a1a */
[----:B------:R-:W-:Y:S02]  /*47c0*/  HMMA.16816.F32 R72, R20, R42, R72 ;  /* 0x0000002a1448723c */ /* 0x000fe40000001848 */
[C---:B------:R-:W-:Y:S01]  /*47d0*/  ISETP.GE.AND P2, PT, R32.reuse, R205, PT ;  /* 0x000000cd2000720c */ /* 0x040fe20003f46270 */
[--C-:B------:R-:W-:Y:S01]  /*47e0*/  IMAD.IADD R24, R207, 0x1, -R32.reuse ;  /* 0x00000001cf187824 */ /* 0x100fe200078e0a20 */
[----:B------:R-:W-:Y:S01]  /*47f0*/  ISETP.GE.AND P1, PT, R32, R202, PT ;  /* 0x000000ca2000720c */ /* 0x000fe20003f26270 */
[----:B------:R-:W-:Y:S01]  /*4800*/  IMAD.IADD R2, R204, 0x1, -R32 ;  /* 0x00000001cc027824 */ /* 0x000fe200078e0a20 */
[----:B------:R-:W-:Y:S01]  /*4810*/  IABS R33, R33 ;  /* 0x0000002100217213 */ /* 0x000fe20000000000 */
[----:B-1----:R-:W-:Y:S01]  /*4820*/  FFMA.FTZ R36, R27, -UR13, R16 ;  /* 0x8000000d1b247c23 */ /* 0x002fe20008010010 */
[C---:B------:R-:W-:Y:S01]  /*4830*/  ISETP.LT.OR P2, PT, R32.reuse, R206, P2 ;  /* 0x000000ce2000720c */ /* 0x040fe20001741670 */
[----:B------:R-:W-:Y:S01]  /*4840*/  HMMA.16816.F32 R56, R8, R38, R56 ;  /* 0x000000260838723c */ /* 0x000fe20000001838 */
[----:B------:R-:W-:Y:S01]  /*4850*/  ISETP.LT.OR P1, PT, R32, R203, P1 ;  /* 0x000000cb2000720c */ /* 0x000fe20000f21670 */
[----:B------:R-:W-:Y:S01]  /*4860*/  IMAD.IADD R32, R204, 0x1, -R26 ;  /* 0x00000001cc207824 */ /* 0x000fe200078e0a1a */
[----:B------:R-:W-:Y:S01]  /*4870*/  IABS R2, R2 ;  /* 0x0000000200027213 */ /* 0x000fe20000000000 */
[----:B------:R-:W-:Y:S01]  /*4880*/  IMAD.MOV.U32 R26, RZ, RZ, R33 ;  /* 0x000000ffff1a7224 */ /* 0x000fe200078e0021 */
[----:B------:R-:W-:Y:S01]  /*4890*/  IABS R24, R24 ;  /* 0x0000001800187213 */ /* 0x000fe20000000000 */
[----:B------:R-:W-:Y:S01]  /*48a0*/  FFMA.FTZ R25, R25, -UR13, R18 ;  /* 0x8000000d19197c23 */ /* 0x000fe20008010012 */
[----:B------:R-:W-:Y:S01]  /*48b0*/  IABS R32, R32 ;  /* 0x0000002000207213 */ /* 0x000fe20000000000 */
[----:B--2---:R-:W-:Y:S01]  /*48c0*/  HMMA.16816.F32 R48, R20, R12, R48 ;  /* 0x0000000c1430723c */ /* 0x004fe20000001830 */
[----:B------:R-:W1:Y:S01]  /*48d0*/  I2F R13, R26 ;  /* 0x0000001a000d7306 */ /* 0x000e620000201400 */
[----:B------:R-:W-:-:S02]  /*48e0*/  FSEL R36, R36, -INF , !P4 ;  /* 0xff80000024247808 */ /* 0x000fc40006000000 */
[----:B------:R-:W-:Y:S01]  /*48f0*/  IMAD.MOV.U32 R27, RZ, RZ, R32 ;  /* 0x000000ffff1b7224 */ /* 0x000fe200078e0020 */
[CC--:B------:R-:W-:Y:S02]  /*4900*/  ISETP.GE.AND P4, PT, R44.reuse, R202.reuse, PT ;  /* 0x000000ca2c00720c */ /* 0x0c0fe40003f86270 */
[C---:B------:R-:W-:Y:S01]  /*4910*/  IADD3 R12, R44.reuse, 0x9, RZ ;  /* 0x000000092c0c7810 */ /* 0x040fe20007ffe0ff */
[----:B------:R-:W-:Y:S01]  /*4920*/  HMMA.16816.F32 R52, R60, R34, R52 ;  /* 0x000000223c34723c */ /* 0x000fe20000001834 */
[----:B------:R-:W2:Y:S01]  /*4930*/  I2F R2, R2 ;  /* 0x0000000200027306 */ /* 0x000ea20000201400 */
[----:B------:R-:W-:Y:S02]  /*4940*/  ISETP.LT.OR P4, PT, R44, R203, P4 ;  /* 0x000000cb2c00720c */ /* 0x000fe40002781670 */
[--C-:B------:R-:W-:Y:S01]  /*4950*/  IMAD.IADD R16, R207, 0x1, -R12.reuse ;  /* 0x00000001cf107824 */ /* 0x100fe200078e0a0c */
[C---:B------:R-:W-:Y:S02]  /*4960*/  ISETP.GE.AND P3, PT, R12.reuse, R205, PT ;  /* 0x000000cd0c00720c */ /* 0x040fe40003f66270 */
[----:B------:R-:W-:Y:S01]  /*4970*/  ISETP.GE.AND P5, PT, R12, R202, PT ;  /* 0x000000ca0c00720c */ /* 0x000fe20003fa6270 */
[----:B------:R-:W-:Y:S01]  /*4980*/  HMMA.16816.F32 R56, R20, R14, R56 ;  /* 0x0000000e1438723c */ /* 0x000fe20000001838 */
[----:B------:R-:W-:Y:S01]  /*4990*/  IABS R32, R16 ;  /* 0x0000001000207213 */ /* 0x000fe20000000000 */
[----:B------:R-:W-:Y:S01]  /*49a0*/  IMAD.IADD R16, R204, 0x1, -R12 ;  /* 0x00000001cc107824 */ /* 0x000fe200078e0a0c */
[C---:B------:R-:W-:Y:S01]  /*49b0*/  ISETP.LT.OR P3, PT, R12.reuse, R206, P3 ;  /* 0x000000ce0c00720c */ /* 0x040fe20001f61670 */
[----:B-1----:R-:W-:Y:S01]  /*49c0*/  FFMA.FTZ R39, R13, -UR13, R72 ;  /* 0x8000000d0d277c23 */ /* 0x002fe20008010048 */
[----:B------:R-:W-:Y:S01]  /*49d0*/  ISETP.LT.OR P5, PT, R12, R203, P5 ;  /* 0x000000cb0c00720c */ /* 0x000fe20002fa1670 */
[----:B------:R-:W-:Y:S01]  /*49e0*/  IMAD.MOV.U32 R12, RZ, RZ, R32 ;  /* 0x000000ffff0c7224 */ /* 0x000fe200078e0020 */
[----:B------:R-:W-:Y:S01]  /*49f0*/  IADD3 R13, R44, 0x11, RZ ;  /* 0x000000112c0d7810 */ /* 0x000fe20007ffe0ff */
[----:B------:R-:W1:Y:S01]  /*4a00*/  I2F R24, R24 ;  /* 0x0000001800187306 */ /* 0x000e620000201400 */
[----:B------:R-:W-:Y:S01]  /*4a10*/  IABS R16, R16 ;  /* 0x0000001000107213 */ /* 0x000fe20000000000 */
[----:B--2---:R-:W-:Y:S01]  /*4a20*/  FFMA.FTZ R2, R2, -UR13, R19 ;  /* 0x8000000d02027c23 */ /* 0x004fe20008010013 */
[----:B------:R-:W-:Y:S01]  /*4a30*/  IADD3 R26, R44, 0x10, RZ ;  /* 0x000000102c1a7810 */ /* 0x000fe20007ffe0ff */
[--C-:B------:R-:W-:Y:S01]  /*4a40*/  IMAD.IADD R14, R207, 0x1, -R13.reuse ;  /* 0x00000001cf0e7824 */ /* 0x100fe200078e0a0d */
[----:B------:R-:W-:Y:S01]  /*4a50*/  FSEL R39, R39, -INF , !P0 ;  /* 0xff80000027277808 */ /* 0x000fe20004000000 */
[----:B------:R-:W-:Y:S01]  /*4a60*/  IMAD.MOV.U32 R18, RZ, RZ, R16 ;  /* 0x000000ffff127224 */ /* 0x000fe200078e0010 */
[----:B------:R-:W-:Y:S01]  /*4a70*/  FSEL R2, R2, -INF , !P1 ;  /* 0xff80000002027808 */ /* 0x000fe20004800000 */
[----:B------:R-:W2:Y:S01]  /*4a80*/  I2F R27, R27 ;  /* 0x0000001b001b7306 */ /* 0x000ea20000201400 */
[C-C-:B------:R-:W-:Y:S01]  /*4a90*/  IMAD.IADD R16, R204.reuse, 0x1, -R26.reuse ;  /* 0x00000001cc107824 */ /* 0x140fe200078e0a1a */
[----:B------:R-:W-:Y:S01]  /*4aa0*/  IABS R14, R14 ;  /* 0x0000000e000e7213 */ /* 0x000fe20000000000 */
[----:B------:R-:W-:Y:S01]  /*4ab0*/  IMAD.IADD R32, R207, 0x1, -R26 ;  /* 0x00000001cf207824 */ /* 0x000fe200078e0a1a */
[C---:B------:R-:W-:Y:S01]  /*4ac0*/  ISETP.GE.AND P1, PT, R13.reuse, R205, PT ;  /* 0x000000cd0d00720c */ /* 0x040fe20003f26270 */
[----:B------:R-:W-:Y:S01]  /*4ad0*/  IMAD.IADD R40, R204, 0x1, -R13 ;  /* 0x00000001cc287824 */ /* 0x000fe200078e0a0d */
[----:B------:R-:W-:Y:S01]  /*4ae0*/  IABS R16, R16 ;  /* 0x0000001000107213 */ /* 0x000fe20000000000 */
[----:B------:R-:W-:Y:S01]  /*4af0*/  HMMA.16816.F32 R68, R8, R46, R68 ;  /* 0x0000002e0844723c */ /* 0x000fe20000001844 */
[----:B------:R-:W3:Y:S01]  /*4b00*/  I2F R12, R12 ;  /* 0x0000000c000c7306 */ /* 0x000ee20000201400 */
[----:B------:R-:W-:Y:S01]  /*4b10*/  ISETP.GE.AND P0, PT, R13, R202, PT ;  /* 0x000000ca0d00720c */ /* 0x000fe20003f06270 */
[----:B-1----:R-:W-:Y:S01]  /*4b20*/  FFMA.FTZ R24, R24, -UR13, R17 ;  /* 0x8000000d18187c23 */ /* 0x002fe20008010011 */
[----:B------:R-:W-:-:S02]  /*4b30*/  IABS R17, R32 ;  /* 0x0000002000117213 */ /* 0x000fc40000000000 */
[C---:B------:R-:W-:Y:S02]  /*4b40*/  ISETP.LT.OR P1, PT, R13.reuse, R206, P1 ;  /* 0x000000ce0d00720c */ /* 0x040fe40000f21670 */
[----:B------:R-:W-:Y:S01]  /*4b50*/  ISETP.LT.OR P0, PT, R13, R203, P0 ;  /* 0x000000cb0d00720c */ /* 0x000fe20000701670 */
[----:B------:R-:W1:Y:S01]  /*4b60*/  I2F R15, R16 ;  /* 0x00000010000f7306 */ /* 0x000e620000201400 */
[----:B--2---:R-:W-:Y:S01]  /*4b70*/  FFMA.FTZ R27, R27, -UR13, R74 ;  /* 0x8000000d1b1b7c23 */ /* 0x004fe2000801004a */
[----:B------:R-:W-:Y:S02]  /*4b80*/  IADD3 R13, R44, 0x18, RZ ;  /* 0x000000182c0d7810 */ /* 0x000fe40007ffe0ff */
[----:B------:R-:W-:Y:S02]  /*4b90*/  FSEL R34, R25, -INF , !P4 ;  /* 0xff80000019227808 */ /* 0x000fe40006000000 */
[----:B------:R-:W-:Y:S01]  /*4ba0*/  FSEL R38, R27, -INF , !P6 ;  /* 0xff8000001b267808 */ /* 0x000fe20007000000 */
[----:B------:R-:W-:Y:S01]  /*4bb0*/  IMAD.IADD R27, R207, 0x1, -R13 ;  /* 0x00000001cf1b7824 */ /* 0x000fe200078e0a0d */
[----:B------:R-:W2:Y:S01]  /*4bc0*/  I2F R14, R14 ;  /* 0x0000000e000e7306 */ /* 0x000ea20000201400 */
[----:B---3--:R-:W-:Y:S01]  /*4bd0*/  FFMA.FTZ R12, R12, -UR13, R73 ;  /* 0x8000000d0c0c7c23 */ /* 0x008fe20008010049 */
[-C--:B------:R-:W-:Y:S01]  /*4be0*/  ISETP.GE.AND P6, PT, R13, R205.reuse, PT ;  /* 0x000000cd0d00720c */ /* 0x080fe20003fc6270 */
[----:B------:R-:W-:Y:S01]  /*4bf0*/  IMAD.IADD R25, R204, 0x1, -R13 ;  /* 0x00000001cc197824 */ /* 0x000fe200078e0a0d */
[----:B------:R-:W-:-:S02]  /*4c00*/  ISETP.GE.AND P4, PT, R26, R205, PT ;  /* 0x000000cd1a00720c */ /* 0x000fc40003f86270 */
[----:B------:R-:W-:Y:S02]  /*4c10*/  FSEL R41, R12, -INF , !P3 ;  /* 0xff8000000c297808 */ /* 0x000fe40005800000 */
[----:B------:R-:W3:Y:S01]  /*4c20*/  I2F R18, R18 ;  /* 0x0000001200127306 */ /* 0x000ee20000201400 */
[----:B------:R-:W-:Y:S01]  /*4c30*/  ISETP.GE.AND P3, PT, R13, R202, PT ;  /* 0x000000ca0d00720c */ /* 0x000fe20003f66270 */
[----:B-1----:R-:W-:Y:S01]  /*4c40*/  FFMA.FTZ R50, R15, -UR13, R50 ;  /* 0x8000000d0f327c23 */ /* 0x002fe20008010032 */
[C---:B------:R-:W-:Y:S02]  /*4c50*/  ISETP.LT.OR P6, PT, R13.reuse, R206, P6 ;  /* 0x000000ce0d00720c */ /* 0x040fe400037c1670 */
[----:B------:R-:W-:Y:S02]  /*4c60*/  ISETP.LT.OR P3, PT, R13, R203, P3 ;  /* 0x000000cb0d00720c */ /* 0x000fe40001f61670 */
[----:B------:R-:W-:Y:S01]  /*4c70*/  IABS R40, R40 ;  /* 0x0000002800287213 */ /* 0x000fe20000000000 */
[----:B------:R-:W1:Y:S01]  /*4c80*/  I2F R17, R17 ;  /* 0x0000001100117306 */ /* 0x000e620000201400 */
[----:B--2---:R-:W-:Y:S01]  /*4c90*/  FFMA.FTZ R35, R14, -UR13, R49 ;  /* 0x8000000d0e237c23 */ /* 0x004fe20008010031 */
[----:B------:R-:W-:Y:S01]  /*4ca0*/  IABS R27, R27 ;  /* 0x0000001b001b7213 */ /* 0x000fe20000000000 */
[----:B------:R-:W2:Y:S01]  /*4cb0*/  LDSM.16.M88.4 R12, [R180+0x5000] ;  /* 0x00500000b40c783b */ /* 0x000ea20000000200 */
[----:B------:R-:W-:Y:S01]  /*4cc0*/  ISETP.LT.OR P4, PT, R26, R206, P4 ;  /* 0x000000ce1a00720c */ /* 0x000fe20002781670 */
[----:B------:R-:W-:Y:S01]  /*4cd0*/  IMAD.IADD R49, R207, 0x1, -R45 ;  /* 0x00000001cf317824 */ /* 0x000fe200078e0a2d */
[----:B------:R-:W-:Y:S01]  /*4ce0*/  FSEL R37, R24, -INF , !P2 ;  /* 0xff80000018257808 */ /* 0x000fe20005000000 */
[----:B---3--:R-:W-:Y:S01]  /*4cf0*/  FFMA.FTZ R18, R18, -UR13, R75 ;  /* 0x8000000d12127c23 */ /* 0x008fe2000801004b */
[----:B------:R-:W-:Y:S01]  /*4d00*/  ISETP.GE.AND P2, PT, R26, R202, PT ;  /* 0x000000ca1a00720c */ /* 0x000fe20003f46270 */
[----:B------:R-:W3:Y:S01]  /*4d10*/  I2F R40, R40 ;  /* 0x0000002800287306 */ /* 0x000ee20000201400 */
[----:B------:R-:W-:-:S02]  /*4d20*/  IADD3 R24, R44, 0x19, RZ ;  /* 0x000000192c187810 */ /* 0x000fc40007ffe0ff */
[----:B------:R-:W-:Y:S02]  /*4d30*/  FSEL R32, R18, -INF , !P5 ;  /* 0xff80000012207808 */ /* 0x000fe40006800000 */
[----:B------:R-:W-:Y:S01]  /*4d40*/  ISETP.LT.OR P2, PT, R26, R203, P2 ;  /* 0x000000cb1a00720c */ /* 0x000fe20001741670 */
[----:B-1----:R-:W-:Y:S01]  /*4d50*/  FFMA.FTZ R17, R17, -UR13, R48 ;  /* 0x8000000d11117c23 */ /* 0x002fe20008010030 */
[----:B------:R-:W-:Y:S01]  /*4d60*/  IABS R25, R25 ;  /* 0x0000001900197213 */ /* 0x000fe20000000000 */
[----:B------:R-:W1:Y:S01]  /*4d70*/  I2F R27, R27 ;  /* 0x0000001b001b7306 */ /* 0x000e620000201400 */
[----:B------:R-:W-:Y:S01]  /*4d80*/  IMAD.IADD R26, R207, 0x1, -R24 ;  /* 0x00000001cf1a7824 */ /* 0x000fe200078e0a18 */
[C---:B------:R-:W-:Y:S02]  /*4d90*/  ISETP.GE.AND P5, PT, R24.reuse, R205, PT ;  /* 0x000000cd1800720c */ /* 0x040fe40003fa6270 */
[----:B------:R-:W-:Y:S02]  /*4da0*/  FSEL R61, R17, -INF , !P4 ;  /* 0xff800000113d7808 */ /* 0x000fe40006000000 */
[----:B------:R-:W4:Y:S01]  /*4db0*/  LDSM.16.M88.4 R16, [R187+0xb800] ;  /* 0x00b80000bb10783b */ /* 0x000f220000000200 */
[----:B------:R-:W-:Y:S01]  /*4dc0*/  IABS R26, R26 ;  /* 0x0000001a001a7213 */ /* 0x000fe20000000000 */
[----:B------:R-:W5:Y:S01]  /*4dd0*/  I2F R25, R25 ;  /* 0x0000001900197306 */ /* 0x000f620000201400 */
[----:B------:R-:W-:Y:S01]  /*4de0*/  ISETP.GE.AND P4, PT, R24, R202, PT ;  /* 0x000000ca1800720c */ /* 0x000fe20003f86270 */
[----:B---3--:R-:W-:Y:S01]  /*4df0*/  FFMA.FTZ R51, R40, -UR13, R51 ;  /* 0x8000000d28337c23 */ /* 0x008fe20008010033 */
[----:B------:R-:W-:-:S02]  /*4e00*/  IADD3 R42, R44, 0x21, RZ ;  /* 0x000000212c2a7810 */ /* 0x000fc40007ffe0ff */
[C---:B------:R-:W-:Y:S02]  /*4e10*/  ISETP.LT.OR P5, PT, R24.reuse, R206, P5 ;  /* 0x000000ce1800720c */ /* 0x040fe40002fa1670 */
[----:B------:R-:W-:Y:S01]  /*4e20*/  ISETP.LT.OR P4, PT, R24, R203, P4 ;  /* 0x000000cb1800720c */ /* 0x000fe20002781670 */
[C---:B------:R-:W-:Y:S01]  /*4e30*/  IMAD.IADD R24, R204.reuse, 0x1, -R24 ;  /* 0x00000001cc187824 */ /* 0x040fe200078e0a18 */
[----:B------:R-:W3:Y:S01]  /*4e40*/  I2F R26, R26 ;  /* 0x0000001a001a7306 */ /* 0x000ee20000201400 */
[----:B-1----:R-:W-:Y:S01]  /*4e50*/  FFMA.FTZ R33, R27, -UR13, R56 ;  /* 0x8000000d1b217c23 */ /* 0x002fe20008010038 */
[----:B------:R-:W-:Y:S01]  /*4e60*/  FSEL R92, R51, -INF , !P0 ;  /* 0xff800000335c7808 */ /* 0x000fe20004000000 */
[--C-:B------:R-:W-:Y:S01]  /*4e70*/  IMAD.IADD R46, R204, 0x1, -R42.reuse ;  /* 0x00000001cc2e7824 */ /* 0x100fe200078e0a2a */
[----:B------:R-:W-:Y:S01]  /*4e80*/  IABS R24, R24 ;  /* 0x0000001800187213 */ /* 0x000fe20000000000 */
[----:B------:R-:W-:Y:S01]  /*4e90*/  IMAD.IADD R40, R207, 0x1, -R42 ;  /* 0x00000001cf287824 */ /* 0x000fe200078e0a2a */
[----:B------:R-:W-:-:S02]  /*4ea0*/  FSEL R33, R33, -INF , !P6 ;  /* 0xff80000021217808 */ /* 0x000fc40007000000 */
[----:B------:R-:W-:Y:S01]  /*4eb0*/  IADD3 R27, R44, 0x28, RZ ;  /* 0x000000282c1b7810 */ /* 0x000fe20007ffe0ff */
[----:B--2---:R-:W-:Y:S01]  /*4ec0*/  HMMA.16816.F32 R76, R20, R12, R76 ;  /* 0x0000000c144c723c */ /* 0x004fe2000000184c */
[C---:B------:R-:W-:Y:S01]  /*4ed0*/  ISETP.GE.AND P0, PT, R42.reuse, R205, PT ;  /* 0x000000cd2a00720c */ /* 0x040fe20003f06270 */
[----:B------:R-:W1:Y:S01]  /*4ee0*/  I2F R24, R24 ;  /* 0x0000001800187306 */ /* 0x000e620000201400 */
[C---:B------:R-:W-:Y:S01]  /*4ef0*/  ISETP.GE.AND P6, PT, R42.reuse, R202, PT ;  /* 0x000000ca2a00720c */ /* 0x040fe20003fc6270 */
[--C-:B------:R-:W-:Y:S01]  /*4f00*/  IMAD.IADD R43, R207, 0x1, -R27.reuse ;  /* 0x00000001cf2b7824 */ /* 0x100fe200078e0a1b */
[----:B------:R-:W-:Y:S02]  /*4f10*/  IABS R46, R46 ;  /* 0x0000002e002e7213 */ /* 0x000fe40000000000 */
[C---:B------:R-:W-:Y:S01]  /*4f20*/  ISETP.LT.OR P0, PT, R42.reuse, R206, P0 ;  /* 0x000000ce2a00720c */ /* 0x040fe20000701670 */
[----:B-----5:R-:W-:Y:S01]  /*4f30*/  FFMA.FTZ R12, R25, -UR13, R58 ;  /* 0x8000000d190c7c23 */ /* 0x020fe2000801003a */
[----:B------:R-:W-:Y:S01]  /*4f40*/  ISETP.LT.OR P6, PT, R42, R203, P6 ;  /* 0x000000cb2a00720c */ /* 0x000fe200037c1670 */
[----:B------:R-:W-:Y:S01]  /*4f50*/  IMAD.MOV.U32 R42, RZ, RZ, R46 ;  /* 0x000000ffff2a7224 */ /* 0x000fe200078e002e */
[----:B------:R-:W-:Y:S01]  /*4f60*/  IADD3 R46, R44, 0x29, RZ ;  /* 0x000000292c2e7810 */ /* 0x000fe20007ffe0ff */
[----:B------:R-:W-:Y:S01]  /*4f70*/  IMAD.IADD R25, R204, 0x1, -R27 ;  /* 0x00000001cc197824 */ /* 0x000fe200078e0a1b */
[----:B------:R-:W-:Y:S01]  /*4f80*/  FSEL R84, R50, -INF , !P2 ;  /* 0xff80000032547808 */ /* 0x000fe20005000000 */
[----:B---3--:R-:W-:Y:S01]  /*4f90*/  FFMA.FTZ R13, R26, -UR13, R57 ;  /* 0x8000000d1a0d7c23 */ /* 0x008fe20008010039 */
[----:B------:R-:W-:Y:S01]  /*4fa0*/  FSEL R12, R12, -INF , !P3 ;  /* 0xff8000000c0c7808 */ /* 0x000fe20005800000 */
[--C-:B------:R-:W-:Y:S01]  /*4fb0*/  IMAD.IADD R26, R207, 0x1, -R46.reuse ;  /* 0x00000001cf1a7824 */ /* 0x100fe200078e0a2e */
[----:B------:R-:W-:Y:S01]  /*4fc0*/  IABS R25, R25 ;  /* 0x0000001900197213 */ /* 0x000fe20000000000 */
[----:B-1----:R-:W-:Y:S01]  /*4fd0*/  FFMA.FTZ R59, R24, -UR13, R59 ;  /* 0x8000000d183b7c23 */ /* 0x002fe2000801003b */
[----:B------:R-:W-:Y:S01]  /*4fe0*/  FSEL R13, R13, -INF , !P5 ;  /* 0xff8000000d0d7808 */ /* 0x000fe20006800000 */
[----:B----4-:R-:W-:Y:S01]  /*4ff0*/  HMMA.16816.F32 R28, R8, R16, R28 ;  /* 0x00000010081c723c */ /* 0x010fe2000000181c */
[C---:B------:R-:W-:Y:S01]  /*5000*/  ISETP.GE.AND P3, PT, R27.reuse, R205, PT ;  /* 0x000000cd1b00720c */ /* 0x040fe20003f66270 */
[----:B------:R-:W-:Y:S01]  /*5010*/  IMAD.MOV.U32 R50, RZ, RZ, R25 ;  /* 0x000000ffff327224 */ /* 0x000fe200078e0019 */
[----:B------:R-:W-:Y:S01]  /*5020*/  IABS R25, R26 ;  /* 0x0000001a00197213 */ /* 0x000fe20000000000 */
[----:B------:R-:W1:Y:S01]  /*5030*/  I2F R42, R42 ;  /* 0x0000002a002a7306 */ /* 0x000e620000201400 */
[C---:B------:R-:W-:Y:S01]  /*5040*/  ISETP.GE.AND P5, PT, R27.reuse, R202, PT ;  /* 0x000000ca1b00720c */ /* 0x040fe20003fa6270 */
[----:B------:R-:W-:Y:S01]  /*5050*/  IMAD.IADD R48, R204, 0x1, -R46 ;  /* 0x00000001cc307824 */ /* 0x000fe200078e0a2e */
[C---:B------:R-:W-:Y:S01]  /*5060*/  ISETP.LT.OR P3, PT, R27.reuse, R206, P3 ;  /* 0x000000ce1b00720c */ /* 0x040fe20001f61670 */
[----:B------:R-:W-:Y:S01]  /*5070*/  IMAD.MOV.U32 R16, RZ, RZ, R25 ;  /* 0x000000ffff107224 */ /* 0x000fe200078e0019 */
[----:B------:R-:W-:Y:S01]  /*5080*/  ISETP.LT.OR P5, PT, R27, R203, P5 ;  /* 0x000000cb1b00720c */ /* 0x000fe20002fa1670 */
[----:B------:R-:W-:Y:S01]  /*5090*/  HMMA.16816.F32 R68, R20, R14, R68 ;  /* 0x0000000e1444723c */ /* 0x000fe20000001844 */
[----:B------:R-:W2:Y:S01]  /*50a0*/  LDSM.16.M88.4 R24, [R180+0x5800] ;  /* 0x00580000b418783b */ /* 0x000ea20000000200 */
[----:B------:R-:W-:Y:S01]  /*50b0*/  FSEL R35, R35, -INF , !P1 ;  /* 0xff80000023237808 */ /* 0x000fe20004800000 */
[----:B------:R-:W-:-:S04]  /*50c0*/  DEPBAR.LE SB0, 0x0 ;  /* 0x000080000000791a */ /* 0x000fc80000000000 */
[C---:B------:R-:W-:Y:S01]  /*50d0*/  ISETP.GE.AND P2, PT, R45.reuse, R205, PT ;  /* 0x000000cd2d00720c */ /* 0x040fe20003f46270 */
[----:B------:R-:W-:Y:S01]  /*50e0*/  HMMA.16816.F32 R52, R8, R18, R52 ;  /* 0x000000120834723c */ /* 0x000fe20000001834 */
[C---:B------:R-:W-:Y:S01]  /*50f0*/  ISETP.GE.AND P1, PT, R45.reuse, R202, PT ;  /* 0x000000ca2d00720c */ /* 0x040fe20003f26270 */
[----:B------:R-:W3:Y:S01]  /*5100*/  I2F R16, R16 ;  /* 0x0000001000107306 */ /* 0x000ee20000201400 */
[C---:B------:R-:W-:Y:S01]  /*5110*/  ISETP.LT.OR P2, PT, R45.reuse, R206, P2 ;  /* 0x000000ce2d00720c */ /* 0x040fe20001741670 */
[----:B-1----:R-:W-:Y:S01]  /*5120*/  FFMA.FTZ R42, R42, -UR13, R79 ;  /* 0x8000000d2a2a7c23 */ /* 0x002fe2000801004f */
[----:B------:R-:W-:Y:S01]  /*5130*/  ISETP.LT.OR P1, PT, R45, R203, P1 ;  /* 0x000000cb2d00720c */ /* 0x000fe20000f21670 */
[----:B------:R-:W-:Y:S01]  /*5140*/  IMAD.IADD R45, R204, 0x1, -R45 ;  /* 0x00000001cc2d7824 */ /* 0x000fe200078e0a2d */
[----:B------:R-:W-:Y:S02]  /*5150*/  IABS R40, R40 ;  /* 0x0000002800287213 */ /* 0x000fe40000000000 */
[----:B------:R-:W-:-:S02]  /*5160*/  IADD3 R17, R44, 0x30, RZ ;  /* 0x000000302c117810 */ /* 0x000fc40007ffe0ff */
[----:B------:R-:W-:Y:S02]  /*5170*/  IABS R45, R45 ;  /* 0x0000002d002d7213 */ /* 0x000fe40000000000 */
[----:B------:R-:W1:Y:S01]  /*5180*/  I2F R40, R40 ;  /* 0x0000002800287306 */ /* 0x000e620000201400 */
[--C-:B------:R-:W-:Y:S01]  /*5190*/  IMAD.IADD R18, R204, 0x1, -R17.reuse ;  /* 0x00000001cc127824 */ /* 0x100fe200078e0a11 */
[----:B------:R-:W-:Y:S01]  /*51a0*/  IABS R43, R43 ;  /* 0x0000002b002b7213 */ /* 0x000fe20000000000 */
[C---:B------:R-:W-:Y:S01]  /*51b0*/  IMAD.IADD R9, R207.reuse, 0x1, -R17 ;  /* 0x00000001cf097824 */ /* 0x040fe200078e0a11 */
[----:B------:R-:W-:Y:S01]  /*51c0*/  IADD3 R11, R44, 0x31, RZ ;  /* 0x000000312c0b7810 */ /* 0x000fe20007ffe0ff */
[----:B---3--:R-:W-:Y:S01]  /*51d0*/  FFMA.FTZ R16, R16, -UR13, R69 ;  /* 0x8000000d10107c23 */ /* 0x008fe20008010045 */
[----:B------:R-:W-:Y:S02]  /*51e0*/  IABS R18, R18 ;  /* 0x0000001200127213 */ /* 0x000fe40000000000 */
[----:B------:R-:W3:Y:S01]  /*51f0*/  I2F R45, R45 ;  /* 0x0000002d002d7306 */ /* 0x000ee20000201400 */
[----:B------:R-:W-:Y:S01]  /*5200*/  IMAD.IADD R19, R207, 0x1, -R11 ;  /* 0x00000001cf137824 */ /* 0x000fe200078e0a0b */
[----:B------:R-:W-:Y:S01]  /*5210*/  IABS R49, R49 ;  /* 0x0000003100317213 */ /* 0x000fe20000000000 */
[----:B------:R-:W-:Y:S01]  /*5220*/  IMAD.MOV.U32 R15, RZ, RZ, R18 ;  /* 0x000000ffff0f7224 */ /* 0x000fe200078e0012 */
[----:B------:R-:W-:-:S02]  /*5230*/  IABS R48, R48 ;  /* 0x0000003000307213 */ /* 0x000fc40000000000 */
[----:B------:R-:W-:Y:S01]  /*5240*/  IABS R18, R19 ;  /* 0x0000001300127213 */ /* 0x000fe20000000000 */
[----:B------:R-:W-:Y:S01]  /*5250*/  IMAD.IADD R19, R204, 0x1, -R11 ;  /* 0x00000001cc137824 */ /* 0x000fe200078e0a0b */
[----:B------:R-:W4:Y:S01]  /*5260*/  I2F R47, R43 ;  /* 0x0000002b002f7306 */ /* 0x000f220000201400 */
[----:B-1----:R-:W-:Y:S01]  /*5270*/  FFMA.FTZ R40, R40, -UR13, R77 ;  /* 0x8000000d28287c23 */ /* 0x002fe2000801004d */
[----:B------:R-:W-:Y:S01]  /*5280*/  IADD3 R14, R44, 0x38, RZ ;  /* 0x000000382c0e7810 */ /* 0x000fe20007ffe0ff */
[C---:B--2---:R-:W-:Y:S01]  /*5290*/  HMMA.16816.F32 R28, R20.reuse, R24, R28 ;  /* 0x00000018141c723c */ /* 0x044fe2000000181c */
[----:B------:R-:W-:Y:S02]  /*52a0*/  IABS R9, R9 ;  /* 0x0000000900097213 */ /* 0x000fe40000000000 */
[----:B------:R-:W-:Y:S01]  /*52b0*/  FSEL R145, R40, -INF , !P0 ;  /* 0xff80000028917808 */ /* 0x000fe20004000000 */
[----:B---3--:R-:W-:Y:S01]  /*52c0*/  FFMA.FTZ R45, R45, -UR13, R78 ;  /* 0x8000000d2d2d7c23 */ /* 0x008fe2000801004e */
[----:B------:R-:W1:Y:S01]  /*52d0*/  I2F R49, R49 ;  /* 0x0000003100317306 */ /* 0x000e620000201400 */
[----:B------:R-:W-:Y:S01]  /*52e0*/  ISETP.GE.AND P0, PT, R17, R202, PT ;  /* 0x000000ca1100720c */ /* 0x000fe20003f06270 */
[----:B------:R-:W-:Y:S01]  /*52f0*/  IMAD.IADD R25, R204, 0x1, -R14 ;  /* 0x00000001cc197824 */ /* 0x000fe200078e0a0e */
[----:B------:R-:W-:Y:S01]  /*5300*/  IABS R19, R19 ;  /* 0x0000001300137213 */ /* 0x000fe20000000000 */
[----:B------:R-:W-:Y:S01]  /*5310*/  HMMA.16816.F32 R52, R20, R26, R52 ;  /* 0x0000001a1434723c */ /* 0x000fe20000001834 */
[----:B------:R-:W-:-:S02]  /*5320*/  FSEL R170, R45, -INF , !P1 ;  /* 0xff8000002daa7808 */ /* 0x000fc40004800000 */
[----:B------:R-:W-:Y:S01]  /*5330*/  ISETP.GE.AND P1, PT, R17, R205, PT ;  /* 0x000000cd1100720c */ /* 0x000fe20003f26270 */
[----:B------:R-:W2:Y:S01]  /*5340*/  I2F R10, R48 ;  /* 0x00000030000a7306 */ /* 0x000ea20000201400 */
[----:B------:R-:W-:Y:S01]  /*5350*/  IADD3 R44, R44, 0x39, RZ ;  /* 0x000000392c2c7810 */ /* 0x000fe20007ffe0ff */
[----:B----4-:R-:W-:Y:S01]  /*5360*/  FFMA.FTZ R47, R47, -UR13, R68 ;  /* 0x8000000d2f2f7c23 */ /* 0x010fe20008010044 */
[C---:B------:R-:W-:Y:S02]  /*5370*/  ISETP.LT.OR P1, PT, R17.reuse, R206, P1 ;  /* 0x000000ce1100720c */ /* 0x040fe40000f21670 */
[----:B------:R-:W-:Y:S01]  /*5380*/  ISETP.LT.OR P0, PT, R17, R203, P0 ;  /* 0x000000cb1100720c */ /* 0x000fe20000701670 */
[----:B------:R-:W-:Y:S01]  /*5390*/  IMAD.IADD R17, R207, 0x1, -R14 ;  /* 0x00000001cf117824 */ /* 0x000fe200078e0a0e */
[----:B------:R-:W-:Y:S01]  /*53a0*/  FSEL R8, R59, -INF , !P4 ;  /* 0xff8000003b087808 */ /* 0x000fe20006000000 */
[----:B------:R-:W3:Y:S01]  /*53b0*/  I2F R15, R15 ;  /* 0x0000000f000f7306 */ /* 0x000ee20000201400 */
[----:B------:R-:W-:Y:S01]  /*53c0*/  ISETP.GE.AND P4, PT, R46, R205, PT ;  /* 0x000000cd2e00720c */ /* 0x000fe20003f86270 */
[----:B------:R-:W-:Y:S01]  /*53d0*/  IMAD.IADD R20, R204, 0x1, -R44 ;  /* 0x00000001cc147824 */ /* 0x000fe200078e0a2c */
[----:B------:R-:W-:Y:S01]  /*53e0*/  IABS R17, R17 ;  /* 0x0000001100117213 */ /* 0x000fe20000000000 */
[----:B-1----:R-:W-:Y:S01]  /*53f0*/  FFMA.FTZ R49, R49, -UR13, R76 ;  /* 0x8000000d31317c23 */ /* 0x002fe2000801004c */
[----:B------:R-:W-:-:S02]  /*5400*/  FSEL R136, R42, -INF , !P6 ;  /* 0xff8000002a887808 */ /* 0x000fc40007000000 */
[----:B------:R-:W-:Y:S01]  /*5410*/  FSEL R137, R47, -INF , !P3 ;  /* 0xff8000002f897808 */ /* 0x000fe20005800000 */
[----:B------:R1:W4:Y:S01]  /*5420*/  I2F R24, R19 ;  /* 0x0000001300187306 */ /* 0x0003220000201400 */
[----:B------:R-:W-:Y:S01]  /*5430*/  ISETP.LT.OR P4, PT, R46, R206, P4 ;  /* 0x000000ce2e00720c */ /* 0x000fe20002781670 */
[----:B--2---:R-:W-:Y:S01]  /*5440*/  FFMA.FTZ R71, R10, -UR13, R71 ;  /* 0x8000000d0a477c23 */ /* 0x004fe20008010047 */
[C---:B------:R-:W-:Y:S02]  /*5450*/  ISETP.GE.AND P6, PT, R11.reuse, R205, PT ;  /* 0x000000cd0b00720c */ /* 0x040fe40003fc6270 */
[----:B------:R-:W-:Y:S02]  /*5460*/  ISETP.GE.AND P3, PT, R11, R202, PT ;  /* 0x000000ca0b00720c */ /* 0x000fe40003f66270 */
[----:B------:R-:W-:Y:S01]  /*5470*/  IABS R25, R25 ;  /* 0x0000001900197213 */ /* 0x000fe20000000000 */
[----:B------:R-:W2:Y:S01]  /*5480*/  I2F R43, R50 ;  /* 0x00000032002b7306 */ /* 0x000ea20000201400 */
[----:B------:R-:W-:Y:S01]  /*5490*/  IABS R20, R20 ;  /* 0x0000001400147213 */ /* 0x000fe20000000000 */
[----:B---3--:R-:W-:Y:S01]  /*54a0*/  FFMA.FTZ R15, R15, -UR13, R30 ;  /* 0x8000000d0f0f7c23 */ /* 0x008fe2000801001e */
[----:B------:R-:W-:-:S02]  /*54b0*/  ISETP.LT.OR P6, PT, R11, R206, P6 ;  /* 0x000000ce0b00720c */ /* 0x000fc400037c1670 */
[----:B------:R-:W-:Y:S02]  /*54c0*/  ISETP.LT.OR P3, PT, R11, R203, P3 ;  /* 0x000000cb0b00720c */ /* 0x000fe40001f61670 */
[----:B------:R-:W-:Y:S01]  /*54d0*/  FSEL R139, R16, -INF , !P4 ;  /* 0xff800000108b7808 */ /* 0x000fe20006000000 */
[----:B------:R-:W3:Y:S01]  /*54e0*/  I2F R9, R9 ;  /* 0x0000000900097306 */ /* 0x000ee20000201400 */
[----:B-1----:R-:W-:Y:S01]  /*54f0*/  IMAD.IADD R19, R207, 0x1, -R44 ;  /* 0x00000001cf137824 */ /* 0x002fe200078e0a2c */
[----:B------:R-:W-:Y:S01]  /*5500*/  FSEL R147, R49, -INF , !P2 ;  /* 0xff80000031937808 */ /* 0x000fe20005000000 */
[----:B----4-:R-:W-:Y:S01]  /*5510*/  FFMA.FTZ R24, R24, -UR13, R31 ;  /* 0x8000000d18187c23 */ /* 0x010fe2000801001f */
[----:B------:R-:W-:Y:S02]  /*5520*/  ISETP.GE.AND P2, PT, R46, R202, PT ;  /* 0x000000ca2e00720c */ /* 0x000fe40003f46270 */
[----:B------:R-:W-:Y:S02]  /*5530*/  IABS R19, R19 ;  /* 0x0000001300137213 */ /* 0x000fe40000000000 */
[----:B------:R-:W1:Y:S01]  /*5540*/  I2F R18, R18 ;  /* 0x0000001200127306 */ /* 0x000e620000201400 */
[----:B------:R-:W-:Y:S01]  /*5550*/  FSEL R168, R15, -INF , !P0 ;  /* 0xff8000000fa87808 */ /* 0x000fe20004000000 */
[----:B--2---:R-:W-:Y:S01]  /*5560*/  FFMA.FTZ R43, R43, -UR13, R70 ;  /* 0x8000000d2b2b7c23 */ /* 0x004fe20008010046 */
[----:B------:R-:W-:-:S02]  /*5570*/  PLOP3.LUT P0, PT, PT, PT, UP0, 0x80, 0x0 ;  /* 0x000000000000781c */ /* 0x000fc40003f0f008 */
[----:B------:R-:W-:Y:S02]  /*5580*/  ISETP.LT.OR P2, PT, R46, R203, P2 ;  /* 0x000000cb2e00720c */ /* 0x000fe40001741670 */
[----:B------:R-:W-:Y:S01]  /*5590*/  FSEL R138, R43, -INF , !P5 ;  /* 0xff8000002b8a7808 */ /* 0x000fe20006800000 */
[----:B------:R-:W2:Y:S01]  /*55a0*/  I2F R17, R17 ;  /* 0x0000001100117306 */ /* 0x000ea20000201400 */
[----:B---3--:R-:W-:Y:S01]  /*55b0*/  FFMA.FTZ R9, R9, -UR13, R28 ;  /* 0x8000000d09097c23 */ /* 0x008fe2000801001c */
[----:B------:R-:W-:Y:S02]  /*55c0*/  FSEL R216, R71, -INF , !P2 ;  /* 0xff80000047d87808 */ /* 0x000fe40005000000 */
[-C--:B------:R-:W-:Y:S02]  /*55d0*/  ISETP.GE.AND P5, PT, R14, R205.reuse, PT ;  /* 0x000000cd0e00720c */ /* 0x080fe40003fa6270 */
[----:B------:R-:W-:Y:S02]  /*55e0*/  FSEL R219, R9, -INF , !P1 ;  /* 0xff80000009db7808 */ /* 0x000fe40004800000 */
[----:B------:R-:W3:Y:S01]  /*55f0*/  I2F R11, R25 ;  /* 0x00000019000b7306 */ /* 0x000ee20000201400 */
[----:B------:R-:W-:Y:S01]  /*5600*/  ISETP.GE.AND P4, PT, R44, R205, PT ;  /* 0x000000cd2c00720c */ /* 0x000fe20003f86270 */
[----:B-1----:R-:W-:Y:S01]  /*5610*/  FFMA.FTZ R18, R18, -UR13, R29 ;  /* 0x8000000d12127c23 */ /* 0x002fe2000801001d */
[----:B------:R-:W-:-:S02]  /*5620*/  ISETP.GE.AND P2, PT, R14, R202, PT ;  /* 0x000000ca0e00720c */ /* 0x000fc40003f46270 */
[----:B------:R-:W-:Y:S02]  /*5630*/  ISETP.GE.AND P1, PT, R44, R202, PT ;  /* 0x000000ca2c00720c */ /* 0x000fe40003f26270 */
[CC--:B------:R-:W-:Y:S01]  /*5640*/  ISETP.LT.OR P5, PT, R14.reuse, R206.reuse, P5 ;  /* 0x000000ce0e00720c */ /* 0x0c0fe20002fa1670 */
[----:B------:R-:W1:Y:S01]  /*5650*/  I2F R10, R19 ;  /* 0x00000013000a7306 */ /* 0x000e620000201400 */
[----:B--2---:R-:W-:Y:S01]  /*5660*/  FFMA.FTZ R17, R17, -UR13, R52 ;  /* 0x8000000d11117c23 */ /* 0x004fe20008010034 */
[-C--:B------:R-:W-:Y:S02]  /*5670*/  ISETP.LT.OR P2, PT, R14, R203.reuse, P2 ;  /* 0x000000cb0e00720c */ /* 0x080fe40001741670 */
[C---:B------:R-:W-:Y:S01]  /*5680*/  ISETP.LT.OR P4, PT, R44.reuse, R206, P4 ;  /* 0x000000ce2c00720c */ /* 0x040fe20002781670 */
[----:B------:R-:W-:Y:S01]  /*5690*/  BAR.SYNC.DEFER_BLOCKING 0x0 ;  /* 0x0000000000007b1d */ /* 0x000fe20000010000 */
[----:B------:R-:W-:Y:S01]  /*56a0*/  ISETP.LT.OR P1, PT, R44, R203, P1 ;  /* 0x000000cb2c00720c */ /* 0x000fe20000f21670 */
[----:B---3--:R-:W-:Y:S01]  /*56b0*/  FFMA.FTZ R11, R11, -UR13, R54 ;  /* 0x8000000d0b0b7c23 */ /* 0x008fe20008010036 */
[----:B------:R-:W-:-:S03]  /*56c0*/  FSEL R217, R18, -INF , !P6 ;  /* 0xff80000012d97808 */ /* 0x000fc60007000000 */
[----:B------:R-:W2:Y:S01]  /*56d0*/  I2F R16, R20 ;  /* 0x0000001400107306 */ /* 0x000ea20000201400 */
[----:B------:R-:W-:Y:S02]  /*56e0*/  FSEL R166, R24, -INF , !P3 ;  /* 0xff80000018a67808 */ /* 0x000fe40005800000 */
[----:B------:R-:W-:Y:S01]  /*56f0*/  FSEL R213, R17, -INF , !P5 ;  /* 0xff80000011d57808 */ /* 0x000fe20006800000 */
[----:B-1----:R-:W-:Y:S01]  /*5700*/  FFMA.FTZ R53, R10, -UR13, R53 ;  /* 0x8000000d0a357c23 */ /* 0x002fe20008010035 */
[----:B------:R-:W-:-:S04]  /*5710*/  FSEL R165, R11, -INF , !P2 ;  /* 0xff8000000ba57808 */ /* 0x000fc80005000000 */
[----:B------:R-:W-:Y:S01]  /*5720*/  FSEL R171, R53, -INF , !P4 ;  /* 0xff80000035ab7808 */ /* 0x000fe20006000000 */
[----:B--2---:R-:W-:-:S05]  /*5730*/  FFMA.FTZ R55, R16, -UR13, R55 ;  /* 0x8000000d10377c23 */ /* 0x004fca0008010037 */
        /* <DEDUP_REMOVED lines=43> */
[----:B------:R1:W-:Y:S01]  /*59f0*/  @P4 STS.128 [R197+0x6800], RZ ;  /* 0x006800ffc5004388 */ /* 0x0003e20000000c00 */
[----:B------:R-:W-:-:S03]  /*5a00*/  @!P2 LEA R14, P1, R10, c[0x0][0x168], 0x1 ;  /* 0x00005a000a0eaa11 */ /* 0x000fc600078208ff */
[----:B------:R-:W-:Y:S01]  /*5a10*/  @!PT LDS RZ, [RZ] ;  /* 0x00000000fffff984 */ /* 0x000fe20000000800 */
[----:B------:R-:W-:Y:S01]  /*5a20*/  @!PT LDS RZ, [RZ] ;  /* 0x00000000fffff984 */ /* 0x000fe20000000800 */
[----:B------:R-:W-:Y:S01]  /*5a30*/  @!PT LDS RZ, [RZ] ;  /* 0x00000000fffff984 */ /* 0x000fe20000000800 */
[----:B------:R5:W-:Y:S01]  /*5a40*/  @!P4 LDGSTS.E.BYPASS.LTC128B.128 [R197+0x6800], [R22.64] ;  /* 0x0680000016c5cfae */ /* 0x000be2000b901d52 */
[C-C-:B------:R-:W-:Y:S02]  /*5a50*/  @!P2 LEA.HI.X R15, R10.reuse, c[0x0][0x16c], R9.reuse, 0x1, P1 ;  /* 0x00005b000a0faa11 */ /* 0x140fe400008f0c09 */
[C---:B--2---:R-:W-:Y:S01]  /*5a60*/  @!P4 LEA R16, P6, R10.reuse, c[0x0][0x168], 0x1 ;  /* 0x00005a000a10ca11 */ /* 0x044fe200078c08ff */
[----:B------:R1:W-:Y:S03]  /*5a70*/  @P3 STS.128 [R197+0x8800], RZ ;  /* 0x008800ffc5003388 */ /* 0x0003e60000000c00 */
[C---:B------:R-:W-:Y:S01]  /*5a80*/  @!P4 LEA.HI.X R17, R10.reuse, c[0x0][0x16c], R9, 0x1, P6 ;  /* 0x00005b000a11ca11 */ /* 0x040fe200030f0c09 */
[----:B------:R-:W-:Y:S01]  /*5a90*/  @!PT LDS RZ, [RZ] ;  /* 0x00000000fffff984 */ /* 0x000fe20000000800 */
[----:B------:R-:W-:Y:S01]  /*5aa0*/  @!PT LDS RZ, [RZ] ;  /* 0x00000000fffff984 */ /* 0x000fe20000000800 */
[----:B------:R-:W-:Y:S01]  /*5ab0*/  @!PT LDS RZ, [RZ] ;  /* 0x00000000fffff984 */ /* 0x000fe20000000800 */
[----:B------:R1:W-:Y:S01]  /*5ac0*/  @!P3 LDGSTS.E.BYPASS.LTC128B.128 [R197+0x8800], [R26.64+0x80] ;  /* 0x088000801ac5bfae */ /* 0x0003e2000b901d52 */
[----:B------:R-:W-:-:S03]  /*5ad0*/  IADD3 R3, P6, R10, UR27, RZ ;  /* 0x0000001b0a037c10 */ /* 0x000fc6000ffde0ff */
[----:B------:R1:W-:Y:S01]  /*5ae0*/  @P2 STS.128 [R197+0xa800], RZ ;  /* 0x00a800ffc5002388 */ /* 0x0003e20000000c00 */
[----:B---3--:R-:W-:-:S03]  /*5af0*/  @!P3 LEA R24, P1, R3, c[0x0][0x168], 0x1 ;  /* 0x00005a000318ba11 */ /* 0x008fc600078208ff */
        /* <DEDUP_REMOVED lines=43> */
.L_x_1028:
[----:B------:R-:W-:Y:S05]  /*5db0*/  BSYNC B0 ;  /* 0x0000000000007941 */ /* 0x000fea0003800000 */
.L_x_1027:
[----:B------:R-:W0:Y:S02]  /*5dc0*/  LDGDEPBAR ;  /* 0x00000000000079af */ /* 0x000e240000000000 */
.L_x_1026:
[----:B------:R-:W-:Y:S01]  /*5dd0*/  FMNMX.FTZ R10, R36, R37, !PT ;  /* 0x00000025240a7209 */ /* 0x000fe20007810000 */
        /* <DEDUP_REMOVED lines=46> */
[----:B------:R-:W-:Y:S01]  /*60c0*/  LOP3.LUT R215, R6, UR20, RZ, 0x3c, !PT ;  /* 0x0000001406d77c12 */ /* 0x000fe2000f8e3cff */
[----:B------:R-:W-:Y:S01]  /*60d0*/  LDSM.16.MT88.4 R80, [R186+0x10000] ;  /* 0x01000000ba50783b */ /* 0x000fe20000004200 */
[----:B------:R-:W-:-:S02]  /*60e0*/  FMNMX.FTZ R10, R213, R10, !PT ;  /* 0x0000000ad50a7209 */ /* 0x000fc40007810000 */
[----:B------:R-:W-:Y:S01]  /*60f0*/  LOP3.LUT R160, R221, R215, RZ, 0x3c, !PT ;  /* 0x000000d7dda07212 */ /* 0x000fe200078e3cff */
[----:B------:R-:W-:Y:S01]  /*6100*/  LDSM.16.MT88.4 R72, [R188+0x10000] ;  /* 0x01000000bc48783b */ /* 0x000fe20000004200 */
[----:B------:R-:W-:Y:S02]  /*6110*/  FMNMX.FTZ R3, R171, R10, !PT ;  /* 0x0000000aab037209 */ /* 0x000fe40007810000 */
[----:B------:R-:W-:Y:S01]  /*6120*/  FMNMX.FTZ R10, R166, R9, !PT ;  /* 0x00000009a60a7209 */ /* 0x000fe20007810000 */
[----:B------:R-:W-:Y:S01]  /*6130*/  IMAD.WIDE.U32 R160, R160, -0x2daee0ad, RZ ;  /* 0xd2511f53a0a07825 */ /* 0x000fe200078e00ff */
[----:B------:R-:W-:Y:S02]  /*6140*/  LDSM.16.MT88.4 R88, [R185+0x10000] ;  /* 0x01000000b958783b */ /* 0x000fe40000004200 */
[----:B------:R-:W-:Y:S02]  /*6150*/  FMNMX.FTZ R9, R165, R10, !PT ;  /* 0x0000000aa5097209 */ /* 0x000fe40007810000 */
[----:B------:R-:W2:Y:S01]  /*6160*/  SHFL.BFLY PT, R132, R3, 0x2, 0x1f ;  /* 0x0c401f0003847f89 */ /* 0x000ea200000e0000 */
[----:B------:R-:W-:Y:S01]  /*6170*/  LOP3.LUT R162, R161, UR5, R222, 0x96, !PT ;  /* 0x00000005a1a27c12 */ /* 0x000fe2000f8e96de */
[----:B------:R-:W-:Y:S01]  /*6180*/  UIADD3 UR5, UR20, -0x61c88647, URZ ;  /* 0x9e3779b914057890 */ /* 0x000fe2000fffe03f */
[----:B------:R-:W-:Y:S01]  /*6190*/  FMNMX.FTZ R10, R164, R9, !PT ;  /* 0x00000009a40a7209 */ /* 0x000fe20007810000 */
[----:B------:R-:W-:Y:S02]  /*61a0*/  LDSM.16.MT88.4 R100, [R184+0xc000] ;  /* 0x00c00000b864783b */ /* 0x000fe40000004200 */
[----:B------:R-:W-:-:S02]  /*61b0*/  IMAD.WIDE.U32 R162, R162, -0x326172a9, RZ ;  /* 0xcd9e8d57a2a27825 */ /* 0x000fc400078e00ff */
[----:B------:R-:W3:Y:S04]  /*61c0*/  SHFL.BFLY PT, R11, R10, 0x2, 0x1f ;  /* 0x0c401f000a0b7f89 */ /* 0x000ee800000e0000 */
[----:B-1----:R-:W-:Y:S04]  /*61d0*/  LDSM.16.MT88.4 R20, [R184+0xc800] ;  /* 0x00c80000b814783b */ /* 0x002fe80000004200 */
[----:B------:R-:W-:Y:S04]  /*61e0*/  LDSM.16.MT88.4 R116, [R186+0xc000] ;  /* 0x00c00000ba74783b */ /* 0x000fe80000004200 */
[----:B------:R-:W-:Y:S01]  /*61f0*/  LDSM.16.MT88.4 R108, [R185+0xc000] ;  /* 0x00c00000b96c783b */ /* 0x000fe20000004200 */
[----:B--2---:R-:W-:Y:S01]  /*6200*/  FMNMX.FTZ R132, R3, R132, !PT ;  /* 0x0000008403847209 */ /* 0x004fe20007810000 */
[----:B------:R-:W-:Y:S01]  /*6210*/  IMAD.U32 R3, RZ, RZ, UR32 ;  /* 0x00000020ff037e24 */ /* 0x000fe2000f8e00ff */
[----:B------:R-:W-:Y:S01]  /*6220*/  UIADD3 UR32, UR32, 0x1, URZ ;  /* 0x0000000120207890 */ /* 0x000fe2000fffe03f */
[----:B------:R-:W-:Y:S03]  /*6230*/  LDSM.16.MT88.4 R24, [R185+0xc800] ;  /* 0x00c80000b918783b */ /* 0x000fe60000004200 */
[----:B------:R-:W-:Y:S01]  /*6240*/  LOP3.LUT R3, R223, UR21, R3, 0x96, !PT ;  /* 0x00000015df037c12 */ /* 0x000fe2000f8e9603 */
[----:B------:R-:W1:Y:S01]  /*6250*/  SHFL.BFLY PT, R9, R132, 0x1, 0x1f ;  /* 0x0c201f0084097f89 */ /* 0x000e6200000e0000 */
[----:B---3--:R-:W-:Y:S01]  /*6260*/  FMNMX.FTZ R6, R10, R11, !PT ;  /* 0x0000000b0a067209 */ /* 0x008fe20007810000 */
[----:B------:R-:W-:-:S02]  /*6270*/  IMAD.U32 R222, RZ, RZ, UR32 ;  /* 0x00000020ffde7e24 */ /* 0x000fc4000f8e00ff */
[----:B------:R-:W-:Y:S01]  /*6280*/  IMAD.WIDE.U32 R14, R3, -0x326172a9, RZ ;  /* 0xcd9e8d57030e7825 */ /* 0x000fe200078e00ff */
[----:B------:R-:W-:Y:S02]  /*6290*/  LDSM.16.MT88.4 R28, [R186+0xc800] ;  /* 0x00c80000ba1c783b */ /* 0x000fe40000004200 */
[----:B------:R-:W-:Y:S02]  /*62a0*/  LOP3.LUT R222, R223, UR21, R222, 0x96, !PT ;  /* 0x00000015dfde7c12 */ /* 0x000fe4000f8e96de */
[----:B------:R-:W-:Y:S02]  /*62b0*/  LOP3.LUT R3, R15, UR5, R220, 0x96, !PT ;  /* 0x000000050f037c12 */ /* 0x000fe4000f8e96dc */
[----:B------:R-:W-:Y:S01]  /*62c0*/  LOP3.LUT R14, R163, UR30, R14, 0x96, !PT ;  /* 0x0000001ea30e7c12 */ /* 0x000fe2000f8e960e */
[----:B------:R-:W-:-:S04]  /*62d0*/  IMAD.WIDE.U32 R222, R222, -0x326172a9, RZ ;  /* 0xcd9e8d57dede7825 */ /* 0x000fc800078e00ff */
[----:B------:R-:W-:Y:S01]  /*62e0*/  IMAD.WIDE.U32 R16, R3, -0x2daee0ad, RZ ;  /* 0xd2511f5303107825 */ /* 0x000fe200078e00ff */
[----:B------:R-:W-:Y:S01]  /*62f0*/  LOP3.LUT R220, R223, UR5, R220, 0x96, !PT ;  /* 0x00000005dfdc7c12 */ /* 0x000fe2000f8e96dc */
[----:B------:R-:W2:Y:S02]  /*6300*/  SHFL.BFLY PT, R3, R6, 0x1, 0x1f ;  /* 0x0c201f0006037f89 */ /* 0x000ea400000e0000 */
[----:B------:R-:W-:Y:S01]  /*6310*/  IMAD.WIDE.U32 R14, R14, -0x2daee0ad, RZ ;  /* 0xd2511f530e0e7825 */ /* 0x000fe200078e00ff */
[----:B-1----:R-:W-:-:S03]  /*6320*/  FMNMX.FTZ R132, R132, R9, !PT ;  /* 0x0000000984847209 */ /* 0x002fc60007810000 */
[----:B------:R-:W-:Y:S01]  /*6330*/  IMAD.WIDE.U32 R220, R220, -0x2daee0ad, RZ ;  /* 0xd2511f53dcdc7825 */ /* 0x000fe200078e00ff */
[----:B------:R-:W-:Y:S02]  /*6340*/  LOP3.LUT R9, R17, UR29, R160, 0x96, !PT ;  /* 0x0000001d11097c12 */ /* 0x000fe4000f8e96a0 */
[----:B------:R-:W-:Y:S01]  /*6350*/  LOP3.LUT R16, R15, UR25, R16, 0x96, !PT ;  /* 0x000000190f107c12 */ /* 0x000fe2000f8e9610 */
[C---:B------:R-:W-:Y:S01]  /*6360*/  FMUL.FTZ R218, R132.reuse, c[0x0][0x23c] ;  /* 0x00008f0084da7a20 */ /* 0x040fe20000410000 */
[----:B------:R-:W-:Y:S01]  /*6370*/  FSETP.NEU.FTZ.AND P1, PT, R132, -INF , PT ;  /* 0xff8000008400780b */ /* 0x000fe20003f3d000 */
[----:B------:R-:W-:-:S03]  /*6380*/  IMAD.WIDE.U32 R10, R9, -0x326172a9, RZ ;  /* 0xcd9e8d57090a7825 */ /* 0x000fc600078e00ff */
[----:B------:R-:W-:Y:S01]  /*6390*/  FSEL R218, R218, RZ, P1 ;  /* 0x000000ffdada7208 */ /* 0x000fe20000800000 */
[----:B------:R-:W-:Y:S01]  /*63a0*/  IMAD.WIDE.U32 R16, R16, -0x326172a9, RZ ;  /* 0xcd9e8d5710107825 */ /* 0x000fe200078e00ff */
[----:B------:R-:W-:-:S03]  /*63b0*/  LOP3.LUT R9, R11, UR26, R162, 0x96, !PT ;  /* 0x0000001a0b097c12 */ /* 0x000fc6000f8e96a2 */
[----:B------:R-:W-:Y:S01]  /*63c0*/  FFMA.FTZ R156, R36, c[0x0][0x23c], -R218 ;  /* 0x00008f00249c7a23 */ /* 0x000fe200000108da */
[----:B------:R-:W-:Y:S01]  /*63d0*/  LOP3.LUT R10, R17, UR23, R10, 0x96, !PT ;  /* 0x00000017110a7c12 */ /* 0x000fe2000f8e960a */
[----:B------:R-:W-:Y:S01]  /*63e0*/  IMAD.WIDE.U32 R18, R9, -0x2daee0ad, RZ ;  /* 0xd2511f5309127825 */ /* 0x000fe200078e00ff */
[----:B--2---:R-:W-:-:S03]  /*63f0*/  FMNMX.FTZ R3, R6, R3, !PT ;  /* 0x0000000306037209 */ /* 0x004fc60007810000 */
[----:B------:R-:W-:Y:S01]  /*6400*/  IMAD.WIDE.U32 R10, R10, -0x2daee0ad, RZ ;  /* 0xd2511f530a0a7825 */ /* 0x000fe200078e00ff */
[----:B------:R-:W-:Y:S01]  /*6410*/  LOP3.LUT R14, R19, UR22, R14, 0x96, !PT ;  /* 0x00000016130e7c12 */ /* 0x000fe2000f8e960e */
[----:B------:R-:W-:Y:S01]  /*6420*/  MUFU.EX2 R156, R156 ;  /* 0x0000009c009c7308 */ /* 0x000fe20000000800 */
[C---:B------:R-:W-:Y:S01]  /*6430*/  FSETP.NEU.FTZ.AND P1, PT, R3.reuse, -INF , PT ;  /* 0xff8000000300780b */ /* 0x040fe20003f3d000 */
[----:B------:R-:W-:Y:S01]  /*6440*/  FMUL.FTZ R167, R3, c[0x0][0x23c] ;  /* 0x00008f0003a77a20 */ /* 0x000fe20000410000 */
[----:B------:R-:W-:Y:S01]  /*6450*/  LOP3.LUT R18, R11, UR15, R18, 0x96, !PT ;  /* 0x0000000f0b127c12 */ /* 0x000fe2000f8e9612 */
[----:B------:R-:W-:-:S03]  /*6460*/  IMAD.WIDE.U32 R14, R14, -0x326172a9, RZ ;  /* 0xcd9e8d570e0e7825 */ /* 0x000fc600078e00ff */
[----:B------:R-:W-:Y:S01]  /*6470*/  FSEL R167, R167, RZ, P1 ;  /* 0x000000ffa7a77208 */ /* 0x000fe20000800000 */
[----:B------:R-:W-:-:S04]  /*6480*/  IMAD.WIDE.U32 R18, R18, -0x326172a9, RZ ;  /* 0xcd9e8d5712127825 */ /* 0x000fc800078e00ff */
[----:B------:R-:W-:Y:S01]  /*6490*/  FFMA.FTZ R153, R37, c[0x0][0x23c], -R218 ;  /* 0x00008f0025997a23 */ /* 0x000fe200000108da */
[----:B------:R-:W-:Y:S01]  /*64a0*/  LOP3.LUT R6, R18, 0xffff, RZ, 0xc0, !PT ;  /* 0x0000ffff12067812 */ /* 0x000fe200078ec0ff */
[--C-:B------:R-:W-:Y:S01]  /*64b0*/  FFMA.FTZ R152, R34, c[0x0][0x23c], -R167.reuse ;  /* 0x00008f0022987a23 */ /* 0x100fe200000108a7 */
[----:B------:R-:W-:Y:S01]  /*64c0*/  SHF.R.U32.HI R11, RZ, 0x10, R18 ;  /* 0x00000010ff0b7819 */ /* 0x000fe20000011612 */
[--C-:B------:R-:W-:Y:S01]  /*64d0*/  FFMA.FTZ R159, R2, c[0x0][0x23c], -R167.reuse ;  /* 0x00008f00029f7a23 */ /* 0x100fe200000108a7 */
[----:B------:R-:W-:Y:S01]  /*64e0*/  LOP3.LUT R9, R19, UR31, R14, 0x96, !PT ;  /* 0x0000001f13097c12 */ /* 0x000fe2000f8e960e */
[----:B------:R-:W1:Y:S01]  /*64f0*/  MUFU.EX2 R153, R153 ;  /* 0x0000009900997308 */ /* 0x000e620000000800 */
[----:B------:R-:W-:Y:S01]  /*6500*/  SHF.R.U32.HI R14, RZ, 0x8, R6 ;  /* 0x00000008ff0e7819 */ /* 0x000fe20000011606 */
[--C-:B------:R-:W-:Y:S01]  /*6510*/  FFMA.FTZ R157, R38, c[0x0][0x23c], -R167.reuse ;  /* 0x00008f00269d7a23 */ /* 0x100fe200000108a7 */
[----:B------:R-:W-:Y:S01]  /*6520*/  SHF.R.U32.HI R6, RZ, 0x18, R18 ;  /* 0x00000018ff067819 */ /* 0x000fe20000011612 */
[----:B------:R-:W-:Y:S01]  /*6530*/  FFMA.FTZ R150, R32, c[0x0][0x23c], -R167 ;  /* 0x00008f0020967a23 */ /* 0x000fe200000108a7 */
[----:B------:R-:W-:Y:S01]  /*6540*/  LOP3.LUT R11, R11, 0xff, RZ, 0xc0, !PT ;  /* 0x000000ff0b0b7812 */ /* 0x000fe200078ec0ff */
[----:B------:R-:W-:Y:S01]  /*6550*/  FFMA.FTZ R154, R39, c[0x0][0x23c], -R218 ;  /* 0x00008f00279a7a23 */ /* 0x000fe200000108da */
[----:B------:R-:W-:Y:S01]  /*6560*/  LOP3.LUT R5, R9, 0xffff, RZ, 0xc0, !PT ;  /* 0x0000ffff09057812 */ /* 0x000fe200078ec0ff */
[----:B------:R-:W-:Y:S01]  /*6570*/  MUFU.EX2 R152, R152 ;  /* 0x0000009800987308 */ /* 0x000fe20000000800 */
[----:B------:R-:W-:Y:S01]  /*6580*/  PRMT R11, R11, 0x5410, R6 ;  /* 0x000054100b0b7816 */ /* 0x000fe20000000006 */
[--C-:B------:R-:W-:Y:S01]  /*6590*/  FFMA.FTZ R135, R41, c[0x0][0x23c], -R218.reuse ;  /* 0x00008f0029877a23 */ /* 0x100fe200000108da */
[--C-:B------:R-:W-:Y:S01]  /*65a0*/  SHF.R.U32.HI R2, RZ, 0x10, R9.reuse ;  /* 0x00000010ff027819 */ /* 0x100fe20000011609 */
[----:B------:R-:W-:Y:S01]  /*65b0*/  FFMA.FTZ R134, R35, c[0x0][0x23c], -R218 ;  /* 0x00008f0023867a23 */ /* 0x000fe200000108da */
[----:B------:R-:W-:Y:S01]  /*65c0*/  LOP3.LUT R6, R15, UR16, R16, 0x96, !PT ;  /* 0x000000100f067c12 */ /* 0x000fe2000f8e9610 */
[--C-:B------:R-:W-:Y:S01]  /*65d0*/  FFMA.FTZ R133, R33, c[0x0][0x23c], -R218.reuse ;  /* 0x00008f0021857a23 */ /* 0x100fe200000108da */
[----:B------:R-:W-:Y:S01]  /*65e0*/  LOP3.LUT R0, R9, 0xff, RZ, 0xc0, !PT ;  /* 0x000000ff09007812 */ /* 0x000fe200078ec0ff */
[----:B------:R-:W2:Y:S01]  /*65f0*/  MUFU.EX2 R159, R159 ;  /* 0x0000009f009f7308 */ /* 0x000ea20000000800 */
[----:B------:R-:W-:Y:S01]  /*6600*/  SHF.R.U32.HI R9, RZ, 0x18, R9 ;  /* 0x00000018ff097819 */ /* 0x000fe20000011609 */
[----:B------:R-:W-:Y:S01]  /*6610*/  IMAD.WIDE.U32 R6, R6, -0x2daee0ad, RZ ;  /* 0xd2511f5306067825 */ /* 0x000fe200078e00ff */
[----:B------:R-:W-:Y:S01]  /*6620*/  SHF.R.U32.HI R5, RZ, 0x8, R5 ;  /* 0x00000008ff057819 */ /* 0x000fe20000011605 */
[----:B------:R-:W3:Y:S01]  /*6630*/  LDSM.16.MT88.4 R32, [R184+0x10000] ;  /* 0x01000000b820783b */ /* 0x000ee20000004200 */
[----:B------:R-:W-:Y:S01]  /*6640*/  LOP3.LUT R2, R2, 0xff, RZ, 0xc0, !PT ;  /* 0x000000ff02027812 */ /* 0x000fe200078ec0ff */
[--C-:B------:R-:W-:Y:S01]  /*6650*/  HSET2.LE.AND R99, R11, R158.reuse, PT ;  /* 0x0000009e0b637233 */ /* 0x100fe20003803000 */
[----:B------:R-:W-:Y:S01]  /*6660*/  PRMT R5, R0, 0x5410, R5 ;  /* 0x0000541000057816 */ /* 0x000fe20000000005 */
[----:B------:R-:W-:Y:S01]  /*6670*/  MUFU.EX2 R157, R157 ;  /* 0x0000009d009d7308 */ /* 0x000fe20000000800 */
[----:B------:R-:W-:Y:S01]  /*6680*/  PRMT R9, R2, 0x5410, R9 ;  /* 0x0000541002097816 */ /* 0x000fe20000000009 */
[----:B------:R-:W-:Y:S01]  /*6690*/  FFMA.FTZ R151, R61, c[0x0][0x23c], -R218 ;  /* 0x00008f003d977a23 */ /* 0x000fe200000108da */
[----:B------:R-:W-:Y:S01]  /*66a0*/  LOP3.LUT R4, R6, 0xffff, RZ, 0xc0, !PT ;  /* 0x0000ffff06047812 */ /* 0x000fe200078ec0ff */
[--C-:B------:R-:W-:Y:S01]  /*66b0*/  HSET2.LE.AND R96, R5, R158.reuse, PT ;  /* 0x0000009e05607233 */ /* 0x100fe20003803000 */
[----:B------:R-:W-:Y:S01]  /*66c0*/  LOP3.LUT R17, R18, 0xff, RZ, 0xc0, !PT ;  /* 0x000000ff12117812 */ /* 0x000fe200078ec0ff */
[--C-:B------:R-:W-:Y:S01]  /*66d0*/  HSET2.LE.AND R97, R9, R158.reuse, PT ;  /* 0x0000009e09617233 */ /* 0x100fe20003803000 */
[----:B-1----:R-:W-:Y:S01]  /*66e0*/  F2FP.PACK_AB R5, R153, R156 ;  /* 0x0000009c9905723e */ /* 0x002fe200000000ff */
[----:B------:R-:W1:Y:S01]  /*66f0*/  MUFU.EX2 R150, R150 ;  /* 0x0000009600967308 */ /* 0x000e620000000800 */
[----:B--2---:R-:W-:Y:S01]  /*6700*/  F2FP.PACK_AB R0, R159, R152 ;  /* 0x000000989f00723e */ /* 0x004fe200000000ff */
        /* <DEDUP_REMOVED lines=9> */
[----:B------:R-:W-:Y:S01]  /*67a0*/  LOP3.LUT R96, R96, R5, RZ, 0xc0, !PT ;  /* 0x0000000560607212 */ /* 0x000fe200078ec0ff */
[--C-:B------:R-:W-:Y:S01]  /*67b0*/  HSET2.LE.AND R17, R17, R158.reuse, PT ;  /* 0x0000009e11117233 */ /* 0x100fe20003803000 */
[----:B------:R-:W-:Y:S01]  /*67c0*/  LOP3.LUT R10, R7, UR4, R10, 0x96, !PT ;  /* 0x00000004070a7c12 */ /* 0x000fe2000f8e960a */
[----:B------:R-:W2:Y:S01]  /*67d0*/  LDSM.16.MT88.4 R40, [R188+0xe000] ;  /* 0x00e00000bc28783b */ /* 0x000ea20000004200 */
[--C-:B------:R-:W-:Y:S01]  /*67e0*/  SHF.R.U32.HI R0, RZ, 0x10, R6.reuse ;  /* 0x00000010ff007819 */ /* 0x100fe20000011606 */
[----:B------:R-:W4:Y:S01]  /*67f0*/  MUFU.EX2 R135, R135 ;  /* 0x0000008700877308 */ /* 0x000f220000000800 */
[----:B------:R-:W-:Y:S01]  /*6800*/  SHF.R.U32.HI R143, RZ, 0x18, R6 ;  /* 0x00000018ff8f7819 */ /* 0x000fe20000011606 */
[--C-:B------:R-:W-:Y:S01]  /*6810*/  FFMA.FTZ R211, R170, c[0x0][0x23c], -R167.reuse ;  /* 0x00008f00aad37a23 */ /* 0x100fe200000108a7 */
[----:B------:R-:W-:Y:S01]  /*6820*/  PRMT R9, R9, 0x5410, R4 ;  /* 0x0000541009097816 */ /* 0x000fe20000000004 */
[--C-:B------:R-:W-:Y:S01]  /*6830*/  FFMA.FTZ R170, R136, c[0x0][0x23c], -R167.reuse ;  /* 0x00008f0088aa7a23 */ /* 0x100fe200000108a7 */
[----:B------:R-:W5:Y:S01]  /*6840*/  LDSM.16.MT88.4 R4, [R188+0xc800] ;  /* 0x00c80000bc04783b */ /* 0x000f620000004200 */
[----:B-1----:R-:W-:Y:S01]  /*6850*/  F2FP.PACK_AB R2, R150, R157 ;  /* 0x0000009d9602723e */ /* 0x002fe200000000ff */
[--C-:B------:R-:W-:Y:S01]  /*6860*/  FFMA.FTZ R169, R138, c[0x0][0x23c], -R167.reuse ;  /* 0x00008f008aa97a23 */ /* 0x100fe200000108a7 */
[----:B------:R-:W-:Y:S01]  /*6870*/  LOP3.LUT R8, R0, 0xff, RZ, 0xc0, !PT ;  /* 0x000000ff00087812 */ /* 0x000fe200078ec0ff */
[----:B------:R-:W-:Y:S01]  /*6880*/  MUFU.EX2 R151, R151 ;  /* 0x0000009700977308 */ /* 0x000fe20000000800 */
[----:B------:R-:W-:Y:S01]  /*6890*/  LOP3.LUT R99, R99, R2, RZ, 0xc0, !PT ;  /* 0x0000000263637212 */ /* 0x000fe200078ec0ff */
[----:B------:R-:W-:Y:S01]  /*68a0*/  FFMA.FTZ R2, R13, c[0x0][0x23c], -R218 ;  /* 0x00008f000d027a23 */ /* 0x000fe200000108da */
[C---:B------:R-:W-:Y:S01]  /*68b0*/  LOP3.LUT R16, R10.reuse, 0xffff, RZ, 0xc0, !PT ;  /* 0x0000ffff0a107812 */ /* 0x040fe200078ec0ff */
[--C-:B------:R-:W-:Y:S01]  /*68c0*/  HSET2.LE.AND R142, R9, R158.reuse, PT ;  /* 0x0000009e098e7233 */ /* 0x100fe20003803000 */
[----:B------:R-:W-:Y:S01]  /*68d0*/  SHF.R.U32.HI R141, RZ, 0x10, R10 ;  /* 0x00000010ff8d7819 */ /* 0x000fe2000001160a */
[----:B------:R-:W-:Y:S01]  /*68e0*/  LDSM.16.MT88.4 R12, [R188+0xe800] ;  /* 0x00e80000bc0c783b */ /* 0x000fe20000004200 */
[----:B----4-:R-:W-:Y:S01]  /*68f0*/  F2FP.PACK_AB R98, R135, R154 ;  /* 0x0000009a8762723e */ /* 0x010fe200000000ff */
[----:B------:R-:W-:Y:S01]  /*6900*/  MUFU.EX2 R134, R134 ;  /* 0x0000008600867308 */ /* 0x000fe20000000800 */
[----:B------:R-:W-:Y:S01]  /*6910*/  LOP3.LUT R161, R10, 0xff, RZ, 0xc0, !PT ;  /* 0x000000ff0aa17812 */ /* 0x000fe200078ec0ff */
[----:B------:R-:W-:Y:S01]  /*6920*/  FFMA.FTZ R216, R216, c[0x0][0x23c], -R167 ;  /* 0x00008f00d8d87a23 */ /* 0x000fe200000108a7 */
[----:B------:R-:W-:Y:S01]  /*6930*/  LOP3.LUT R98, R17, R98, RZ, 0xc0, !PT ;  /* 0x0000006211627212 */ /* 0x000fe200078ec0ff */
[----:B------:R-:W-:Y:S01]  /*6940*/  FFMA.FTZ R219, R219, c[0x0][0x23c], -R218 ;  /* 0x00008f00dbdb7a23 */ /* 0x000fe200000108da */
[----:B------:R-:W-:Y:S01]  /*6950*/  SHF.R.U32.HI R10, RZ, 0x18, R10 ;  /* 0x00000018ff0a7819 */ /* 0x000fe2000001160a */
[----:B------:R-:W-:Y:S01]  /*6960*/  FFMA.FTZ R213, R213, c[0x0][0x23c], -R218 ;  /* 0x00008f00d5d57a23 */ /* 0x000fe200000108da */
[----:B------:R-:W-:Y:S01]  /*6970*/  SHF.R.U32.HI R16, RZ, 0x8, R16 ;  /* 0x00000008ff107819 */ /* 0x000fe20000011610 */
[----:B------:R-:W-:Y:S01]  /*6980*/  MUFU.EX2 R133, R133 ;  /* 0x0000008500857308 */ /* 0x000fe20000000800 */
[----:B------:R-:W-:Y:S01]  /*6990*/  LOP3.LUT R141, R141, 0xff, RZ, 0xc0, !PT ;  /* 0x000000ff8d8d7812 */ /* 0x000fe200078ec0ff */
[C---:B------:R-:W-:Y:S01]  /*69a0*/  HMMA.16816.F32 R128, R96.reuse, R124, RZ ;  /* 0x0000007c6080723c */ /* 0x040fe200000018ff */
[----:B------:R-:W-:Y:S01]  /*69b0*/  PRMT R143, R8, 0x5410, R143 ;  /* 0x00005410088f7816 */ /* 0x000fe2000000008f */
[--C-:B------:R-:W-:Y:S01]  /*69c0*/  FFMA.FTZ R168, R168, c[0x0][0x23c], -R167.reuse ;  /* 0x00008f00a8a87a23 */ /* 0x100fe200000108a7 */
[----:B------:R-:W-:Y:S01]  /*69d0*/  PRMT R161, R161, 0x5410, R16 ;  /* 0x00005410a1a17816 */ /* 0x000fe20000000010 */
[--C-:B------:R-:W-:Y:S01]  /*69e0*/  FFMA.FTZ R165, R165, c[0x0][0x23c], -R167.reuse ;  /* 0x00008f00a5a57a23 */ /* 0x100fe200000108a7 */
[----:B------:R-:W-:Y:S01]  /*69f0*/  PRMT R141, R141, 0x5410, R10 ;  /* 0x000054108d8d7816 */ /* 0x000fe2000000000a */
[----:B------:R-:W1:Y:S01]  /*6a00*/  MUFU.EX2 R2, R2 ;  /* 0x0000000200027308 */ /* 0x000e620000000800 */
[--C-:B------:R-:W-:Y:S01]  /*6a10*/  HSET2.LE.AND R143, R143, R158.reuse, PT ;  /* 0x0000009e8f8f7233 */ /* 0x100fe20003803000 */
[C---:B------:R-:W-:Y:S01]  /*6a20*/  HMMA.16816.F32 R124, R96.reuse, R126, RZ ;  /* 0x0000007e607c723c */ /* 0x040fe200000018ff */
[--C-:B------:R-:W-:Y:S01]  /*6a30*/  HSET2.LE.AND R140, R161, R158.reuse, PT ;  /* 0x0000009ea18c7233 */ /* 0x100fe20003803000 */
[----:B------:R-:W-:Y:S01]  /*6a40*/  LDSM.16.MT88.4 R16, [R186+0xe800] ;  /* 0x00e80000ba10783b */ /* 0x000fe20000004200 */
[----:B------:R-:W-:Y:S01]  /*6a50*/  HSET2.LE.AND R141, R141, R158, PT ;  /* 0x0000009e8d8d7233 */ /* 0x000fe20003803000 */
[----:B------:R-:W-:Y:S01]  /*6a60*/  LOP3.LUT R161, R221, UR29, R160, 0x96, !PT ;  /* 0x0000001ddda17c12 */ /* 0x000fe2000f8e96a0 */
[----:B------:R-:W-:Y:S01]  /*6a70*/  FFMA.FTZ R160, R147, c[0x0][0x23c], -R218 ;  /* 0x00008f0093a07a23 */ /* 0x000fe200000108da */
[----:B------:R-:W-:Y:S01]  /*6a80*/  MUFU.EX2 R148, R148 ;  /* 0x0000009400947308 */ /* 0x000fe20000000800 */
[----:B------:R-:W-:Y:S01]  /*6a90*/  FFMA.FTZ R164, R164, c[0x0][0x23c], -R167 ;  /* 0x00008f00a4a47a23 */ /* 0x000fe200000108a7 */
[----:B---3--:R-:W-:Y:S01]  /*6aa0*/  HMMA.16816.F32 R92, R96, R32, RZ ;  /* 0x00000020605c723c */ /* 0x008fe200000018ff */
[----:B------:R-:W-:-:S02]  /*6ab0*/  FADD.FTZ R153, R156, R153 ;  /* 0x000000999c997221 */ /* 0x000fc40000010000 */
[----:B------:R-:W-:Y:S02]  /*6ac0*/  FADD.FTZ R152, R152, R159 ;  /* 0x0000009f98987221 */ /* 0x000fe40000010000 */
[----:B------:R-:W-:Y:S01]  /*6ad0*/  FADD.FTZ R154, R154, R153 ;  /* 0x000000999a9a7221 */ /* 0x000fe20000010000 */
        /* <DEDUP_REMOVED lines=9> */
[----:B------:R-:W-:Y:S01]  /*6b70*/  FADD.FTZ R157, R150, R157 ;  /* 0x0000009d969d7221 */ /* 0x000fe20000010000 */
[----:B------:R-:W-:Y:S01]  /*6b80*/  HMMA.16816.F32 R56, R96, R58, RZ ;  /* 0x0000003a6038723c */ /* 0x000fe200000018ff */
[----:B------:R-:W-:-:S04]  /*6b90*/  FADD.FTZ R151, R151, R154 ;  /* 0x0000009a97977221 */ /* 0x000fc80000010000 */
[----:B------:R-:W-:Y:S01]  /*6ba0*/  FADD.FTZ R134, R134, R151 ;  /* 0x0000009786867221 */ /* 0x000fe20000010000 */
[----:B------:R-:W3:Y:S02]  /*6bb0*/  MUFU.EX2 R155, R155 ;  /* 0x0000009b009b7308 */ /* 0x000ee40000000800 */
[----:B------:R-:W-:Y:S01]  /*6bc0*/  HMMA.16816.F32 R44, R96, R48, RZ ;  /* 0x00000030602c723c */ /* 0x000fe200000018ff */
[----:B------:R-:W-:-:S04]  /*6bd0*/  FADD.FTZ R133, R133, R134 ;  /* 0x0000008685857221 */ /* 0x000fc80000010000 */
[----:B------:R-:W-:Y:S01]  /*6be0*/  FADD.FTZ R133, R2, R133 ;  /* 0x0000008502857221 */ /* 0x000fe20000010000 */
[----:B-1----:R-:W-:Y:S01]  /*6bf0*/  F2FP.PACK_AB R144, R0, R149 ;  /* 0x000000950090723e */ /* 0x002fe200000000ff */
[----:B------:R-:W1:Y:S01]  /*6c00*/  LDSM.16.MT88.4 R8, [R185+0xe800] ;  /* 0x00e80000b908783b */ /* 0x000e620000004200 */
[----:B--2---:R-:W-:Y:S01]  /*6c10*/  HMMA.16816.F32 R36, R96, R40, RZ ;  /* 0x000000286024723c */ /* 0x004fe200000018ff */
[----:B------:R-:W-:Y:S01]  /*6c20*/  MUFU.EX2 R160, R160 ;  /* 0x000000a000a07308 */ /* 0x000fe20000000800 */
[----:B------:R-:W-:Y:S02]  /*6c30*/  LOP3.LUT R143, R143, R144, RZ, 0xc0, !PT ;  /* 0x000000908f8f7212 */ /* 0x000fe400078ec0ff */
[----:B---3--:R-:W-:Y:S01]  /*6c40*/  F2FP.PACK_AB R32, R155, R148 ;  /* 0x000000949b20723e */ /* 0x008fe200000000ff */
[----:B------:R-:W-:-:S03]  /*6c50*/  FADD.FTZ R148, R148, R157 ;  /* 0x0000009d94947221 */ /* 0x000fc60000010000 */
[----:B------:R-:W-:Y:S01]  /*6c60*/  HMMA.16816.F32 R60, R96, R64, RZ ;  /* 0x00000040603c723c */ /* 0x000fe200000018ff */
[----:B------:R-:W-:Y:S01]  /*6c70*/  MUFU.EX2 R211, R211 ;  /* 0x000000d300d37308 */ /* 0x000fe20000000800 */
[----:B------:R-:W-:Y:S01]  /*6c80*/  LOP3.LUT R141, R141, R32, RZ, 0xc0, !PT ;  /* 0x000000208d8d7212 */ /* 0x000fe200078ec0ff */
[----:B------:R-:W-:-:S04]  /*6c90*/  FADD.FTZ R148, R155, R148 ;  /* 0x000000949b947221 */ /* 0x000fc80000010000 */
[----:B------:R-:W-:Y:S01]  /*6ca0*/  FADD.FTZ R149, R149, R148 ;  /* 0x0000009495957221 */ /* 0x000fe20000010000 */
[----:B------:R-:W-:Y:S01]  /*6cb0*/  HMMA.16816.F32 R40, R96, R42, RZ ;  /* 0x0000002a6028723c */ /* 0x000fe200000018ff */
[----:B------:R-:W-:Y:S02]  /*6cc0*/  MUFU.EX2 R170, R170 ;  /* 0x000000aa00aa7308 */ /* 0x000fe40000000800 */
[----:B------:R-:W-:-:S05]  /*6cd0*/  FADD.FTZ R0, R0, R149 ;  /* 0x0000009500007221 */ /* 0x000fca0000010000 */
[C---:B-----5:R-:W-:Y:S01]  /*6ce0*/  HMMA.16816.F32 R128, R140.reuse, R4, R128 ;  /* 0x000000048c80723c */ /* 0x060fe20000001880 */
[----:B------:R-:W-:Y:S07]  /*6cf0*/  MUFU.EX2 R169, R169 ;  /* 0x000000a900a97308 */ /* 0x000fee0000000800 */
[----:B------:R-:W-:Y:S01]  /*6d00*/  HMMA.16816.F32 R124, R140, R6, R124 ;  /* 0x000000068c7c723c */ /* 0x000fe2000000187c */
[----:B------:R-:W2:Y:S01]  /*6d10*/  LDSM.16.MT88.4 R4, [R184+0xe800] ;  /* 0x00e80000b804783b */ /* 0x000ea20000004200 */
[----:B------:R-:W-:Y:S06]  /*6d20*/  MUFU.EX2 R216, R216 ;  /* 0x000000d800d87308 */ /* 0x000fec0000000800 */
[----:B------:R-:W-:Y:S02]  /*6d30*/  HMMA.16816.F32 R64, R96, R66, RZ ;  /* 0x000000426040723c */ /* 0x000fe400000018ff */
[----:B------:R-:W-:Y:S06]  /*6d40*/  MUFU.EX2 R219, R219 ;  /* 0x000000db00db7308 */ /* 0x000fec0000000800 */
[C---:B-1----:R-:W-:Y:S02]  /*6d50*/  HMMA.16816.F32 R52, R140.reuse, R8, R52 ;  /* 0x000000088c34723c */ /* 0x042fe40000001834 */
[----:B------:R-:W-:Y:S06]  /*6d60*/  MUFU.EX2 R213, R213 ;  /* 0x000000d500d57308 */ /* 0x000fec0000000800 */
[C---:B------:R-:W-:Y:S01]  /*6d70*/  HMMA.16816.F32 R56, R140.reuse, R10, R56 ;  /* 0x0000000a8c38723c */ /* 0x040fe20000001838 */
[----:B------:R-:W1:Y:S01]  /*6d80*/  LDSM.16.MT88.4 R8, [R186+0x10800] ;  /* 0x01080000ba08783b */ /* 0x000e620000004200 */
[----:B------:R-:W-:Y:S06]  /*6d90*/  MUFU.EX2 R168, R168 ;  /* 0x000000a800a87308 */ /* 0x000fec0000000800 */
[----:B------:R-:W-:Y:S02]  /*6da0*/  HMMA.16816.F32 R44, R140, R16, R44 ;  /* 0x000000108c2c723c */ /* 0x000fe4000000182c */
[----:B------:R-:W-:Y:S05]  /*6db0*/  MUFU.EX2 R165, R165 ;  /* 0x000000a500a57308 */ /* 0x000fea0000000800 */
[----:B------:R-:W-:Y:S01]  /*6dc0*/  LOP3.LUT R16, R163, UR30, R222, 0x96, !PT ;  /* 0x0000001ea3107c12 */ /* 0x000fe2000f8e96de */
[----:B------:R-:W-:Y:S01]  /*6dd0*/  HMMA.16816.F32 R48, R96, R50, RZ ;  /* 0x000000326030723c */ /* 0x000fe200000018ff */
[----:B------:R-:W-:Y:S01]  /*6de0*/  IMAD.WIDE.U32 R222, R161, -0x326172a9, RZ ;  /* 0xcd9e8d57a1de7825 */ /* 0x000fe200078e00ff */
[----:B------:R-:W-:Y:S03]  /*6df0*/  MUFU.EX2 R164, R164 ;  /* 0x000000a400a47308 */ /* 0x000fe60000000800 */
[----:B------:R-:W-:Y:S01]  /*6e00*/  IMAD.WIDE.U32 R16, R16, -0x2daee0ad, RZ ;  /* 0xd2511f5310107825 */ /* 0x000fe200078e00ff */
[----:B------:R-:W-:-:S02]  /*6e10*/  LOP3.LUT R162, R223, UR26, R162, 0x96, !PT ;  /* 0x0000001adfa27c12 */ /* 0x000fc4000f8e96a2 */
        /* <DEDUP_REMOVED lines=10> */
[C---:B--2---:R-:W-:Y:S01]  /*6ec0*/  HMMA.16816.F32 R60, R140.reuse, R4, R60 ;  /* 0x000000048c3c723c */ /* 0x044fe2000000183c */
[----:B------:R-:W-:Y:S01]  /*6ed0*/  IMAD.WIDE.U32 R222, R222, -0x2daee0ad, RZ ;  /* 0xd2511f53dede7825 */ /* 0x000fe200078e00ff */
[----:B------:R-:W-:Y:S06]  /*6ee0*/  MUFU.EX2 R163, R163 ;  /* 0x000000a300a37308 */ /* 0x000fec0000000800 */
[----:B------:R-:W-:Y:S01]  /*6ef0*/  HMMA.16816.F32 R64, R140, R6, R64 ;  /* 0x000000068c40723c */ /* 0x000fe20000001840 */
[----:B------:R-:W2:Y:S07]  /*6f00*/  LDSM.16.MT88.4 R4, [R185+0x10800] ;  /* 0x01080000b904783b */ /* 0x000eae0000004200 */
        /* <DEDUP_REMOVED lines=16> */
[----:B-1----:R-:W-:Y:S02]  /*7010*/  HMMA.16816.F32 R76, R140, R8, R76 ;  /* 0x000000088c4c723c */ /* 0x002fe4000000184c */
        /* <DEDUP_REMOVED lines=9> */
[----:B------:R-:W1:Y:S06]  /*70b0*/  LDSM.16.MT88.4 R12, [R188+0xd000] ;  /* 0x00d00000bc0c783b */ /* 0x000e6c0000004200 */
[----:B------:R-:W-:Y:S01]  /*70c0*/  MUFU.EX2 R218, R218 ;  /* 0x000000da00da7308 */ /* 0x000fe20000000800 */
[C---:B------:R-:W-:Y:S07]  /*70d0*/  HMMA.16816.F32 R80, R140.reuse, R10, R80 ;  /* 0x0000000a8c50723c */ /* 0x040fee0000001850 */
[----:B------:R-:W-:Y:S01]  /*70e0*/  LOP3.LUT R10, R8, 0xffff, RZ, 0xc0, !PT ;  /* 0x0000ffff080a7812 */ /* 0x000fe200078ec0ff */
[----:B--2---:R-:W-:Y:S01]  /*70f0*/  HMMA.16816.F32 R84, R140, R4, R84 ;  /* 0x000000048c54723c */ /* 0x004fe20000001854 */
[----:B------:R-:W2:Y:S02]  /*7100*/  MUFU.EX2 R171, R171 ;  /* 0x000000ab00ab7308 */ /* 0x000ea40000000800 */
        /* <DEDUP_REMOVED lines=47> */
[C---:B-1----:R-:W-:Y:S08]  /*7400*/  HMMA.16816.F32 R128, R16.reuse, R12, R128 ;  /* 0x0000000c1080723c */ /* 0x042ff00000001880 */
[C---:B------:R-:W-:Y:S01]  /*7410*/  HMMA.16816.F32 R124, R16.reuse, R14, R124 ;  /* 0x0000000e107c723c */ /* 0x040fe2000000187c */
[----:B------:R-:W1:Y:S07]  /*7420*/  LDSM.16.MT88.4 R12, [R188+0x11000] ;  /* 0x01100000bc0c783b */ /* 0x000e6e0000004200 */
        /* <DEDUP_REMOVED lines=11> */
[----:B------:R-:W2:Y:S07]  /*74e0*/  LDSM.16.MT88.4 R28, [R188+0xf000] ;  /* 0x00f00000bc1c783b */ /* 0x000eae0000004200 */
[----:B------:R-:W-:Y:S01]  /*74f0*/  HMMA.16816.F32 R96, R140, R146, R96 ;  /* 0x000000928c60723c */ /* 0x000fe20000001860 */
[----:B------:R-:W2:Y:S04]  /*7500*/  LDSM.16.MT88.4 R144, [R184+0x11000] ;  /* 0x01100000b890783b */ /* 0x000ea80000004200 */
[----:B------:R-:W-:Y:S03]  /*7510*/  LDSM.16.MT88.4 R140, [R186+0xd800] ;  /* 0x00d80000ba8c783b */ /* 0x000fe60000004200 */
[C---:B-1----:R-:W-:Y:S07]  /*7520*/  HMMA.16816.F32 R68, R16.reuse, R12, R68 ;  /* 0x0000000c1044723c */ /* 0x042fee0000001844 */
        /* <DEDUP_REMOVED lines=21> */
[----:B------:R-:W1:Y:S01]  /*7680*/  LDSM.16.MT88.4 R8, [R188+0xf800] ;  /* 0x00f80000bc08783b */ /* 0x000e620000004200 */
[----:B------:R-:W-:Y:S02]  /*7690*/  SHF.R.U32.HI R4, RZ, 0x8, R4 ;  /* 0x00000008ff047819 */ /* 0x000fe40000011604 */
[----:B------:R-:W-:Y:S01]  /*76a0*/  HMMA.16816.F32 R120, R16, R136, R120 ;  /* 0x000000881078723c */ /* 0x000fe20000001878 */
[----:B------:R-:W-:Y:S01]  /*76b0*/  LOP3.LUT R25, R12, 0xff, RZ, 0xc0, !PT ;  /* 0x000000ff0c197812 */ /* 0x000fe200078ec0ff */
[----:B------:R-:W-:Y:S01]  /*76c0*/  HSET2.LE.AND R5, R5, R158, PT ;  /* 0x0000009e05057233 */ /* 0x000fe20003803000 */
[----:B------:R-:W-:-:S02]  /*76d0*/  PRMT R21, R21, 0x5410, R4 ;  /* 0x0000541015157816 */ /* 0x000fc40000000004 */
[----:B------:R-:W-:Y:S02]  /*76e0*/  PRMT R25, R25, 0x5410, R20 ;  /* 0x0000541019197816 */ /* 0x000fe40000000014 */
[----:B--2---:R-:W-:Y:S01]  /*76f0*/  F2FP.PACK_AB R20, R171, R168 ;  /* 0x000000a8ab14723e */ /* 0x004fe200000000ff */
        /* <DEDUP_REMOVED lines=138> */
[----:B------:R-:W-:-:S03]  /*7fa0*/  @!P2 LEA.HI.X R29, R0, c[0x0][0x174], R5, 0x1, P0 ;  /* 0x00005d00001daa11 */ /* 0x000fc600000f0c05 */
        /* <DEDUP_REMOVED lines=31> */
[----:B------:R-:W1:Y:S04]  /*81a0*/  LDSM.16.M88.4 R32, [R193+0x6800] ;  /* 0x00680000c120783b */ /* 0x000e680000000200 */
[----:B------:R-:W1:Y:S04]  /*81b0*/  LDSM.16.M88.4 R24, [R193+0x7000] ;  /* 0x00700000c118783b */ /* 0x000e680000000200 */
[----:B---3--:R-:W3:Y:S04]  /*81c0*/  LDSM.16.M88.4 R8, [R193+0x7800] ;  /* 0x00780000c108783b */ /* 0x008ee80000000200 */
[----:B------:R-:W-:Y:S04]  /*81d0*/  LDSM.16.M88.4 R156, [R192] ;  /* 0x00000000c09c783b */ /* 0x000fe80000000200 */
[----:B----4-:R-:W4:Y:S04]  /*81e0*/  LDSM.16.M88.4 R4, [R191] ;  /* 0x00000000bf04783b */ /* 0x010f280000000200 */
[----:B------:R-:W3:Y:S04]  /*81f0*/  LDSM.16.M88.4 R144, [R183] ;  /* 0x00000000b790783b */ /* 0x000ee80000000200 */
[----:B-----5:R-:W5:Y:S04]  /*8200*/  LDSM.16.M88.4 R20, [R182] ;  /* 0x00000000b614783b */ /* 0x020f680000000200 */
[----:B------:R-:W3:Y:S04]  /*8210*/  LDSM.16.M88.4 R224, [R181] ;  /* 0x00000000b5e0783b */ /* 0x000ee80000000200 */
[----:B------:R-:W-:Y:S01]  /*8220*/  LDSM.16.M88.4 R148, [R187+0x6000] ;  /* 0x00600000bb94783b */ /* 0x000fe20000000200 */
[C---:B--2---:R-:W-:Y:S03]  /*8230*/  HMMA.16816.F32 R12, R160.reuse, R140, RZ ;  /* 0x0000008ca00c723c */ /* 0x044fe600000018ff */
[----:B-1----:R-:W-:Y:S04]  /*8240*/  LDSM.16.M88.4 R16, [R187+0x6800] ;  /* 0x00680000bb10783b */ /* 0x002fe80000000200 */
[----:B------:R-:W-:Y:S01]  /*8250*/  LDSM.16.M88.4 R220, [R187+0x7800] ;  /* 0x00780000bbdc783b */ /* 0x000fe20000000200 */
[C---:B------:R-:W-:Y:S03]  /*8260*/  HMMA.16816.F32 R140, R160.reuse, R142, RZ ;  /* 0x0000008ea08c723c */ /* 0x040fe600000018ff */
[----:B------:R-:W-:Y:S04]  /*8270*/  LDSM.16.M88.4 R152, [R189] ;  /* 0x00000000bd98783b */ /* 0x000fe80000000200 */
[----:B------:R-:W-:Y:S01]  /*8280*/  LDSM.16.M88.4 R168, [R180] ;  /* 0x00000000b4a8783b */ /* 0x000fe20000000200 */
[C---:B------:R-:W-:Y:S03]  /*8290*/  HMMA.16816.F32 R136, R160.reuse, R32, RZ ;  /* 0x00000020a088723c */ /* 0x040fe600000018ff */
[----:B------:R-:W0:Y:S05]  /*82a0*/  LDGDEPBAR ;  /* 0x00000000000079af */ /* 0x000e2a0000000000 */
[C---:B------:R-:W-:Y:S08]  /*82b0*/  HMMA.16816.F32 R32, R160.reuse, R34, RZ ;  /* 0x00000022a020723c */ /* 0x040ff000000018ff */
[C---:B------:R-:W-:Y:S08]  /*82c0*/  HMMA.16816.F32 R28, R160.reuse, R24, RZ ;  /* 0x00000018a01c723c */ /* 0x040ff000000018ff */
[C---:B------:R-:W-:Y:S08]  /*82d0*/  HMMA.16816.F32 R24, R160.reuse, R26, RZ ;  /* 0x0000001aa018723c */ /* 0x040ff000000018ff */
[C---:B---3--:R-:W-:Y:S08]  /*82e0*/  HMMA.16816.F32 R164, R160.reuse, R8, RZ ;  /* 0x00000008a0a4723c */ /* 0x048ff000000018ff */
[----:B------:R-:W-:Y:S01]  /*82f0*/  HMMA.16816.F32 R160, R160, R10, RZ ;  /* 0x0000000aa0a0723c */ /* 0x000fe200000018ff */
[----:B------:R-:W1:Y:S07]  /*8300*/  LDSM.16.M88.4 R8, [R190] ;  /* 0x00000000be08783b */ /* 0x000e6e0000000200 */
[C---:B----4-:R-:W-:Y:S08]  /*8310*/  HMMA.16816.F32 R12, R156.reuse, R4, R12 ;  /* 0x000000049c0c723c */ /* 0x050ff0000000180c */
[C---:B------:R-:W-:Y:S01]  /*8320*/  HMMA.16816.F32 R140, R156.reuse, R6, R140 ;  /* 0x000000069c8c723c */ /* 0x040fe2000000188c */
[----:B------:R-:W2:Y:S07]  /*8330*/  LDSM.16.M88.4 R4, [R187+0x7000] ;  /* 0x00700000bb04783b */ /* 0x000eae0000000200 */
[C---:B------:R-:W-:Y:S08]  /*8340*/  HMMA.16816.F32 R136, R156.reuse, R144, R136 ;  /* 0x000000909c88723c */ /* 0x040ff00000001888 */
[C---:B------:R-:W-:Y:S01]  /*8350*/  HMMA.16816.F32 R32, R156.reuse, R146, R32 ;  /* 0x000000929c20723c */ /* 0x040fe20000001820 */
[----:B------:R-:W3:Y:S07]  /*8360*/  LDSM.16.M88.4 R144, [R180+0x800] ;  /* 0x00080000b490783b */ /* 0x000eee0000000200 */
[C---:B-----5:R-:W-:Y:S08]  /*8370*/  HMMA.16816.F32 R28, R156.reuse, R20, R28 ;  /* 0x000000149c1c723c */ /* 0x060ff0000000181c */
        /* <DEDUP_REMOVED lines=105> */
[----:B------:R-:W-:-:S02]  /*8a10*/  ISETP.LT.OR P5, PT, R0, R203, P5 ;  /* 0x000000cb0000720c */ /* 0x000fc40002fa1670 */
[----:B------:R-:W-:-:S05]  /*8a20*/  IADD3 R16, R0, 0x8, RZ ;  /* 0x0000000800107810 */ /* 0x000fca0007ffe0ff */
[----:B------:R-:W-:Y:S01]  /*8a30*/  HMMA.16816.F32 R32, R156, R154, R32 ;  /* 0x0000009a9c20723c */ /* 0x000fe20000001820 */
[----:B------:R-:W2:Y:S01]  /*8a40*/  LDSM.16.M88.4 R152, [R187+0xa800] ;  /* 0x00a80000bb98783b */ /* 0x000ea20000000200 */
[--C-:B------:R-:W-:Y:S02]  /*8a50*/  IMAD.IADD R133, R207, 0x1, -R16.reuse ;  /* 0x00000001cf857824 */ /* 0x100fe400078e0a10 */
[----:B------:R-:W-:-:S03]  /*8a60*/  IMAD.IADD R134, R204, 0x1, -R16 ;  /* 0x00000001cc867824 */ /* 0x000fc600078e0a10 */
[----:B------:R-:W-:Y:S01]  /*8a70*/  IABS R133, R133 ;  /* 0x0000008500857213 */ /* 0x000fe20000000000 */
[----:B-1----:R-:W-:Y:S01]  /*8a80*/  HMMA.16816.F32 R12, R8, R4, R12 ;  /* 0x00000004080c723c */ /* 0x002fe2000000180c */
[----:B------:R-:W-:-:S04]  /*8a90*/  IABS R134, R134 ;  /* 0x0000008600867213 */ /* 0x000fc80000000000 */
[----:B------:R-:W-:Y:S02]  /*8aa0*/  I2F R133, R133 ;  /* 0x0000008500857306 */ /* 0x000fe40000201400 */
[----:B------:R-:W-:Y:S01]  /*8ab0*/  IMAD.IADD R4, R204, 0x1, -R0 ;  /* 0x00000001cc047824 */ /* 0x000fe200078e0a00 */
[----:B------:R-:W-:Y:S01]  /*8ac0*/  HMMA.16816.F32 R140, R20, R18, R140 ;  /* 0x00000012148c723c */ /* 0x000fe2000000188c */
[----:B------:R-:W-:-:S03]  /*8ad0*/  IMAD.MOV.U32 R5, RZ, RZ, R2 ;  /* 0x000000ffff057224 */ /* 0x000fc600078e0002 */
[----:B------:R-:W-:Y:S02]  /*8ae0*/  IABS R2, R4 ;  /* 0x0000000400027213 */ /* 0x000fe40000000000 */
[----:B------:R-:W-:Y:S01]  /*8af0*/  IADD3 R4, R0, 0x1, RZ ;  /* 0x0000000100047810 */ /* 0x000fe20007ffe0ff */
[----:B------:R-:W1:Y:S01]  /*8b00*/  I2F R5, R5 ;  /* 0x0000000500057306 */ /* 0x000e620000201400 */
[----:B------:R-:W-:Y:S02]  /*8b10*/  HMMA.16816.F32 R160, R156, R146, R160 ;  /* 0x000000929ca0723c */ /* 0x000fe400000018a0 */
[C---:B------:R-:W-:Y:S02]  /*8b20*/  ISETP.GE.AND P6, PT, R4.reuse, R205, PT ;  /* 0x000000cd0400720c */ /* 0x040fe40003fc6270 */
[C---:B------:R-:W-:Y:S02]  /*8b30*/  ISETP.GE.AND P1, PT, R4.reuse, R202, PT ;  /* 0x000000ca0400720c */ /* 0x040fe40003f26270 */
[C---:B------:R-:W-:Y:S01]  /*8b40*/  ISETP.LT.OR P6, PT, R4.reuse, R206, P6 ;  /* 0x000000ce0400720c */ /* 0x040fe200037c1670 */
[----:B------:R3:W4:Y:S01]  /*8b50*/  I2F R17, R2 ;  /* 0x0000000200117306 */ /* 0x0007220000201400 */
[----:B------:R-:W-:Y:S01]  /*8b60*/  ISETP.LT.OR P1, PT, R4, R203, P1 ;  /* 0x000000cb0400720c */ /* 0x000fe20000f21670 */
[----:B------:R-:W-:Y:S01]  /*8b70*/  HMMA.16816.F32 R164, R220, R168, R164 ;  /* 0x000000a8dca4723c */ /* 0x000fe200000018a4 */
[----:B-1----:R-:W-:-:S07]  /*8b80*/  FFMA.FTZ R147, R5, -UR13, R12 ;  /* 0x8000000d05937c23 */ /* 0x002fce000801000c */
[----:B------:R-:W-:Y:S01]  /*8b90*/  HMMA.16816.F32 R140, R8, R6, R140 ;  /* 0x00000006088c723c */ /* 0x000fe2000000188c */
[----:B------:R-:W-:Y:S02]  /*8ba0*/  FSEL R147, R147, -INF , !P0 ;  /* 0xff80000093937808 */ /* 0x000fe40004000000 */
[----:B------:R-:W-:Y:S01]  /*8bb0*/  ISETP.GE.AND P0, PT, R16, R205, PT ;  /* 0x000000cd1000720c */ /* 0x000fe20003f06270 */
[--C-:B---3--:R-:W-:Y:S02]  /*8bc0*/  IMAD.IADD R2, R207, 0x1, -R4.reuse ;  /* 0x00000001cf027824 */ /* 0x108fe400078e0a04 */
[----:B------:R-:W-:Y:S02]  /*8bd0*/  IMAD.IADD R4, R204, 0x1, -R4 ;  /* 0x00000001cc047824 */ /* 0x000fe400078e0a04 */
[----:B--2---:R-:W-:Y:S01]  /*8be0*/  HMMA.16816.F32 R136, R20, R152, R136 ;  /* 0x000000981488723c */ /* 0x004fe20000001888 */
[----:B------:R-:W-:Y:S02]  /*8bf0*/  ISETP.LT.OR P0, PT, R16, R206, P0 ;  /* 0x000000ce1000720c */ /* 0x000fe40000701670 */
[----:B------:R-:W-:Y:S01]  /*8c00*/  IABS R18, R2 ;  /* 0x0000000200127213 */ /* 0x000fe20000000000 */
[----:B----4-:R-:W-:Y:S01]  /*8c10*/  FFMA.FTZ R2, R17, -UR13, R14 ;  /* 0x8000000d11027c23 */ /* 0x010fe2000801000e */
[----:B------:R-:W-:-:S02]  /*8c20*/  IABS R14, R4 ;  /* 0x00000004000e7213 */ /* 0x000fc40000000000 */
[----:B------:R-:W1:Y:S01]  /*8c30*/  LDSM.16.M88.4 R4, [R180+0x4800] ;  /* 0x00480000b404783b */ /* 0x000e620000000200 */
[----:B------:R2:W3:Y:S01]  /*8c40*/  I2F R12, R18 ;  /* 0x00000012000c7306 */ /* 0x0004e20000201400 */
[----:B------:R-:W-:Y:S01]  /*8c50*/  FSEL R2, R2, -INF , !P5 ;  /* 0xff80000002027808 */ /* 0x000fe20006800000 */
[----:B------:R-:W-:Y:S01]  /*8c60*/  HMMA.16816.F32 R28, R156, R148, R28 ;  /* 0x000000949c1c723c */ /* 0x000fe2000000181c */
[----:B------:R-:W-:-:S04]  /*8c70*/  ISETP.GE.AND P5, PT, R16, R202, PT ;  /* 0x000000ca1000720c */ /* 0x000fc80003fa6270 */
[----:B------:R-:W-:Y:S01]  /*8c80*/  ISETP.LT.OR P5, PT, R16, R203, P5 ;  /* 0x000000cb1000720c */ /* 0x000fe20002fa1670 */
[----:B------:R-:W4:Y:S01]  /*8c90*/  I2F R14, R14 ;  /* 0x0000000e000e7306 */ /* 0x000f220000201400 */
[----:B------:R-:W-:Y:S01]  /*8ca0*/  FFMA.FTZ R133, R133, -UR13, R140 ;  /* 0x8000000d85857c23 */ /* 0x000fe2000801008c */
[----:B------:R-:W-:Y:S01]  /*8cb0*/  HMMA.16816.F32 R24, R156, R150, R24 ;  /* 0x000000969c18723c */ /* 0x000fe20000001818 */
[----:B--2---:R-:W2:Y:S01]  /*8cc0*/  LDSM.16.M88.4 R16, [R187+0xb000] ;  /* 0x00b00000bb10783b */ /* 0x004ea20000000200 */
[----:B---3--:R-:W-:Y:S01]  /*8cd0*/  FFMA.FTZ R153, R12, -UR13, R13 ;  /* 0x8000000d0c997c23 */ /* 0x008fe2000801000d */
[----:B------:R-:W-:Y:S01]  /*8ce0*/  IADD3 R12, R0, 0x9, RZ ;  /* 0x00000009000c7810 */ /* 0x000fe20007ffe0ff */
[----:B------:R-:W-:-:S04]  /*8cf0*/  IMAD.MOV.U32 R13, RZ, RZ, R134 ;  /* 0x000000ffff0d7224 */ /* 0x000fc800078e0086 */
[----:B------:R-:W-:Y:S01]  /*8d00*/  HMMA.16816.F32 R164, R156, R144, R164 ;  /* 0x000000909ca4723c */ /* 0x000fe200000018a4 */
[----:B------:R-:W-:Y:S01]  /*8d10*/  FSEL R153, R153, -INF , !P6 ;  /* 0xff80000099997808 */ /* 0x000fe20007000000 */
[----:B----4-:R-:W-:Y:S01]  /*8d20*/  FFMA.FTZ R15, R14, -UR13, R15 ;  /* 0x8000000d0e0f7c23 */ /* 0x010fe2000801000f */
[----:B------:R-:W-:Y:S01]  /*8d30*/  ISETP.GE.AND P6, PT, R12, R205, PT ;  /* 0x000000cd0c00720c */ /* 0x000fe20003fc6270 */
[----:B------:R-:W3:Y:S01]  /*8d40*/  I2F R13, R13 ;  /* 0x0000000d000d7306 */ /* 0x000ee20000201400 */
[--C-:B------:R-:W-:Y:S02]  /*8d50*/  IMAD.IADD R14, R207, 0x1, -R12.reuse ;  /* 0x00000001cf0e7824 */ /* 0x100fe400078e0a0c */
[----:B------:R-:W-:Y:S01]  /*8d60*/  FSEL R159, R133, -INF , !P0 ;  /* 0xff800000859f7808 */ /* 0x000fe20004000000 */
[----:B------:R-:W-:Y:S01]  /*8d70*/  HMMA.16816.F32 R32, R20, R154, R32 ;  /* 0x0000009a1420723c */ /* 0x000fe20000001820 */
[----:B------:R-:W-:Y:S01]  /*8d80*/  FSEL R236, R15, -INF , !P1 ;  /* 0xff8000000fec7808 */ /* 0x000fe20004800000 */
[----:B------:R-:W-:Y:S01]  /*8d90*/  IMAD.IADD R15, R204, 0x1, -R12 ;  /* 0x00000001cc0f7824 */ /* 0x000fe200078e0a0c */
[----:B------:R-:W-:-:S02]  /*8da0*/  ISETP.GE.AND P1, PT, R12, R202, PT ;  /* 0x000000ca0c00720c */ /* 0x000fc40003f26270 */
[C---:B------:R-:W-:Y:S02]  /*8db0*/  ISETP.LT.OR P6, PT, R12.reuse, R206, P6 ;  /* 0x000000ce0c00720c */ /* 0x040fe400037c1670 */
[----:B------:R-:W-:Y:S02]  /*8dc0*/  ISETP.LT.OR P1, PT, R12, R203, P1 ;  /* 0x000000cb0c00720c */ /* 0x000fe40000f21670 */
[----:B------:R-:W-:Y:S01]  /*8dd0*/  IADD3 R12, R0, 0x10, RZ ;  /* 0x00000010000c7810 */ /* 0x000fe20007ffe0ff */
[----:B-1----:R-:W-:Y:S01]  /*8de0*/  HMMA.16816.F32 R136, R8, R4, R136 ;  /* 0x000000040888723c */ /* 0x002fe20000001888 */
[----:B------:R-:W-:Y:S02]  /*8df0*/  IABS R15, R15 ;  /* 0x0000000f000f7213 */ /* 0x000fe40000000000 */
[----:B------:R-:W-:Y:S01]  /*8e00*/  IABS R14, R14 ;  /* 0x0000000e000e7213 */ /* 0x000fe20000000000 */
[----:B---3--:R-:W-:Y:S01]  /*8e10*/  FFMA.FTZ R13, R13, -UR13, R142 ;  /* 0x8000000d0d0d7c23 */ /* 0x008fe2000801008e */
[----:B------:R-:W-:Y:S01]  /*8e20*/  I2F R134, R15 ;  /* 0x0000000f00867306 */ /* 0x000fe20000201400 */
[----:B------:R-:W-:Y:S01]  /*8e30*/  ISETP.GE.AND P0, PT, R12, R205, PT ;  /* 0x000000cd0c00720c */ /* 0x000fe20003f06270 */
[--C-:B------:R-:W-:Y:S01]  /*8e40*/  IMAD.IADD R5, R207, 0x1, -R12.reuse ;  /* 0x00000001cf057824 */ /* 0x100fe200078e0a0c */
[----:B------:R-:W-:Y:S01]  /*8e50*/  IADD3 R4, R0, 0x11, RZ ;  /* 0x0000001100047810 */ /* 0x000fe20007ffe0ff */
[----:B------:R-:W-:Y:S01]  /*8e60*/  IMAD.IADD R133, R204, 0x1, -R12 ;  /* 0x00000001cc857824 */ /* 0x000fe200078e0a0c */
[----:B------:R-:W-:-:S02]  /*8e70*/  FSEL R238, R13, -INF , !P5 ;  /* 0xff8000000dee7808 */ /* 0x000fc40006800000 */
[----:B------:R-:W-:Y:S01]  /*8e80*/  IABS R5, R5 ;  /* 0x0000000500057213 */ /* 0x000fe20000000000 */
[----:B------:R-:W1:Y:S01]  /*8e90*/  I2F R14, R14 ;  /* 0x0000000e000e7306 */ /* 0x000e620000201400 */
[C---:B------:R-:W-:Y:S01]  /*8ea0*/  ISETP.GE.AND P5, PT, R12.reuse, R202, PT ;  /* 0x000000ca0c00720c */ /* 0x040fe20003fa6270 */
[----:B------:R-:W-:Y:S01]  /*8eb0*/  HMMA.16816.F32 R32, R8, R6, R32 ;  /* 0x000000060820723c */ /* 0x000fe20000001820 */
[C---:B------:R-:W-:Y:S02]  /*8ec0*/  ISETP.LT.OR P0, PT, R12.reuse, R206, P0 ;  /* 0x000000ce0c00720c */ /* 0x040fe40000701670 */
[----:B------:R-:W-:Y:S01]  /*8ed0*/  ISETP.LT.OR P5, PT, R12, R203, P5 ;  /* 0x000000cb0c00720c */ /* 0x000fe20002fa1670 */
[----:B------:R-:W-:Y:S01]  /*8ee0*/  IMAD.IADD R12, R207, 0x1, -R4 ;  /* 0x00000001cf0c7824 */ /* 0x000fe200078e0a04 */
[----:B------:R-:W-:Y:S01]  /*8ef0*/  IABS R133, R133 ;  /* 0x0000008500857213 */ /* 0x000fe20000000000 */
[----:B------:R-:W3:Y:S02]  /*8f00*/  I2F R5, R5 ;  /* 0x0000000500057306 */ /* 0x000ee40000201400 */
[----:B--2---:R-:W-:Y:S01]  /*8f10*/  HMMA.16816.F32 R28, R20, R16, R28 ;  /* 0x00000010141c723c */ /* 0x004fe2000000181c */
[----:B------:R-:W-:Y:S01]  /*8f20*/  IABS R12, R12 ;  /* 0x0000000c000c7213 */ /* 0x000fe20000000000 */
[----:B-1----:R-:W-:-:S04]  /*8f30*/  FFMA.FTZ R14, R14, -UR13, R141 ;  /* 0x8000000d0e0e7c23 */ /* 0x002fc8000801008d */
[----:B------:R1:W2:Y:S01]  /*8f40*/  I2F R140, R12 ;  /* 0x0000000c008c7306 */ /* 0x0002a20000201400 */
[----:B------:R-:W-:Y:S01]  /*8f50*/  FFMA.FTZ R16, R134, -UR13, R143 ;  /* 0x8000000d86107c23 */ /* 0x000fe2000801008f */
[----:B------:R-:W-:Y:S01]  /*8f60*/  HMMA.16816.F32 R24, R20, R18, R24 ;  /* 0x000000121418723c */ /* 0x000fe20000001818 */
[----:B------:R-:W-:Y:S01]  /*8f70*/  IMAD.IADD R134, R204, 0x1, -R4 ;  /* 0x00000001cc867824 */ /* 0x000fe200078e0a04 */
[----:B------:R-:W-:Y:S02]  /*8f80*/  FSEL R17, R14, -INF , !P6 ;  /* 0xff8000000e117808 */ /* 0x000fe40007000000 */
[----:B------:R-:W-:Y:S01]  /*8f90*/  FSEL R16, R16, -INF , !P1 ;  /* 0xff80000010107808 */ /* 0x000fe20004800000 */
[----:B---3--:R-:W-:Y:S01]  /*8fa0*/  FFMA.FTZ R5, R5, -UR13, R136 ;  /* 0x8000000d05057c23 */ /* 0x008fe20008010088 */
[----:B------:R-:W-:Y:S01]  /*8fb0*/  IABS R134, R134 ;  /* 0x0000008600867213 */ /* 0x000fe20000000000 */
[----:B------:R-:W3:Y:S01]  /*8fc0*/  I2F R133, R133 ;  /* 0x0000008500857306 */ /* 0x000ee20000201400 */
[----:B------:R-:W-:-:S02]  /*8fd0*/  ISETP.GE.AND P6, PT, R4, R205, PT ;  /* 0x000000cd0400720c */ /* 0x000fc40003fc6270 */
[C---:B------:R-:W-:Y:S01]  /*8fe0*/  ISETP.GE.AND P1, PT, R4.reuse, R202, PT ;  /* 0x000000ca0400720c */ /* 0x040fe20003f26270 */
[----:B------:R-:W-:Y:S01]  /*8ff0*/  IMAD.MOV.U32 R136, RZ, RZ, R134 ;  /* 0x000000ffff887224 */ /* 0x000fe200078e0086 */
[C---:B------:R-:W-:Y:S01]  /*9000*/  ISETP.LT.OR P6, PT, R4.reuse, R206, P6 ;  /* 0x000000ce0400720c */ /* 0x040fe200037c1670 */
[----:B-1----:R-:W1:Y:S01]  /*9010*/  LDSM.16.M88.4 R12, [R180+0x5000] ;  /* 0x00500000b40c783b */ /* 0x002e620000000200 */
[----:B------:R-:W-:Y:S01]  /*9020*/  ISETP.LT.OR P1, PT, R4, R203, P1 ;  /* 0x000000cb0400720c */ /* 0x000fe20000f21670 */
[----:B--2---:R-:W-:Y:S01]  /*9030*/  FFMA.FTZ R137, R140, -UR13, R137 ;  /* 0x8000000d8c897c23 */ /* 0x004fe20008010089 */
[C---:B------:R-:W-:Y:S01]  /*9040*/  IADD3 R4, R0.reuse, 0x18, RZ ;  /* 0x0000001800047810 */ /* 0x040fe20007ffe0ff */
[----:B------:R-:W2:Y:S01]  /*9050*/  I2F R136, R136 ;  /* 0x0000008800887306 */ /* 0x000ea20000201400 */
[----:B------:R-:W-:Y:S02]  /*9060*/  IADD3 R19, R0, 0x20, RZ ;  /* 0x0000002000137810 */ /* 0x000fe40007ffe0ff */
[----:B------:R-:W-:Y:S01]  /*9070*/  FSEL R137, R137, -INF , !P6 ;  /* 0xff80000089897808 */ /* 0x000fe20007000000 */
[----:B------:R-:W-:-:S02]  /*9080*/  IMAD.IADD R135, R207, 0x1, -R4 ;  /* 0x00000001cf877824 */ /* 0x000fc400078e0a04 */
[----:B---3--:R-:W-:Y:S01]  /*9090*/  FFMA.FTZ R134, R133, -UR13, R138 ;  /* 0x8000000d85867c23 */ /* 0x008fe2000801008a */
[----:B------:R-:W-:Y:S01]  /*90a0*/  FSEL R133, R5, -INF , !P0 ;  /* 0xff80000005857808 */ /* 0x000fe20004000000 */
[----:B------:R-:W-:Y:S01]  /*90b0*/  IMAD.IADD R141, R204, 0x1, -R4 ;  /* 0x00000001cc8d7824 */ /* 0x000fe200078e0a04 */
[----:B------:R-:W-:Y:S02]  /*90c0*/  IABS R135, R135 ;  /* 0x0000008700877213 */ /* 0x000fe40000000000 */
[----:B------:R-:W-:Y:S02]  /*90d0*/  FSEL R134, R134, -INF , !P5 ;  /* 0xff80000086867808 */ /* 0x000fe40006800000 */
[----:B------:R-:W-:Y:S02]  /*90e0*/  IADD3 R138, R0, 0x19, RZ ;  /* 0x00000019008a7810 */ /* 0x000fe40007ffe0ff */
[----:B------:R-:W3:Y:S01]  /*90f0*/  I2F R135, R135 ;  /* 0x0000008700877306 */ /* 0x000ee20000201400 */
[----:B--2---:R-:W-:Y:S01]  /*9100*/  FFMA.FTZ R136, R136, -UR13, R139 ;  /* 0x8000000d88887c23 */ /* 0x004fe2000801008b */
[C---:B------:R-:W-:Y:S01]  /*9110*/  ISETP.GE.AND P0, PT, R4.reuse, R205, PT ;  /* 0x000000cd0400720c */ /* 0x040fe20003f06270 */
[----:B------:R-:W-:Y:S01]  /*9120*/  IMAD.IADD R18, R207, 0x1, -R138 ;  /* 0x00000001cf127824 */ /* 0x000fe200078e0a8a */
[----:B------:R-:W-:-:S02]  /*9130*/  ISETP.GE.AND P5, PT, R4, R202, PT ;  /* 0x000000ca0400720c */ /* 0x000fc40003fa6270 */
[----:B------:R-:W-:Y:S01]  /*9140*/  FSEL R220, R136, -INF , !P1 ;  /* 0xff80000088dc7808 */ /* 0x000fe20004800000 */
[----:B------:R-:W-:Y:S01]  /*9150*/  IMAD.IADD R136, R204, 0x1, -R138 ;  /* 0x00000001cc887824 */ /* 0x000fe200078e0a8a */
[C---:B------:R-:W-:Y:S02]  /*9160*/  ISETP.LT.OR P0, PT, R4.reuse, R206, P0 ;  /* 0x000000ce0400720c */ /* 0x040fe40000701670 */
[----:B------:R-:W-:Y:S02]  /*9170*/  ISETP.LT.OR P5, PT, R4, R203, P5 ;  /* 0x000000cb0400720c */ /* 0x000fe40002fa1670 */
[----:B------:R-:W2:Y:S01]  /*9180*/  LDSM.16.M88.4 R4, [R187+0xb800] ;  /* 0x00b80000bb04783b */ /* 0x000ea20000000200 */
[----:B------:R-:W-:Y:S02]  /*9190*/  IABS R141, R141 ;  /* 0x0000008d008d7213 */ /* 0x000fe40000000000 */
[----:B------:R-:W-:Y:S01]  /*91a0*/  IABS R136, R136 ;  /* 0x0000008800887213 */ /* 0x000fe20000000000 */
[----:B---3--:R-:W-:Y:S01]  /*91b0*/  FFMA.FTZ R135, R135, -UR13, R32 ;  /* 0x8000000d87877c23 */ /* 0x008fe20008010020 */
[----:B------:R-:W-:Y:S01]  /*91c0*/  IABS R18, R18 ;  /* 0x0000001200127213 */ /* 0x000fe20000000000 */
[----:B------:R-:W-:Y:S01]  /*91d0*/  IMAD.MOV.U32 R140, RZ, RZ, R141 ;  /* 0x000000ffff8c7224 */ /* 0x000fe200078e008d */
[C---:B------:R-:W-:Y:S01]  /*91e0*/  ISETP.GE.AND P6, PT, R138.reuse, R205, PT ;  /* 0x000000cd8a00720c */ /* 0x040fe20003fc6270 */
[----:B------:R-:W-:Y:S01]  /*91f0*/  IMAD.MOV.U32 R32, RZ, RZ, R136 ;  /* 0x000000ffff207224 */ /* 0x000fe200078e0088 */
[----:B-1----:R-:W-:Y:S01]  /*9200*/  HMMA.16816.F32 R28, R8, R12, R28 ;  /* 0x0000000c081c723c */ /* 0x002fe2000000181c */
[----:B------:R-:W1:Y:S01]  /*9210*/  I2F R139, R140 ;  /* 0x0000008c008b7306 */ /* 0x000e620000201400 */
[----:B------:R-:W-:Y:S01]  /*9220*/  ISETP.GE.AND P1, PT, R138, R202, PT ;  /* 0x000000ca8a00720c */ /* 0x000fe20003f26270 */
[----:B------:R-:W-:Y:S01]  /*9230*/  IMAD.IADD R136, R204, 0x1, -R19 ;  /* 0x00000001cc887824 */ /* 0x000fe200078e0a13 */
[----:B------:R-:W-:-:S02]  /*9240*/  ISETP.LT.OR P6, PT, R138, R206, P6 ;  /* 0x000000ce8a00720c */ /* 0x000fc400037c1670 */
[----:B------:R-:W-:Y:S01]  /*9250*/  ISETP.LT.OR P1, PT, R138, R203, P1 ;  /* 0x000000cb8a00720c */ /* 0x000fe20000f21670 */
[----:B------:R-:W-:Y:S01]  /*9260*/  IMAD.IADD R13, R207, 0x1, -R19 ;  /* 0x00000001cf0d7824 */ /* 0x000fe200078e0a13 */
[----:B------:R-:W-:Y:S01]  /*9270*/  IADD3 R12, R0, 0x21, RZ ;  /* 0x00000021000c7810 */ /* 0x000fe20007ffe0ff */
[----:B------:R-:W3:Y:S01]  /*9280*/  I2F R18, R18 ;  /* 0x0000001200127306 */ /* 0x000ee20000201400 */
[----:B------:R-:W-:Y:S01]  /*9290*/  FSEL R135, R135, -INF , !P0 ;  /* 0xff80000087877808 */ /* 0x000fe20004000000 */
[----:B------:R-:W-:Y:S01]  /*92a0*/  HMMA.16816.F32 R24, R8, R14, R24 ;  /* 0x0000000e0818723c */ /* 0x000fe20000001818 */
[----:B------:R-:W-:Y:S02]  /*92b0*/  IABS R13, R13 ;  /* 0x0000000d000d7213 */ /* 0x000fe40000000000 */
[----:B------:R-:W-:Y:S02]  /*92c0*/  ISETP.GE.AND P0, PT, R19, R205, PT ;  /* 0x000000cd1300720c */ /* 0x000fe40003f06270 */
[----:B------:R-:W-:Y:S01]  /*92d0*/  IABS R136, R136 ;  /* 0x0000008800887213 */ /* 0x000fe20000000000 */
[----:B------:R-:W4:Y:S01]  /*92e0*/  I2F R32, R32 ;  /* 0x0000002000207306 */ /* 0x000f220000201400 */
[----:B-1----:R-:W-:Y:S01]  /*92f0*/  FFMA.FTZ R34, R139, -UR13, R34 ;  /* 0x8000000d8b227c23 */ /* 0x002fe20008010022 */
[----:B------:R-:W-:-:S04]  /*9300*/  ISETP.LT.OR P0, PT, R19, R206, P0 ;  /* 0x000000ce1300720c */ /* 0x000fc80000701670 */
[----:B------:R-:W-:Y:S01]  /*9310*/  FSEL R168, R34, -INF , !P5 ;  /* 0xff80000022a87808 */ /* 0x000fe20006800000 */
[----:B------:R-:W-:Y:S01]  /*9320*/  IMAD.IADD R34, R207, 0x1, -R12 ;  /* 0x00000001cf227824 */ /* 0x000fe200078e0a0c */
[----:B------:R-:W1:Y:S01]  /*9330*/  I2F R13, R13 ;  /* 0x0000000d000d7306 */ /* 0x000e620000201400 */
[----:B---3--:R-:W-:Y:S01]  /*9340*/  FFMA.FTZ R18, R18, -UR13, R33 ;  /* 0x8000000d12127c23 */ /* 0x008fe20008010021 */
[C---:B------:R-:W-:Y:S02]  /*9350*/  ISETP.GE.AND P5, PT, R19.reuse, R202, PT ;  /* 0x000000ca1300720c */ /* 0x040fe40003fa6270 */
[----:B------:R-:W-:Y:S02]  /*9360*/  IABS R34, R34 ;  /* 0x0000002200227213 */ /* 0x000fe40000000000 */
[----:B------:R-:W-:Y:S01]  /*9370*/  FSEL R171, R18, -INF , !P6 ;  /* 0xff80000012ab7808 */ /* 0x000fe20007000000 */
[C---:B--2---:R-:W-:Y:S01]  /*9380*/  HMMA.16816.F32 R164, R20.reuse, R4, R164 ;  /* 0x0000000414a4723c */ /* 0x044fe200000018a4 */
[----:B----4-:R-:W-:Y:S01]  /*9390*/  FFMA.FTZ R32, R32, -UR13, R35 ;  /* 0x8000000d20207c23 */ /* 0x010fe20008010023 */
[----:B------:R-:W-:Y:S01]  /*93a0*/  ISETP.GE.AND P6, PT, R12, R205, PT ;  /* 0x000000cd0c00720c */ /* 0x000fe20003fc6270 */
[----:B------:R-:W2:Y:S01]  /*93b0*/  I2F R18, R34 ;  /* 0x0000002200127306 */ /* 0x000ea20000201400 */
[-C--:B------:R-:W-:Y:S01]  /*93c0*/  ISETP.LT.OR P5, PT, R19, R203.reuse, P5 ;  /* 0x000000cb1300720c */ /* 0x080fe20002fa1670 */
[----:B------:R-:W-:Y:S01]  /*93d0*/  IMAD.MOV.U32 R19, RZ, RZ, R136 ;  /* 0x000000ffff137224 */ /* 0x000fe200078e0088 */
[----:B------:R-:W-:Y:S01]  /*93e0*/  FSEL R218, R32, -INF , !P1 ;  /* 0xff80000020da7808 */ /* 0x000fe20004800000 */
[----:B------:R-:W-:Y:S01]  /*93f0*/  IMAD.IADD R4, R204, 0x1, -R12 ;  /* 0x00000001cc047824 */ /* 0x000fe200078e0a0c */
[C---:B------:R-:W-:Y:S01]  /*9400*/  ISETP.GE.AND P1, PT, R12.reuse, R202, PT ;  /* 0x000000ca0c00720c */ /* 0x040fe20003f26270 */
[----:B-1----:R-:W-:Y:S01]  /*9410*/  FFMA.FTZ R141, R13, -UR13, R28 ;  /* 0x8000000d0d8d7c23 */ /* 0x002fe2000801001c */
[C---:B------:R-:W-:Y:S01]  /*9420*/  ISETP.LT.OR P6, PT, R12.reuse, R206, P6 ;  /* 0x000000ce0c00720c */ /* 0x040fe200037c1670 */
[----:B------:R-:W1:Y:S01]  /*9430*/  I2F R19, R19 ;  /* 0x0000001300137306 */ /* 0x000e620000201400 */
[----:B------:R-:W-:Y:S01]  /*9440*/  ISETP.LT.OR P1, PT, R12, R203, P1 ;  /* 0x000000cb0c00720c */ /* 0x000fe20000f21670 */
[----:B------:R-:W-:Y:S01]  /*9450*/  HMMA.16816.F32 R160, R20, R6, R160 ;  /* 0x0000000614a0723c */ /* 0x000fe200000018a0 */
[----:B------:R-:W3:Y:S01]  /*9460*/  LDSM.16.M88.4 R12, [R180+0x5800] ;  /* 0x00580000b40c783b */ /* 0x000ee20000000200 */
[----:B------:R-:W-:Y:S01]  /*9470*/  IABS R4, R4 ;  /* 0x0000000400047213 */ /* 0x000fe20000000000 */
[----:B------:R-:W-:-:S04]  /*9480*/  DEPBAR.LE SB0, 0x0 ;  /* 0x000080000000791a */ /* 0x000fc80000000000 */
[----:B------:R-:W-:Y:S01]  /*9490*/  IADD3 R5, R0, 0x28, RZ ;  /* 0x0000002800057810 */ /* 0x000fe20007ffe0ff */
[----:B------:R-:W4:Y:S01]  /*94a0*/  I2F R4, R4 ;  /* 0x0000000400047306 */ /* 0x000f220000201400 */
[----:B------:R-:W-:Y:S01]  /*94b0*/  FSEL R141, R141, -INF , !P0 ;  /* 0xff8000008d8d7808 */ /* 0x000fe20004000000 */
[----:B--2---:R-:W-:Y:S01]  /*94c0*/  FFMA.FTZ R29, R18, -UR13, R29 ;  /* 0x8000000d121d7c23 */ /* 0x004fe2000801001d */
[----:B------:R-:W-:Y:S01]  /*94d0*/  IADD3 R28, R0, 0x29, RZ ;  /* 0x00000029001c7810 */ /* 0x000fe20007ffe0ff */
[--C-:B------:R-:W-:Y:S01]  /*94e0*/  IMAD.IADD R33, R204, 0x1, -R5.reuse ;  /* 0x00000001cc217824 */ /* 0x100fe200078e0a05 */
[----:B------:R-:W-:Y:S01]  /*94f0*/  BAR.SYNC.DEFER_BLOCKING 0x0 ;  /* 0x0000000000007b1d */ /* 0x000fe20000010000 */
[----:B-1----:R-:W-:Y:S01]  /*9500*/  FFMA.FTZ R19, R19, -UR13, R30 ;  /* 0x8000000d13137c23 */ /* 0x002fe2000801001e */
[----:B------:R-:W-:Y:S01]  /*9510*/  ISETP.GE.AND P0, PT, R5, R205, PT ;  /* 0x000000cd0500720c */ /* 0x000fe20003f06270 */
[C---:B------:R-:W-:Y:S01]  /*9520*/  IMAD.IADD R32, R207.reuse, 0x1, -R5 ;  /* 0x00000001cf207824 */ /* 0x040fe200078e0a05 */
[----:B------:R-:W-:Y:S01]  /*9530*/  IABS R33, R33 ;  /* 0x0000002100217213 */ /* 0x000fe20000000000 */
[----:B------:R-:W-:Y:S01]  /*9540*/  IMAD.IADD R30, R207, 0x1, -R28 ;  /* 0x00000001cf1e7824 */ /* 0x000fe200078e0a1c */
[----:B------:R-:W-:-:S02]  /*9550*/  FSEL R216, R19, -INF , !P5 ;  /* 0xff80000013d87808 */ /* 0x000fc40006800000 */
[C---:B------:R-:W-:Y:S02]  /*9560*/  ISETP.GE.AND P5, PT, R5.reuse, R202, PT ;  /* 0x000000ca0500720c */ /* 0x040fe40003fa6270 */
[----:B------:R-:W-:Y:S01]  /*9570*/  IADD3 R19, R0, 0x30, RZ ;  /* 0x0000003000137810 */ /* 0x000fe20007ffe0ff */
[----:B------:R-:W1:Y:S01]  /*9580*/  I2F R33, R33 ;  /* 0x0000002100217306 */ /* 0x000e620000201400 */
[----:B------:R-:W-:Y:S01]  /*9590*/  IABS R32, R32 ;  /* 0x0000002000207213 */ /* 0x000fe20000000000 */
[----:B----4-:R-:W-:Y:S01]  /*95a0*/  FFMA.FTZ R4, R4, -UR13, R31 ;  /* 0x8000000d04047c23 */ /* 0x010fe2000801001f */
[C---:B------:R-:W-:Y:S01]  /*95b0*/  ISETP.LT.OR P0, PT, R5.reuse, R206, P0 ;  /* 0x000000ce0500720c */ /* 0x040fe20000701670 */
[C-C-:B------:R-:W-:Y:S01]  /*95c0*/  IMAD.IADD R23, R204.reuse, 0x1, -R19.reuse ;  /* 0x00000001cc177824 */ /* 0x140fe200078e0a13 */
[----:B------:R-:W-:Y:S01]  /*95d0*/  ISETP.LT.OR P5, PT, R5, R203, P5 ;  /* 0x000000cb0500720c */ /* 0x000fe20002fa1670 */
[----:B------:R-:W-:Y:S01]  /*95e0*/  IMAD.IADD R5, R204, 0x1, -R28 ;  /* 0x00000001cc057824 */ /* 0x000fe200078e0a1c */
[----:B------:R-:W-:Y:S01]  /*95f0*/  FSEL R143, R29, -INF , !P6 ;  /* 0xff8000001d8f7808 */ /* 0x000fe20007000000 */
[----:B------:R-:W2:Y:S01]  /*9600*/  I2F R35, R32 ;  /* 0x0000002000237306 */ /* 0x000ea20000201400 */
[----:B------:R-:W-:Y:S01]  /*9610*/  IABS R23, R23 ;  /* 0x0000001700177213 */ /* 0x000fe20000000000 */
[----:B------:R-:W-:Y:S01]  /*9620*/  IMAD.IADD R21, R207, 0x1, -R19 ;  /* 0x00000001cf157824 */ /* 0x000fe200078e0a13 */
[----:B------:R-:W-:-:S02]  /*9630*/  IABS R5, R5 ;  /* 0x0000000500057213 */ /* 0x000fc40000000000 */
[----:B------:R-:W-:Y:S02]  /*9640*/  FSEL R170, R4, -INF , !P1 ;  /* 0xff80000004aa7808 */ /* 0x000fe40004800000 */
[C---:B------:R-:W-:Y:S01]  /*9650*/  ISETP.GE.AND P6, PT, R28.reuse, R205, PT ;  /* 0x000000cd1c00720c */ /* 0x040fe20003fc6270 */
[----:B------:R3:W4:Y:S01]  /*9660*/  I2F R22, R5 ;  /* 0x0000000500167306 */ /* 0x0007220000201400 */
[----:B------:R-:W-:Y:S01]  /*9670*/  ISETP.GE.AND P1, PT, R28, R202, PT ;  /* 0x000000ca1c00720c */ /* 0x000fe20003f26270 */
[----:B-1----:R-:W-:Y:S01]  /*9680*/  FFMA.FTZ R33, R33, -UR13, R26 ;  /* 0x8000000d21217c23 */ /* 0x002fe2000801001a */
[----:B------:R-:W-:Y:S02]  /*9690*/  IADD3 R20, R0, 0x31, RZ ;  /* 0x0000003100147810 */ /* 0x000fe40007ffe0ff */
[----:B------:R-:W-:Y:S02]  /*96a0*/  IABS R30, R30 ;  /* 0x0000001e001e7213 */ /* 0x000fe40000000000 */
[C---:B------:R-:W-:Y:S01]  /*96b0*/  ISETP.LT.OR P6, PT, R28.reuse, R206, P6 ;  /* 0x000000ce1c00720c */ /* 0x040fe200037c1670 */
[----:B--2---:R-:W-:Y:S01]  /*96c0*/  FFMA.FTZ R24, R35, -UR13, R24 ;  /* 0x8000000d23187c23 */ /* 0x004fe20008010018 */
[----:B------:R-:W-:Y:S01]  /*96d0*/  ISETP.LT.OR P1, PT, R28, R203, P1 ;  /* 0x000000cb1c00720c */ /* 0x000fe20000f21670 */
[--C-:B------:R-:W-:Y:S01]  /*96e0*/  IMAD.IADD R28, R207, 0x1, -R20.reuse ;  /* 0x00000001cf1c7824 */ /* 0x100fe200078e0a14 */
[----:B------:R-:W-:Y:S01]  /*96f0*/  IABS R21, R21 ;  /* 0x0000001500157213 */ /* 0x000fe20000000000 */
[----:B------:R-:W1:Y:S01]  /*9700*/  I2F R18, R30 ;  /* 0x0000001e00127306 */ /* 0x000e620000201400 */
[----:B------:R-:W-:Y:S01]  /*9710*/  IMAD.IADD R26, R204, 0x1, -R20 ;  /* 0x00000001cc1a7824 */ /* 0x000fe200078e0a14 */
[----:B------:R-:W-:Y:S01]  /*9720*/  FSEL R219, R24, -INF , !P0 ;  /* 0xff80000018db7808 */ /* 0x000fe20004000000 */
[----:B---3--:R-:W-:Y:S01]  /*9730*/  HMMA.16816.F32 R4, R8, R12, R164 ;  /* 0x0000000c0804723c */ /* 0x008fe200000018a4 */
[----:B------:R-:W-:Y:S01]  /*9740*/  FSEL R140, R33, -INF , !P5 ;  /* 0xff800000218c7808 */ /* 0x000fe20006800000 */
[----:B----4-:R-:W-:Y:S01]  /*9750*/  FFMA.FTZ R22, R22, -UR13, R27 ;  /* 0x8000000d16167c23 */ /* 0x010fe2000801001b */
[----:B------:R-:W-:-:S02]  /*9760*/  ISETP.GE.AND P0, PT, R19, R205, PT ;  /* 0x000000cd1300720c */ /* 0x000fc40003f06270 */
[----:B------:R-:W2:Y:S01]  /*9770*/  I2F R21, R21 ;  /* 0x0000001500157306 */ /* 0x000ea20000201400 */
[C---:B------:R-:W-:Y:S01]  /*9780*/  ISETP.GE.AND P5, PT, R19.reuse, R202, PT ;  /* 0x000000ca1300720c */ /* 0x040fe20003fa6270 */
[----:B------:R-:W-:Y:S01]  /*9790*/  IMAD.MOV.U32 R13, RZ, RZ, R23 ;  /* 0x000000ffff0d7224 */ /* 0x000fe200078e0017 */
[----:B------:R-:W-:Y:S01]  /*97a0*/  IABS R23, R28 ;  /* 0x0000001c00177213 */ /* 0x000fe20000000000 */
[----:B------:R-:W-:Y:S01]  /*97b0*/  HMMA.16816.F32 R8, R8, R14, R160 ;  /* 0x0000000e0808723c */ /* 0x000fe200000018a0 */
[C---:B------:R-:W-:Y:S02]  /*97c0*/  IADD3 R12, R0.reuse, 0x38, RZ ;  /* 0x00000038000c7810 */ /* 0x040fe40007ffe0ff */
[----:B------:R-:W-:Y:S01]  /*97d0*/  IABS R26, R26 ;  /* 0x0000001a001a7213 */ /* 0x000fe20000000000 */
[----:B------:R-:W3:Y:S01]  /*97e0*/  I2F R13, R13 ;  /* 0x0000000d000d7306 */ /* 0x000ee20000201400 */
[----:B------:R-:W-:Y:S01]  /*97f0*/  IMAD.MOV.U32 R24, RZ, RZ, R23 ;  /* 0x000000ffff187224 */ /* 0x000fe200078e0017 */
[----:B------:R-:W-:Y:S01]  /*9800*/  ISETP.LT.OR P0, PT, R19, R206, P0 ;  /* 0x000000ce1300720c */ /* 0x000fe20000701670 */
[----:B------:R-:W-:Y:S01]  /*9810*/  IMAD.IADD R23, R207, 0x1, -R12 ;  /* 0x00000001cf177824 */ /* 0x000fe200078e0a0c */
[----:B------:R-:W-:Y:S01]  /*9820*/  ISETP.LT.OR P5, PT, R19, R203, P5 ;  /* 0x000000cb1300720c */ /* 0x000fe20002fa1670 */
[----:B------:R-:W-:Y:S01]  /*9830*/  IMAD.MOV.U32 R19, RZ, RZ, R26 ;  /* 0x000000ffff137224 */ /* 0x000fe200078e001a */
[----:B------:R-:W-:Y:S01]  /*9840*/  IADD3 R0, R0, 0x39, RZ ;  /* 0x0000003900007810 */ /* 0x000fe20007ffe0ff */
[----:B-1----:R-:W-:Y:S01]  /*9850*/  FFMA.FTZ R18, R18, -UR13, R25 ;  /* 0x8000000d12127c23 */ /* 0x002fe20008010019 */
[----:B------:R-:W-:Y:S01]  /*9860*/  IABS R23, R23 ;  /* 0x0000001700177213 */ /* 0x000fe20000000000 */
[----:B------:R1:W4:Y:S01]  /*9870*/  I2F R14, R19 ;  /* 0x00000013000e7306 */ /* 0x0003220000201400 */
[----:B------:R-:W-:Y:S01]  /*9880*/  IMAD.IADD R15, R204, 0x1, -R12 ;  /* 0x00000001cc0f7824 */ /* 0x000fe200078e0a0c */
[----:B------:R-:W-:Y:S01]  /*9890*/  FSEL R142, R22, -INF , !P1 ;  /* 0xff800000168e7808 */ /* 0x000fe20004800000 */
[----:B--2---:R-:W-:Y:S01]  /*98a0*/  FFMA.FTZ R4, R21, -UR13, R4 ;  /* 0x8000000d15047c23 */ /* 0x004fe20008010004 */
[----:B------:R-:W-:Y:S01]  /*98b0*/  FSEL R221, R18, -INF , !P6 ;  /* 0xff80000012dd7808 */ /* 0x000fe20007000000 */
[----:B------:R-:W-:Y:S01]  /*98c0*/  IMAD.IADD R18, R204, 0x1, -R0 ;  /* 0x00000001cc127824 */ /* 0x000fe200078e0a00 */
[----:B------:R-:W-:Y:S01]  /*98d0*/  IABS R15, R15 ;  /* 0x0000000f000f7213 */ /* 0x000fe20000000000 */
[----:B---3--:R-:W-:Y:S01]  /*98e0*/  FFMA.FTZ R6, R13, -UR13, R6 ;  /* 0x8000000d0d067c23 */ /* 0x008fe20008010006 */
[----:B------:R-:W2:Y:S01]  /*98f0*/  I2F R24, R24 ;  /* 0x0000001800187306 */ /* 0x000ea20000201400 */
[----:B------:R-:W-:-:S02]  /*9900*/  FSEL R165, R4, -INF , !P0 ;  /* 0xff80000004a57808 */ /* 0x000fc40004000000 */
[-C--:B------:R-:W-:Y:S02]  /*9910*/  ISETP.GE.AND P0, PT, R12, R205.reuse, PT ;  /* 0x000000cd0c00720c */ /* 0x080fe40003f06270 */
[----:B------:R-:W-:Y:S02]  /*9920*/  FSEL R148, R6, -INF , !P5 ;  /* 0xff80000006947808 */ /* 0x000fe40006800000 */
[----:B------:R-:W-:Y:S01]  /*9930*/  IABS R6, R18 ;  /* 0x0000001200067213 */ /* 0x000fe20000000000 */
[----:B------:R-:W3:Y:S01]  /*9940*/  I2F R13, R23 ;  /* 0x00000017000d7306 */ /* 0x000ee20000201400 */
[----:B-1----:R-:W-:Y:S01]  /*9950*/  IMAD.IADD R19, R207, 0x1, -R0 ;  /* 0x00000001cf137824 */ /* 0x002fe200078e0a00 */
[----:B------:R-:W-:Y:S01]  /*9960*/  ISETP.LT.OR P0, PT, R12, R206, P0 ;  /* 0x000000ce0c00720c */ /* 0x000fe20000701670 */
[----:B----4-:R-:W-:Y:S01]  /*9970*/  FFMA.FTZ R7, R14, -UR13, R7 ;  /* 0x8000000d0e077c23 */ /* 0x010fe20008010007 */
[----:B------:R-:W-:Y:S02]  /*9980*/  ISETP.GE.AND P6, PT, R20, R205, PT ;  /* 0x000000cd1400720c */ /* 0x000fe40003fc6270 */
[----:B------:R-:W-:-:S02]  /*9990*/  IABS R19, R19 ;  /* 0x0000001300137213 */ /* 0x000fc40000000000 */
[----:B------:R-:W1:Y:S01]  /*99a0*/  I2F R15, R15 ;  /* 0x0000000f000f7306 */ /* 0x000e620000201400 */
[----:B------:R-:W-:Y:S01]  /*99b0*/  ISETP.GE.AND P1, PT, R20, R202, PT ;  /* 0x000000ca1400720c */ /* 0x000fe20003f26270 */
[----:B--2---:R-:W-:Y:S01]  /*99c0*/  FFMA.FTZ R5, R24, -UR13, R5 ;  /* 0x8000000d18057c23 */ /* 0x004fe20008010005 */
[C---:B------:R-:W-:Y:S01]  /*99d0*/  ISETP.LT.OR P6, PT, R20.reuse, R206, P6 ;  /* 0x000000ce1400720c */ /* 0x040fe200037c1670 */
[----:B------:R-:W-:Y:S01]  /*99e0*/  IMAD.MOV.U32 R4, RZ, RZ, R19 ;  /* 0x000000ffff047224 */ /* 0x000fe200078e0013 */
[----:B------:R-:W-:Y:S02]  /*99f0*/  ISETP.LT.OR P1, PT, R20, R203, P1 ;  /* 0x000000cb1400720c */ /* 0x000fe40000f21670 */
[----:B------:R-:W-:Y:S01]  /*9a00*/  FSEL R163, R5, -INF , !P6 ;  /* 0xff80000005a37808 */ /* 0x000fe20007000000 */
[----:B------:R-:W2:Y:S01]  /*9a10*/  I2F R6, R6 ;  /* 0x0000000600067306 */ /* 0x000ea20000201400 */
[----:B---3--:R-:W-:Y:S01]  /*9a20*/  FFMA.FTZ R8, R13, -UR13, R8 ;  /* 0x8000000d0d087c23 */ /* 0x008fe20008010008 */
[----:B------:R-:W-:-:S02]  /*9a30*/  FSEL R146, R7, -INF , !P1 ;  /* 0xff80000007927808 */ /* 0x000fc40004800000 */
[-C--:B------:R-:W-:Y:S02]  /*9a40*/  ISETP.GE.AND P5, PT, R12, R202.reuse, PT ;  /* 0x000000ca0c00720c */ /* 0x080fe40003fa6270 */
[----:B------:R-:W-:Y:S02]  /*9a50*/  FSEL R151, R8, -INF , !P0 ;  /* 0xff80000008977808 */ /* 0x000fe40004000000 */
[----:B------:R-:W3:Y:S01]  /*9a60*/  I2F R4, R4 ;  /* 0x0000000400047306 */ /* 0x000ee20000201400 */
[----:B------:R-:W-:Y:S01]  /*9a70*/  PLOP3.LUT P0, PT, PT, PT, UP0, 0x80, 0x0 ;  /* 0x000000000000781c */ /* 0x000fe20003f0f008 */
[----:B-1----:R-:W-:Y:S01]  /*9a80*/  FFMA.FTZ R10, R15, -UR13, R10 ;  /* 0x8000000d0f0a7c23 */ /* 0x002fe2000801000a */
[C---:B------:R-:W-:Y:S02]  /*9a90*/  ISETP.GE.AND P6, PT, R0.reuse, R205, PT ;  /* 0x000000cd0000720c */ /* 0x040fe40003fc6270 */
[----:B------:R-:W-:Y:S02]  /*9aa0*/  ISETP.GE.AND P1, PT, R0, R202, PT ;  /* 0x000000ca0000720c */ /* 0x000fe40003f26270 */
[----:B------:R-:W-:Y:S01]  /*9ab0*/  ISETP.LT.OR P5, PT, R12, R203, P5 ;  /* 0x000000cb0c00720c */ /* 0x000fe20002fa1670 */
[----:B--2---:R-:W-:Y:S01]  /*9ac0*/  FFMA.FTZ R6, R6, -UR13, R11 ;  /* 0x8000000d06067c23 */ /* 0x004fe2000801000b */
[----:B------:R-:W-:-:S02]  /*9ad0*/  ISETP.LT.OR P6, PT, R0, R206, P6 ;  /* 0x000000ce0000720c */ /* 0x000fc400037c1670 */
[----:B------:R-:W-:Y:S02]  /*9ae0*/  ISETP.LT.OR P1, PT, R0, R203, P1 ;  /* 0x000000cb0000720c */ /* 0x000fe40000f21670 */
[----:B------:R-:W-:Y:S02]  /*9af0*/  FSEL R145, R10, -INF , !P5 ;  /* 0xff8000000a917808 */ /* 0x000fe40006800000 */
        /* <DEDUP_REMOVED lines=108> */
.L_x_1032:
[----:B------:R-:W-:Y:S05]  /*a1c0*/  BSYNC B0 ;  /* 0x0000000000007941 */ /* 0x000fea0003800000 */
.L_x_1031:
[----:B------:R-:W0:Y:S02]  /*a1d0*/  LDGDEPBAR ;  /* 0x00000000000079af */ /* 0x000e240000000000 */
.L_x_1030:
[----:B--2---:R-:W-:Y:S01]  /*a1e0*/  FMNMX.FTZ R4, R132, R147, !PT ;  /* 0x0000009384047209 */ /* 0x004fe20007810000 */
[----:B------:R-:W-:Y:S01]  /*a1f0*/  IMAD.WIDE.U32 R226, R214, -0x326172a9, RZ ;  /* 0xcd9e8d57d6e27825 */ /* 0x000fe200078e00ff */
[----:B------:R-:W-:Y:S01]  /*a200*/  FMNMX.FTZ R5, R3, R2, !PT ;  /* 0x0000000203057209 */ /* 0x000fe20007810000 */
[----:B------:R-:W-:Y:S01]  /*a210*/  UIADD3 UR5, UR21, -0x4498517b, URZ ;  /* 0xbb67ae8515057890 */ /* 0x000fe2000fffe03f */
[----:B------:R-:W-:Y:S01]  /*a220*/  FMNMX.FTZ R4, R153, R4, !PT ;  /* 0x0000000499047209 */ /* 0x000fe20007810000 */
[----:B------:R-:W-:Y:S01]  /*a230*/  USHF.L.U32 UR31, UR24, 0x1, URZ ;  /* 0x00000001181f7899 */ /* 0x000fe2000800063f */
[----:B------:R-:W-:Y:S01]  /*a240*/  FMNMX.FTZ R5, R236, R5, !PT ;  /* 0x00000005ec057209 */ /* 0x000fe20007810000 */
[----:B------:R-:W-:Y:S01]  /*a250*/  IMAD.WIDE.U32 R232, R212, -0x2daee0ad, RZ ;  /* 0xd2511f53d4e87825 */ /* 0x000fe200078e00ff */
[----:B------:R-:W-:Y:S01]  /*a260*/  FMNMX.FTZ R4, R159, R4, !PT ;  /* 0x000000049f047209 */ /* 0x000fe20007810000 */
[----:B------:R-:W-:Y:S01]  /*a270*/  UIADD3 UR4, UR20, -0x61c88647, URZ ;  /* 0x9e3779b914047890 */ /* 0x000fe2000fffe03f */
[----:B------:R-:W-:Y:S01]  /*a280*/  FMNMX.FTZ R5, R238, R5, !PT ;  /* 0x00000005ee057209 */ /* 0x000fe20007810000 */
[----:B------:R-:W2:Y:S01]  /*a290*/  LDC.U8 R161, c[0x0][0x2d8] ;  /* 0x0000b600ffa17b82 */ /* 0x000ea20000000000 */
[----:B------:R-:W-:Y:S01]  /*a2a0*/  FMNMX.FTZ R4, R17, R4, !PT ;  /* 0x0000000411047209 */ /* 0x000fe20007810000 */
[----:B------:R-:W-:Y:S01]  /*a2b0*/  LDSM.16.MT88.4 R28, [R185+0xc000] ;  /* 0x00c00000b91c783b */ /* 0x000fe20000004200 */
[----:B------:R-:W-:Y:S01]  /*a2c0*/  FMNMX.FTZ R5, R16, R5, !PT ;  /* 0x0000000510057209 */ /* 0x000fe20007810000 */
[----:B------:R-:W-:Y:S01]  /*a2d0*/  UIADD3 UR8, UR21, 0x646e171e, URZ ;  /* 0x646e171e15087890 */ /* 0x000fe2000fffe03f */
[----:B------:R-:W-:Y:S01]  /*a2e0*/  FMNMX.FTZ R4, R133, R4, !PT ;  /* 0x0000000485047209 */ /* 0x000fe20007810000 */
[----:B-1----:R-:W-:Y:S01]  /*a2f0*/  LDSM.16.MT88.4 R12, [R188+0xc000] ;  /* 0x00c00000bc0c783b */ /* 0x002fe20000004200 */
        /* <DEDUP_REMOVED lines=24> */
[----:B------:R-:W-:Y:S01]  /*a480*/  LOP3.LUT R224, R227, R215, RZ, 0x3c, !PT ;  /* 0x000000d7e3e07212 */ /* 0x000fe200078e3cff */
[----:B------:R-:W1:Y:S01]  /*a490*/  SHFL.BFLY PT, R7, R4, 0x2, 0x1f ;  /* 0x0c401f0004077f89 */ /* 0x000e6200000e0000 */
[----:B------:R-:W-:-:S02]  /*a4a0*/  MOV R5, UR21 ;  /* 0x0000001500057c02 */ /* 0x000fc40008000f00 */
[----:B--2---:R-:W-:Y:S01]  /*a4b0*/  PRMT R161, R161, 0x7054, R161 ;  /* 0x00007054a1a17816 */ /* 0x004fe200000000a1 */
[----:B------:R-:W2:Y:S01]  /*a4c0*/  SHFL.BFLY PT, R0, R9, 0x2, 0x1f ;  /* 0x0c401f0009007f89 */ /* 0x000ea200000e0000 */
[----:B------:R-:W-:-:S05]  /*a4d0*/  IMAD.WIDE.U32 R224, R224, -0x2daee0ad, RZ ;  /* 0xd2511f53e0e07825 */ /* 0x000fca00078e00ff */
[----:B------:R-:W-:Y:S01]  /*a4e0*/  LOP3.LUT R222, R225, UR5, R232, 0x96, !PT ;  /* 0x00000005e1de7c12 */ /* 0x000fe2000f8e96e8 */
[----:B------:R-:W-:-:S04]  /*a4f0*/  UIADD3 UR5, UR20, -0x4ab325aa, URZ ;  /* 0xb54cda5614057890 */ /* 0x000fc8000fffe03f */
[----:B------:R-:W-:Y:S01]  /*a500*/  IMAD.WIDE.U32 R222, R222, -0x326172a9, RZ ;  /* 0xcd9e8d57dede7825 */ /* 0x000fe200078e00ff */
[----:B-1----:R-:W-:Y:S02]  /*a510*/  FMNMX.FTZ R7, R4, R7, !PT ;  /* 0x0000000704077209 */ /* 0x002fe40007810000 */
[----:B------:R-:W-:Y:S01]  /*a520*/  LOP3.LUT R4, R233, UR31, R5, 0x96, !PT ;  /* 0x0000001fe9047c12 */ /* 0x000fe2000f8e9605 */
[----:B------:R-:W-:Y:S01]  /*a530*/  UIADD3 UR31, UR31, 0x1, URZ ;  /* 0x000000011f1f7890 */ /* 0x000fe2000fffe03f */
[----:B--2---:R-:W-:Y:S01]  /*a540*/  FMNMX.FTZ R0, R9, R0, !PT ;  /* 0x0000000009007209 */ /* 0x004fe20007810000 */
[----:B------:R-:W1:Y:S02]  /*a550*/  SHFL.BFLY PT, R158, R7, 0x1, 0x1f ;  /* 0x0c201f00079e7f89 */ /* 0x000e6400000e0000 */
[----:B------:R-:W-:Y:S02]  /*a560*/  IMAD.WIDE.U32 R138, R4, -0x326172a9, RZ ;  /* 0xcd9e8d57048a7825 */ /* 0x000fe400078e00ff */
[----:B------:R-:W2:Y:S03]  /*a570*/  SHFL.BFLY PT, R157, R0, 0x1, 0x1f ;  /* 0x0c201f00009d7f89 */ /* 0x000ea600000e0000 */
[----:B------:R-:W-:-:S02]  /*a580*/  LOP3.LUT R4, R139, UR4, R226, 0x96, !PT ;  /* 0x000000048b047c12 */ /* 0x000fc4000f8e96e2 */
[----:B------:R-:W-:-:S03]  /*a590*/  LOP3.LUT R138, R223, UR30, R138, 0x96, !PT ;  /* 0x0000001edf8a7c12 */ /* 0x000fc6000f8e968a */
[----:B------:R-:W-:-:S04]  /*a5a0*/  IMAD.WIDE.U32 R234, R4, -0x2daee0ad, RZ ;  /* 0xd2511f5304ea7825 */ /* 0x000fc800078e00ff */
[----:B------:R-:W-:Y:S01]  /*a5b0*/  IMAD.WIDE.U32 R138, R138, -0x2daee0ad, RZ ;  /* 0xd2511f538a8a7825 */ /* 0x000fe200078e00ff */
[----:B------:R-:W-:-:S04]  /*a5c0*/  LOP3.LUT R4, R235, UR29, R224, 0x96, !PT ;  /* 0x0000001deb047c12 */ /* 0x000fc8000f8e96e0 */
[----:B------:R-:W-:Y:S01]  /*a5d0*/  LOP3.LUT R234, R139, UR25, R234, 0x96, !PT ;  /* 0x000000198bea7c12 */ /* 0x000fe2000f8e96ea */
[----:B------:R-:W-:Y:S01]  /*a5e0*/  IMAD.WIDE.U32 R4, R4, -0x326172a9, RZ ;  /* 0xcd9e8d5704047825 */ /* 0x000fe200078e00ff */
[----:B-1----:R-:W-:-:S03]  /*a5f0*/  FMNMX.FTZ R158, R7, R158, !PT ;  /* 0x0000009e079e7209 */ /* 0x002fc60007810000 */
[----:B------:R-:W-:Y:S01]  /*a600*/  IMAD.WIDE.U32 R234, R234, -0x326172a9, RZ ;  /* 0xcd9e8d57eaea7825 */ /* 0x000fe200078e00ff */
[----:B--2---:R-:W-:Y:S02]  /*a610*/  FMNMX.FTZ R157, R0, R157, !PT ;  /* 0x0000009d009d7209 */ /* 0x004fe40007810000 */
[----:B------:R-:W-:Y:S01]  /*a620*/  LOP3.LUT R0, R5, UR26, R222, 0x96, !PT ;  /* 0x0000001a05007c12 */ /* 0x000fe2000f8e96de */
[C---:B------:R-:W-:Y:S01]  /*a630*/  FMUL.FTZ R150, R158.reuse, c[0x0][0x23c] ;  /* 0x00008f009e967a20 */ /* 0x040fe20000410000 */
[----:B------:R-:W-:Y:S02]  /*a640*/  LOP3.LUT R166, R235, UR23, R4, 0x96, !PT ;  /* 0x00000017eba67c12 */ /* 0x000fe4000f8e9604 */
[----:B------:R-:W-:Y:S01]  /*a650*/  FSETP.NEU.FTZ.AND P1, PT, R158, -INF , PT ;  /* 0xff8000009e00780b */ /* 0x000fe20003f3d000 */
[----:B------:R-:W-:Y:S01]  /*a660*/  IMAD.WIDE.U32 R4, R0, -0x2daee0ad, RZ ;  /* 0xd2511f5300047825 */ /* 0x000fe200078e00ff */
[----:B------:R-:W-:Y:S02]  /*a670*/  FSETP.NEU.FTZ.AND P0, PT, R157, -INF , PT ;  /* 0xff8000009d00780b */ /* 0x000fe40003f1d000 */
[----:B------:R-:W-:Y:S01]  /*a680*/  FSEL R7, R158, RZ, P1 ;  /* 0x000000ff9e077208 */ /* 0x000fe20000800000 */
[----:B------:R-:W-:Y:S01]  /*a690*/  IMAD.WIDE.U32 R166, R166, -0x2daee0ad, RZ ;  /* 0xd2511f53a6a67825 */ /* 0x000fe200078e00ff */
[----:B------:R-:W-:-:S02]  /*a6a0*/  FSEL R150, R150, RZ, P1 ;  /* 0x000000ff96967208 */ /* 0x000fc40000800000 */
[----:B------:R-:W-:Y:S01]  /*a6b0*/  LOP3.LUT R138, R5, UR22, R138, 0x96, !PT ;  /* 0x00000016058a7c12 */ /* 0x000fe2000f8e968a */
[----:B------:R-:W-:Y:S01]  /*a6c0*/  FADD.FTZ R160, R132, -R7 ;  /* 0x8000000784a07221 */ /* 0x000fe20000010000 */
[----:B------:R-:W-:Y:S01]  /*a6d0*/  LOP3.LUT R0, R167, UR15, R4, 0x96, !PT ;  /* 0x0000000fa7007c12 */ /* 0x000fe2000f8e9604 */
[----:B------:R-:W-:Y:S01]  /*a6e0*/  FFMA.FTZ R156, R147, c[0x0][0x23c], -R150 ;  /* 0x00008f00939c7a23 */ /* 0x000fe20000010896 */
[C---:B------:R-:W-:Y:S01]  /*a6f0*/  FSEL R4, R157.reuse, RZ, P0 ;  /* 0x000000ff9d047208 */ /* 0x040fe20000000000 */
[----:B------:R-:W-:Y:S02]  /*a700*/  FMUL.FTZ R160, R160, c[0x0][0x23c] ;  /* 0x00008f00a0a07a20 */ /* 0x000fe40000410000 */
[----:B------:R-:W-:Y:S02]  /*a710*/  FMUL.FTZ R147, R157, c[0x0][0x23c] ;  /* 0x00008f009d937a20 */ /* 0x000fe40000410000 */
[----:B------:R-:W-:Y:S01]  /*a720*/  FADD.FTZ R3, R3, -R4 ;  /* 0x8000000403037221 */ /* 0x000fe20000010000 */
[----:B------:R-:W-:Y:S01]  /*a730*/  MUFU.EX2 R156, R156 ;  /* 0x0000009c009c7308 */ /* 0x000fe20000000800 */
[----:B------:R-:W-:Y:S01]  /*a740*/  FFMA.FTZ R155, R153, c[0x0][0x23c], -R150 ;  /* 0x00008f00999b7a23 */ /* 0x000fe20000010896 */
[----:B------:R-:W-:Y:S01]  /*a750*/  FSEL R147, R147, RZ, P0 ;  /* 0x000000ff93937208 */ /* 0x000fe20000000000 */
[----:B------:R-:W-:-:S02]  /*a760*/  FMUL.FTZ R3, R3, c[0x0][0x23c] ;  /* 0x00008f0003037a20 */ /* 0x000fc40000410000 */
[----:B------:R-:W-:Y:S02]  /*a770*/  FFMA.FTZ R154, R159, c[0x0][0x23c], -R150 ;  /* 0x00008f009f9a7a23 */ /* 0x000fe40000010896 */
[----:B------:R-:W-:Y:S01]  /*a780*/  FFMA.FTZ R152, R2, c[0x0][0x23c], -R147 ;  /* 0x00008f0002987a23 */ /* 0x000fe20000010893 */
[----:B------:R-:W1:Y:S01]  /*a790*/  MUFU.EX2 R160, R160 ;  /* 0x000000a000a07308 */ /* 0x000e620000000800 */
[----:B------:R-:W-:-:S04]  /*a7a0*/  IMAD.WIDE.U32 R138, R138, -0x326172a9, RZ ;  /* 0xcd9e8d578a8a7825 */ /* 0x000fc800078e00ff */
[----:B------:R-:W-:-:S03]  /*a7b0*/  IMAD.WIDE.U32 R10, R0, -0x326172a9, RZ ;  /* 0xcd9e8d57000a7825 */ /* 0x000fc600078e00ff */
[----:B------:R-:W2:Y:S01]  /*a7c0*/  MUFU.EX2 R3, R3 ;  /* 0x0000000300037308 */ /* 0x000ea20000000800 */
[----:B------:R-:W-:Y:S01]  /*a7d0*/  FFMA.FTZ R153, R17, c[0x0][0x23c], -R150 ;  /* 0x00008f0011997a23 */ /* 0x000fe20000010896 */
[----:B------:R-:W-:Y:S01]  /*a7e0*/  LOP3.LUT R5, R11, UR5, R138, 0x96, !PT ;  /* 0x000000050b057c12 */ /* 0x000fe2000f8e968a */
[--C-:B------:R-:W-:Y:S01]  /*a7f0*/  FFMA.FTZ R2, R236, c[0x0][0x23c], -R147.reuse ;  /* 0x00008f00ec027a23 */ /* 0x100fe20000010893 */
[----:B------:R-:W-:Y:S01]  /*a800*/  LOP3.LUT R11, R10, 0xffff, RZ, 0xc0, !PT ;  /* 0x0000ffff0a0b7812 */ /* 0x000fe200078ec0ff */
[--C-:B------:R-:W-:Y:S01]  /*a810*/  FFMA.FTZ R0, R238, c[0x0][0x23c], -R147.reuse ;  /* 0x00008f00ee007a23 */ /* 0x100fe20000010893 */
[--C-:B------:R-:W-:Y:S01]  /*a820*/  SHF.R.U32.HI R9, RZ, 0x10, R10.reuse ;  /* 0x00000010ff097819 */ /* 0x100fe2000001160a */
[----:B------:R-:W-:Y:S01]  /*a830*/  FFMA.FTZ R159, R16, c[0x0][0x23c], -R147 ;  /* 0x00008f00109f7a23 */ /* 0x000fe20000010893 */
[----:B------:R-:W3:Y:S01]  /*a840*/  MUFU.EX2 R155, R155 ;  /* 0x0000009b009b7308 */ /* 0x000ee20000000800 */
[-C--:B-1----:R-:W-:Y:S01]  /*a850*/  FMUL.FTZ R32, R108, R160.reuse ;  /* 0x000000a06c207220 */ /* 0x082fe20000410000 */
[----:B------:R-:W-:Y:S01]  /*a860*/  LOP3.LUT R7, R5, 0xffff, RZ, 0xc0, !PT ;  /* 0x0000ffff05077812 */ /* 0x000fe200078ec0ff */
[-C--:B------:R-:W-:Y:S01]  /*a870*/  FMUL.FTZ R33, R109, R160.reuse ;  /* 0x000000a06d217220 */ /* 0x080fe20000410000 */
[----:B------:R-:W-:Y:S01]  /*a880*/  SHF.R.U32.HI R8, RZ, 0x10, R5 ;  /* 0x00000010ff087819 */ /* 0x000fe20000011605 */
[-C--:B------:R-:W-:Y:S01]  /*a890*/  FMUL.FTZ R24, R112, R160.reuse ;  /* 0x000000a070187220 */ /* 0x080fe20000410000 */
[----:B------:R-:W-:Y:S01]  /*a8a0*/  LOP3.LUT R6, R10, 0xff, RZ, 0xc0, !PT ;  /* 0x000000ff0a067812 */ /* 0x000fe200078ec0ff */
[-C--:B------:R-:W-:Y:S01]  /*a8b0*/  FMUL.FTZ R25, R113, R160.reuse ;  /* 0x000000a071197220 */ /* 0x080fe20000410000 */
[----:B------:R-:W-:Y:S01]  /*a8c0*/  MUFU.EX2 R154, R154 ;  /* 0x0000009a009a7308 */ /* 0x000fe20000000800 */
[-C--:B--2---:R-:W-:Y:S01]  /*a8d0*/  FMUL.FTZ R34, R110, R3.reuse ;  /* 0x000000036e227220 */ /* 0x084fe20000410000 */
[----:B------:R-:W-:Y:S01]  /*a8e0*/  LOP3.LUT R4, R5, 0xff, RZ, 0xc0, !PT ;  /* 0x000000ff05047812 */ /* 0x000fe200078ec0ff */
[-C--:B------:R-:W-:Y:S01]  /*a8f0*/  FMUL.FTZ R35, R111, R3.reuse ;  /* 0x000000036f237220 */ /* 0x080fe20000410000 */
[----:B------:R-:W-:Y:S01]  /*a900*/  SHF.R.U32.HI R11, RZ, 0x8, R11 ;  /* 0x00000008ff0b7819 */ /* 0x000fe2000001160b */
[----:B------:R-:W1:Y:S01]  /*a910*/  LDSM.16.MT88.4 R108, [R188+0xe000] ;  /* 0x00e00000bc6c783b */ /* 0x000e620000004200 */
[-C--:B------:R-:W-:Y:S01]  /*a920*/  FMUL.FTZ R26, R114, R3.reuse ;  /* 0x00000003721a7220 */ /* 0x080fe20000410000 */
[----:B------:R-:W-:Y:S01]  /*a930*/  SHF.R.U32.HI R10, RZ, 0x18, R10 ;  /* 0x00000018ff0a7819 */ /* 0x000fe2000001160a */
[----:B------:R-:W2:Y:S01]  /*a940*/  MUFU.EX2 R153, R153 ;  /* 0x0000009900997308 */ /* 0x000ea20000000800 */
[-C--:B------:R-:W-:Y:S01]  /*a950*/  FMUL.FTZ R27, R115, R3.reuse ;  /* 0x00000003731b7220 */ /* 0x080fe20000410000 */
[----:B------:R-:W-:Y:S01]  /*a960*/  LOP3.LUT R9, R9, 0xff, RZ, 0xc0, !PT ;  /* 0x000000ff09097812 */ /* 0x000fe200078ec0ff */
[----:B------:R-:W4:Y:S01]  /*a970*/  LDSM.16.MT88.4 R112, [R186+0xe000] ;  /* 0x00e00000ba70783b */ /* 0x000f220000004200 */
[----:B------:R-:W-:Y:S01]  /*a980*/  SHF.R.U32.HI R5, RZ, 0x18, R5 ;  /* 0x00000018ff057819 */ /* 0x000fe20000011605 */
[-C--:B------:R-:W-:Y:S01]  /*a990*/  FMUL.FTZ R36, R36, R160.reuse ;  /* 0x000000a024247220 */ /* 0x080fe20000410000 */
[----:B------:R-:W-:Y:S01]  /*a9a0*/  SHF.R.U32.HI R7, RZ, 0x8, R7 ;  /* 0x00000008ff077819 */ /* 0x000fe20000011607 */
[-C--:B------:R-:W-:Y:S01]  /*a9b0*/  FMUL.FTZ R37, R37, R160.reuse ;  /* 0x000000a025257220 */ /* 0x080fe20000410000 */
[----:B------:R-:W-:Y:S01]  /*a9c0*/  MUFU.EX2 R152, R152 ;  /* 0x0000009800987308 */ /* 0x000fe20000000800 */
[----:B------:R-:W-:Y:S01]  /*a9d0*/  LOP3.LUT R8, R8, 0xff, RZ, 0xc0, !PT ;  /* 0x000000ff08087812 */ /* 0x000fe200078ec0ff */
[-C--:B------:R-:W-:Y:S01]  /*a9e0*/  FMUL.FTZ R38, R38, R3.reuse ;  /* 0x0000000326267220 */ /* 0x080fe20000410000 */
[----:B------:R-:W-:Y:S01]  /*a9f0*/  PRMT R6, R6, 0x5410, R11 ;  /* 0x0000541006067816 */ /* 0x000fe2000000000b */
[----:B------:R-:W-:Y:S01]  /*aa00*/  FMUL.FTZ R39, R39, R3 ;  /* 0x0000000327277220 */ /* 0x000fe20000410000 */
[----:B------:R-:W-:Y:S01]  /*aa10*/  PRMT R10, R9, 0x5410, R10 ;  /* 0x00005410090a7816 */ /* 0x000fe2000000000a */
[----:B------:R-:W-:Y:S01]  /*aa20*/  FMUL.FTZ R40, R40, R160 ;  /* 0x000000a028287220 */ /* 0x000fe20000410000 */
[----:B------:R-:W-:Y:S01]  /*aa30*/  PRMT R4, R4, 0x5410, R7 ;  /* 0x0000541004047816 */ /* 0x000fe20000000007 */
[----:B------:R-:W5:Y:S01]  /*aa40*/  MUFU.EX2 R2, R2 ;  /* 0x0000000200027308 */ /* 0x000f620000000800 */
[----:B------:R-:W-:Y:S01]  /*aa50*/  PRMT R8, R8, 0x5410, R5 ;  /* 0x0000541008087816 */ /* 0x000fe20000000005 */
[--C-:B------:R-:W-:Y:S01]  /*aa60*/  HSET2.LE.AND R6, R6, R161.reuse, PT ;  /* 0x000000a106067233 */ /* 0x100fe20003803000 */
[----:B---3--:R-:W-:Y:S01]  /*aa70*/  F2FP.PACK_AB R11, R155, R156 ;  /* 0x0000009c9b0b723e */ /* 0x008fe200000000ff */
[--C-:B------:R-:W-:Y:S01]  /*aa80*/  HSET2.LE.AND R7, R10, R161.reuse, PT ;  /* 0x000000a10a077233 */ /* 0x100fe20003803000 */
[----:B--2---:R-:W-:Y:S01]  /*aa90*/  F2FP.PACK_AB R9, R153, R154 ;  /* 0x0000009a9909723e */ /* 0x004fe200000000ff */
[--C-:B------:R-:W-:Y:S01]  /*aaa0*/  HSET2.LE.AND R4, R4, R161.reuse, PT ;  /* 0x000000a104047233 */ /* 0x100fe20003803000 */
[-C--:B------:R-:W-:Y:S01]  /*aab0*/  FMUL.FTZ R41, R41, R160.reuse ;  /* 0x000000a029297220 */ /* 0x080fe20000410000 */
[----:B------:R-:W-:Y:S01]  /*aac0*/  MUFU.EX2 R0, R0 ;  /* 0x0000000000007308 */ /* 0x000fe20000000800 */
[----:B------:R-:W-:Y:S01]  /*aad0*/  HSET2.LE.AND R5, R8, R161, PT ;  /* 0x000000a108057233 */ /* 0x000fe20003803000 */
[----:B------:R-:W-:Y:S01]  /*aae0*/  LOP3.LUT R6, R6, R9, RZ, 0xc0, !PT ;  /* 0x0000000906067212 */ /* 0x000fe200078ec0ff */
[----:B------:R-:W-:Y:S01]  /*aaf0*/  FMUL.FTZ R42, R42, R3 ;  /* 0x000000032a2a7220 */ /* 0x000fe20000410000 */
[----:B------:R-:W-:Y:S01]  /*ab00*/  LOP3.LUT R4, R4, R11, RZ, 0xc0, !PT ;  /* 0x0000000b04047212 */ /* 0x000fe200078ec0ff */
[----:B------:R-:W-:Y:S01]  /*ab10*/  FMUL.FTZ R43, R43, R3 ;  /* 0x000000032b2b7220 */ /* 0x000fe20000410000 */
[----:B------:R-:W-:Y:S01]  /*ab20*/  LOP3.LUT R138, R139, UR16, R234, 0x96, !PT ;  /* 0x000000108b8a7c12 */ /* 0x000fe2000f8e96ea */
[----:B------:R-:W-:Y:S01]  /*ab30*/  FMUL.FTZ R44, R44, R160 ;  /* 0x000000a02c2c7220 */ /* 0x000fe20000410000 */
[----:B------:R-:W2:Y:S01]  /*ab40*/  MUFU.EX2 R159, R159 ;  /* 0x0000009f009f7308 */ /* 0x000ea20000000800 */
[----:B-----5:R-:W-:Y:S01]  /*ab50*/  F2FP.PACK_AB R10, R2, R152 ;  /* 0x00000098020a723e */ /* 0x020fe200000000ff */
[----:B------:R-:W-:-:S02]  /*ab60*/  FMUL.FTZ R45, R45, R160 ;  /* 0x000000a02d2d7220 */ /* 0x000fc40000410000 */
[-C--:B------:R-:W-:Y:S01]  /*ab70*/  FMUL.FTZ R46, R46, R3.reuse ;  /* 0x000000032e2e7220 */ /* 0x080fe20000410000 */
[----:B------:R-:W-:Y:S01]  /*ab80*/  LOP3.LUT R5, R5, R10, RZ, 0xc0, !PT ;  /* 0x0000000a05057212 */ /* 0x000fe200078ec0ff */
[-C--:B------:R-:W-:Y:S02]  /*ab90*/  FMUL.FTZ R47, R47, R3.reuse ;  /* 0x000000032f2f7220 */ /* 0x080fe40000410000 */
[-C--:B------:R-:W-:Y:S02]  /*aba0*/  FMUL.FTZ R48, R48, R160.reuse ;  /* 0x000000a030307220 */ /* 0x080fe40000410000 */
[----:B------:R-:W-:Y:S02]  /*abb0*/  FMUL.FTZ R49, R49, R160 ;  /* 0x000000a031317220 */ /* 0x000fe40000410000 */
[-C--:B------:R-:W-:Y:S02]  /*abc0*/  FMUL.FTZ R50, R50, R3.reuse ;  /* 0x0000000332327220 */ /* 0x080fe40000410000 */
[----:B------:R-:W-:Y:S01]  /*abd0*/  FMUL.FTZ R51, R51, R3 ;  /* 0x0000000333337220 */ /* 0x000fe20000410000 */
[----:B--2---:R-:W-:Y:S01]  /*abe0*/  F2FP.PACK_AB R8, R159, R0 ;  /* 0x000000009f08723e */ /* 0x004fe200000000ff */
[----:B------:R-:W-:-:S02]  /*abf0*/  FMUL.FTZ R52, R52, R160 ;  /* 0x000000a034347220 */ /* 0x000fc40000410000 */
[----:B------:R-:W-:Y:S01]  /*ac00*/  FMUL.FTZ R53, R53, R160 ;  /* 0x000000a035357220 */ /* 0x000fe20000410000 */
[----:B------:R-:W-:Y:S01]  /*ac10*/  LOP3.LUT R7, R7, R8, RZ, 0xc0, !PT ;  /* 0x0000000807077212 */ /* 0x000fe200078ec0ff */
[-C--:B------:R-:W-:Y:S02]  /*ac20*/  FMUL.FTZ R54, R54, R3.reuse ;  /* 0x0000000336367220 */ /* 0x080fe40000410000 */
[-C--:B------:R-:W-:Y:S02]  /*ac30*/  FMUL.FTZ R55, R55, R3.reuse ;  /* 0x0000000337377220 */ /* 0x080fe40000410000 */
[-C--:B------:R-:W-:Y:S02]  /*ac40*/  FMUL.FTZ R56, R56, R160.reuse ;  /* 0x000000a038387220 */ /* 0x080fe40000410000 */
[----:B------:R-:W-:Y:S01]  /*ac50*/  HMMA.16816.F32 R24, R4, R28, R24 ;  /* 0x0000001c0418723c */ /* 0x000fe20000001818 */
[----:B------:R-:W-:Y:S02]  /*ac60*/  FMUL.FTZ R57, R57, R160 ;  /* 0x000000a039397220 */ /* 0x000fe40000410000 */
[----:B------:R-:W-:-:S02]  /*ac70*/  FMUL.FTZ R58, R58, R3 ;  /* 0x000000033a3a7220 */ /* 0x000fc40000410000 */
[-C--:B------:R-:W-:Y:S02]  /*ac80*/  FMUL.FTZ R59, R59, R3.reuse ;  /* 0x000000033b3b7220 */ /* 0x080fe40000410000 */
[-C--:B------:R-:W-:Y:S01]  /*ac90*/  FMUL.FTZ R60, R60, R160.reuse ;  /* 0x000000a03c3c7220 */ /* 0x080fe20000410000 */
[C---:B------:R-:W-:Y:S01]  /*aca0*/  HMMA.16816.F32 R28, R4.reuse, R30, R32 ;  /* 0x0000001e041c723c */ /* 0x040fe20000001820 */
[-C--:B------:R-:W-:Y:S02]  /*acb0*/  FMUL.FTZ R61, R61, R160.reuse ;  /* 0x000000a03d3d7220 */ /* 0x080fe40000410000 */
[-C--:B------:R-:W-:Y:S02]  /*acc0*/  FMUL.FTZ R62, R62, R3.reuse ;  /* 0x000000033e3e7220 */ /* 0x080fe40000410000 */
[----:B------:R-:W-:Y:S02]  /*acd0*/  FMUL.FTZ R63, R63, R3 ;  /* 0x000000033f3f7220 */ /* 0x000fe40000410000 */
[-C--:B------:R-:W-:Y:S01]  /*ace0*/  FMUL.FTZ R32, R104, R160.reuse ;  /* 0x000000a068207220 */ /* 0x080fe20000410000 */
[----:B-1----:R-:W-:Y:S01]  /*acf0*/  HMMA.16816.F32 R36, R4, R108, R36 ;  /* 0x0000006c0424723c */ /* 0x002fe20000001824 */
[----:B------:R-:W-:-:S02]  /*ad00*/  FMUL.FTZ R33, R105, R160 ;  /* 0x000000a069217220 */ /* 0x000fc40000410000 */
[-C--:B------:R-:W-:Y:S02]  /*ad10*/  FMUL.FTZ R34, R106, R3.reuse ;  /* 0x000000036a227220 */ /* 0x080fe40000410000 */
[-C--:B------:R-:W-:Y:S02]  /*ad20*/  FMUL.FTZ R35, R107, R3.reuse ;  /* 0x000000036b237220 */ /* 0x080fe40000410000 */
[----:B------:R-:W1:Y:S01]  /*ad30*/  LDSM.16.MT88.4 R104, [R185+0xe000] ;  /* 0x00e00000b968783b */ /* 0x000e620000004200 */
[----:B------:R-:W-:Y:S01]  /*ad40*/  HMMA.16816.F32 R40, R4, R110, R40 ;  /* 0x0000006e0428723c */ /* 0x000fe20000001828 */
[-C--:B------:R-:W-:Y:S02]  /*ad50*/  FMUL.FTZ R64, R64, R160.reuse ;  /* 0x000000a040407220 */ /* 0x080fe40000410000 */
[----:B------:R-:W2:Y:S01]  /*ad60*/  LDSM.16.MT88.4 R108, [R184+0xe000] ;  /* 0x00e00000b86c783b */ /* 0x000ea20000004200 */
[----:B------:R-:W-:Y:S02]  /*ad70*/  FMUL.FTZ R65, R65, R160 ;  /* 0x000000a041417220 */ /* 0x000fe40000410000 */
[----:B------:R-:W-:-:S02]  /*ad80*/  FMUL.FTZ R66, R66, R3 ;  /* 0x0000000342427220 */ /* 0x000fc40000410000 */
[C---:B----4-:R-:W-:Y:S01]  /*ad90*/  HMMA.16816.F32 R44, R4.reuse, R112, R44 ;  /* 0x00000070042c723c */ /* 0x050fe2000000182c */
[-C--:B------:R-:W-:Y:S02]  /*ada0*/  FMUL.FTZ R67, R67, R3.reuse ;  /* 0x0000000343437220 */ /* 0x080fe40000410000 */
[-C--:B------:R-:W-:Y:S02]  /*adb0*/  FMUL.FTZ R68, R68, R160.reuse ;  /* 0x000000a044447220 */ /* 0x080fe40000410000 */
[----:B------:R-:W-:Y:S02]  /*adc0*/  FMUL.FTZ R69, R69, R160 ;  /* 0x000000a045457220 */ /* 0x000fe40000410000 */
[-C--:B------:R-:W-:Y:S01]  /*add0*/  FMUL.FTZ R70, R70, R3.reuse ;  /* 0x0000000346467220 */ /* 0x080fe20000410000 */
[----:B------:R-:W-:Y:S01]  /*ade0*/  HMMA.16816.F32 R48, R4, R114, R48 ;  /* 0x000000720430723c */ /* 0x000fe20000001830 */
[----:B------:R-:W3:Y:S01]  /*adf0*/  LDSM.16.MT88.4 R112, [R188+0x10000] ;  /* 0x01000000bc70783b */ /* 0x000ee20000004200 */
[----:B------:R-:W-:-:S02]  /*ae00*/  FMUL.FTZ R71, R71, R3 ;  /* 0x0000000347477220 */ /* 0x000fc40000410000 */
[-C--:B------:R-:W-:Y:S02]  /*ae10*/  FMUL.FTZ R16, R120, R160.reuse ;  /* 0x000000a078107220 */ /* 0x080fe40000410000 */
[-C--:B------:R-:W-:Y:S02]  /*ae20*/  FMUL.FTZ R17, R121, R160.reuse ;  /* 0x000000a079117220 */ /* 0x080fe40000410000 */
[-C--:B------:R-:W-:Y:S02]  /*ae30*/  FMUL.FTZ R18, R122, R3.reuse ;  /* 0x000000037a127220 */ /* 0x080fe40000410000 */
[----:B------:R-:W-:Y:S02]  /*ae40*/  FMUL.FTZ R19, R123, R3 ;  /* 0x000000037b137220 */ /* 0x000fe40000410000 */
[----:B------:R-:W-:Y:S01]  /*ae50*/  FFMA.FTZ R169, R137, c[0x0][0x23c], -R150 ;  /* 0x00008f0089a97a23 */ /* 0x000fe20000010896 */
[----:B------:R-:W-:Y:S01]  /*ae60*/  LDSM.16.MT88.4 R120, [R184+0xc000] ;  /* 0x00c00000b878783b */ /* 0x000fe20000004200 */
[----:B------:R-:W-:-:S02]  /*ae70*/  FMUL.FTZ R80, R80, R160 ;  /* 0x000000a050507220 */ /* 0x000fc40000410000 */
[-C--:B------:R-:W-:Y:S01]  /*ae80*/  FMUL.FTZ R81, R81, R160.reuse ;  /* 0x000000a051517220 */ /* 0x080fe20000410000 */
[C---:B------:R-:W-:Y:S01]  /*ae90*/  HMMA.16816.F32 R16, R4.reuse, R20, R16 ;  /* 0x000000140410723c */ /* 0x040fe20000001810 */
[-C--:B------:R-:W-:Y:S01]  /*aea0*/  FMUL.FTZ R82, R82, R3.reuse ;  /* 0x0000000352527220 */ /* 0x080fe20000410000 */
[----:B------:R-:W-:Y:S01]  /*aeb0*/  MUFU.EX2 R169, R169 ;  /* 0x000000a900a97308 */ /* 0x000fe20000000800 */
[-C--:B------:R-:W-:Y:S02]  /*aec0*/  FMUL.FTZ R83, R83, R3.reuse ;  /* 0x0000000353537220 */ /* 0x080fe40000410000 */
[-C--:B------:R-:W-:Y:S02]  /*aed0*/  FMUL.FTZ R76, R76, R160.reuse ;  /* 0x000000a04c4c7220 */ /* 0x080fe40000410000 */
[----:B------:R-:W-:Y:S01]  /*aee0*/  FMUL.FTZ R77, R77, R160 ;  /* 0x000000a04d4d7220 */ /* 0x000fe20000410000 */
[----:B-1----:R-:W-:Y:S01]  /*aef0*/  HMMA.16816.F32 R52, R4, R104, R52 ;  /* 0x000000680434723c */ /* 0x002fe20000001834 */
[----:B------:R-:W-:-:S02]  /*af00*/  FMUL.FTZ R78, R78, R3 ;  /* 0x000000034e4e7220 */ /* 0x000fc40000410000 */
[-C--:B------:R-:W-:Y:S02]  /*af10*/  FMUL.FTZ R79, R79, R3.reuse ;  /* 0x000000034f4f7220 */ /* 0x080fe40000410000 */
[-C--:B------:R-:W-:Y:S02]  /*af20*/  FMUL.FTZ R84, R84, R160.reuse ;  /* 0x000000a054547220 */ /* 0x080fe40000410000 */
[-C--:B------:R-:W-:Y:S01]  /*af30*/  FMUL.FTZ R85, R85, R160.reuse ;  /* 0x000000a055557220 */ /* 0x080fe20000410000 */
[----:B------:R-:W-:Y:S01]  /*af40*/  HMMA.16816.F32 R56, R4, R106, R56 ;  /* 0x0000006a0438723c */ /* 0x000fe20000001838 */
[----:B------:R-:W1:Y:S01]  /*af50*/  LDSM.16.MT88.4 R104, [R186+0x10000] ;  /* 0x01000000ba68783b */ /* 0x000e620000004200 */
[-C--:B------:R-:W-:Y:S02]  /*af60*/  FMUL.FTZ R86, R86, R3.reuse ;  /* 0x0000000356567220 */ /* 0x080fe40000410000 */
[----:B------:R-:W-:Y:S02]  /*af70*/  FMUL.FTZ R87, R87, R3 ;  /* 0x0000000357577220 */ /* 0x000fe40000410000 */
[----:B------:R-:W-:-:S02]  /*af80*/  FMUL.FTZ R8, R128, R160 ;  /* 0x000000a080087220 */ /* 0x000fc40000410000 */
        /* <DEDUP_REMOVED lines=8> */
[-C--:B------:R-:W-:Y:S01]  /*b010*/  FMUL.FTZ R126, R126, R3.reuse ;  /* 0x000000037e7e7220 */ /* 0x080fe20000410000 */
[----:B------:R-:W-:Y:S01]  /*b020*/  LDSM.16.MT88.4 R128, [R186+0xc800] ;  /* 0x00c80000ba80783b */ /* 0x000fe20000004200 */
[-C--:B------:R-:W-:Y:S02]  /*b030*/  FMUL.FTZ R127, R127, R3.reuse ;  /* 0x000000037f7f7220 */ /* 0x080fe40000410000 */
[C---:B---3--:R-:W-:Y:S01]  /*b040*/  HMMA.16816.F32 R68, R4.reuse, R112, R68 ;  /* 0x000000700444723c */ /* 0x048fe20000001844 */
[-C--:B------:R-:W-:Y:S02]  /*b050*/  FMUL.FTZ R116, R116, R160.reuse ;  /* 0x000000a074747220 */ /* 0x080fe40000410000 */
[-C--:B------:R-:W-:Y:S02]  /*b060*/  FMUL.FTZ R117, R117, R160.reuse ;  /* 0x000000a075757220 */ /* 0x080fe40000410000 */
[-C--:B------:R-:W-:Y:S02]  /*b070*/  FMUL.FTZ R118, R118, R3.reuse ;  /* 0x0000000376767220 */ /* 0x080fe40000410000 */
[----:B------:R-:W-:Y:S01]  /*b080*/  IMAD.WIDE.U32 R112, R138, -0x2daee0ad, RZ ;  /* 0xd2511f538a707825 */ /* 0x000fe200078e00ff */
[C---:B------:R-:W-:Y:S01]  /*b090*/  HMMA.16816.F32 R8, R4.reuse, R12, R8 ;  /* 0x0000000c0408723c */ /* 0x040fe20000001808 */
[----:B------:R-:W3:Y:S02]  /*b0a0*/  LDSM.16.MT88.4 R136, [R184+0x10000] ;  /* 0x01000000b888783b */ /* 0x000ee40000004200 */
[-C--:B------:R-:W-:Y:S01]  /*b0b0*/  FMUL.FTZ R119, R119, R3.reuse ;  /* 0x0000000377777220 */ /* 0x080fe20000410000 */
[----:B------:R-:W-:Y:S01]  /*b0c0*/  LOP3.LUT R166, R113, UR8, R166, 0x96, !PT ;  /* 0x0000000871a67c12 */ /* 0x000fe2000f8e96a6 */
[-C--:B------:R-:W-:Y:S01]  /*b0d0*/  FMUL.FTZ R100, R100, R160.reuse ;  /* 0x000000a064647220 */ /* 0x080fe20000410000 */
[----:B------:R-:W-:Y:S01]  /*b0e0*/  LOP3.LUT R232, R112, 0xff, RZ, 0xc0, !PT ;  /* 0x000000ff70e87812 */ /* 0x000fe200078ec0ff */
[----:B------:R-:W-:Y:S01]  /*b0f0*/  FMUL.FTZ R101, R101, R160 ;  /* 0x000000a065657220 */ /* 0x000fe20000410000 */
[----:B------:R-:W-:Y:S01]  /*b100*/  HMMA.16816.F32 R12, R4, R14, R124 ;  /* 0x0000000e040c723c */ /* 0x000fe2000000187c */
[-C--:B------:R-:W-:Y:S01]  /*b110*/  FMUL.FTZ R102, R102, R3.reuse ;  /* 0x0000000366667220 */ /* 0x080fe20000410000 */
[----:B------:R-:W-:Y:S01]  /*b120*/  LDSM.16.MT88.4 R124, [R185+0xc800] ;  /* 0x00c80000b97c783b */ /* 0x000fe20000004200 */
[----:B------:R-:W-:-:S02]  /*b130*/  FMUL.FTZ R103, R103, R3 ;  /* 0x0000000367677220 */ /* 0x000fc40000410000 */
[-C--:B------:R-:W-:Y:S02]  /*b140*/  FMUL.FTZ R72, R72, R160.reuse ;  /* 0x000000a048487220 */ /* 0x080fe40000410000 */
[-C--:B------:R-:W-:Y:S01]  /*b150*/  FMUL.FTZ R73, R73, R160.reuse ;  /* 0x000000a049497220 */ /* 0x080fe20000410000 */
[C---:B-1----:R-:W-:Y:S01]  /*b160*/  HMMA.16816.F32 R80, R4.reuse, R106, R80 ;  /* 0x0000006a0450723c */ /* 0x042fe20000001850 */
[-C--:B------:R-:W-:Y:S02]  /*b170*/  FMUL.FTZ R74, R74, R3.reuse ;  /* 0x000000034a4a7220 */ /* 0x080fe40000410000 */
[-C--:B------:R-:W-:Y:S02]  /*b180*/  FMUL.FTZ R75, R75, R3.reuse ;  /* 0x000000034b4b7220 */ /* 0x080fe40000410000 */
[-C--:B------:R-:W-:Y:S02]  /*b190*/  FMUL.FTZ R88, R88, R160.reuse ;  /* 0x000000a058587220 */ /* 0x080fe40000410000 */
[--C-:B------:R-:W-:Y:S01]  /*b1a0*/  SHF.R.U32.HI R106, RZ, 0x10, R112.reuse ;  /* 0x00000010ff6a7819 */ /* 0x100fe20000011670 */
[C---:B------:R-:W-:Y:S01]  /*b1b0*/  HMMA.16816.F32 R76, R4.reuse, R104, R76 ;  /* 0x00000068044c723c */ /* 0x040fe2000000184c */
[-C--:B------:R-:W-:Y:S01]  /*b1c0*/  FMUL.FTZ R89, R89, R160.reuse ;  /* 0x000000a059597220 */ /* 0x080fe20000410000 */
[----:B------:R-:W-:Y:S01]  /*b1d0*/  LOP3.LUT R107, R112, 0xffff, RZ, 0xc0, !PT ;  /* 0x0000ffff706b7812 */ /* 0x000fe200078ec0ff */
[-C--:B------:R-:W-:Y:S01]  /*b1e0*/  FMUL.FTZ R90, R90, R3.reuse ;  /* 0x000000035a5a7220 */ /* 0x080fe20000410000 */
[----:B------:R-:W-:Y:S01]  /*b1f0*/  LOP3.LUT R106, R106, 0xff, RZ, 0xc0, !PT ;  /* 0x000000ff6a6a7812 */ /* 0x000fe200078ec0ff */
[-C--:B------:R-:W-:Y:S01]  /*b200*/  FMUL.FTZ R91, R91, R3.reuse ;  /* 0x000000035b5b7220 */ /* 0x080fe20000410000 */
[----:B------:R-:W-:Y:S01]  /*b210*/  SHF.R.U32.HI R107, RZ, 0x8, R107 ;  /* 0x00000008ff6b7819 */ /* 0x000fe2000001166b */
[-C--:B------:R-:W-:Y:S01]  /*b220*/  FMUL.FTZ R92, R92, R160.reuse ;  /* 0x000000a05c5c7220 */ /* 0x080fe20000410000 */
[----:B------:R-:W-:Y:S01]  /*b230*/  SHF.R.U32.HI R105, RZ, 0x18, R112 ;  /* 0x00000018ff697819 */ /* 0x000fe20000011670 */
[-C--:B------:R-:W-:Y:S01]  /*b240*/  FMUL.FTZ R93, R93, R160.reuse ;  /* 0x000000a05d5d7220 */ /* 0x080fe20000410000 */
[C---:B--2---:R-:W-:Y:S01]  /*b250*/  HMMA.16816.F32 R84, R4.reuse, R108, R84 ;  /* 0x0000006c0454723c */ /* 0x044fe20000001854 */
[-C--:B------:R-:W-:Y:S01]  /*b260*/  FMUL.FTZ R94, R94, R3.reuse ;  /* 0x000000035e5e7220 */ /* 0x080fe20000410000 */
[----:B------:R-:W-:Y:S01]  /*b270*/  PRMT R106, R106, 0x5410, R105 ;  /* 0x000054106a6a7816 */ /* 0x000fe20000000069 */
[-C--:B------:R-:W-:Y:S01]  /*b280*/  FMUL.FTZ R95, R95, R3.reuse ;  /* 0x000000035f5f7220 */ /* 0x080fe20000410000 */
[--C-:B------:R-:W-:Y:S01]  /*b290*/  SHF.R.U32.HI R105, RZ, 0x10, R166.reuse ;  /* 0x00000010ff697819 */ /* 0x100fe200000116a6 */
[-C--:B------:R-:W-:Y:S01]  /*b2a0*/  FMUL.FTZ R96, R96, R160.reuse ;  /* 0x000000a060607220 */ /* 0x080fe20000410000 */
[----:B------:R-:W-:Y:S01]  /*b2b0*/  PRMT R232, R232, 0x5410, R107 ;  /* 0x00005410e8e87816 */ /* 0x000fe2000000006b */
[----:B------:R-:W-:Y:S01]  /*b2c0*/  FMUL.FTZ R97, R97, R160 ;  /* 0x000000a061617220 */ /* 0x000fe20000410000 */
[----:B------:R-:W-:Y:S01]  /*b2d0*/  SHF.R.U32.HI R108, RZ, 0x18, R166 ;  /* 0x00000018ff6c7819 */ /* 0x000fe200000116a6 */
[-C--:B------:R-:W-:Y:S01]  /*b2e0*/  FMUL.FTZ R98, R98, R3.reuse ;  /* 0x0000000362627220 */ /* 0x080fe20000410000 */
[----:B------:R-:W-:Y:S01]  /*b2f0*/  LOP3.LUT R105, R105, 0xff, RZ, 0xc0, !PT ;  /* 0x000000ff69697812 */ /* 0x000fe200078ec0ff */
[----:B------:R-:W-:Y:S01]  /*b300*/  FMUL.FTZ R99, R99, R3 ;  /* 0x0000000363637220 */ /* 0x000fe20000410000 */
[C---:B------:R-:W-:Y:S01]  /*b310*/  HMMA.16816.F32 R20, R4.reuse, R22, R116 ;  /* 0x000000160414723c */ /* 0x040fe20000001874 */
[----:B------:R-:W-:Y:S01]  /*b320*/  FFMA.FTZ R164, R171, c[0x0][0x23c], -R150 ;  /* 0x00008f00aba47a23 */ /* 0x000fe20000010896 */
[----:B------:R-:W-:Y:S01]  /*b330*/  LOP3.LUT R107, R166, 0xffff, RZ, 0xc0, !PT ;  /* 0x0000ffffa66b7812 */ /* 0x000fe200078ec0ff */
[--C-:B------:R-:W-:Y:S01]  /*b340*/  FFMA.FTZ R171, R220, c[0x0][0x23c], -R147.reuse ;  /* 0x00008f00dcab7a23 */ /* 0x100fe20000010893 */
[----:B------:R-:W-:Y:S01]  /*b350*/  PRMT R220, R105, 0x5410, R108 ;  /* 0x0000541069dc7816 */ /* 0x000fe2000000006c */
[--C-:B------:R-:W-:Y:S01]  /*b360*/  FFMA.FTZ R167, R135, c[0x0][0x23c], -R150.reuse ;  /* 0x00008f0087a77a23 */ /* 0x100fe20000010896 */
[----:B------:R-:W-:Y:S01]  /*b370*/  LOP3.LUT R104, R166, 0xff, RZ, 0xc0, !PT ;  /* 0x000000ffa6687812 */ /* 0x000fe200078ec0ff */
[--C-:B------:R-:W-:Y:S01]  /*b380*/  FFMA.FTZ R162, R133, c[0x0][0x23c], -R150.reuse ;  /* 0x00008f0085a27a23 */ /* 0x100fe20000010896 */
[C---:B------:R-:W-:Y:S01]  /*b390*/  HMMA.16816.F32 R32, R4.reuse, R120, R32 ;  /* 0x000000780420723c */ /* 0x040fe20000001820 */
[----:B------:R-:W-:Y:S01]  /*b3a0*/  MUFU.EX2 R164, R164 ;  /* 0x000000a400a47308 */ /* 0x000fe20000000800 */
[----:B------:R-:W-:Y:S01]  /*b3b0*/  FFMA.FTZ R168, R168, c[0x0][0x23c], -R147 ;  /* 0x00008f00a8a87a23 */ /* 0x000fe20000010893 */
[----:B------:R-:W-:Y:S01]  /*b3c0*/  SHF.R.U32.HI R107, RZ, 0x8, R107 ;  /* 0x00000008ff6b7819 */ /* 0x000fe2000001166b */
[--C-:B------:R-:W-:Y:S01]  /*b3d0*/  FFMA.FTZ R211, R218, c[0x0][0x23c], -R147.reuse ;  /* 0x00008f00dad37a23 */ /* 0x100fe20000010893 */
[--C-:B------:R-:W-:Y:S01]  /*b3e0*/  HSET2.LE.AND R232, R232, R161.reuse, PT ;  /* 0x000000a1e8e87233 */ /* 0x100fe20003803000 */
[----:B------:R-:W-:Y:S01]  /*b3f0*/  FFMA.FTZ R134, R134, c[0x0][0x23c], -R147 ;  /* 0x00008f0086867a23 */ /* 0x000fe20000010893 */
[----:B------:R-:W-:Y:S01]  /*b400*/  PRMT R104, R104, 0x5410, R107 ;  /* 0x0000541068687816 */ /* 0x000fe2000000006b */
[----:B------:R-:W-:Y:S01]  /*b410*/  HMMA.16816.F32 R100, R4, R122, R100 ;  /* 0x0000007a0464723c */ /* 0x000fe20000001864 */
[----:B------:R-:W-:Y:S01]  /*b420*/  MUFU.EX2 R167, R167 ;  /* 0x000000a700a77308 */ /* 0x000fe20000000800 */
[--C-:B------:R-:W-:Y:S01]  /*b430*/  HSET2.LE.AND R107, R106, R161.reuse, PT ;  /* 0x000000a16a6b7233 */ /* 0x100fe20003803000 */
[----:B------:R-:W-:Y:S01]  /*b440*/  LDSM.16.MT88.4 R120, [R184+0xc800] ;  /* 0x00c80000b878783b */ /* 0x000fe20000004200 */
[----:B------:R-:W-:Y:S01]  /*b450*/  HSET2.LE.AND R104, R104, R161, PT ;  /* 0x000000a168687233 */ /* 0x000fe20003803000 */
[----:B------:R-:W-:-:S02]  /*b460*/  FFMA.FTZ R219, R219, c[0x0][0x23c], -R150 ;  /* 0x00008f00dbdb7a23 */ /* 0x000fc40000010896 */
[----:B------:R-:W-:Y:S01]  /*b470*/  LDSM.16.MT88.4 R116, [R188+0xe800] ;  /* 0x00e80000bc74783b */ /* 0x000fe20000004200 */
[C---:B------:R-:W-:Y:S01]  /*b480*/  HMMA.16816.F32 R72, R4.reuse, R114, R72 ;  /* 0x000000720448723c */ /* 0x040fe20000001848 */
[----:B------:R-:W1:Y:S01]  /*b490*/  MUFU.EX2 R162, R162 ;  /* 0x000000a200a27308 */ /* 0x000e620000000800 */
[----:B------:R-:W-:Y:S01]  /*b4a0*/  FFMA.FTZ R216, R216, c[0x0][0x23c], -R147 ;  /* 0x00008f00d8d87a23 */ /* 0x000fe20000010893 */
[----:B------:R-:W-:Y:S01]  /*b4b0*/  LDSM.16.MT88.4 R112, [R186+0xe800] ;  /* 0x00e80000ba70783b */ /* 0x000fe20000004200 */
[--C-:B------:R-:W-:Y:S02]  /*b4c0*/  FFMA.FTZ R165, R165, c[0x0][0x23c], -R150.reuse ;  /* 0x00008f00a5a57a23 */ /* 0x100fe40000010896 */
[----:B------:R-:W-:Y:S02]  /*b4d0*/  FFMA.FTZ R149, R149, c[0x0][0x23c], -R150 ;  /* 0x00008f0095957a23 */ /* 0x000fe40000010896 */
[----:B------:R-:W-:Y:S01]  /*b4e0*/  HMMA.16816.F32 R88, R4, R110, R88 ;  /* 0x0000006e0458723c */ /* 0x000fe20000001858 */
[----:B------:R-:W2:Y:S01]  /*b4f0*/  LDSM.16.MT88.4 R108, [R185+0xe800] ;  /* 0x00e80000b96c783b */ /* 0x000ea20000004200 */
[----:B------:R4:W-:Y:S01]  /*b500*/  MUFU.EX2 R166, R134 ;  /* 0x0000008600a67308 */ /* 0x0009e20000000800 */
[----:B------:R-:W-:-:S02]  /*b510*/  FFMA.FTZ R156, R217, R160, R156 ;  /* 0x000000a0d99c7223 */ /* 0x000fc4000001009c */
[----:B------:R-:W-:Y:S02]  /*b520*/  FFMA.FTZ R3, R213, R3, R152 ;  /* 0x00000003d5037223 */ /* 0x000fe40000010098 */
[----:B------:R-:W-:Y:S01]  /*b530*/  FADD.FTZ R155, R155, R156 ;  /* 0x0000009c9b9b7221 */ /* 0x000fe20000010000 */
[C---:B---3--:R-:W-:Y:S01]  /*b540*/  HMMA.16816.F32 R92, R4.reuse, R136, R92 ;  /* 0x00000088045c723c */ /* 0x048fe2000000185c */
[----:B-1----:R-:W-:Y:S01]  /*b550*/  F2FP.PACK_AB R105, R169, R162 ;  /* 0x000000a2a969723e */ /* 0x002fe200000000ff */
[----:B------:R-:W1:Y:S01]  /*b560*/  MUFU.EX2 R171, R171 ;  /* 0x000000ab00ab7308 */ /* 0x000e620000000800 */
[----:B------:R-:W-:Y:S02]  /*b570*/  FADD.FTZ R3, R2, R3 ;  /* 0x0000000302037221 */ /* 0x000fe40000010000 */
[----:B------:R-:W-:Y:S01]  /*b580*/  LOP3.LUT R104, R104, R105, RZ, 0xc0, !PT ;  /* 0x0000006968687212 */ /* 0x000fe200078ec0ff */
[----:B------:R-:W-:Y:S01]  /*b590*/  HSET2.LE.AND R105, R220, R161, PT ;  /* 0x000000a1dc697233 */ /* 0x000fe20003803000 */
[----:B------:R-:W-:Y:S01]  /*b5a0*/  F2FP.PACK_AB R137, R164, R167 ;  /* 0x000000a7a489723e */ /* 0x000fe200000000ff */
[----:B------:R-:W-:Y:S01]  /*b5b0*/  HMMA.16816.F32 R4, R4, R138, R96 ;  /* 0x0000008a0404723c */ /* 0x000fe20000001860 */
[----:B------:R-:W3:Y:S01]  /*b5c0*/  LDSM.16.MT88.4 R96, [R184+0xe800] ;  /* 0x00e80000b860783b */ /* 0x000ee20000004200 */
[----:B------:R-:W-:Y:S01]  /*b5d0*/  MUFU.EX2 R168, R168 ;  /* 0x000000a800a87308 */ /* 0x000fe20000000800 */
[----:B------:R-:W-:Y:S01]  /*b5e0*/  LOP3.LUT R106, R232, R137, RZ, 0xc0, !PT ;  /* 0x00000089e86a7212 */ /* 0x000fe200078ec0ff */
[----:B------:R-:W-:Y:S01]  /*b5f0*/  FFMA.FTZ R220, R221, c[0x0][0x23c], -R150 ;  /* 0x00008f00dddc7a23 */ /* 0x000fe20000010896 */
[----:B------:R-:W-:Y:S01]  /*b600*/  MOV R232, UR31 ;  /* 0x0000001f00e87c02 */ /* 0x000fe20008000f00 */
[----:B------:R-:W-:Y:S01]  /*b610*/  FFMA.FTZ R221, R140, c[0x0][0x23c], -R147 ;  /* 0x00008f008cdd7a23 */ /* 0x000fe20000010893 */
[----:B----4-:R-:W-:Y:S01]  /*b620*/  LDSM.16.MT88.4 R132, [R188+0xc800] ;  /* 0x00c80000bc84783b */ /* 0x010fe20000004200 */
[----:B------:R-:W-:Y:S01]  /*b630*/  FADD.FTZ R154, R154, R155 ;  /* 0x0000009b9a9a7221 */ /* 0x000fe20000010000 */
[----:B------:R-:W-:Y:S01]  /*b640*/  LOP3.LUT R232, R233, UR21, R232, 0x96, !PT ;  /* 0x00000015e9e87c12 */ /* 0x000fe2000f8e96e8 */
[----:B------:R-:W4:Y:S01]  /*b650*/  MUFU.EX2 R211, R211 ;  /* 0x000000d300d37308 */ /* 0x000f220000000800 */
[----:B-1----:R-:W-:Y:S01]  /*b660*/  F2FP.PACK_AB R218, R171, R166 ;  /* 0x000000a6abda723e */ /* 0x002fe200000000ff */
[----:B------:R-:W-:-:S02]  /*b670*/  FADD.FTZ R0, R0, R3 ;  /* 0x0000000300007221 */ /* 0x000fc40000010000 */
[----:B------:R-:W-:Y:S01]  /*b680*/  IMAD.WIDE.U32 R232, R232, -0x326172a9, RZ ;  /* 0xcd9e8d57e8e87825 */ /* 0x000fe200078e00ff */
[----:B------:R-:W-:-:S03]  /*b690*/  LOP3.LUT R105, R105, R218, RZ, 0xc0, !PT ;  /* 0x000000da69697212 */ /* 0x000fc600078ec0ff */
[----:B------:R-:W-:Y:S01]  /*b6a0*/  MUFU.EX2 R219, R219 ;  /* 0x000000db00db7308 */ /* 0x000fe20000000800 */
[----:B------:R-:W-:Y:S01]  /*b6b0*/  LOP3.LUT R226, R233, UR4, R226, 0x96, !PT ;  /* 0x00000004e9e27c12 */ /* 0x000fe2000f8e96e2 */
[----:B------:R-:W-:Y:S02]  /*b6c0*/  FFMA.FTZ R218, R141, c[0x0][0x23c], -R150 ;  /* 0x00008f008dda7a23 */ /* 0x000fe40000010896 */
[----:B------:R-:W-:Y:S02]  /*b6d0*/  FADD.FTZ R153, R153, R154 ;  /* 0x0000009a99997221 */ /* 0x000fe40000010000 */
[----:B------:R-:W-:Y:S01]  /*b6e0*/  IMAD.WIDE.U32 R226, R226, -0x2daee0ad, RZ ;  /* 0xd2511f53e2e27825 */ /* 0x000fe200078e00ff */
[----:B----4-:R-:W-:Y:S01]  /*b6f0*/  F2FP.PACK_AB R136, R211, R168 ;  /* 0x000000a8d388723e */ /* 0x010fe200000000ff */
[----:B------:R-:W-:Y:S02]  /*b700*/  MUFU.EX2 R220, R220 ;  /* 0x000000dc00dc7308 */ /* 0x000fe40000000800 */
[----:B------:R-:W-:Y:S01]  /*b710*/  FADD.FTZ R159, R159, R0 ;  /* 0x000000009f9f7221 */ /* 0x000fe20000010000 */
[----:B------:R-:W-:Y:S01]  /*b720*/  LOP3.LUT R225, R227, UR29, R224, 0x96, !PT ;  /* 0x0000001de3e17c12 */ /* 0x000fe2000f8e96e0 */
[----:B------:R-:W-:Y:S01]  /*b730*/  FADD.FTZ R0, R162, R153 ;  /* 0x00000099a2007221 */ /* 0x000fe20000010000 */
[----:B------:R-:W-:Y:S01]  /*b740*/  LOP3.LUT R107, R107, R136, RZ, 0xc0, !PT ;  /* 0x000000886b6b7212 */ /* 0x000fe200078ec0ff */
[----:B------:R-:W-:Y:S01]  /*b750*/  FADD.FTZ R166, R166, R159 ;  /* 0x0000009fa6a67221 */ /* 0x000fe20000010000 */
[----:B------:R-:W-:Y:S01]  /*b760*/  LDSM.16.MT88.4 R136, [R186+0xd000] ;  /* 0x00d00000ba88783b */ /* 0x000fe20000004200 */
[----:B------:R-:W-:Y:S01]  /*b770*/  FADD.FTZ R0, R169, R0 ;  /* 0x00000000a9007221 */ /* 0x000fe20000010000 */
[----:B------:R-:W-:Y:S01]  /*b780*/  MUFU.EX2 R221, R221 ;  /* 0x000000dd00dd7308 */ /* 0x000fe20000000800 */
[----:B------:R-:W-:-:S02]  /*b790*/  FADD.FTZ R171, R171, R166 ;  /* 0x000000a6abab7221 */ /* 0x000fc40000010000 */
[C---:B--2---:R-:W-:Y:S01]  /*b7a0*/  HMMA.16816.F32 R52, R104.reuse, R108, R52 ;  /* 0x0000006c6834723c */ /* 0x044fe20000001834 */
[----:B------:R-:W-:Y:S02]  /*b7b0*/  FADD.FTZ R3, R167, R0 ;  /* 0x00000000a7037221 */ /* 0x000fe40000010000 */
[----:B------:R-:W-:Y:S02]  /*b7c0*/  FADD.FTZ R168, R168, R171 ;  /* 0x000000aba8a87221 */ /* 0x000fe40000010000 */
[----:B------:R-:W1:Y:S01]  /*b7d0*/  MUFU.EX2 R218, R218 ;  /* 0x000000da00da7308 */ /* 0x000e620000000800 */
[----:B------:R-:W-:Y:S02]  /*b7e0*/  FADD.FTZ R3, R164, R3 ;  /* 0x00000003a4037221 */ /* 0x000fe40000010000 */
[----:B------:R-:W-:Y:S01]  /*b7f0*/  HMMA.16816.F32 R56, R104, R110, R56 ;  /* 0x0000006e6838723c */ /* 0x000fe20000001838 */
[----:B------:R-:W2:Y:S01]  /*b800*/  LDSM.16.MT88.4 R108, [R186+0x10800] ;  /* 0x01080000ba6c783b */ /* 0x000ea20000004200 */
[----:B------:R-:W-:-:S03]  /*b810*/  FADD.FTZ R211, R211, R168 ;  /* 0x000000a8d3d37221 */ /* 0x000fc60000010000 */
[----:B------:R-:W4:Y:S03]  /*b820*/  MUFU.EX2 R216, R216 ;  /* 0x000000d800d87308 */ /* 0x000f260000000800 */
[C---:B---3--:R-:W-:Y:S05]  /*b830*/  HMMA.16816.F32 R60, R104.reuse, R96, R60 ;  /* 0x00000060683c723c */ /* 0x048fea000000183c */
[----:B------:R-:W-:Y:S01]  /*b840*/  MUFU.EX2 R165, R165 ;  /* 0x000000a500a57308 */ /* 0x000fe20000000800 */
[----:B-1----:R-:W-:Y:S02]  /*b850*/  FADD.FTZ R0, R218, R3 ;  /* 0x00000003da007221 */ /* 0x002fe40000010000 */
[----:B------:R-:W-:Y:S01]  /*b860*/  HMMA.16816.F32 R64, R104, R98, R64 ;  /* 0x000000626840723c */ /* 0x000fe20000001840 */
[----:B------:R-:W1:Y:S01]  /*b870*/  LDSM.16.MT88.4 R96, [R185+0x10800] ;  /* 0x01080000b960783b */ /* 0x000e620000004200 */
[----:B----4-:R-:W-:-:S06]  /*b880*/  FADD.FTZ R2, R216, R211 ;  /* 0x000000d3d8027221 */ /* 0x010fcc0000010000 */
[C---:B------:R-:W-:Y:S07]  /*b890*/  HMMA.16816.F32 R44, R104.reuse, R112, R44 ;  /* 0x00000070682c723c */ /* 0x040fee000000182c */
[----:B------:R-:W-:Y:S01]  /*b8a0*/  LOP3.LUT R112, R223, UR30, R232, 0x96, !PT ;  /* 0x0000001edf707c12 */ /* 0x000fe2000f8e96e8 */
[----:B------:R-:W-:Y:S01]  /*b8b0*/  HMMA.16816.F32 R16, R104, R128, R16 ;  /* 0x000000806810723c */ /* 0x000fe20000001810 */
[----:B------:R-:W-:-:S03]  /*b8c0*/  FFMA.FTZ R223, R143, c[0x0][0x23c], -R150 ;  /* 0x00008f008fdf7a23 */ /* 0x000fc60000010896 */
[----:B------:R-:W-:-:S03]  /*b8d0*/  IMAD.WIDE.U32 R112, R112, -0x2daee0ad, RZ ;  /* 0xd2511f5370707825 */ /* 0x000fc600078e00ff */
[----:B------:R-:W3:Y:S01]  /*b8e0*/  MUFU.EX2 R223, R223 ;  /* 0x000000df00df7308 */ /* 0x000ee20000000800 */
[C---:B------:R-:W-:Y:S01]  /*b8f0*/  HMMA.16816.F32 R20, R104.reuse, R130, R20 ;  /* 0x000000826814723c */ /* 0x040fe20000001814 */
[----:B------:R-:W-:Y:S01]  /*b900*/  LOP3.LUT R224, R113, UR25, R226, 0x96, !PT ;  /* 0x0000001971e07c12 */ /* 0x000fe2000f8e96e2 */
[----:B------:R-:W-:Y:S01]  /*b910*/  IMAD.WIDE.U32 R226, R225, -0x326172a9, RZ ;  /* 0xcd9e8d57e1e27825 */ /* 0x000fe200078e00ff */
[----:B------:R-:W4:Y:S03]  /*b920*/  LDSM.16.MT88.4 R128, [R184+0x10800] ;  /* 0x01080000b880783b */ /* 0x000f260000004200 */
[----:B------:R-:W-:Y:S01]  /*b930*/  IMAD.WIDE.U32 R224, R224, -0x326172a9, RZ ;  /* 0xcd9e8d57e0e07825 */ /* 0x000fe200078e00ff */
[----:B------:R-:W-:Y:S01]  /*b940*/  LOP3.LUT R222, R227, UR26, R222, 0x96, !PT ;  /* 0x0000001ae3de7c12 */ /* 0x000fe2000f8e96de */
[----:B--2---:R-:W-:Y:S03]  /*b950*/  HMMA.16816.F32 R80, R104, R110, R80 ;  /* 0x0000006e6850723c */ /* 0x004fe60000001850 */
[----:B------:R-:W-:Y:S01]  /*b960*/  LOP3.LUT R226, R225, UR23, R226, 0x96, !PT ;  /* 0x00000017e1e27c12 */ /* 0x000fe2000f8e96e2 */
[----:B------:R-:W-:-:S04]  /*b970*/  IMAD.WIDE.U32 R232, R222, -0x2daee0ad, RZ ;  /* 0xd2511f53dee87825 */ /* 0x000fc800078e00ff */
[----:B------:R-:W-:Y:S01]  /*b980*/  IMAD.WIDE.U32 R226, R226, -0x2daee0ad, RZ ;  /* 0xd2511f53e2e27825 */ /* 0x000fe200078e00ff */
[C---:B-1----:R-:W-:Y:S03]  /*b990*/  HMMA.16816.F32 R84, R104.reuse, R96, R84 ;  /* 0x000000606854723c */ /* 0x042fe60000001854 */
[--C-:B------:R-:W-:Y:S01]  /*b9a0*/  FFMA.FTZ R222, R142, c[0x0][0x23c], -R147.reuse ;  /* 0x00008f008ede7a23 */ /* 0x100fe20000010893 */
[----:B------:R-:W-:Y:S01]  /*b9b0*/  LOP3.LUT R113, R227, UR15, R232, 0x96, !PT ;  /* 0x0000000fe3717c12 */ /* 0x000fe2000f8e96e8 */
[----:B------:R-:W-:Y:S01]  /*b9c0*/  LDSM.16.MT88.4 R140, [R188+0xd000] ;  /* 0x00d00000bc8c783b */ /* 0x000fe20000004200 */
[----:B------:R-:W-:Y:S01]  /*b9d0*/  LOP3.LUT R232, R233, UR22, R112, 0x96, !PT ;  /* 0x00000016e9e87c12 */ /* 0x000fe2000f8e9670 */
[----:B------:R-:W-:Y:S01]  /*b9e0*/  FFMA.FTZ R225, R170, c[0x0][0x23c], -R147 ;  /* 0x00008f00aae17a23 */ /* 0x000fe20000010893 */
[----:B------:R-:W-:Y:S01]  /*b9f0*/  HMMA.16816.F32 R76, R104, R108, R76 ;  /* 0x0000006c684c723c */ /* 0x000fe2000000184c */
[----:B------:R-:W-:Y:S01]  /*ba00*/  IMAD.WIDE.U32 R112, R113, -0x326172a9, RZ ;  /* 0xcd9e8d5771707825 */ /* 0x000fe200078e00ff */
[----:B------:R-:W1:Y:S01]  /*ba10*/  MUFU.EX2 R222, R222 ;  /* 0x000000de00de7308 */ /* 0x000e620000000800 */
[----:B---3--:R-:W-:-:S02]  /*ba20*/  F2FP.PACK_AB R170, R223, R218 ;  /* 0x000000dadfaa723e */ /* 0x008fc400000000ff */
[----:B------:R-:W-:Y:S01]  /*ba30*/  IMAD.WIDE.U32 R232, R232, -0x326172a9, RZ ;  /* 0xcd9e8d57e8e87825 */ /* 0x000fe200078e00ff */
[C---:B------:R-:W-:Y:S02]  /*ba40*/  LOP3.LUT R111, R112.reuse, 0xffff, RZ, 0xc0, !PT ;  /* 0x0000ffff706f7812 */ /* 0x040fe400078ec0ff */
[--C-:B------:R-:W-:Y:S01]  /*ba50*/  SHF.R.U32.HI R96, RZ, 0x10, R112.reuse ;  /* 0x00000010ff607819 */ /* 0x100fe20000011670 */
[C---:B------:R-:W-:Y:S01]  /*ba60*/  HMMA.16816.F32 R88, R104.reuse, R98, R88 ;  /* 0x000000626858723c */ /* 0x040fe20000001858 */
[----:B------:R-:W-:Y:S01]  /*ba70*/  LOP3.LUT R108, R112, 0xff, RZ, 0xc0, !PT ;  /* 0x000000ff706c7812 */ /* 0x000fe200078ec0ff */
[----:B------:R-:W2:Y:S01]  /*ba80*/  MUFU.EX2 R225, R225 ;  /* 0x000000e100e17308 */ /* 0x000ea20000000800 */
[----:B------:R-:W-:Y:S01]  /*ba90*/  SHF.R.U32.HI R109, RZ, 0x18, R112 ;  /* 0x00000018ff6d7819 */ /* 0x000fe20000011670 */
[----:B------:R-:W-:Y:S01]  /*baa0*/  FFMA.FTZ R227, R146, c[0x0][0x23c], -R147 ;  /* 0x00008f0092e37a23 */ /* 0x000fe20000010893 */
[----:B------:R-:W-:Y:S01]  /*bab0*/  SHF.R.U32.HI R111, RZ, 0x8, R111 ;  /* 0x00000008ff6f7819 */ /* 0x000fe2000001166f */
[----:B------:R-:W-:Y:S01]  /*bac0*/  FADD.FTZ R0, R223, R0 ;  /* 0x00000000df007221 */ /* 0x000fe20000010000 */
[----:B------:R-:W-:Y:S01]  /*bad0*/  LOP3.LUT R96, R96, 0xff, RZ, 0xc0, !PT ;  /* 0x000000ff60607812 */ /* 0x000fe200078ec0ff */
[----:B------:R-:W-:Y:S01]  /*bae0*/  HMMA.16816.F32 R48, R104, R114, R48 ;  /* 0x000000726830723c */ /* 0x000fe20000001830 */
[----:B------:R-:W-:Y:S01]  /*baf0*/  LOP3.LUT R97, R113, UR5, R232, 0x96, !PT ;  /* 0x0000000571617c12 */ /* 0x000fe2000f8e96e8 */
[----:B------:R-:W-:Y:S01]  /*bb00*/  FFMA.FTZ R232, R145, c[0x0][0x23c], -R147 ;  /* 0x00008f0091e87a23 */ /* 0x000fe20000010893 */
[----:B------:R-:W-:Y:S01]  /*bb10*/  PRMT R108, R108, 0x5410, R111 ;  /* 0x000054106c6c7816 */ /* 0x000fe2000000006f */
[----:B------:R-:W-:Y:S01]  /*bb20*/  MUFU.EX2 R227, R227 ;  /* 0x000000e300e37308 */ /* 0x000fe20000000800 */
[----:B------:R-:W-:-:S02]  /*bb30*/  PRMT R96, R96, 0x5410, R109 ;  /* 0x0000541060607816 */ /* 0x000fc4000000006d */
[C---:B------:R-:W-:Y:S01]  /*bb40*/  LOP3.LUT R111, R97.reuse, 0xffff, RZ, 0xc0, !PT ;  /* 0x0000ffff616f7812 */ /* 0x040fe200078ec0ff */
[C---:B------:R-:W-:Y:S01]  /*bb50*/  HMMA.16816.F32 R32, R104.reuse, R120, R32 ;  /* 0x000000786820723c */ /* 0x040fe20000001820 */
[----:B------:R-:W-:Y:S01]  /*bb60*/  LOP3.LUT R98, R97, 0xff, RZ, 0xc0, !PT ;  /* 0x000000ff61627812 */ /* 0x000fe200078ec0ff */
[--C-:B------:R-:W-:Y:S01]  /*bb70*/  HSET2.LE.AND R99, R96, R161.reuse, PT ;  /* 0x000000a160637233 */ /* 0x100fe20003803000 */
[--C-:B------:R-:W-:Y:S01]  /*bb80*/  SHF.R.U32.HI R109, RZ, 0x10, R97.reuse ;  /* 0x00000010ff6d7819 */ /* 0x100fe20000011661 */
[----:B------:R-:W-:Y:S01]  /*bb90*/  MUFU.EX2 R232, R232 ;  /* 0x000000e800e87308 */ /* 0x000fe20000000800 */
[----:B------:R-:W-:Y:S01]  /*bba0*/  SHF.R.U32.HI R110, RZ, 0x18, R97 ;  /* 0x00000018ff6e7819 */ /* 0x000fe20000011661 */
[----:B------:R-:W-:Y:S01]  /*bbb0*/  HSET2.LE.AND R97, R108, R161, PT ;  /* 0x000000a16c617233 */ /* 0x000fe20003803000 */
[----:B------:R-:W-:Y:S01]  /*bbc0*/  SHF.R.U32.HI R111, RZ, 0x8, R111 ;  /* 0x00000008ff6f7819 */ /* 0x000fe2000001166f */
[C---:B------:R-:W-:Y:S01]  /*bbd0*/  HMMA.16816.F32 R100, R104.reuse, R122, R100 ;  /* 0x0000007a6864723c */ /* 0x040fe20000001864 */
[----:B------:R-:W-:Y:S01]  /*bbe0*/  F2FP.PACK_AB R114, R220, R219 ;  /* 0x000000dbdc72723e */ /* 0x000fe200000000ff */
[----:B------:R-:W-:Y:S01]  /*bbf0*/  LDSM.16.MT88.4 R120, [R188+0xf000] ;  /* 0x00f00000bc78783b */ /* 0x000fe20000004200 */
[----:B-1----:R-:W-:Y:S01]  /*bc00*/  F2FP.PACK_AB R112, R222, R221 ;  /* 0x000000ddde70723e */ /* 0x002fe200000000ff */
[----:B--2---:R-:W-:Y:S01]  /*bc10*/  FADD.FTZ R2, R225, R2 ;  /* 0x00000002e1027221 */ /* 0x004fe20000010000 */
[----:B------:R-:W-:Y:S01]  /*bc20*/  PRMT R108, R98, 0x5410, R111 ;  /* 0x00005410626c7816 */ /* 0x000fe2000000006f */
[----:B------:R-:W-:Y:S01]  /*bc30*/  FADD.FTZ R219, R219, R0 ;  /* 0x00000000dbdb7221 */ /* 0x000fe20000010000 */
[----:B------:R-:W-:Y:S01]  /*bc40*/  LOP3.LUT R98, R97, R114, RZ, 0xc0, !PT ;  /* 0x0000007261627212 */ /* 0x000fe200078ec0ff */
[C---:B------:R-:W-:Y:S01]  /*bc50*/  HMMA.16816.F32 R36, R104.reuse, R116, R36 ;  /* 0x000000746824723c */ /* 0x040fe20000001824 */
[----:B------:R-:W-:Y:S01]  /*bc60*/  LOP3.LUT R99, R99, R112, RZ, 0xc0, !PT ;  /* 0x0000007063637212 */ /* 0x000fe200078ec0ff */
[----:B------:R-:W-:Y:S01]  /*bc70*/  FADD.FTZ R3, R221, R2 ;  /* 0x00000002dd037221 */ /* 0x000fe20000010000 */
[----:B------:R-:W-:Y:S01]  /*bc80*/  LDSM.16.MT88.4 R112, [R185+0xf000] ;  /* 0x00f00000b970783b */ /* 0x000fe20000004200 */
[----:B------:R-:W-:Y:S01]  /*bc90*/  LOP3.LUT R109, R109, 0xff, RZ, 0xc0, !PT ;  /* 0x000000ff6d6d7812 */ /* 0x000fe200078ec0ff */
[----:B------:R-:W-:Y:S01]  /*bca0*/  FADD.FTZ R220, R220, R219 ;  /* 0x000000dbdcdc7221 */ /* 0x000fe20000010000 */
[----:B------:R-:W-:Y:S01]  /*bcb0*/  LOP3.LUT R224, R233, UR16, R224, 0x96, !PT ;  /* 0x00000010e9e07c12 */ /* 0x000fe2000f8e96e0 */
[----:B------:R-:W-:Y:S01]  /*bcc0*/  FFMA.FTZ R233, R144, c[0x0][0x23c], -R147 ;  /* 0x00008f0090e97a23 */ /* 0x000fe20000010893 */
[----:B------:R-:W-:Y:S01]  /*bcd0*/  HMMA.16816.F32 R40, R104, R118, R40 ;  /* 0x000000766828723c */ /* 0x000fe20000001828 */
[----:B------:R-:W1:Y:S01]  /*bce0*/  LDSM.16.MT88.4 R116, [R188+0x10800] ;  /* 0x01080000bc74783b */ /* 0x000e620000004200 */
[----:B------:R-:W-:Y:S01]  /*bcf0*/  PRMT R96, R109, 0x5410, R110 ;  /* 0x000054106d607816 */ /* 0x000fe2000000006e */
[----:B------:R-:W-:-:S02]  /*bd00*/  FADD.FTZ R3, R222, R3 ;  /* 0x00000003de037221 */ /* 0x000fc40000010000 */
[----:B------:R-:W-:Y:S02]  /*bd10*/  MUFU.EX2 R233, R233 ;  /* 0x000000e900e97308 */ /* 0x000fe40000000800 */
[--C-:B------:R-:W-:Y:S01]  /*bd20*/  HSET2.LE.AND R97, R96, R161.reuse, PT ;  /* 0x000000a160617233 */ /* 0x100fe20003803000 */
[C---:B------:R-:W-:Y:S08]  /*bd30*/  HMMA.16816.F32 R8, R104.reuse, R132, R8 ;  /* 0x000000846808723c */ /* 0x040ff00000001808 */
[C---:B----4-:R-:W-:Y:S07]  /*bd40*/  HMMA.16816.F32 R92, R104.reuse, R128, R92 ;  /* 0x00000080685c723c */ /* 0x050fee000000185c */
[----:B------:R-:W-:Y:S01]  /*bd50*/  HSET2.LE.AND R129, R108, R161, PT ;  /* 0x000000a16c817233 */ /* 0x000fe20003803000 */
[----:B------:R-:W-:Y:S01]  /*bd60*/  F2FP.PACK_AB R128, R225, R216 ;  /* 0x000000d8e180723e */ /* 0x000fe200000000ff */
[----:B------:R-:W-:Y:S01]  /*bd70*/  HMMA.16816.F32 R4, R104, R130, R4 ;  /* 0x000000826804723c */ /* 0x000fe20000001804 */
[----:B------:R-:W-:Y:S02]  /*bd80*/  LDSM.16.MT88.4 R108, [R184+0xf000] ;  /* 0x00f00000b86c783b */ /* 0x000fe40000004200 */
[----:B------:R-:W-:Y:S01]  /*bd90*/  LOP3.LUT R96, R129, R170, RZ, 0xc0, !PT ;  /* 0x000000aa81607212 */ /* 0x000fe200078ec0ff */
[--C-:B------:R-:W-:Y:S01]  /*bda0*/  FFMA.FTZ R170, R163, c[0x0][0x23c], -R150.reuse ;  /* 0x00008f00a3aa7a23 */ /* 0x100fe20000010896 */
[----:B------:R-:W-:Y:S01]  /*bdb0*/  LOP3.LUT R97, R97, R128, RZ, 0xc0, !PT ;  /* 0x0000008061617212 */ /* 0x000fe200078ec0ff */
[----:B------:R-:W-:-:S02]  /*bdc0*/  FFMA.FTZ R163, R151, c[0x0][0x23c], -R150 ;  /* 0x00008f0097a37a23 */ /* 0x000fc40000010896 */
[C---:B------:R-:W-:Y:S01]  /*bdd0*/  HMMA.16816.F32 R12, R104.reuse, R134, R12 ;  /* 0x00000086680c723c */ /* 0x040fe2000000180c */
[----:B------:R-:W2:Y:S01]  /*bde0*/  LDSM.16.MT88.4 R132, [R185+0xd000] ;  /* 0x00d00000b984783b */ /* 0x000ea20000004200 */
[----:B------:R-:W3:Y:S06]  /*bdf0*/  MUFU.EX2 R170, R170 ;  /* 0x000000aa00aa7308 */ /* 0x000eec0000000800 */
[C---:B------:R-:W-:Y:S02]  /*be00*/  HMMA.16816.F32 R24, R104.reuse, R124, R24 ;  /* 0x0000007c6818723c */ /* 0x040fe40000001818 */
[----:B------:R-:W-:Y:S06]  /*be10*/  MUFU.EX2 R163, R163 ;  /* 0x000000a300a37308 */ /* 0x000fec0000000800 */
[C---:B------:R-:W-:Y:S01]  /*be20*/  HMMA.16816.F32 R28, R104.reuse, R126, R28 ;  /* 0x0000007e681c723c */ /* 0x040fe2000000181c */
[----:B------:R-:W4:Y:S07]  /*be30*/  LDSM.16.MT88.4 R124, [R184+0xd000] ;  /* 0x00d00000b87c783b */ /* 0x000f2e0000004200 */
[C---:B-1----:R-:W-:Y:S08]  /*be40*/  HMMA.16816.F32 R68, R104.reuse, R116, R68 ;  /* 0x000000746844723c */ /* 0x042ff00000001844 */
[----:B------:R-:W-:Y:S01]  /*be50*/  HMMA.16816.F32 R72, R104, R118, R72 ;  /* 0x000000766848723c */ /* 0x000fe20000001848 */
[----:B------:R-:W1:Y:S04]  /*be60*/  LDSM.16.MT88.4 R116, [R186+0xf000] ;  /* 0x00f00000ba74783b */ /* 0x000e680000004200 */
[----:B------:R-:W-:Y:S03]  /*be70*/  LDSM.16.MT88.4 R104, [R186+0x11000] ;  /* 0x01100000ba68783b */ /* 0x000fe60000004200 */
        /* <DEDUP_REMOVED lines=16> */
[C---:B----4-:R-:W-:Y:S08]  /*bf80*/  HMMA.16816.F32 R32, R96.reuse, R124, R32 ;  /* 0x0000007c6020723c */ /* 0x050ff00000001820 */
[C---:B------:R-:W-:Y:S01]  /*bf90*/  HMMA.16816.F32 R100, R96.reuse, R126, R100 ;  /* 0x0000007e6064723c */ /* 0x040fe20000001864 */
[----:B------:R-:W2:Y:S07]  /*bfa0*/  LDSM.16.MT88.4 R124, [R188+0xd800] ;  /* 0x00d80000bc7c783b */ /* 0x000eae0000004200 */
[C---:B-1----:R-:W-:Y:S08]  /*bfb0*/  HMMA.16816.F32 R44, R96.reuse, R116, R44 ;  /* 0x00000074602c723c */ /* 0x042ff0000000182c */
[C---:B------:R-:W-:Y:S01]  /*bfc0*/  HMMA.16816.F32 R48, R96.reuse, R118, R48 ;  /* 0x000000766030723c */ /* 0x040fe20000001830 */
[----:B------:R-:W-:Y:S07]  /*bfd0*/  LDSM.16.MT88.4 R116, [R186+0xd800] ;  /* 0x00d80000ba74783b */ /* 0x000fee0000004200 */
[C---:B------:R-:W-:Y:S08]  /*bfe0*/  HMMA.16816.F32 R60, R96.reuse, R108, R60 ;  /* 0x0000006c603c723c */ /* 0x040ff0000000183c */
[C---:B------:R-:W-:Y:S08]  /*bff0*/  HMMA.16816.F32 R64, R96.reuse, R110, R64 ;  /* 0x0000006e6040723c */ /* 0x040ff00000001840 */
[C---:B-----5:R-:W-:Y:S08]  /*c000*/  HMMA.16816.F32 R68, R96.reuse, R8, R68 ;  /* 0x000000086044723c */ /* 0x060ff00000001844 */
[C---:B------:R-:W-:Y:S08]  /*c010*/  HMMA.16816.F32 R72, R96.reuse, R10, R72 ;  /* 0x0000000a6048723c */ /* 0x040ff00000001848 */
[C---:B------:R-:W-:Y:S07]  /*c020*/  HMMA.16816.F32 R76, R96.reuse, R104, R76 ;  /* 0x00000068604c723c */ /* 0x040fee000000184c */
[----:B------:R-:W-:Y:S01]  /*c030*/  IMAD.WIDE.U32 R104, R224, -0x2daee0ad, RZ ;  /* 0xd2511f53e0687825 */ /* 0x000fe200078e00ff */
[C---:B------:R-:W-:Y:S01]  /*c040*/  HMMA.16816.F32 R80, R96.reuse, R106, R80 ;  /* 0x0000006a6050723c */ /* 0x040fe20000001850 */
[----:B------:R1:W4:Y:S03]  /*c050*/  MUFU.EX2 R224, R149 ;  /* 0x0000009500e07308 */ /* 0x0003260000000800 */
[----:B------:R-:W-:Y:S01]  /*c060*/  LOP3.LUT R8, R105, UR8, R226, 0x96, !PT ;  /* 0x0000000869087c12 */ /* 0x000fe2000f8e96e2 */
[----:B------:R-:W-:Y:S01]  /*c070*/  FFMA.FTZ R226, R148, c[0x0][0x23c], -R147 ;  /* 0x00008f0094e27a23 */ /* 0x000fe20000010893 */
[----:B------:R-:W-:Y:S01]  /*c080*/  LOP3.LUT R9, R104, 0xffff, RZ, 0xc0, !PT ;  /* 0x0000ffff68097812 */ /* 0x000fe200078ec0ff */
[----:B------:R-:W-:Y:S01]  /*c090*/  LDSM.16.MT88.4 R144, [R188+0xf800] ;  /* 0x00f80000bc90783b */ /* 0x000fe20000004200 */
[----:B------:R-:W-:Y:S01]  /*c0a0*/  HMMA.16816.F32 R84, R96, R120, R84 ;  /* 0x000000786054723c */ /* 0x000fe20000001854 */
[----:B------:R-:W-:-:S02]  /*c0b0*/  LOP3.LUT R105, R8, 0xffff, RZ, 0xc0, !PT ;  /* 0x0000ffff08697812 */ /* 0x000fc400078ec0ff */
[----:B------:R-:W-:Y:S01]  /*c0c0*/  LOP3.LUT R11, R104, 0xff, RZ, 0xc0, !PT ;  /* 0x000000ff680b7812 */ /* 0x000fe200078ec0ff */
[----:B------:R-:W5:Y:S01]  /*c0d0*/  MUFU.EX2 R226, R226 ;  /* 0x000000e200e27308 */ /* 0x000f620000000800 */
        /* <DEDUP_REMOVED lines=20> */
[----:B---3--:R-:W-:Y:S01]  /*c220*/  F2FP.PACK_AB R107, R170, R165 ;  /* 0x000000a5aa6b723e */ /* 0x008fe200000000ff */
[--C-:B------:R-:W-:Y:S01]  /*c230*/  HSET2.LE.AND R10, R10, R161.reuse, PT ;  /* 0x000000a10a0a7233 */ /* 0x100fe20003803000 */
[----:B----4-:R-:W-:Y:S01]  /*c240*/  F2FP.PACK_AB R105, R224, R163 ;  /* 0x000000a3e069723e */ /* 0x010fe200000000ff */
[----:B------:R-:W-:Y:S01]  /*c250*/  HSET2.LE.AND R11, R106, R161, PT ;  /* 0x000000a16a0b7233 */ /* 0x000fe20003803000 */
[----:B------:R-:W-:Y:S01]  /*c260*/  LOP3.LUT R8, R104, R107, RZ, 0xc0, !PT ;  /* 0x0000006b68087212 */ /* 0x000fe200078ec0ff */
[----:B------:R-:W3:Y:S01]  /*c270*/  LDSM.16.MT88.4 R108, [R185+0xd800] ;  /* 0x00d80000b96c783b */ /* 0x000ee20000004200 */
[----:B-----5:R-:W-:Y:S01]  /*c280*/  F2FP.PACK_AB R106, R227, R226 ;  /* 0x000000e2e36a723e */ /* 0x020fe200000000ff */
        /* <DEDUP_REMOVED lines=8> */
[----:B------:R-:W-:Y:S01]  /*c310*/  FADD.FTZ R163, R163, R170 ;  /* 0x000000aaa3a37221 */ /* 0x000fe20000010000 */
[----:B------:R-:W-:Y:S01]  /*c320*/  MOV R3, R157 ;  /* 0x0000009d00037202 */ /* 0x000fe20000000f00 */
[----:B------:R-:W-:-:S02]  /*c330*/  FADD.FTZ R232, R232, R227 ;  /* 0x000000e3e8e87221 */ /* 0x000fc40000010000 */
        /* <DEDUP_REMOVED lines=29> */
[----:B------:R-:W-:-:S02]  /*c510*/  MOV R132, R158 ;  /* 0x0000009e00847202 */ /* 0x000fc40000000f00 */
.L_x_1029:
[----:B------:R-:W-:-:S06]  /*c520*/  UISETP.GT.AND UP0, UPT, UR24, UR9, UPT ;  /* 0x000000091800728c */ /* 0x000fcc000bf04270 */
[----:B------:R-:W-:-:S13]  /*c530*/  PLOP3.LUT P0, PT, PT, PT, UP0, 0x80, 0x0 ;  /* 0x000000000000781c */ /* 0x000fda0003f0f008 */
[----:B------:R-:W-:Y:S05]  /*c540*/  @!P0 BRA `(.L_x_1033) ;  /* 0x000049f000008947 */ /* 0x000fea0003800000 */
[----:B------:R-:W1:Y:S01]  /*c550*/  LDC.U8 R211, c[0x0][0x2d8] ;  /* 0x0000b600ffd37b82 */ /* 0x000e620000000000 */
[----:B------:R-:W-:Y:S01]  /*c560*/  IMAD.WIDE.U32 R218, R214, -0x326172a9, RZ ;  /* 0xcd9e8d57d6da7825 */ /* 0x000fe200078e00ff */
[----:B------:R-:W-:Y:S02]  /*c570*/  ISETP.GE.AND P4, PT, R208, c[0x0][0x220], PT ;  /* 0x00008800d0007a0c */ /* 0x000fe40003f86270 */
[----:B------:R-:W-:Y:S01]  /*c580*/  ISETP.GE.AND P3, PT, R196, c[0x0][0x220], PT ;  /* 0x00008800c4007a0c */ /* 0x000fe20003f66270 */
[----:B------:R-:W-:Y:S01]  /*c590*/  IMAD.MOV.U32 R2, RZ, RZ, R3 ;  /* 0x000000ffff027224 */ /* 0x000fe200078e0003 */
[----:B------:R-:W-:Y:S01]  /*c5a0*/  LOP3.LUT R215, R219, R215, RZ, 0x3c, !PT ;  /* 0x000000d7dbd77212 */ /* 0x000fe200078e3cff */
[----:B------:R-:W-:Y:S01]  /*c5b0*/  IMAD.MOV.U32 R0, RZ, RZ, R132 ;  /* 0x000000ffff007224 */ /* 0x000fe200078e0084 */
[----:B------:R-:W-:Y:S01]  /*c5c0*/  ISETP.GE.AND P2, PT, R195, c[0x0][0x220], PT ;  /* 0x00008800c3007a0c */ /* 0x000fe20003f46270 */
[----:B------:R-:W-:Y:S01]  /*c5d0*/  IMAD.WIDE.U32 R220, R212, -0x2daee0ad, RZ ;  /* 0xd2511f53d4dc7825 */ /* 0x000fe200078e00ff */
[----:B------:R-:W-:-:S03]  /*c5e0*/  MOV R222, R228 ;  /* 0x000000e400de7202 */ /* 0x000fc60000000f00 */
[----:B------:R-:W-:-:S04]  /*c5f0*/  IMAD.WIDE.U32 R214, R215, -0x2daee0ad, RZ ;  /* 0xd2511f53d7d67825 */ /* 0x000fc800078e00ff */
[----:B------:R-:W-:Y:S01]  /*c600*/  IMAD.MOV.U32 R223, RZ, RZ, R231 ;  /* 0x000000ffffdf7224 */ /* 0x000fe200078e00e7 */
[----:B-1----:R-:W-:Y:S01]  /*c610*/  PRMT R211, R211, 0x7054, R211 ;  /* 0x00007054d3d37816 */ /* 0x002fe200000000d3 */
[----:B------:R-:W-:Y:S05]  /*c620*/  BRA `(.L_x_1034) ;  /* 0x0000068000007947 */ /* 0x000fea0003800000 */
.L_x_1036:
        /* <DEDUP_REMOVED lines=104> */
.L_x_1034:
        /* <DEDUP_REMOVED lines=261> */
.L_x_1035:
[----:B------:R-:W-:Y:S01]  /*dd00*/  IMAD.U32 R3, RZ, RZ, UR8 ;  /* 0x00000008ff037e24 */ /* 0x000fe2000f8e00ff */
[----:B------:R-:W-:Y:S02]  /*dd10*/  UIADD3 UR4, UR21, -0x4498517b, URZ ;  /* 0xbb67ae8515047890 */ /* 0x000fe4000fffe03f */
[----:B------:R-:W-:Y:S01]  /*dd20*/  USHF.L.U32 UR31, UR8, 0x1, URZ ;  /* 0x00000001081f7899 */ /* 0x000fe2000800063f */
[----:B------:R-:W-:Y:S01]  /*dd30*/  IMAD R3, R3, 0x40, R210 ;  /* 0x0000004003037824 */ /* 0x000fe200078e02d2 */
[----:B------:R-:W-:Y:S02]  /*dd40*/  UIADD3 UR24, UR20, -0x61c88647, URZ ;  /* 0x9e3779b914187890 */ /* 0x000fe4000fffe03f */
[----:B------:R-:W-:Y:S01]  /*dd50*/  LOP3.LUT R238, R215, UR4, R220, 0x96, !PT ;  /* 0x00000004d7ee7c12 */ /* 0x000fe2000f8e96dc */
[--C-:B------:R-:W-:Y:S01]  /*dd60*/  IMAD.IADD R132, R207, 0x1, -R3.reuse ;  /* 0x00000001cf847824 */ /* 0x100fe200078e0a03 */
[C---:B-1----:R-:W-:Y:S01]  /*dd70*/  IADD3 R147, R3.reuse, 0x1, RZ ;  /* 0x0000000103937810 */ /* 0x042fe20007ffe0ff */
[----:B------:R-:W-:Y:S01]  /*dd80*/  UIADD3 UR4, UR20, -0x4ab325aa, URZ ;  /* 0xb54cda5614047890 */ /* 0x000fe2000fffe03f */
[C---:B------:R-:W-:Y:S01]  /*dd90*/  IADD3 R153, R3.reuse, 0x8, RZ ;  /* 0x0000000803997810 */ /* 0x040fe20007ffe0ff */
[----:B------:R-:W-:Y:S01]  /*dda0*/  IMAD.WIDE.U32 R238, R238, -0x326172a9, RZ ;  /* 0xcd9e8d57eeee7825 */ /* 0x000fe200078e00ff */
[----:B------:R-:W-:Y:S01]  /*ddb0*/  IABS R145, R132 ;  /* 0x0000008400917213 */ /* 0x000fe20000000000 */
[----:B------:R-:W-:Y:S01]  /*ddc0*/  UIADD3 UR5, UR21, 0x646e171e, URZ ;  /* 0x646e171e15057890 */ /* 0x000fe2000fffe03f */
[C---:B------:R-:W-:Y:S01]  /*ddd0*/  IADD3 R152, R3.reuse, 0x9, RZ ;  /* 0x0000000903987810 */ /* 0x040fe20007ffe0ff */
[C---:B------:R-:W-:Y:S01]  /*dde0*/  IMAD.IADD R132, R204.reuse, 0x1, -R3 ;  /* 0x00000001cc847824 */ /* 0x040fe200078e0a03 */
[C---:B------:R-:W-:Y:S01]  /*ddf0*/  IADD3 R151, R3.reuse, 0x10, RZ ;  /* 0x0000001003977810 */ /* 0x040fe20007ffe0ff */
[----:B------:R-:W-:Y:S01]  /*de00*/  UISETP.GT.AND UP0, UPT, UR8, UR9, UPT ;  /* 0x000000090800728c */ /* 0x000fe2000bf04270 */
[----:B------:R-:W-:Y:S01]  /*de10*/  I2F R145, R145 ;  /* 0x0000009100917306 */ /* 0x000fe20000201400 */
[----:B------:R-:W-:Y:S02]  /*de20*/  ISETP.GE.AND P5, PT, R3, R206, PT ;  /* 0x000000ce0300720c */ /* 0x000fe40003fa6270 */
[----:B------:R-:W-:Y:S01]  /*de30*/  IABS R139, R132 ;  /* 0x00000084008b7213 */ /* 0x000fe20000000000 */
[----:B------:R-:W-:Y:S01]  /*de40*/  IMAD.IADD R132, R207, 0x1, -R147 ;  /* 0x00000001cf847824 */ /* 0x000fe200078e0a93 */
[C---:B------:R-:W-:Y:S02]  /*de50*/  ISETP.GE.AND P0, PT, R3.reuse, R203, PT ;  /* 0x000000cb0300720c */ /* 0x040fe40003f06270 */
[-C--:B------:R-:W-:Y:S02]  /*de60*/  ISETP.GE.OR P5, PT, R3, R205.reuse, !P5 ;  /* 0x000000cd0300720c */ /* 0x080fe40006fa6670 */
[----:B------:R-:W-:Y:S01]  /*de70*/  IABS R142, R132 ;  /* 0x00000084008e7213 */ /* 0x000fe20000000000 */
[----:B------:R-:W-:Y:S01]  /*de80*/  IMAD.IADD R132, R207, 0x1, -R153 ;  /* 0x00000001cf847824 */ /* 0x000fe200078e0a99 */
[----:B------:R-:W-:Y:S01]  /*de90*/  I2F R139, R139 ;  /* 0x0000008b008b7306 */ /* 0x000fe20000201400 */
[C---:B------:R-:W-:Y:S02]  /*dea0*/  ISETP.GE.OR P0, PT, R3.reuse, R202, !P0 ;  /* 0x000000ca0300720c */ /* 0x040fe40004706670 */
[----:B------:R-:W-:Y:S02]  /*deb0*/  IADD3 R138, R3, 0x11, RZ ;  /* 0x00000011038a7810 */ /* 0x000fe40007ffe0ff */
[----:B------:R-:W-:Y:S01]  /*dec0*/  IABS R137, R132 ;  /* 0x0000008400897213 */ /* 0x000fe20000000000 */
[----:B------:R-:W-:Y:S01]  /*ded0*/  IMAD.IADD R132, R207, 0x1, -R152 ;  /* 0x00000001cf847824 */ /* 0x000fe200078e0a98 */
[----:B------:R-:W-:Y:S02]  /*dee0*/  IADD3 R136, R3, 0x18, RZ ;  /* 0x0000001803887810 */ /* 0x000fe40007ffe0ff */
[----:B------:R-:W-:Y:S01]  /*def0*/  ISETP.GE.AND P6, PT, R147, R206, PT ;  /* 0x000000ce9300720c */ /* 0x000fe20003fc6270 */
[----:B------:R-:W-:Y:S01]  /*df00*/  I2F R142, R142 ;  /* 0x0000008e008e7306 */ /* 0x000fe20000201400 */
[----:B------:R-:W-:Y:S01]  /*df10*/  IABS R140, R132 ;  /* 0x00000084008c7213 */ /* 0x000fe20000000000 */
[----:B------:R-:W-:Y:S01]  /*df20*/  IMAD.IADD R132, R207, 0x1, -R151 ;  /* 0x00000001cf847824 */ /* 0x000fe200078e0a97 */
[----:B------:R-:W-:Y:S02]  /*df30*/  ISETP.GE.OR P6, PT, R147, R205, !P6 ;  /* 0x000000cd9300720c */ /* 0x000fe400077c6670 */
[----:B------:R-:W-:Y:S02]  /*df40*/  IADD3 R134, R3, 0x19, RZ ;  /* 0x0000001903867810 */ /* 0x000fe40007ffe0ff */
[----:B------:R-:W-:Y:S01]  /*df50*/  IABS R133, R132 ;  /* 0x0000008400857213 */ /* 0x000fe20000000000 */
[C---:B------:R-:W-:Y:S01]  /*df60*/  IMAD.IADD R132, R204.reuse, 0x1, -R147 ;  /* 0x00000001cc847824 */ /* 0x040fe200078e0a93 */
[----:B------:R-:W-:Y:S01]  /*df70*/  ISETP.GE.AND P1, PT, R147, R203, PT ;  /* 0x000000cb9300720c */ /* 0x000fe20003f26270 */
[----:B------:R-:W-:Y:S03]  /*df80*/  I2F R140, R140 ;  /* 0x0000008c008c7306 */ /* 0x000fe60000201400 */
[----:B------:R-:W-:Y:S01]  /*df90*/  IABS R148, R132 ;  /* 0x0000008400947213 */ /* 0x000fe20000000000 */
[----:B------:R-:W-:Y:S01]  /*dfa0*/  IMAD.IADD R132, R207, 0x1, -R138 ;  /* 0x00000001cf847824 */ /* 0x000fe200078e0a8a */
[----:B------:R-:W-:Y:S04]  /*dfb0*/  ISETP.GE.OR P1, PT, R147, R202, !P1 ;  /* 0x000000ca9300720c */ /* 0x000fe80004f26670 */
[----:B------:R-:W-:Y:S01]  /*dfc0*/  IABS R150, R132 ;  /* 0x0000008400967213 */ /* 0x000fe20000000000 */
[----:B------:R-:W-:Y:S01]  /*dfd0*/  I2F R137, R137 ;  /* 0x0000008900897306 */ /* 0x000fe20000201400 */
[C---:B------:R-:W-:Y:S05]  /*dfe0*/  IMAD.IADD R132, R204.reuse, 0x1, -R153 ;  /* 0x00000001cc847824 */ /* 0x040fea00078e0a99 */
[----:B------:R-:W-:Y:S01]  /*dff0*/  IABS R149, R132 ;  /* 0x0000008400957213 */ /* 0x000fe20000000000 */
[C---:B------:R-:W-:Y:S03]  /*e000*/  IMAD.IADD R132, R207.reuse, 0x1, -R136 ;  /* 0x00000001cf847824 */ /* 0x040fe600078e0a88 */
[----:B------:R-:W-:Y:S02]  /*e010*/  I2F R133, R133 ;  /* 0x0000008500857306 */ /* 0x000fe40000201400 */
[----:B------:R-:W-:Y:S01]  /*e020*/  IABS R143, R132 ;  /* 0x00000084008f7213 */ /* 0x000fe20000000000 */
[C---:B------:R-:W-:Y:S05]  /*e030*/  IMAD.IADD R132, R204.reuse, 0x1, -R152 ;  /* 0x00000001cc847824 */ /* 0x040fea00078e0a98 */
[----:B------:R-:W-:Y:S01]  /*e040*/  IABS R144, R132 ;  /* 0x0000008400907213 */ /* 0x000fe20000000000 */
[----:B------:R-:W-:Y:S01]  /*e050*/  IMAD.IADD R132, R207, 0x1, -R134 ;  /* 0x00000001cf847824 */ /* 0x000fe200078e0a86 */
[----:B------:R-:W-:Y:S04]  /*e060*/  I2F R148, R148 ;  /* 0x0000009400947306 */ /* 0x000fe80000201400 */
[----:B------:R-:W-:Y:S01]  /*e070*/  IABS R146, R132 ;  /* 0x0000008400927213 */ /* 0x000fe20000000000 */
[----:B------:R-:W-:Y:S05]  /*e080*/  IMAD.IADD R132, R204, 0x1, -R151 ;  /* 0x00000001cc847824 */ /* 0x000fea00078e0a97 */
[----:B------:R-:W-:Y:S01]  /*e090*/  I2F R144, R144 ;  /* 0x0000009000907306 */ /* 0x000fe20000201400 */
[----:B------:R-:W-:Y:S02]  /*e0a0*/  IABS R141, R132 ;  /* 0x00000084008d7213 */ /* 0x000fe40000000000 */
[----:B------:R-:W-:Y:S05]  /*e0b0*/  IADD3 R132, R3, 0x20, RZ ;  /* 0x0000002003847810 */ /* 0x000fea0007ffe0ff */
[----:B------:R-:W-:Y:S02]  /*e0c0*/  IMAD.IADD R135, R207, 0x1, -R132 ;  /* 0x00000001cf877824 */ /* 0x000fe400078e0a84 */
[----:B------:R-:W-:Y:S03]  /*e0d0*/  I2F R149, R149 ;  /* 0x0000009500957306 */ /* 0x000fe60000201400 */
[----:B------:R-:W-:Y:S07]  /*e0e0*/  IABS R135, R135 ;  /* 0x0000008700877213 */ /* 0x000fee0000000000 */
[----:B------:R-:W-:Y:S10]  /*e0f0*/  I2F R147, R135 ;  /* 0x0000008700937306 */ /* 0x000ff40000201400 */
[----:B------:R-:W-:Y:S10]  /*e100*/  I2F R146, R146 ;  /* 0x0000009200927306 */ /* 0x000ff40000201400 */
[----:B------:R-:W-:Y:S10]  /*e110*/  I2F R150, R150 ;  /* 0x0000009600967306 */ /* 0x000ff40000201400 */
[----:B------:R-:W-:Y:S10]  /*e120*/  I2F R143, R143 ;  /* 0x0000008f008f7306 */ /* 0x000ff40000201400 */
[----:B------:R-:W1:Y:S02]  /*e130*/  I2F R141, R141 ;  /* 0x0000008d008d7306 */ /* 0x000e640000201400 */
[----:B-1----:R-:W-:Y:S02]  /*e140*/  FFMA.FTZ R14, R141, -UR13, R14 ;  /* 0x8000000d8d0e7c23 */ /* 0x002fe4000801000e */
[----:B------:R-:W-:Y:S01]  /*e150*/  FFMA.FTZ R9, R140, -UR13, R9 ;  /* 0x8000000d8c097c23 */ /* 0x000fe20008010009 */
[----:B------:R-:W-:Y:S01]  /*e160*/  IADD3 R140, R3, 0x21, RZ ;  /* 0x00000021038c7810 */ /* 0x000fe20007ffe0ff */
[----:B------:R-:W-:Y:S02]  /*e170*/  FFMA.FTZ R8, R137, -UR13, R8 ;  /* 0x8000000d89087c23 */ /* 0x000fe40008010008 */
[----:B------:R-:W-:Y:S02]  /*e180*/  FFMA.FTZ R4, R145, -UR13, R4 ;  /* 0x8000000d91047c23 */ /* 0x000fe40008010004 */
[----:B------:R-:W-:Y:S02]  /*e190*/  IMAD.IADD R137, R207, 0x1, -R140 ;  /* 0x00000001cf897824 */ /* 0x000fe400078e0a8c */
[----:B------:R-:W-:Y:S01]  /*e1a0*/  FFMA.FTZ R6, R139, -UR13, R6 ;  /* 0x8000000d8b067c23 */ /* 0x000fe20008010006 */
[----:B------:R-:W-:Y:S01]  /*e1b0*/  FSEL R169, R4, -INF , !P5 ;  /* 0xff80000004a97808 */ /* 0x000fe20006800000 */
[----:B------:R-:W-:Y:S01]  /*e1c0*/  FFMA.FTZ R5, R142, -UR13, R5 ;  /* 0x8000000d8e057c23 */ /* 0x000fe20008010005 */
[----:B------:R-:W-:Y:S01]  /*e1d0*/  IABS R4, R137 ;  /* 0x0000008900047213 */ /* 0x000fe20000000000 */
[----:B------:R-:W-:Y:S01]  /*e1e0*/  FFMA.FTZ R12, R133, -UR13, R12 ;  /* 0x8000000d850c7c23 */ /* 0x000fe2000801000c */
[----:B------:R-:W-:Y:S01]  /*e1f0*/  FSEL R137, R6, -INF , !P0 ;  /* 0xff80000006897808 */ /* 0x000fe20004000000 */
[----:B------:R-:W-:Y:S01]  /*e200*/  FFMA.FTZ R7, R148, -UR13, R7 ;  /* 0x8000000d94077c23 */ /* 0x000fe20008010007 */
[----:B------:R1:W2:Y:S01]  /*e210*/  I2F R6, R4 ;  /* 0x0000000400067306 */ /* 0x0002a20000201400 */
[----:B------:R-:W-:Y:S01]  /*e220*/  IADD3 R133, R3, 0x28, RZ ;  /* 0x0000002803857810 */ /* 0x000fe20007ffe0ff */
[----:B------:R-:W-:Y:S01]  /*e230*/  FFMA.FTZ R11, R144, -UR13, R11 ;  /* 0x8000000d900b7c23 */ /* 0x000fe2000801000b */
[----:B------:R-:W-:Y:S01]  /*e240*/  FSEL R139, R5, -INF , !P6 ;  /* 0xff800000058b7808 */ /* 0x000fe20007000000 */
[----:B------:R-:W-:Y:S01]  /*e250*/  IMAD.IADD R5, R204, 0x1, -R134 ;  /* 0x00000001cc057824 */ /* 0x000fe200078e0a86 */
[-C--:B------:R-:W-:Y:S01]  /*e260*/  ISETP.GE.AND P6, PT, R151, R206.reuse, PT ;  /* 0x000000ce9700720c */ /* 0x080fe20003fc6270 */
[----:B------:R-:W-:Y:S01]  /*e270*/  FFMA.FTZ R10, R149, -UR13, R10 ;  /* 0x8000000d950a7c23 */ /* 0x000fe2000801000a */
[----:B------:R-:W-:Y:S01]  /*e280*/  ISETP.GE.AND P5, PT, R153, R206, PT ;  /* 0x000000ce9900720c */ /* 0x000fe20003fa6270 */
[----:B------:R-:W-:Y:S01]  /*e290*/  FFMA.FTZ R17, R146, -UR13, R17 ;  /* 0x8000000d92117c23 */ /* 0x000fe20008010011 */
[-C--:B------:R-:W-:Y:S01]  /*e2a0*/  ISETP.GE.OR P6, PT, R151, R205.reuse, !P6 ;  /* 0x000000cd9700720c */ /* 0x080fe200077c6670 */
[----:B------:R-:W-:Y:S01]  /*e2b0*/  FFMA.FTZ R13, R150, -UR13, R13 ;  /* 0x8000000d960d7c23 */ /* 0x000fe2000801000d */
[----:B------:R-:W-:Y:S01]  /*e2c0*/  ISETP.GE.OR P5, PT, R153, R205, !P5 ;  /* 0x000000cd9900720c */ /* 0x000fe20006fa6670 */
[----:B------:R-:W-:Y:S01]  /*e2d0*/  FFMA.FTZ R16, R143, -UR13, R16 ;  /* 0x8000000d8f107c23 */ /* 0x000fe20008010010 */
[----:B------:R-:W-:Y:S01]  /*e2e0*/  FSEL R233, R12, -INF , !P6 ;  /* 0xff8000000ce97808 */ /* 0x000fe20007000000 */
[C---:B------:R-:W-:Y:S01]  /*e2f0*/  IMAD.IADD R142, R204.reuse, 0x1, -R138 ;  /* 0x00000001cc8e7824 */ /* 0x040fe200078e0a8a */
[----:B------:R-:W-:Y:S01]  /*e300*/  ISETP.GE.AND P6, PT, R151, R203, PT ;  /* 0x000000cb9700720c */ /* 0x000fe20003fc6270 */
[----:B------:R-:W-:Y:S01]  /*e310*/  IMAD.IADD R145, R204, 0x1, -R136 ;  /* 0x00000001cc917824 */ /* 0x000fe200078e0a88 */
[----:B------:R-:W-:Y:S01]  /*e320*/  IABS R12, R5 ;  /* 0x00000005000c7213 */ /* 0x000fe20000000000 */
[----:B------:R-:W-:Y:S01]  /*e330*/  FFMA.FTZ R20, R147, -UR13, R20 ;  /* 0x8000000d93147c23 */ /* 0x000fe20008010014 */
[----:B------:R-:W-:Y:S02]  /*e340*/  ISETP.GE.OR P6, PT, R151, R202, !P6 ;  /* 0x000000ca9700720c */ /* 0x000fe400077c6670 */
[----:B------:R-:W-:Y:S02]  /*e350*/  FSEL R5, R7, -INF , !P1 ;  /* 0xff80000007057808 */ /* 0x000fe40004800000 */
[----:B------:R-:W-:Y:S01]  /*e360*/  FSEL R135, R8, -INF , !P5 ;  /* 0xff80000008877808 */ /* 0x000fe20006800000 */
[----:B-1----:R-:W-:Y:S01]  /*e370*/  IMAD.IADD R4, R207, 0x1, -R133 ;  /* 0x00000001cf047824 */ /* 0x002fe200078e0a85 */
[----:B------:R-:W-:Y:S01]  /*e380*/  ISETP.GE.AND P5, PT, R153, R203, PT ;  /* 0x000000cb9900720c */ /* 0x000fe20003fa6270 */
[----:B------:R-:W1:Y:S01]  /*e390*/  I2F R12, R12 ;  /* 0x0000000c000c7306 */ /* 0x000e620000201400 */
[----:B------:R-:W-:Y:S01]  /*e3a0*/  IADD3 R8, R3, 0x30, RZ ;  /* 0x0000003003087810 */ /* 0x000fe20007ffe0ff */
[----:B--2---:R-:W-:Y:S01]  /*e3b0*/  FFMA.FTZ R21, R6, -UR13, R21 ;  /* 0x8000000d06157c23 */ /* 0x004fe20008010015 */
[----:B------:R-:W-:Y:S02]  /*e3c0*/  IABS R4, R4 ;  /* 0x0000000400047213 */ /* 0x000fe40000000000 */
[----:B------:R-:W-:Y:S02]  /*e3d0*/  ISETP.GE.OR P5, PT, R153, R202, !P5 ;  /* 0x000000ca9900720c */ /* 0x000fe40006fa6670 */
[C---:B------:R-:W-:Y:S02]  /*e3e0*/  ISETP.GE.AND P1, PT, R138.reuse, R206, PT ;  /* 0x000000ce8a00720c */ /* 0x040fe40003f26270 */
[----:B------:R-:W-:Y:S01]  /*e3f0*/  IABS R142, R142 ;  /* 0x0000008e008e7213 */ /* 0x000fe20000000000 */
[----:B------:R-:W2:Y:S01]  /*e400*/  I2F R151, R4 ;  /* 0x0000000400977306 */ /* 0x000ea20000201400 */
[----:B------:R-:W-:Y:S02]  /*e410*/  ISETP.GE.OR P1, PT, R138, R205, !P1 ;  /* 0x000000cd8a00720c */ /* 0x000fe40004f26670 */
[----:B------:R-:W-:Y:S02]  /*e420*/  IABS R145, R145 ;  /* 0x0000009100917213 */ /* 0x000fe40000000000 */
[----:B------:R-:W-:Y:S01]  /*e430*/  FSEL R231, R13, -INF , !P1 ;  /* 0xff8000000de77808 */ /* 0x000fe20004800000 */
[----:B------:R-:W-:Y:S01]  /*e440*/  IMAD.IADD R13, R204, 0x1, -R132 ;  /* 0x00000001cc0d7824 */ /* 0x000fe200078e0a84 */
[-C--:B------:R-:W-:Y:S02]  /*e450*/  ISETP.GE.AND P1, PT, R136, R206.reuse, PT ;  /* 0x000000ce8800720c */ /* 0x080fe40003f26270 */
[----:B------:R-:W-:Y:S01]  /*e460*/  FSEL R143, R14, -INF , !P6 ;  /* 0xff8000000e8f7808 */ /* 0x000fe20007000000 */
[----:B------:R-:W3:Y:S01]  /*e470*/  I2F R142, R142 ;  /* 0x0000008e008e7306 */ /* 0x000ee20000201400 */
[----:B------:R-:W-:Y:S02]  /*e480*/  ISETP.GE.OR P1, PT, R136, R205, !P1 ;  /* 0x000000cd8800720c */ /* 0x000fe40004f26670 */
[----:B------:R-:W-:Y:S01]  /*e490*/  IABS R13, R13 ;  /* 0x0000000d000d7213 */ /* 0x000fe20000000000 */
[----:B-1----:R-:W-:Y:S01]  /*e4a0*/  FFMA.FTZ R19, R12, -UR13, R19 ;  /* 0x8000000d0c137c23 */ /* 0x002fe20008010013 */
[----:B------:R-:W-:Y:S01]  /*e4b0*/  FSEL R243, R16, -INF , !P1 ;  /* 0xff80000010f37808 */ /* 0x000fe20004800000 */
[----:B------:R-:W-:Y:S01]  /*e4c0*/  IMAD.IADD R16, R204, 0x1, -R140 ;  /* 0x00000001cc107824 */ /* 0x000fe200078e0a8c */
[-C--:B------:R-:W-:Y:S02]  /*e4d0*/  ISETP.GE.AND P0, PT, R152, R206.reuse, PT ;  /* 0x000000ce9800720c */ /* 0x080fe40003f06270 */
[----:B------:R-:W-:Y:S01]  /*e4e0*/  ISETP.GE.AND P6, PT, R132, R206, PT ;  /* 0x000000ce8400720c */ /* 0x000fe20003fc6270 */
[----:B------:R-:W1:Y:S01]  /*e4f0*/  I2F R145, R145 ;  /* 0x0000009100917306 */ /* 0x000e620000201400 */
[----:B------:R-:W-:Y:S02]  /*e500*/  IABS R16, R16 ;  /* 0x0000001000107213 */ /* 0x000fe40000000000 */
[C---:B------:R-:W-:Y:S01]  /*e510*/  ISETP.GE.OR P0, PT, R152.reuse, R205, !P0 ;  /* 0x000000cd9800720c */ /* 0x040fe20004706670 */
[----:B--2---:R-:W-:Y:S01]  /*e520*/  FFMA.FTZ R24, R151, -UR13, R24 ;  /* 0x8000000d97187c23 */ /* 0x004fe20008010018 */
[----:B------:R-:W-:Y:S01]  /*e530*/  IADD3 R4, R3, 0x29, RZ ;  /* 0x0000002903047810 */ /* 0x000fe20007ffe0ff */
[----:B------:R-:W-:Y:S01]  /*e540*/  IMAD.MOV.U32 R14, RZ, RZ, R16 ;  /* 0x000000ffff0e7224 */ /* 0x000fe200078e0010 */
[----:B------:R-:W-:Y:S02]  /*e550*/  FSEL R9, R9, -INF , !P0 ;  /* 0xff80000009097808 */ /* 0x000fe40004000000 */
[----:B------:R-:W-:Y:S01]  /*e560*/  ISETP.GE.AND P0, PT, R152, R203, PT ;  /* 0x000000cb9800720c */ /* 0x000fe20003f06270 */
[--C-:B------:R-:W-:Y:S01]  /*e570*/  IMAD.IADD R7, R207, 0x1, -R4.reuse ;  /* 0x00000001cf077824 */ /* 0x100fe200078e0a04 */
[----:B------:R-:W2:Y:S01]  /*e580*/  I2F R13, R13 ;  /* 0x0000000d000d7306 */ /* 0x000ea20000201400 */
[----:B------:R-:W-:Y:S01]  /*e590*/  ISETP.GE.OR P6, PT, R132, R205, !P6 ;  /* 0x000000cd8400720c */ /* 0x000fe200077c6670 */
[----:B------:R-:W-:Y:S01]  /*e5a0*/  IMAD.IADD R12, R204, 0x1, -R4 ;  /* 0x00000001cc0c7824 */ /* 0x000fe200078e0a04 */
[----:B------:R-:W-:Y:S01]  /*e5b0*/  ISETP.GE.OR P0, PT, R152, R202, !P0 ;  /* 0x000000ca9800720c */ /* 0x000fe20004706670 */
[----:B---3--:R-:W-:Y:S01]  /*e5c0*/  FFMA.FTZ R15, R142, -UR13, R15 ;  /* 0x8000000d8e0f7c23 */ /* 0x008fe2000801000f */
[----:B------:R-:W-:Y:S02]  /*e5d0*/  IABS R7, R7 ;  /* 0x0000000700077213 */ /* 0x000fe40000000000 */
[-C--:B------:R-:W-:Y:S02]  /*e5e0*/  ISETP.GE.AND P1, PT, R138, R203.reuse, PT ;  /* 0x000000cb8a00720c */ /* 0x080fe40003f26270 */
[----:B------:R-:W-:Y:S01]  /*e5f0*/  FSEL R11, R11, -INF , !P0 ;  /* 0xff8000000b0b7808 */ /* 0x000fe20004000000 */
[----:B------:R-:W3:Y:S01]  /*e600*/  I2F R144, R7 ;  /* 0x0000000700907306 */ /* 0x000ee20000201400 */
[-C--:B------:R-:W-:Y:S02]  /*e610*/  ISETP.GE.AND P0, PT, R136, R203.reuse, PT ;  /* 0x000000cb8800720c */ /* 0x080fe40003f06270 */
[----:B------:R-:W-:Y:S01]  /*e620*/  FSEL R163, R20, -INF , !P6 ;  /* 0xff80000014a37808 */ /* 0x000fe20007000000 */
[----:B------:R-:W-:Y:S01]  /*e630*/  IMAD.IADD R20, R204, 0x1, -R133 ;  /* 0x00000001cc147824 */ /* 0x000fe200078e0a85 */
[----:B------:R-:W-:Y:S01]  /*e640*/  IABS R12, R12 ;  /* 0x0000000c000c7213 */ /* 0x000fe20000000000 */
[----:B-1----:R-:W-:Y:S01]  /*e650*/  FFMA.FTZ R18, R145, -UR13, R18 ;  /* 0x8000000d91127c23 */ /* 0x002fe20008010012 */
[-C--:B------:R-:W-:Y:S02]  /*e660*/  ISETP.GE.OR P1, PT, R138, R202.reuse, !P1 ;  /* 0x000000ca8a00720c */ /* 0x080fe40004f26670 */
[----:B------:R-:W-:Y:S01]  /*e670*/  ISETP.GE.OR P0, PT, R136, R202, !P0 ;  /* 0x000000ca8800720c */ /* 0x000fe20004706670 */
[----:B------:R-:W1:Y:S01]  /*e680*/  I2F R14, R14 ;  /* 0x0000000e000e7306 */ /* 0x000e620000201400 */
[----:B------:R-:W-:Y:S02]  /*e690*/  ISETP.GE.AND P6, PT, R140, R206, PT ;  /* 0x000000ce8c00720c */ /* 0x000fe40003fc6270 */
[----:B------:R-:W-:Y:S01]  /*e6a0*/  IABS R20, R20 ;  /* 0x0000001400147213 */ /* 0x000fe20000000000 */
[----:B--2---:R-:W-:Y:S01]  /*e6b0*/  FFMA.FTZ R22, R13, -UR13, R22 ;  /* 0x8000000d0d167c23 */ /* 0x004fe20008010016 */
[----:B------:R-:W-:Y:S02]  /*e6c0*/  FSEL R141, R15, -INF , !P1 ;  /* 0xff8000000f8d7808 */ /* 0x000fe40004800000 */
[----:B------:R-:W-:Y:S02]  /*e6d0*/  ISETP.GE.AND P1, PT, R132, R203, PT ;  /* 0x000000cb8400720c */ /* 0x000fe40003f26270 */
[----:B------:R-:W-:Y:S01]  /*e6e0*/  FSEL R229, R18, -INF , !P0 ;  /* 0xff80000012e57808 */ /* 0x000fe20004000000 */
[----:B------:R-:W2:Y:S01]  /*e6f0*/  I2F R12, R12 ;  /* 0x0000000c000c7306 */ /* 0x000ea20000201400 */
[-C--:B------:R-:W-:Y:S02]  /*e700*/  ISETP.GE.AND P0, PT, R133, R206.reuse, PT ;  /* 0x000000ce8500720c */ /* 0x080fe40003f06270 */
[-C--:B------:R-:W-:Y:S01]  /*e710*/  ISETP.GE.OR P6, PT, R140, R205.reuse, !P6 ;  /* 0x000000cd8c00720c */ /* 0x080fe200077c6670 */
[----:B---3--:R-:W-:Y:S01]  /*e720*/  FFMA.FTZ R25, R144, -UR13, R25 ;  /* 0x8000000d90197c23 */ /* 0x008fe20008010019 */
[----:B------:R-:W-:Y:S01]  /*e730*/  FSEL R7, R10, -INF , !P5 ;  /* 0xff8000000a077808 */ /* 0x000fe20006800000 */
[----:B------:R-:W-:Y:S01]  /*e740*/  IMAD.IADD R10, R207, 0x1, -R8 ;  /* 0x00000001cf0a7824 */ /* 0x000fe200078e0a08 */
[----:B------:R-:W-:Y:S02]  /*e750*/  ISETP.GE.AND P5, PT, R134, R206, PT ;  /* 0x000000ce8600720c */ /* 0x000fe40003fa6270 */
[----:B------:R-:W-:Y:S01]  /*e760*/  ISETP.GE.OR P1, PT, R132, R202, !P1 ;  /* 0x000000ca8400720c */ /* 0x000fe20004f26670 */
[----:B------:R-:W3:Y:S01]  /*e770*/  I2F R15, R20 ;  /* 0x00000014000f7306 */ /* 0x000ee20000201400 */
[----:B------:R-:W-:Y:S02]  /*e780*/  ISETP.GE.OR P5, PT, R134, R205, !P5 ;  /* 0x000000cd8600720c */ /* 0x000fe40006fa6670 */
[----:B------:R-:W-:Y:S01]  /*e790*/  IABS R10, R10 ;  /* 0x0000000a000a7213 */ /* 0x000fe20000000000 */
[----:B-1----:R-:W-:Y:S01]  /*e7a0*/  FFMA.FTZ R23, R14, -UR13, R23 ;  /* 0x8000000d0e177c23 */ /* 0x002fe20008010017 */
[----:B------:R-:W-:Y:S02]  /*e7b0*/  FSEL R227, R17, -INF , !P5 ;  /* 0xff80000011e37808 */ /* 0x000fe40006800000 */
[C---:B------:R-:W-:Y:S02]  /*e7c0*/  ISETP.GE.AND P5, PT, R134.reuse, R203, PT ;  /* 0x000000cb8600720c */ /* 0x040fe40003fa6270 */
[----:B------:R-:W-:Y:S01]  /*e7d0*/  ISETP.GE.OR P0, PT, R133, R205, !P0 ;  /* 0x000000cd8500720c */ /* 0x000fe20004706670 */
[----:B------:R-:W1:Y:S01]  /*e7e0*/  I2F R17, R10 ;  /* 0x0000000a00117306 */ /* 0x000e620000201400 */
[----:B------:R-:W-:Y:S02]  /*e7f0*/  ISETP.GE.OR P5, PT, R134, R202, !P5 ;  /* 0x000000ca8600720c */ /* 0x000fe40006fa6670 */
[----:B------:R-:W-:Y:S01]  /*e800*/  FSEL R159, R21, -INF , !P6 ;  /* 0xff800000159f7808 */ /* 0x000fe20007000000 */
[----:B--2---:R-:W-:Y:S01]  /*e810*/  FFMA.FTZ R27, R12, -UR13, R27 ;  /* 0x8000000d0c1b7c23 */ /* 0x004fe2000801001b */
[----:B------:R-:W-:Y:S02]  /*e820*/  FSEL R241, R19, -INF , !P5 ;  /* 0xff80000013f17808 */ /* 0x000fe40006800000 */
[-C--:B------:R-:W-:Y:S02]  /*e830*/  ISETP.GE.AND P5, PT, R8, R206.reuse, PT ;  /* 0x000000ce0800720c */ /* 0x080fe40003fa6270 */
[----:B------:R-:W-:Y:S02]  /*e840*/  ISETP.GE.AND P6, PT, R140, R203, PT ;  /* 0x000000cb8c00720c */ /* 0x000fe40003fc6270 */
[----:B------:R-:W-:Y:S02]  /*e850*/  ISETP.GE.OR P5, PT, R8, R205, !P5 ;  /* 0x000000cd0800720c */ /* 0x000fe40006fa6670 */
[----:B------:R-:W-:Y:S01]  /*e860*/  FSEL R161, R22, -INF , !P1 ;  /* 0xff80000016a17808 */ /* 0x000fe20004800000 */
[----:B---3--:R-:W-:Y:S01]  /*e870*/  FFMA.FTZ R26, R15, -UR13, R26 ;  /* 0x8000000d0f1a7c23 */ /* 0x008fe2000801001a */
[----:B------:R-:W-:Y:S02]  /*e880*/  FSEL R237, R24, -INF , !P0 ;  /* 0xff80000018ed7808 */ /* 0x000fe40004000000 */
[C---:B------:R-:W-:Y:S02]  /*e890*/  ISETP.GE.AND P1, PT, R4.reuse, R203, PT ;  /* 0x000000cb0400720c */ /* 0x040fe40003f26270 */
[----:B------:R-:W-:Y:S02]  /*e8a0*/  ISETP.GE.AND P0, PT, R4, R206, PT ;  /* 0x000000ce0400720c */ /* 0x000fe40003f06270 */
[-C--:B------:R-:W-:Y:S02]  /*e8b0*/  ISETP.GE.OR P6, PT, R140, R202.reuse, !P6 ;  /* 0x000000ca8c00720c */ /* 0x080fe400077c6670 */
[C---:B------:R-:W-:Y:S01]  /*e8c0*/  ISETP.GE.OR P1, PT, R4.reuse, R202, !P1 ;  /* 0x000000ca0400720c */ /* 0x040fe20004f26670 */
[----:B-1----:R-:W-:Y:S01]  /*e8d0*/  FFMA.FTZ R28, R17, -UR13, R28 ;  /* 0x8000000d111c7c23 */ /* 0x002fe2000801001c */
[----:B------:R-:W-:Y:S02]  /*e8e0*/  IADD3 R10, R3, 0x31, RZ ;  /* 0x00000031030a7810 */ /* 0x000fe40007ffe0ff */
[-C--:B------:R-:W-:Y:S02]  /*e8f0*/  ISETP.GE.OR P0, PT, R4, R205.reuse, !P0 ;  /* 0x000000cd0400720c */ /* 0x080fe40004706670 */
[----:B------:R-:W-:Y:S01]  /*e900*/  FSEL R155, R28, -INF , !P5 ;  /* 0xff8000001c9b7808 */ /* 0x000fe20006800000 */
[----:B------:R-:W-:Y:S01]  /*e910*/  IMAD.IADD R16, R207, 0x1, -R10 ;  /* 0x00000001cf107824 */ /* 0x000fe200078e0a0a */
[C---:B------:R-:W-:Y:S02]  /*e920*/  ISETP.GE.AND P5, PT, R10.reuse, R206, PT ;  /* 0x000000ce0a00720c */ /* 0x040fe40003fa6270 */
[----:B------:R-:W-:Y:S02]  /*e930*/  FMNMX.FTZ R4, R169, R0, !PT ;  /* 0x00000000a9047209 */ /* 0x000fe40007810000 */
[----:B------:R-:W-:Y:S02]  /*e940*/  IABS R16, R16 ;  /* 0x0000001000107213 */ /* 0x000fe40000000000 */
[----:B------:R-:W-:Y:S02]  /*e950*/  ISETP.GE.OR P5, PT, R10, R205, !P5 ;  /* 0x000000cd0a00720c */ /* 0x000fe40006fa6670 */
[----:B------:R-:W-:Y:S02]  /*e960*/  FSEL R157, R23, -INF , !P6 ;  /* 0xff800000179d7808 */ /* 0x000fe40007000000 */
[----:B------:R-:W1:Y:S01]  /*e970*/  I2F R16, R16 ;  /* 0x0000001000107306 */ /* 0x000e620000201400 */
[C---:B------:R-:W-:Y:S02]  /*e980*/  ISETP.GE.AND P6, PT, R8.reuse, R203, PT ;  /* 0x000000cb0800720c */ /* 0x040fe40003fc6270 */
[----:B------:R-:W-:Y:S02]  /*e990*/  IADD3 R6, R3, 0x38, RZ ;  /* 0x0000003803067810 */ /* 0x000fe40007ffe0ff */
[----:B------:R-:W-:Y:S02]  /*e9a0*/  FMNMX.FTZ R4, R139, R4, !PT ;  /* 0x000000048b047209 */ /* 0x000fe40007810000 */
[----:B------:R-:W-:Y:S01]  /*e9b0*/  ISETP.GE.OR P6, PT, R8, R202, !P6 ;  /* 0x000000ca0800720c */ /* 0x000fe200077c6670 */
[C---:B------:R-:W-:Y:S01]  /*e9c0*/  IMAD.IADD R8, R204.reuse, 0x1, -R8 ;  /* 0x00000001cc087824 */ /* 0x040fe200078e0a08 */
[----:B------:R-:W-:Y:S01]  /*e9d0*/  FMNMX.FTZ R4, R135, R4, !PT ;  /* 0x0000000487047209 */ /* 0x000fe20007810000 */
[--C-:B------:R-:W-:Y:S01]  /*e9e0*/  IMAD.IADD R21, R207, 0x1, -R6.reuse ;  /* 0x00000001cf157824 */ /* 0x100fe200078e0a06 */
[----:B------:R-:W-:Y:S02]  /*e9f0*/  IADD3 R3, R3, 0x39, RZ ;  /* 0x0000003903037810 */ /* 0x000fe40007ffe0ff */
[----:B------:R-:W-:Y:S02]  /*ea00*/  IABS R8, R8 ;  /* 0x0000000800087213 */ /* 0x000fe40000000000 */
[----:B------:R-:W-:Y:S01]  /*ea10*/  FMNMX.FTZ R12, R9, R4, !PT ;  /* 0x00000004090c7209 */ /* 0x000fe20007810000 */
[--C-:B------:R-:W-:Y:S01]  /*ea20*/  IMAD.IADD R13, R207, 0x1, -R3.reuse ;  /* 0x00000001cf0d7824 */ /* 0x100fe200078e0a03 */
[----:B------:R-:W-:Y:S01]  /*ea30*/  IABS R21, R21 ;  /* 0x0000001500157213 */ /* 0x000fe20000000000 */
[----:B------:R-:W2:Y:S01]  /*ea40*/  I2F R15, R8 ;  /* 0x00000008000f7306 */ /* 0x000ea20000201400 */
[----:B------:R-:W-:Y:S01]  /*ea50*/  FMNMX.FTZ R12, R233, R12, !PT ;  /* 0x0000000ce90c7209 */ /* 0x000fe20007810000 */
[C---:B------:R-:W-:Y:S01]  /*ea60*/  IMAD.IADD R4, R204.reuse, 0x1, -R3 ;  /* 0x00000001cc047824 */ /* 0x040fe200078e0a03 */
[----:B------:R-:W-:Y:S01]  /*ea70*/  IABS R18, R13 ;  /* 0x0000000d00127213 */ /* 0x000fe20000000000 */
[----:B------:R-:W-:Y:S01]  /*ea80*/  IMAD.IADD R13, R204, 0x1, -R6 ;  /* 0x00000001cc0d7824 */ /* 0x000fe200078e0a06 */
[----:B------:R-:W-:Y:S01]  /*ea90*/  FMNMX.FTZ R12, R231, R12, !PT ;  /* 0x0000000ce70c7209 */ /* 0x000fe20007810000 */
[----:B-1----:R-:W-:Y:S01]  /*eaa0*/  FFMA.FTZ R29, R16, -UR13, R29 ;  /* 0x8000000d101d7c23 */ /* 0x002fe2000801001d */
[----:B------:R-:W-:Y:S02]  /*eab0*/  FSEL R235, R25, -INF , !P0 ;  /* 0xff80000019eb7808 */ /* 0x000fe40004000000 */
[----:B------:R-:W-:Y:S01]  /*eac0*/  FMNMX.FTZ R12, R243, R12, !PT ;  /* 0x0000000cf30c7209 */ /* 0x000fe20007810000 */
[----:B------:R-:W1:Y:S01]  /*ead0*/  I2F R21, R21 ;  /* 0x0000001500157306 */ /* 0x000e620000201400 */
[----:B------:R-:W-:Y:S02]  /*eae0*/  FSEL R153, R29, -INF , !P5 ;  /* 0xff8000001d997808 */ /* 0x000fe40006800000 */
[CC--:B------:R-:W-:Y:S02]  /*eaf0*/  ISETP.GE.AND P5, PT, R10.reuse, R203.reuse, PT ;  /* 0x000000cb0a00720c */ /* 0x0c0fe40003fa6270 */
[----:B------:R-:W-:Y:S02]  /*eb00*/  FMNMX.FTZ R12, R227, R12, !PT ;  /* 0x0000000ce30c7209 */ /* 0x000fe40007810000 */
[----:B------:R-:W-:Y:S01]  /*eb10*/  ISETP.GE.OR P5, PT, R10, R202, !P5 ;  /* 0x000000ca0a00720c */ /* 0x000fe20006fa6670 */
[----:B------:R-:W-:Y:S01]  /*eb20*/  IMAD.IADD R10, R204, 0x1, -R10 ;  /* 0x00000001cc0a7824 */ /* 0x000fe200078e0a0a */
[----:B------:R-:W-:Y:S01]  /*eb30*/  FMNMX.FTZ R12, R163, R12, !PT ;  /* 0x0000000ca30c7209 */ /* 0x000fe20007810000 */
[----:B------:R-:W3:Y:S01]  /*eb40*/  I2F R18, R18 ;  /* 0x0000001200127306 */ /* 0x000ee20000201400 */
[----:B------:R-:W-:Y:S02]  /*eb50*/  ISETP.GE.AND P0, PT, R133, R203, PT ;  /* 0x000000cb8500720c */ /* 0x000fe40003f06270 */
[----:B------:R-:W-:Y:S01]  /*eb60*/  IABS R14, R10 ;  /* 0x0000000a000e7213 */ /* 0x000fe20000000000 */
[----:B--2---:R-:W-:Y:S01]  /*eb70*/  FFMA.FTZ R30, R15, -UR13, R30 ;  /* 0x8000000d0f1e7c23 */ /* 0x004fe2000801001e */
[----:B------:R-:W-:Y:S02]  /*eb80*/  FMNMX.FTZ R10, R137, R2, !PT ;  /* 0x00000002890a7209 */ /* 0x000fe40007810000 */
[----:B------:R-:W-:Y:S02]  /*eb90*/  FMNMX.FTZ R12, R159, R12, !PT ;  /* 0x0000000c9f0c7209 */ /* 0x000fe40007810000 */
[----:B------:R-:W-:Y:S01]  /*eba0*/  FMNMX.FTZ R10, R5, R10, !PT ;  /* 0x0000000a050a7209 */ /* 0x000fe20007810000 */
[----:B------:R2:W4:Y:S01]  /*ebb0*/  I2F R8, R14 ;  /* 0x0000000e00087306 */ /* 0x0005220000201400 */
[----:B------:R-:W-:Y:S02]  /*ebc0*/  ISETP.GE.OR P0, PT, R133, R202, !P0 ;  /* 0x000000ca8500720c */ /* 0x000fe40004706670 */
[----:B------:R-:W-:Y:S01]  /*ebd0*/  FMNMX.FTZ R10, R7, R10, !PT ;  /* 0x0000000a070a7209 */ /* 0x000fe20007810000 */
[----:B-1----:R-:W-:Y:S01]  /*ebe0*/  FFMA.FTZ R32, R21, -UR13, R32 ;  /* 0x8000000d15207c23 */ /* 0x002fe20008010020 */
[----:B------:R-:W-:Y:S01]  /*ebf0*/  IABS R13, R13 ;  /* 0x0000000d000d7213 */ /* 0x000fe20000000000 */
[----:B------:R-:W-:Y:S01]  /*ec00*/  LDSM.16.MT88.4 R20, [R186+0xc000] ;  /* 0x00c00000ba14783b */ /* 0x000fe20000004200 */
[----:B------:R-:W-:Y:S02]  /*ec10*/  FMNMX.FTZ R10, R11, R10, !PT ;  /* 0x0000000a0b0a7209 */ /* 0x000fe40007810000 */
[----:B------:R-:W-:Y:S02]  /*ec20*/  FSEL R167, R26, -INF , !P0 ;  /* 0xff8000001aa77808 */ /* 0x000fe40004000000 */
[----:B------:R-:W-:Y:S01]  /*ec30*/  FMNMX.FTZ R10, R143, R10, !PT ;  /* 0x0000000a8f0a7209 */ /* 0x000fe20007810000 */
[----:B------:R-:W1:Y:S01]  /*ec40*/  I2F R13, R13 ;  /* 0x0000000d000d7306 */ /* 0x000e620000201400 */
[----:B------:R-:W-:Y:S01]  /*ec50*/  ISETP.GE.AND P0, PT, R6, R206, PT ;  /* 0x000000ce0600720c */ /* 0x000fe20003f06270 */
[----:B---3--:R-:W-:Y:S01]  /*ec60*/  FFMA.FTZ R33, R18, -UR13, R33 ;  /* 0x8000000d12217c23 */ /* 0x008fe20008010021 */
[----:B------:R-:W-:Y:S02]  /*ec70*/  FMNMX.FTZ R10, R141, R10, !PT ;  /* 0x0000000a8d0a7209 */ /* 0x000fe40007810000 */
[----:B------:R-:W-:Y:S02]  /*ec80*/  IABS R4, R4 ;  /* 0x0000000400047213 */ /* 0x000fe40000000000 */
[----:B------:R-:W-:Y:S02]  /*ec90*/  FMNMX.FTZ R10, R229, R10, !PT ;  /* 0x0000000ae50a7209 */ /* 0x000fe40007810000 */
[----:B------:R-:W-:Y:S02]  /*eca0*/  ISETP.GE.OR P0, PT, R6, R205, !P0 ;  /* 0x000000cd0600720c */ /* 0x000fe40004706670 */
[----:B------:R-:W3:Y:S01]  /*ecb0*/  I2F R4, R4 ;  /* 0x0000000400047306 */ /* 0x000ee20000201400 */
[----:B--2---:R-:W-:Y:S01]  /*ecc0*/  FMNMX.FTZ R14, R237, R12, !PT ;  /* 0x0000000ced0e7209 */ /* 0x004fe20007810000 */
[----:B----4-:R-:W-:Y:S01]  /*ecd0*/  FFMA.FTZ R31, R8, -UR13, R31 ;  /* 0x8000000d081f7c23 */ /* 0x010fe2000801001f */
[----:B------:R-:W-:Y:S02]  /*ece0*/  FMNMX.FTZ R12, R241, R10, !PT ;  /* 0x0000000af10c7209 */ /* 0x000fe40007810000 */
[----:B------:R-:W-:Y:S02]  /*ecf0*/  FMNMX.FTZ R10, R235, R14, !PT ;  /* 0x0000000eeb0a7209 */ /* 0x000fe40007810000 */
[----:B------:R-:W-:Y:S02]  /*ed00*/  FSEL R147, R32, -INF , !P0 ;  /* 0xff80000020937808 */ /* 0x000fe40004000000 */
[----:B------:R-:W-:Y:S02]  /*ed10*/  FMNMX.FTZ R10, R155, R10, !PT ;  /* 0x0000000a9b0a7209 */ /* 0x000fe40007810000 */
[----:B------:R-:W-:Y:S02]  /*ed20*/  ISETP.GE.AND P0, PT, R3, R206, PT ;  /* 0x000000ce0300720c */ /* 0x000fe40003f06270 */
[----:B------:R-:W-:Y:S01]  /*ed30*/  FSEL R165, R27, -INF , !P1 ;  /* 0xff8000001ba57808 */ /* 0x000fe20004800000 */
[----:B-1----:R-:W-:Y:S01]  /*ed40*/  FFMA.FTZ R34, R13, -UR13, R34 ;  /* 0x8000000d0d227c23 */ /* 0x002fe20008010022 */
[----:B------:R-:W-:Y:S02]  /*ed50*/  FMNMX.FTZ R12, R161, R12, !PT ;  /* 0x0000000ca10c7209 */ /* 0x000fe40007810000 */
[----:B------:R-:W-:Y:S02]  /*ed60*/  FMNMX.FTZ R10, R153, R10, !PT ;  /* 0x0000000a990a7209 */ /* 0x000fe40007810000 */
[----:B------:R-:W-:Y:S02]  /*ed70*/  ISETP.GE.AND P1, PT, R6, R203, PT ;  /* 0x000000cb0600720c */ /* 0x000fe40003f26270 */
[----:B------:R-:W-:Y:S02]  /*ed80*/  ISETP.GE.OR P0, PT, R3, R205, !P0 ;  /* 0x000000cd0300720c */ /* 0x000fe40004706670 */
[----:B------:R-:W-:Y:S01]  /*ed90*/  FMNMX.FTZ R12, R157, R12, !PT ;  /* 0x0000000c9d0c7209 */ /* 0x000fe20007810000 */
[----:B---3--:R-:W-:Y:S01]  /*eda0*/  FFMA.FTZ R35, R4, -UR13, R35 ;  /* 0x8000000d04237c23 */ /* 0x008fe20008010023 */
[----:B------:R-:W-:Y:S02]  /*edb0*/  FSEL R145, R33, -INF , !P0 ;  /* 0xff80000021917808 */ /* 0x000fe40004000000 */
[----:B------:R-:W-:Y:S02]  /*edc0*/  ISETP.GE.OR P1, PT, R6, R202, !P1 ;  /* 0x000000ca0600720c */ /* 0x000fe40004f26670 */
[----:B------:R-:W-:Y:S02]  /*edd0*/  FMNMX.FTZ R6, R147, R10, !PT ;  /* 0x0000000a93067209 */ /* 0x000fe40007810000 */
[----:B------:R-:W-:Y:S02]  /*ede0*/  FMNMX.FTZ R12, R167, R12, !PT ;  /* 0x0000000ca70c7209 */ /* 0x000fe40007810000 */
[----:B------:R-:W-:Y:S02]  /*edf0*/  FMNMX.FTZ R10, R145, R6, !PT ;  /* 0x00000006910a7209 */ /* 0x000fe40007810000 */
[----:B------:R-:W-:Y:S02]  /*ee00*/  FSEL R151, R30, -INF , !P6 ;  /* 0xff8000001e977808 */ /* 0x000fe40007000000 */
[----:B------:R-:W-:Y:S01]  /*ee10*/  FMNMX.FTZ R12, R165, R12, !PT ;  /* 0x0000000ca50c7209 */ /* 0x000fe20007810000 */
[----:B------:R-:W1:Y:S01]  /*ee20*/  SHFL.BFLY PT, R15, R10, 0x2, 0x1f ;  /* 0x0c401f000a0f7f89 */ /* 0x000e6200000e0000 */
[----:B------:R-:W-:Y:S02]  /*ee30*/  FSEL R149, R31, -INF , !P5 ;  /* 0xff8000001f957808 */ /* 0x000fe40006800000 */
[----:B------:R-:W-:Y:S02]  /*ee40*/  FMNMX.FTZ R12, R151, R12, !PT ;  /* 0x0000000c970c7209 */ /* 0x000fe40007810000 */
[C---:B------:R-:W-:Y:S02]  /*ee50*/  ISETP.GE.AND P0, PT, R3.reuse, R203, PT ;  /* 0x000000cb0300720c */ /* 0x040fe40003f06270 */
[----:B------:R-:W-:Y:S01]  /*ee60*/  FSEL R144, R34, -INF , !P1 ;  /* 0xff80000022907808 */ /* 0x000fe20004800000 */
[----:B------:R-:W-:Y:S01]  /*ee70*/  LDSM.16.MT88.4 R28, [R185+0xc000] ;  /* 0x00c00000b91c783b */ /* 0x000fe20000004200 */
[----:B------:R-:W-:Y:S02]  /*ee80*/  ISETP.GE.OR P0, PT, R3, R202, !P0 ;  /* 0x000000ca0300720c */ /* 0x000fe40004706670 */
[----:B------:R-:W-:Y:S02]  /*ee90*/  FMNMX.FTZ R3, R149, R12, !PT ;  /* 0x0000000c95037209 */ /* 0x000fe40007810000 */
[----:B------:R-:W-:Y:S02]  /*eea0*/  FSEL R133, R35, -INF , !P0 ;  /* 0xff80000023857808 */ /* 0x000fe40004000000 */
[----:B------:R-:W-:Y:S04]  /*eeb0*/  FMNMX.FTZ R8, R144, R3, !PT ;  /* 0x0000000390087209 */ /* 0x000fe80007810000 */
        /* <DEDUP_REMOVED lines=8> */
[----:B------:R-:W-:Y:S02]  /*ef40*/  FMUL.FTZ R148, R132, c[0x0][0x23c] ;  /* 0x00008f0084947a20 */ /* 0x000fe40000410000 */
[----:B------:R-:W1:Y:S03]  /*ef50*/  LDSM.16.MT88.4 R12, [R188+0xc000] ;  /* 0x00c00000bc0c783b */ /* 0x000e660000004200 */
[----:B------:R-:W-:Y:S05]  /*ef60*/  FSEL R148, R148, RZ, P1 ;  /* 0x000000ff94947208 */ /* 0x000fea0000800000 */
[--C-:B------:R-:W-:Y:S02]  /*ef70*/  FFMA.FTZ R171, R9, c[0x0][0x23c], -R148.reuse ;  /* 0x00008f0009ab7a23 */ /* 0x100fe40000010894 */
[----:B------:R-:W-:Y:S02]  /*ef80*/  IMAD.U32 R9, RZ, RZ, UR21 ;  /* 0x00000015ff097e24 */ /* 0x000fe4000f8e00ff */
[--C-:B------:R-:W-:Y:S01]  /*ef90*/  FFMA.FTZ R225, R169, c[0x0][0x23c], -R148.reuse ;  /* 0x00008f00a9e17a23 */ /* 0x100fe20000010894 */
[----:B--2---:R-:W-:Y:S01]  /*efa0*/  FMNMX.FTZ R3, R4, R3, !PT ;  /* 0x0000000304037209 */ /* 0x004fe20007810000 */
[--C-:B------:R-:W-:Y:S01]  /*efb0*/  FFMA.FTZ R212, R135, c[0x0][0x23c], -R148.reuse ;  /* 0x00008f0087d47a23 */ /* 0x100fe20000010894 */
[----:B------:R-:W-:Y:S01]  /*efc0*/  LOP3.LUT R4, R221, UR31, R9, 0x96, !PT ;  /* 0x0000001fdd047c12 */ /* 0x000fe2000f8e9609 */
[--C-:B------:R-:W-:Y:S01]  /*efd0*/  FFMA.FTZ R216, R139, c[0x0][0x23c], -R148.reuse ;  /* 0x00008f008bd87a23 */ /* 0x100fe20000010894 */
[C---:B------:R-:W-:Y:S01]  /*efe0*/  FSETP.NEU.FTZ.AND P0, PT, R3.reuse, -INF , PT ;  /* 0xff8000000300780b */ /* 0x040fe20003f1d000 */
[----:B------:R-:W-:Y:S01]  /*eff0*/  FMUL.FTZ R146, R3, c[0x0][0x23c] ;  /* 0x00008f0003927a20 */ /* 0x000fe20000410000 */
[----:B------:R-:W-:Y:S01]  /*f000*/  MUFU.EX2 R171, R171 ;  /* 0x000000ab00ab7308 */ /* 0x000fe20000000800 */
[----:B------:R-:W-:Y:S01]  /*f010*/  IMAD.WIDE.U32 R248, R4, -0x326172a9, RZ ;  /* 0xcd9e8d5704f87825 */ /* 0x000fe200078e00ff */
[----:B------:R-:W-:Y:S02]  /*f020*/  UIADD3 UR31, UR31, 0x1, URZ ;  /* 0x000000011f1f7890 */ /* 0x000fe4000fffe03f */
[----:B------:R-:W-:Y:S01]  /*f030*/  FSEL R146, R146, RZ, P0 ;  /* 0x000000ff92927208 */ /* 0x000fe20000000000 */
[----:B------:R-:W-:Y:S01]  /*f040*/  FFMA.FTZ R242, R147, c[0x0][0x23c], -R148 ;  /* 0x00008f0093f27a23 */ /* 0x000fe20000010894 */
[----:B------:R-:W-:Y:S01]  /*f050*/  LOP3.LUT R248, R239, UR30, R248, 0x96, !PT ;  /* 0x0000001eeff87c12 */ /* 0x000fe2000f8e96f8 */
[----:B------:R-:W-:Y:S01]  /*f060*/  FFMA.FTZ R224, R243, c[0x0][0x23c], -R148 ;  /* 0x00008f00f3e07a23 */ /* 0x000fe20000010894 */
[----:B------:R-:W-:Y:S01]  /*f070*/  LOP3.LUT R4, R249, UR24, R218, 0x96, !PT ;  /* 0x00000018f9047c12 */ /* 0x000fe2000f8e96da */
[--C-:B------:R-:W-:Y:S01]  /*f080*/  FFMA.FTZ R168, R7, c[0x0][0x23c], -R146.reuse ;  /* 0x00008f0007a87a23 */ /* 0x100fe20000010892 */
[----:B------:R-:W-:Y:S01]  /*f090*/  FSEL R7, R132, RZ, P1 ;  /* 0x000000ff84077208 */ /* 0x000fe20000800000 */
[----:B------:R-:W-:Y:S01]  /*f0a0*/  IMAD.WIDE.U32 R248, R248, -0x2daee0ad, RZ ;  /* 0xd2511f53f8f87825 */ /* 0x000fe200078e00ff */
[----:B------:R-:W2:Y:S03]  /*f0b0*/  MUFU.EX2 R212, R212 ;  /* 0x000000d400d47308 */ /* 0x000ea60000000800 */
[----:B------:R-:W-:Y:S04]  /*f0c0*/  IMAD.WIDE.U32 R246, R4, -0x2daee0ad, RZ ;  /* 0xd2511f5304f67825 */ /* 0x000fe800078e00ff */
[----:B------:R-:W-:Y:S01]  /*f0d0*/  FFMA.FTZ R169, R5, c[0x0][0x23c], -R146 ;  /* 0x00008f0005a97a23 */ /* 0x000fe20000010892 */
[----:B------:R-:W-:Y:S01]  /*f0e0*/  LOP3.LUT R4, R247, UR29, R214, 0x96, !PT ;  /* 0x0000001df7047c12 */ /* 0x000fe2000f8e96d6 */
[----:B------:R-:W-:Y:S01]  /*f0f0*/  FFMA.FTZ R135, R11, c[0x0][0x23c], -R146 ;  /* 0x00008f000b877a23 */ /* 0x000fe20000010892 */
[----:B------:R-:W-:Y:S01]  /*f100*/  LOP3.LUT R246, R249, UR25, R246, 0x96, !PT ;  /* 0x00000019f9f67c12 */ /* 0x000fe2000f8e96f6 */
[----:B------:R-:W-:Y:S01]  /*f110*/  FFMA.FTZ R170, R137, c[0x0][0x23c], -R146 ;  /* 0x00008f0089aa7a23 */ /* 0x000fe20000010892 */
[----:B------:R-:W-:Y:S01]  /*f120*/  FSEL R5, R3, RZ, P0 ;  /* 0x000000ff03057208 */ /* 0x000fe20000000000 */
[----:B------:R-:W-:Y:S01]  /*f130*/  IMAD.WIDE.U32 R244, R4, -0x326172a9, RZ ;  /* 0xcd9e8d5704f47825 */ /* 0x000fe200078e00ff */
[----:B------:R-:W-:Y:S01]  /*f140*/  MUFU.EX2 R168, R168 ;  /* 0x000000a800a87308 */ /* 0x000fe20000000800 */
[----:B------:R-:W-:Y:S02]  /*f150*/  PLOP3.LUT P0, PT, PT, PT, UP0, 0x80, 0x0 ;  /* 0x000000000000781c */ /* 0x000fe40003f0f008 */
[----:B------:R-:W-:Y:S01]  /*f160*/  IMAD.WIDE.U32 R246, R246, -0x326172a9, RZ ;  /* 0xcd9e8d57f6f67825 */ /* 0x000fe200078e00ff */
[----:B------:R-:W-:Y:S03]  /*f170*/  LOP3.LUT R4, R245, UR26, R238, 0x96, !PT ;  /* 0x0000001af5047c12 */ /* 0x000fe6000f8e96ee */
[----:B------:R-:W-:Y:S01]  /*f180*/  FADD.FTZ R7, -R7, R0 ;  /* 0x0000000007077221 */ /* 0x000fe20000010100 */
[----:B------:R-:W-:Y:S01]  /*f190*/  LOP3.LUT R244, R247, UR23, R244, 0x96, !PT ;  /* 0x00000017f7f47c12 */ /* 0x000fe2000f8e96f4 */
[----:B------:R-:W-:Y:S01]  /*f1a0*/  IMAD.WIDE.U32 R8, R4, -0x2daee0ad, RZ ;  /* 0xd2511f5304087825 */ /* 0x000fe200078e00ff */
[----:B------:R-:W3:Y:S03]  /*f1b0*/  MUFU.EX2 R135, R135 ;  /* 0x0000008700877308 */ /* 0x000ee60000000800 */
[----:B------:R-:W-:Y:S01]  /*f1c0*/  IMAD.WIDE.U32 R244, R244, -0x2daee0ad, RZ ;  /* 0xd2511f53f4f47825 */ /* 0x000fe200078e00ff */
[----:B------:R-:W-:Y:S03]  /*f1d0*/  LOP3.LUT R248, R9, UR22, R248, 0x96, !PT ;  /* 0x0000001609f87c12 */ /* 0x000fe6000f8e96f8 */
[----:B------:R-:W-:Y:S01]  /*f1e0*/  FADD.FTZ R0, -R5, R2 ;  /* 0x0000000205007221 */ /* 0x000fe20000010100 */
[----:B------:R-:W-:Y:S01]  /*f1f0*/  LOP3.LUT R4, R245, UR15, R8, 0x96, !PT ;  /* 0x0000000ff5047c12 */ /* 0x000fe2000f8e9608 */
[----:B------:R-:W-:Y:S01]  /*f200*/  FMUL.FTZ R2, R7, c[0x0][0x23c] ;  /* 0x00008f0007027a20 */ /* 0x000fe20000410000 */
[----:B------:R-:W-:Y:S01]  /*f210*/  MUFU.EX2 R225, R225 ;  /* 0x000000e100e17308 */ /* 0x000fe20000000800 */
[----:B------:R-:W-:Y:S02]  /*f220*/  FMUL.FTZ R0, R0, c[0x0][0x23c] ;  /* 0x00008f0000007a20 */ /* 0x000fe40000410000 */
[----:B------:R-:W-:Y:S04]  /*f230*/  IMAD.WIDE.U32 R4, R4, -0x326172a9, RZ ;  /* 0xcd9e8d5704047825 */ /* 0x000fe800078e00ff */
[----:B------:R-:W-:Y:S01]  /*f240*/  IMAD.WIDE.U32 R248, R248, -0x326172a9, RZ ;  /* 0xcd9e8d57f8f87825 */ /* 0x000fe200078e00ff */
[C---:B------:R-:W-:Y:S02]  /*f250*/  LOP3.LUT R9, R4.reuse, 0xffff, RZ, 0xc0, !PT ;  /* 0x0000ffff04097812 */ /* 0x040fe400078ec0ff */
[----:B------:R-:W4:Y:S01]  /*f260*/  MUFU.EX2 R216, R216 ;  /* 0x000000d800d87308 */ /* 0x000f220000000800 */
[----:B------:R-:W-:Y:S01]  /*f270*/  LOP3.LUT R138, R4, 0xff, RZ, 0xc0, !PT ;  /* 0x000000ff048a7812 */ /* 0x000fe200078ec0ff */
[----:B------:R-:W-:Y:S01]  /*f280*/  FFMA.FTZ R230, R143, c[0x0][0x23c], -R146 ;  /* 0x00008f008fe67a23 */ /* 0x000fe20000010892 */
[----:B------:R-:W-:Y:S01]  /*f290*/  LOP3.LUT R7, R5, UR4, R248, 0x96, !PT ;  /* 0x0000000405077c12 */ /* 0x000fe2000f8e96f8 */
[----:B------:R-:W-:Y:S01]  /*f2a0*/  FFMA.FTZ R243, R153, c[0x0][0x23c], -R148 ;  /* 0x00008f0099f37a23 */ /* 0x000fe20000010894 */
[----:B------:R-:W-:Y:S01]  /*f2b0*/  SHF.R.U32.HI R5, RZ, 0x18, R4 ;  /* 0x00000018ff057819 */ /* 0x000fe20000011604 */
[--C-:B------:R-:W-:Y:S01]  /*f2c0*/  FFMA.FTZ R240, R151, c[0x0][0x23c], -R146.reuse ;  /* 0x00008f0097f07a23 */ /* 0x100fe20000010892 */
[----:B------:R-:W-:Y:S01]  /*f2d0*/  LOP3.LUT R11, R7, 0xffff, RZ, 0xc0, !PT ;  /* 0x0000ffff070b7812 */ /* 0x000fe200078ec0ff */
[----:B------:R-:W-:Y:S01]  /*f2e0*/  FFMA.FTZ R245, R149, c[0x0][0x23c], -R146 ;  /* 0x00008f0095f57a23 */ /* 0x000fe20000010892 */
[----:B------:R-:W-:Y:S01]  /*f2f0*/  SHF.R.U32.HI R6, RZ, 0x10, R4 ;  /* 0x00000010ff067819 */ /* 0x000fe20000011604 */
[----:B------:R-:W-:Y:S01]  /*f300*/  MUFU.EX2 R170, R170 ;  /* 0x000000aa00aa7308 */ /* 0x000fe20000000800 */
[----:B------:R-:W-:Y:S01]  /*f310*/  SHF.R.U32.HI R4, RZ, 0x10, R7 ;  /* 0x00000010ff047819 */ /* 0x000fe20000011607 */
[----:B------:R-:W-:Y:S01]  /*f320*/  FFMA.FTZ R227, R227, c[0x0][0x23c], -R148 ;  /* 0x00008f00e3e37a23 */ /* 0x000fe20000010894 */
[----:B------:R-:W-:Y:S01]  /*f330*/  SHF.R.U32.HI R9, RZ, 0x8, R9 ;  /* 0x00000008ff097819 */ /* 0x000fe20000011609 */
[--C-:B------:R-:W-:Y:S01]  /*f340*/  FFMA.FTZ R229, R229, c[0x0][0x23c], -R146.reuse ;  /* 0x00008f00e5e57a23 */ /* 0x100fe20000010892 */
[----:B------:R-:W-:Y:S01]  /*f350*/  SHF.R.U32.HI R11, RZ, 0x8, R11 ;  /* 0x00000008ff0b7819 */ /* 0x000fe2000001160b */
[--C-:B------:R-:W-:Y:S01]  /*f360*/  FFMA.FTZ R226, R241, c[0x0][0x23c], -R146.reuse ;  /* 0x00008f00f1e27a23 */ /* 0x100fe20000010892 */
[----:B------:R-:W-:Y:S01]  /*f370*/  LOP3.LUT R136, R7, 0xff, RZ, 0xc0, !PT ;  /* 0x000000ff07887812 */ /* 0x000fe200078ec0ff */
[----:B------:R-:W-:Y:S01]  /*f380*/  FFMA.FTZ R241, R157, c[0x0][0x23c], -R146 ;  /* 0x00008f009df17a23 */ /* 0x000fe20000010892 */
[----:B------:R-:W-:Y:S01]  /*f390*/  SHF.R.U32.HI R7, RZ, 0x18, R7 ;  /* 0x00000018ff077819 */ /* 0x000fe20000011607 */
[----:B------:R-:W5:Y:S01]  /*f3a0*/  MUFU.EX2 R169, R169 ;  /* 0x000000a900a97308 */ /* 0x000f620000000800 */
[----:B------:R-:W-:Y:S01]  /*f3b0*/  LOP3.LUT R6, R6, 0xff, RZ, 0xc0, !PT ;  /* 0x000000ff06067812 */ /* 0x000fe200078ec0ff */
[----:B------:R-:W-:Y:S01]  /*f3c0*/  FFMA.FTZ R228, R233, c[0x0][0x23c], -R148 ;  /* 0x00008f00e9e47a23 */ /* 0x000fe20000010894 */
[----:B------:R-:W-:Y:S01]  /*f3d0*/  LOP3.LUT R4, R4, 0xff, RZ, 0xc0, !PT ;  /* 0x000000ff04047812 */ /* 0x000fe200078ec0ff */
[----:B------:R-:W-:Y:S01]  /*f3e0*/  FFMA.FTZ R233, R141, c[0x0][0x23c], -R146 ;  /* 0x00008f008de97a23 */ /* 0x000fe20000010892 */
[----:B------:R-:W-:Y:S01]  /*f3f0*/  PRMT R138, R138, 0x5410, R9 ;  /* 0x000054108a8a7816 */ /* 0x000fe20000000009 */
[----:B------:R-:W-:Y:S01]  /*f400*/  LDSM.16.MT88.4 R140, [R185+0xe800] ;  /* 0x00e80000b98c783b */ /* 0x000fe20000004200 */
[----:B------:R-:W-:Y:S01]  /*f410*/  PRMT R136, R136, 0x5410, R11 ;  /* 0x0000541088887816 */ /* 0x000fe2000000000b */
[----:B------:R-:W-:Y:S01]  /*f420*/  FFMA.FTZ R231, R231, c[0x0][0x23c], -R148 ;  /* 0x00008f00e7e77a23 */ /* 0x000fe20000010894 */
[----:B------:R-:W-:Y:S01]  /*f430*/  PRMT R6, R6, 0x5410, R5 ;  /* 0x0000541006067816 */ /* 0x000fe20000000005 */
[----:B------:R-:W1:Y:S01]  /*f440*/  MUFU.EX2 R2, R2 ;  /* 0x0000000200027308 */ /* 0x000e620000000800 */
[----:B------:R-:W-:Y:S01]  /*f450*/  PRMT R4, R4, 0x5410, R7 ;  /* 0x0000541004047816 */ /* 0x000fe20000000007 */
[--C-:B------:R-:W-:Y:S01]  /*f460*/  HSET2.LE.AND R138, R138, R211.reuse, PT ;  /* 0x000000d38a8a7233 */ /* 0x100fe20003803000 */
[----:B--2---:R-:W-:Y:S01]  /*f470*/  F2FP.PACK_AB R7, R171, R212 ;  /* 0x000000d4ab07723e */ /* 0x004fe200000000ff */
[--C-:B------:R-:W-:Y:S01]  /*f480*/  HSET2.LE.AND R139, R6, R211.reuse, PT ;  /* 0x000000d3068b7233 */ /* 0x100fe20003803000 */
[----:B---3--:R-:W-:Y:S01]  /*f490*/  F2FP.PACK_AB R6, R135, R168 ;  /* 0x000000a88706723e */ /* 0x008fe200000000ff */
[--C-:B------:R-:W-:Y:S01]  /*f4a0*/  HSET2.LE.AND R136, R136, R211.reuse, PT ;  /* 0x000000d388887233 */ /* 0x100fe20003803000 */
[----:B----4-:R-:W-:Y:S01]  /*f4b0*/  F2FP.PACK_AB R5, R216, R225 ;  /* 0x000000e1d805723e */ /* 0x010fe200000000ff */
[--C-:B------:R-:W-:Y:S01]  /*f4c0*/  HSET2.LE.AND R137, R4, R211.reuse, PT ;  /* 0x000000d304897233 */ /* 0x100fe20003803000 */
[----:B------:R-:W-:Y:S01]  /*f4d0*/  LOP3.LUT R138, R138, R7, RZ, 0xc0, !PT ;  /* 0x000000078a8a7212 */ /* 0x000fe200078ec0ff */
[----:B------:R-:W2:Y:S01]  /*f4e0*/  MUFU.EX2 R0, R0 ;  /* 0x0000000000007308 */ /* 0x000ea20000000800 */
[----:B------:R-:W-:Y:S01]  /*f4f0*/  LOP3.LUT R139, R139, R6, RZ, 0xc0, !PT ;  /* 0x000000068b8b7212 */ /* 0x000fe200078ec0ff */
[----:B------:R-:W-:Y:S01]  /*f500*/  FFMA.FTZ R234, R167, c[0x0][0x23c], -R146 ;  /* 0x00008f00a7ea7a23 */ /* 0x000fe20000010892 */
[----:B------:R-:W-:Y:S01]  /*f510*/  LOP3.LUT R136, R136, R5, RZ, 0xc0, !PT ;  /* 0x0000000588887212 */ /* 0x000fe200078ec0ff */
[--C-:B------:R-:W-:Y:S01]  /*f520*/  FFMA.FTZ R236, R163, c[0x0][0x23c], -R148.reuse ;  /* 0x00008f00a3ec7a23 */ /* 0x100fe20000010894 */
[----:B-----5:R-:W-:Y:S01]  /*f530*/  F2FP.PACK_AB R4, R169, R170 ;  /* 0x000000aaa904723e */ /* 0x020fe200000000ff */
[----:B------:R-:W-:Y:S02]  /*f540*/  FFMA.FTZ R232, R237, c[0x0][0x23c], -R148 ;  /* 0x00008f00ede87a23 */ /* 0x000fe40000010894 */
[----:B------:R-:W-:Y:S01]  /*f550*/  FFMA.FTZ R237, R165, c[0x0][0x23c], -R146 ;  /* 0x00008f00a5ed7a23 */ /* 0x000fe20000010892 */
[----:B------:R-:W-:Y:S01]  /*f560*/  LOP3.LUT R137, R137, R4, RZ, 0xc0, !PT ;  /* 0x0000000489897212 */ /* 0x000fe200078ec0ff */
[----:B------:R-:W-:Y:S01]  /*f570*/  MUFU.EX2 R228, R228 ;  /* 0x000000e400e47308 */ /* 0x000fe20000000800 */
[----:B------:R-:W-:Y:S02]  /*f580*/  FFMA.FTZ R235, R235, c[0x0][0x23c], -R148 ;  /* 0x00008f00ebeb7a23 */ /* 0x000fe40000010894 */
[C---:B-1----:R-:W-:Y:S02]  /*f590*/  FMUL.FTZ R4, R2.reuse, R128 ;  /* 0x0000008002047220 */ /* 0x042fe40000410000 */
[C---:B------:R-:W-:Y:S02]  /*f5a0*/  FMUL.FTZ R5, R2.reuse, R129 ;  /* 0x0000008102057220 */ /* 0x040fe40000410000 */
[C---:B------:R-:W-:Y:S02]  /*f5b0*/  FMUL.FTZ R8, R2.reuse, R124 ;  /* 0x0000007c02087220 */ /* 0x040fe40000410000 */
[C---:B------:R-:W-:Y:S01]  /*f5c0*/  FMUL.FTZ R9, R2.reuse, R125 ;  /* 0x0000007d02097220 */ /* 0x040fe20000410000 */
[----:B------:R-:W-:Y:S01]  /*f5d0*/  MUFU.EX2 R231, R231 ;  /* 0x000000e700e77308 */ /* 0x000fe20000000800 */
[----:B------:R-:W-:Y:S02]  /*f5e0*/  FMUL.FTZ R16, R2, R116 ;  /* 0x0000007402107220 */ /* 0x000fe40000410000 */
[C---:B--2---:R-:W-:Y:S02]  /*f5f0*/  FMUL.FTZ R6, R0.reuse, R130 ;  /* 0x0000008200067220 */ /* 0x044fe40000410000 */
        /* <DEDUP_REMOVED lines=12> */
[----:B------:R-:W-:Y:S01]  /*f6c0*/  MUFU.EX2 R233, R233 ;  /* 0x000000e900e97308 */ /* 0x000fe20000000800 */
[----:B------:R-:W-:Y:S01]  /*f6d0*/  LDSM.16.MT88.4 R116, [R185+0xc800] ;  /* 0x00c80000b974783b */ /* 0x000fe20000004200 */
[C---:B------:R-:W-:Y:S02]  /*f6e0*/  FMUL.FTZ R13, R2.reuse, R121 ;  /* 0x00000079020d7220 */ /* 0x040fe40000410000 */
[----:B------:R-:W-:Y:S02]  /*f6f0*/  FMUL.FTZ R24, R2, R108 ;  /* 0x0000006c02187220 */ /* 0x000fe40000410000 */
[C---:B------:R-:W-:Y:S04]  /*f700*/  FMUL.FTZ R14, R0.reuse, R122 ;  /* 0x0000007a000e7220 */ /* 0x040fe80000410000 */
[----:B------:R-:W-:Y:S01]  /*f710*/  FMUL.FTZ R15, R0, R123 ;  /* 0x0000007b000f7220 */ /* 0x000fe20000410000 */
[----:B------:R-:W-:Y:S01]  /*f720*/  MUFU.EX2 R236, R236 ;  /* 0x000000ec00ec7308 */ /* 0x000fe20000000800 */
[----:B------:R-:W1:Y:S01]  /*f730*/  LDSM.16.MT88.4 R120, [R184+0xc000] ;  /* 0x00c00000b878783b */ /* 0x000e620000004200 */
[----:B------:R-:W-:Y:S02]  /*f740*/  FMUL.FTZ R25, R2, R109 ;  /* 0x0000006d02197220 */ /* 0x000fe40000410000 */
[C---:B------:R-:W-:Y:S02]  /*f750*/  FMUL.FTZ R26, R0.reuse, R110 ;  /* 0x0000006e001a7220 */ /* 0x040fe40000410000 */
[C---:B------:R-:W-:Y:S01]  /*f760*/  HMMA.16816.F32 R12, R136.reuse, R20, R12 ;  /* 0x00000014880c723c */ /* 0x040fe2000000180c */
[----:B------:R-:W-:Y:S02]  /*f770*/  FMUL.FTZ R27, R0, R111 ;  /* 0x0000006f001b7220 */ /* 0x000fe40000410000 */
[----:B------:R-:W-:Y:S01]  /*f780*/  LDSM.16.MT88.4 R108, [R184+0xe000] ;  /* 0x00e00000b86c783b */ /* 0x000fe20000004200 */
[C---:B------:R-:W-:Y:S01]  /*f790*/  FMUL.FTZ R32, R2.reuse, R100 ;  /* 0x0000006402207220 */ /* 0x040fe20000410000 */
[----:B------:R-:W-:Y:S01]  /*f7a0*/  MUFU.EX2 R241, R241 ;  /* 0x000000f100f17308 */ /* 0x000fe20000000800 */
[C---:B------:R-:W-:Y:S02]  /*f7b0*/  FMUL.FTZ R33, R2.reuse, R101 ;  /* 0x0000006502217220 */ /* 0x040fe40000410000 */
[C---:B------:R-:W-:Y:S01]  /*f7c0*/  HMMA.16816.F32 R16, R136.reuse, R22, R16 ;  /* 0x000000168810723c */ /* 0x040fe20000001810 */
[C---:B------:R-:W-:Y:S03]  /*f7d0*/  FMUL.FTZ R20, R2.reuse, R112 ;  /* 0x0000007002147220 */ /* 0x040fe60000410000 */
[----:B------:R-:W-:Y:S02]  /*f7e0*/  FMUL.FTZ R21, R2, R113 ;  /* 0x0000007102157220 */ /* 0x000fe40000410000 */
[C---:B------:R-:W-:Y:S01]  /*f7f0*/  FMUL.FTZ R34, R0.reuse, R102 ;  /* 0x0000006600227220 */ /* 0x040fe20000410000 */
[----:B------:R-:W-:Y:S01]  /*f800*/  MUFU.EX2 R224, R224 ;  /* 0x000000e000e07308 */ /* 0x000fe20000000800 */
[C---:B------:R-:W-:Y:S04]  /*f810*/  FMUL.FTZ R22, R0.reuse, R114 ;  /* 0x0000007200167220 */ /* 0x040fe80000410000 */
[C---:B------:R-:W-:Y:S02]  /*f820*/  FMUL.FTZ R23, R0.reuse, R115 ;  /* 0x0000007300177220 */ /* 0x040fe40000410000 */
[----:B------:R-:W2:Y:S01]  /*f830*/  LDSM.16.MT88.4 R112, [R188+0xe000] ;  /* 0x00e00000bc70783b */ /* 0x000ea20000004200 */
[----:B------:R-:W-:Y:S02]  /*f840*/  FMUL.FTZ R35, R0, R103 ;  /* 0x0000006700237220 */ /* 0x000fe40000410000 */
[C---:B------:R-:W-:Y:S01]  /*f850*/  FMUL.FTZ R36, R2.reuse, R36 ;  /* 0x0000002402247220 */ /* 0x040fe20000410000 */
[----:B------:R-:W3:Y:S01]  /*f860*/  MUFU.EX2 R227, R227 ;  /* 0x000000e300e37308 */ /* 0x000ee20000000800 */
[C---:B------:R-:W-:Y:S01]  /*f870*/  HMMA.16816.F32 R20, R136.reuse, R28, R20 ;  /* 0x0000001c8814723c */ /* 0x040fe20000001814 */
[----:B------:R-:W-:Y:S02]  /*f880*/  FMUL.FTZ R37, R2, R37 ;  /* 0x0000002502257220 */ /* 0x000fe40000410000 */
[----:B------:R-:W-:Y:S01]  /*f890*/  LDSM.16.MT88.4 R100, [R185+0xe000] ;  /* 0x00e00000b964783b */ /* 0x000fe20000004200 */
[C---:B------:R-:W-:Y:S02]  /*f8a0*/  FMUL.FTZ R38, R0.reuse, R38 ;  /* 0x0000002600267220 */ /* 0x040fe40000410000 */
[----:B------:R-:W-:Y:S02]  /*f8b0*/  FMUL.FTZ R39, R0, R39 ;  /* 0x0000002700277220 */ /* 0x000fe40000410000 */
[C---:B------:R-:W-:Y:S01]  /*f8c0*/  HMMA.16816.F32 R24, R136.reuse, R30, R24 ;  /* 0x0000001e8818723c */ /* 0x040fe20000001818 */
[C---:B------:R-:W-:Y:S01]  /*f8d0*/  FMUL.FTZ R28, R2.reuse, R104 ;  /* 0x00000068021c7220 */ /* 0x040fe20000410000 */
[----:B------:R-:W-:Y:S02]  /*f8e0*/  MUFU.EX2 R229, R229 ;  /* 0x000000e500e57308 */ /* 0x000fe40000000800 */
[C---:B------:R-:W-:Y:S02]  /*f8f0*/  FMUL.FTZ R29, R2.reuse, R105 ;  /* 0x00000069021d7220 */ /* 0x040fe40000410000 */
[----:B------:R-:W-:Y:S02]  /*f900*/  FMUL.FTZ R40, R2, R40 ;  /* 0x0000002802287220 */ /* 0x000fe40000410000 */
[C---:B------:R-:W-:Y:S04]  /*f910*/  FMUL.FTZ R30, R0.reuse, R106 ;  /* 0x0000006a001e7220 */ /* 0x040fe80000410000 */
[----:B------:R-:W-:Y:S01]  /*f920*/  FMUL.FTZ R31, R0, R107 ;  /* 0x0000006b001f7220 */ /* 0x000fe20000410000 */
[----:B------:R-:W4:Y:S01]  /*f930*/  MUFU.EX2 R226, R226 ;  /* 0x000000e200e27308 */ /* 0x000f220000000800 */
[----:B------:R-:W5:Y:S01]  /*f940*/  LDSM.16.MT88.4 R104, [R186+0xe000] ;  /* 0x00e00000ba68783b */ /* 0x000f620000004200 */
[----:B------:R-:W-:Y:S02]  /*f950*/  FMUL.FTZ R41, R2, R41 ;  /* 0x0000002902297220 */ /* 0x000fe40000410000 */
[C---:B------:R-:W-:Y:S02]  /*f960*/  FMUL.FTZ R42, R0.reuse, R42 ;  /* 0x0000002a002a7220 */ /* 0x040fe40000410000 */
[C---:B-1----:R-:W-:Y:S01]  /*f970*/  HMMA.16816.F32 R28, R136.reuse, R120, R28 ;  /* 0x00000078881c723c */ /* 0x042fe2000000181c */
[----:B------:R-:W-:Y:S02]  /*f980*/  FMUL.FTZ R43, R0, R43 ;  /* 0x0000002b002b7220 */ /* 0x000fe40000410000 */
[C---:B------:R-:W-:Y:S01]  /*f990*/  FMUL.FTZ R44, R2.reuse, R44 ;  /* 0x0000002c022c7220 */ /* 0x040fe20000410000 */
[----:B------:R-:W-:Y:S01]  /*f9a0*/  MUFU.EX2 R232, R232 ;  /* 0x000000e800e87308 */ /* 0x000fe20000000800 */
[----:B------:R-:W-:Y:S02]  /*f9b0*/  FMUL.FTZ R45, R2, R45 ;  /* 0x0000002d022d7220 */ /* 0x000fe40000410000 */
[C---:B------:R-:W-:Y:S01]  /*f9c0*/  FMUL.FTZ R46, R0.reuse, R46 ;  /* 0x0000002e002e7220 */ /* 0x040fe20000410000 */
[C---:B------:R-:W-:Y:S01]  /*f9d0*/  HMMA.16816.F32 R32, R136.reuse, R122, R32 ;  /* 0x0000007a8820723c */ /* 0x040fe20000001820 */
[----:B------:R-:W-:Y:S03]  /*f9e0*/  LDSM.16.MT88.4 R120, [R184+0xc800] ;  /* 0x00c80000b878783b */ /* 0x000fe60000004200 */
[----:B------:R-:W-:Y:S02]  /*f9f0*/  FMUL.FTZ R47, R0, R47 ;  /* 0x0000002f002f7220 */ /* 0x000fe40000410000 */
[C---:B------:R-:W-:Y:S01]  /*fa00*/  FMUL.FTZ R48, R2.reuse, R48 ;  /* 0x0000003002307220 */ /* 0x040fe20000410000 */
[----:B------:R-:W1:Y:S01]  /*fa10*/  MUFU.EX2 R235, R235 ;  /* 0x000000eb00eb7308 */ /* 0x000e620000000800 */
[C---:B--2---:R-:W-:Y:S01]  /*fa20*/  HMMA.16816.F32 R36, R136.reuse, R112, R36 ;  /* 0x000000708824723c */ /* 0x044fe20000001824 */
[----:B------:R-:W-:Y:S03]  /*fa30*/  FMUL.FTZ R49, R2, R49 ;  /* 0x0000003102317220 */ /* 0x000fe60000410000 */
        /* <DEDUP_REMOVED lines=8> */
[C---:B-----5:R-:W-:Y:S03]  /*fac0*/  HMMA.16816.F32 R44, R136.reuse, R104, R44 ;  /* 0x00000068882c723c */ /* 0x060fe6000000182c */
[----:B------:R-:W-:Y:S01]  /*fad0*/  FMUL.FTZ R55, R0, R55 ;  /* 0x0000003700377220 */ /* 0x000fe20000410000 */
[----:B------:R-:W-:Y:S01]  /*fae0*/  MUFU.EX2 R237, R237 ;  /* 0x000000ed00ed7308 */ /* 0x000fe20000000800 */
[C---:B------:R-:W-:Y:S02]  /*faf0*/  FMUL.FTZ R56, R2.reuse, R56 ;  /* 0x0000003802387220 */ /* 0x040fe40000410000 */
[----:B------:R-:W-:Y:S02]  /*fb00*/  FMUL.FTZ R57, R2, R57 ;  /* 0x0000003902397220 */ /* 0x000fe40000410000 */
[C---:B------:R-:W-:Y:S01]  /*fb10*/  FMUL.FTZ R58, R0.reuse, R58 ;  /* 0x0000003a003a7220 */ /* 0x040fe20000410000 */
[C---:B------:R-:W-:Y:S01]  /*fb20*/  HMMA.16816.F32 R48, R136.reuse, R106, R48 ;  /* 0x0000006a8830723c */ /* 0x040fe20000001830 */
[----:B------:R-:W2:Y:S01]  /*fb30*/  LDSM.16.MT88.4 R104, [R188+0x10000] ;  /* 0x01000000bc68783b */ /* 0x000ea20000004200 */
[----:B------:R-:W-:Y:S02]  /*fb40*/  FMUL.FTZ R59, R0, R59 ;  /* 0x0000003b003b7220 */ /* 0x000fe40000410000 */
[----:B------:R-:W-:Y:S01]  /*fb50*/  MUFU.EX2 R243, R243 ;  /* 0x000000f300f37308 */ /* 0x000fe20000000800 */
[C---:B------:R-:W-:Y:S03]  /*fb60*/  FMUL.FTZ R60, R2.reuse, R60 ;  /* 0x0000003c023c7220 */ /* 0x040fe60000410000 */
[C---:B------:R-:W-:Y:S01]  /*fb70*/  HMMA.16816.F32 R52, R136.reuse, R100, R52 ;  /* 0x000000648834723c */ /* 0x040fe20000001834 */
[----:B------:R-:W-:Y:S03]  /*fb80*/  FMUL.FTZ R61, R2, R61 ;  /* 0x0000003d023d7220 */ /* 0x000fe60000410000 */
[C---:B------:R-:W-:Y:S02]  /*fb90*/  FMUL.FTZ R62, R0.reuse, R62 ;  /* 0x0000003e003e7220 */ /* 0x040fe40000410000 */
[----:B------:R-:W-:Y:S01]  /*fba0*/  FMUL.FTZ R63, R0, R63 ;  /* 0x0000003f003f7220 */ /* 0x000fe20000410000 */
[----:B------:R-:W-:Y:S01]  /*fbb0*/  MUFU.EX2 R240, R240 ;  /* 0x000000f000f07308 */ /* 0x000fe20000000800 */
[C---:B------:R-:W-:Y:S01]  /*fbc0*/  HMMA.16816.F32 R56, R136.reuse, R102, R56 ;  /* 0x000000668838723c */ /* 0x040fe20000001838 */
[----:B------:R-:W5:Y:S03]  /*fbd0*/  LDSM.16.MT88.4 R100, [R186+0x10000] ;  /* 0x01000000ba64783b */ /* 0x000f660000004200 */
[C---:B------:R-:W-:Y:S02]  /*fbe0*/  FMUL.FTZ R64, R2.reuse, R64 ;  /* 0x0000004002407220 */ /* 0x040fe40000410000 */
[----:B------:R-:W-:Y:S02]  /*fbf0*/  FMUL.FTZ R65, R2, R65 ;  /* 0x0000004102417220 */ /* 0x000fe40000410000 */
[C---:B------:R-:W-:Y:S01]  /*fc00*/  HMMA.16816.F32 R60, R136.reuse, R108, R60 ;  /* 0x0000006c883c723c */ /* 0x040fe2000000183c */
[C---:B------:R-:W-:Y:S01]  /*fc10*/  FMUL.FTZ R66, R0.reuse, R66 ;  /* 0x0000004200427220 */ /* 0x040fe20000410000 */
[----:B------:R-:W-:Y:S02]  /*fc20*/  MUFU.EX2 R245, R245 ;  /* 0x000000f500f57308 */ /* 0x000fe40000000800 */
[----:B------:R-:W-:Y:S02]  /*fc30*/  FMUL.FTZ R67, R0, R67 ;  /* 0x0000004300437220 */ /* 0x000fe40000410000 */
[C---:B------:R-:W-:Y:S02]  /*fc40*/  FMUL.FTZ R68, R2.reuse, R68 ;  /* 0x0000004402447220 */ /* 0x040fe40000410000 */
[----:B------:R-:W-:Y:S03]  /*fc50*/  FMUL.FTZ R69, R2, R69 ;  /* 0x0000004502457220 */ /* 0x000fe60000410000 */
[C---:B------:R-:W-:Y:S01]  /*fc60*/  HMMA.16816.F32 R64, R136.reuse, R110, R64 ;  /* 0x0000006e8840723c */ /* 0x040fe20000001840 */
[----:B------:R-:W1:Y:S01]  /*fc70*/  LDSM.16.MT88.4 R108, [R185+0x10000] ;  /* 0x01000000b96c783b */ /* 0x000e620000004200 */
[C---:B------:R-:W-:Y:S01]  /*fc80*/  FMUL.FTZ R70, R0.reuse, R70 ;  /* 0x0000004600467220 */ /* 0x040fe20000410000 */
[----:B------:R-:W-:Y:S01]  /*fc90*/  MUFU.EX2 R242, R242 ;  /* 0x000000f200f27308 */ /* 0x000fe20000000800 */
[----:B------:R-:W-:Y:S02]  /*fca0*/  FMUL.FTZ R71, R0, R71 ;  /* 0x0000004700477220 */ /* 0x000fe40000410000 */
[C---:B------:R-:W-:Y:S02]  /*fcb0*/  FMUL.FTZ R72, R2.reuse, R72 ;  /* 0x0000004802487220 */ /* 0x040fe40000410000 */
        /* <DEDUP_REMOVED lines=13> */
[C---:B-----5:R-:W-:Y:S03]  /*fd90*/  HMMA.16816.F32 R76, R136.reuse, R100, R76 ;  /* 0x00000064884c723c */ /* 0x060fe6000000184c */
        /* <DEDUP_REMOVED lines=9> */
[C---:B-1----:R-:W-:Y:S03]  /*fe30*/  HMMA.16816.F32 R84, R136.reuse, R108, R84 ;  /* 0x0000006c8854723c */ /* 0x042fe60000001854 */
        /* <DEDUP_REMOVED lines=19> */
[----:B------:R-:W1:Y:S03]  /*ff70*/  LDSM.16.MT88.4 R108, [R188+0xc800] ;  /* 0x00c80000bc6c783b */ /* 0x000e660000004200 */
        /* <DEDUP_REMOVED lines=19> */
[----:B------:R-:W-:Y:S01]  /*100b0*/  MUFU.EX2 R244, R244 ;  /* 0x000000f400f47308 */ /* 0x000fe20000000800 */
[----:B------:R-:W-:Y:S01]  /*100c0*/  F2FP.PACK_AB R101, R231, R228 ;  /* 0x000000e4e765723e */ /* 0x000fe200000000ff */
[--C-:B------:R-:W-:Y:S01]  /*100d0*/  HSET2.LE.AND R105, R150, R211.reuse, PT ;  /* 0x000000d396697233 */ /* 0x100fe20003803000 */
[----:B------:R-:W-:Y:S03]  /*100e0*/  F2FP.PACK_AB R100, R233, R230 ;  /* 0x000000e6e964723e */ /* 0x000fe600000000ff */
[----:B----4-:R-:W-:Y:S01]  /*100f0*/  F2FP.PACK_AB R134, R226, R229 ;  /* 0x000000e5e286723e */ /* 0x010fe200000000ff */
[----:B------:R-:W-:Y:S01]  /*10100*/  FFMA.FTZ R225, R2, R217, R225 ;  /* 0x000000d902e17223 */ /* 0x000fe200000100e1 */
[----:B------:R-:W-:Y:S01]  /*10110*/  LOP3.LUT R104, R104, R101, RZ, 0xc0, !PT ;  /* 0x0000006568687212 */ /* 0x000fe200078ec0ff */
[----:B------:R-:W-:Y:S01]  /*10120*/  FFMA.FTZ R170, R0, R213, R170 ;  /* 0x000000d500aa7223 */ /* 0x000fe200000100aa */
[----:B------:R-:W-:Y:S01]  /*10130*/  LOP3.LUT R107, R107, R134, RZ, 0xc0, !PT ;  /* 0x000000866b6b7212 */ /* 0x000fe200078ec0ff */
[----:B------:R-:W-:Y:S01]  /*10140*/  FADD.FTZ R225, R216, R225 ;  /* 0x000000e1d8e17221 */ /* 0x000fe20000010000 */
[----:B------:R-:W-:Y:S01]  /*10150*/  LOP3.LUT R105, R105, R100, RZ, 0xc0, !PT ;  /* 0x0000006469697212 */ /* 0x000fe200078ec0ff */
[----:B------:R-:W-:Y:S01]  /*10160*/  FADD.FTZ R169, R169, R170 ;  /* 0x000000aaa9a97221 */ /* 0x000fe20000010000 */
[----:B------:R-:W2:Y:S01]  /*10170*/  LDSM.16.MT88.4 R100, [R184+0xe800] ;  /* 0x00e80000b864783b */ /* 0x000ea20000004200 */
[----:B------:R-:W-:Y:S02]  /*10180*/  FADD.FTZ R212, R212, R225 ;  /* 0x000000e1d4d47221 */ /* 0x000fe40000010000 */
[----:B------:R-:W-:Y:S02]  /*10190*/  FADD.FTZ R168, R168, R169 ;  /* 0x000000a9a8a87221 */ /* 0x000fe40000010000 */
[C---:B-1----:R-:W-:Y:S01]  /*101a0*/  HMMA.16816.F32 R4, R104.reuse, R108, R4 ;  /* 0x0000006c6804723c */ /* 0x042fe20000001804 */
[----:B------:R-:W-:Y:S02]  /*101b0*/  FADD.FTZ R171, R171, R212 ;  /* 0x000000d4abab7221 */ /* 0x000fe40000010000 */
[----:B------:R-:W-:Y:S02]  /*101c0*/  FADD.FTZ R135, R135, R168 ;  /* 0x000000a887877221 */ /* 0x000fe40000010000 */
[----:B------:R-:W-:Y:S02]  /*101d0*/  FADD.FTZ R228, R228, R171 ;  /* 0x000000abe4e47221 */ /* 0x000fe40000010000 */
[----:B------:R-:W-:Y:S01]  /*101e0*/  FADD.FTZ R0, R230, R135 ;  /* 0x00000087e6007221 */ /* 0x000fe20000010000 */
[C---:B------:R-:W-:Y:S01]  /*101f0*/  HMMA.16816.F32 R8, R104.reuse, R110, R8 ;  /* 0x0000006e6808723c */ /* 0x040fe20000001808 */
[----:B------:R-:W1:Y:S03]  /*10200*/  LDSM.16.MT88.4 R108, [R188+0x10800] ;  /* 0x01080000bc6c783b */ /* 0x000e660000004200 */
[----:B------:R-:W-:Y:S02]  /*10210*/  FADD.FTZ R231, R231, R228 ;  /* 0x000000e4e7e77221 */ /* 0x000fe40000010000 */
[----:B------:R-:W-:Y:S02]  /*10220*/  FADD.FTZ R0, R233, R0 ;  /* 0x00000000e9007221 */ /* 0x000fe40000010000 */
[C---:B------:R-:W-:Y:S01]  /*10230*/  HMMA.16816.F32 R12, R104.reuse, R112, R12 ;  /* 0x00000070680c723c */ /* 0x040fe2000000180c */
[----:B------:R-:W-:Y:S03]  /*10240*/  FADD.FTZ R224, R224, R231 ;  /* 0x000000e7e0e07221 */ /* 0x000fe60000010000 */
[----:B------:R-:W-:Y:S02]  /*10250*/  IMAD.MOV.U32 R2, RZ, RZ, R3 ;  /* 0x000000ffff027224 */ /* 0x000fe400078e0003 */
[----:B------:R-:W-:Y:S02]  /*10260*/  FADD.FTZ R227, R227, R224 ;  /* 0x000000e0e3e37221 */ /* 0x000fe40000010000 */
[C---:B------:R-:W-:Y:S01]  /*10270*/  HMMA.16816.F32 R16, R104.reuse, R114, R16 ;  /* 0x000000726810723c */ /* 0x040fe20000001810 */
[----:B------:R-:W3:Y:S07]  /*10280*/  LDSM.16.MT88.4 R112, [R186+0x10800] ;  /* 0x01080000ba70783b */ /* 0x000eee0000004200 */
        /* <DEDUP_REMOVED lines=15> */
[C---:B--2---:R-:W-:Y:S07]  /*10380*/  HMMA.16816.F32 R60, R104.reuse, R100, R60 ;  /* 0x00000064683c723c */ /* 0x044fee000000183c */
[----:B------:R-:W-:Y:S01]  /*10390*/  IMAD.WIDE.U32 R100, R116, -0x326172a9, RZ ;  /* 0xcd9e8d5774647825 */ /* 0x000fe200078e00ff */
[C---:B------:R-:W-:Y:S04]  /*103a0*/  HMMA.16816.F32 R64, R104.reuse, R102, R64 ;  /* 0x000000666840723c */ /* 0x040fe80000001840 */
[----:B------:R-:W-:Y:S01]  /*103b0*/  LOP3.LUT R116, R101, UR24, R218, 0x96, !PT ;  /* 0x0000001865747c12 */ /* 0x000fe2000f8e96da */
[----:B------:R-:W-:Y:S01]  /*103c0*/  UMOV UR24, UR8 ;  /* 0x0000000800187c82 */ /* 0x000fe20008000000 */
[----:B------:R-:W-:Y:S01]  /*103d0*/  LOP3.LUT R117, R239, UR30, R100, 0x96, !PT ;  /* 0x0000001eef757c12 */ /* 0x000fe2000f8e9664 */
[----:B------:R-:W-:Y:S01]  /*103e0*/  FFMA.FTZ R239, R159, c[0x0][0x23c], -R148 ;  /* 0x00008f009fef7a23 */ /* 0x000fe20000010894 */
[C---:B-1----:R-:W-:Y:S01]  /*103f0*/  HMMA.16816.F32 R68, R104.reuse, R108, R68 ;  /* 0x0000006c6844723c */ /* 0x042fe20000001844 */
[----:B------:R-:W1:Y:S03]  /*10400*/  LDSM.16.MT88.4 R100, [R185+0x10800] ;  /* 0x01080000b964783b */ /* 0x000e660000004200 */
[----:B------:R-:W-:Y:S01]  /*10410*/  IMAD.WIDE.U32 R118, R116, -0x2daee0ad, RZ ;  /* 0xd2511f5374767825 */ /* 0x000fe200078e00ff */
[----:B------:R-:W2:Y:S03]  /*10420*/  MUFU.EX2 R239, R239 ;  /* 0x000000ef00ef7308 */ /* 0x000ea60000000800 */
[C---:B------:R-:W-:Y:S01]  /*10430*/  HMMA.16816.F32 R72, R104.reuse, R110, R72 ;  /* 0x0000006e6848723c */ /* 0x040fe20000001848 */
[----:B------:R-:W-:Y:S03]  /*10440*/  IMAD.WIDE.U32 R116, R117, -0x2daee0ad, RZ ;  /* 0xd2511f5375747825 */ /* 0x000fe600078e00ff */
[----:B------:R-:W-:Y:S02]  /*10450*/  LOP3.LUT R108, R119, UR29, R214, 0x96, !PT ;  /* 0x0000001d776c7c12 */ /* 0x000fe4000f8e96d6 */
[----:B------:R-:W-:Y:S02]  /*10460*/  LOP3.LUT R166, R117, UR25, R118, 0x96, !PT ;  /* 0x0000001975a67c12 */ /* 0x000fe4000f8e9676 */
[C---:B---3--:R-:W-:Y:S01]  /*10470*/  HMMA.16816.F32 R76, R104.reuse, R112, R76 ;  /* 0x00000070684c723c */ /* 0x048fe2000000184c */
[----:B------:R-:W-:Y:S04]  /*10480*/  IMAD.WIDE.U32 R108, R108, -0x326172a9, RZ ;  /* 0xcd9e8d576c6c7825 */ /* 0x000fe800078e00ff */
[----:B------:R-:W-:Y:S01]  /*10490*/  IMAD.WIDE.U32 R166, R166, -0x326172a9, RZ ;  /* 0xcd9e8d57a6a67825 */ /* 0x000fe200078e00ff */
[----:B------:R-:W-:Y:S02]  /*104a0*/  LOP3.LUT R238, R109, UR26, R238, 0x96, !PT ;  /* 0x0000001a6dee7c12 */ /* 0x000fe4000f8e96ee */
[C---:B------:R-:W-:Y:S04]  /*104b0*/  HMMA.16816.F32 R80, R104.reuse, R114, R80 ;  /* 0x000000726850723c */ /* 0x040fe80000001850 */
[----:B------:R-:W-:Y:S01]  /*104c0*/  LOP3.LUT R162, R167, UR23, R108, 0x96, !PT ;  /* 0x00000017a7a27c12 */ /* 0x000fe2000f8e966c */
[----:B------:R-:W-:Y:S01]  /*104d0*/  IMAD.WIDE.U32 R112, R238, -0x2daee0ad, RZ ;  /* 0xd2511f53ee707825 */ /* 0x000fe200078e00ff */
[----:B------:R-:W3:Y:S03]  /*104e0*/  LDSM.16.MT88.4 R108, [R184+0x10800] ;  /* 0x01080000b86c783b */ /* 0x000ee60000004200 */
        /* <DEDUP_REMOVED lines=20> */
[C---:B---3--:R-:W-:Y:S01]  /*10630*/  HMMA.16816.F32 R92, R104.reuse, R108, R92 ;  /* 0x0000006c685c723c */ /* 0x048fe2000000185c */
        /* <DEDUP_REMOVED lines=14> */
[----:B------:R-:W-:Y:S01]  /*10720*/  F2FP.PACK_AB R101, R235, R232 ;  /* 0x000000e8eb65723e */ /* 0x000fe200000000ff */
[--C-:B------:R-:W-:Y:S01]  /*10730*/  HSET2.LE.AND R100, R100, R211.reuse, PT ;  /* 0x000000d364647233 */ /* 0x100fe20003803000 */
[----:B--2---:R-:W-:Y:S01]  /*10740*/  F2FP.PACK_AB R109, R239, R236 ;  /* 0x000000ecef6d723e */ /* 0x004fe200000000ff */
        /* <DEDUP_REMOVED lines=17> */
[----:B----4-:R-:W-:Y:S01]  /*10860*/  LDSM.16.MT88.4 R144, [R184+0xd800] ;  /* 0x00d80000b890783b */ /* 0x010fe20000004200 */
        /* <DEDUP_REMOVED lines=109> */
.L_x_1033:
        /* <DEDUP_REMOVED lines=341> */
.L_x_1038:
[----:B----4-:R-:W-:Y:S05]  /*12490*/  BSYNC B0 ;  /* 0x0000000000007941 */ /* 0x010fea0003800000 */
.L_x_1037:
        /* <DEDUP_REMOVED lines=34> */
.L_x_1040:
[----:B------:R-:W-:Y:S05]  /*126c0*/  BSYNC B0 ;  /* 0x0000000000007941 */ /* 0x000fea0003800000 */
.L_x_1039:
        /* <DEDUP_REMOVED lines=20> */
.L_x_1042:
[----:B------:R-:W-:Y:S05]  /*12810*/  BSYNC B0 ;  /* 0x0000000000007941 */ /* 0x000fea0003800000 */
.L_x_1041:
        /* <DEDUP_REMOVED lines=20> */
.L_x_1044:
[----:B------:R-:W-:Y:S05]  /*12960*/  BSYNC B0 ;  /* 0x0000000000007941 */ /* 0x000fea0003800000 */
.L_x_1043:
        /* <DEDUP_REMOVED lines=21> */
.L_x_1045:
        /* <DEDUP_REMOVED lines=12> */
.L_x_1297:


//--------------------- .text._ZN5flash16flash_fwd_kernelI23Flash_fwd_kernel_traitsILi192ELi64ELi64ELi4ELb0ELb0EN7cutlass6half_tE19Flash_kernel_traitsILi192ELi64ELi64ELi4ES3_EELb1ELb0ELb1ELb0ELb0ELb0ELb0ELb1EEEvNS_16Flash_fwd_paramsE --------------------------
	.section	.text._ZN5flash16flash_fwd_kernelI23Flash_fwd_kernel_traitsILi192ELi64ELi64ELi4ELb0ELb0EN7cutlass6half_tE19Flash_kernel_traitsILi192ELi64ELi64ELi4ES3_EELb1ELb0ELb1ELb0ELb0ELb0ELb0ELb1EEEvNS_16Flash_fwd_paramsE,"ax",@progbits
	.sectioninfo	@"SHI_REGISTERS=255"
	.align	128
        .global         _ZN5flash16flash_fwd_kernelI23Flash_fwd_kernel_traitsILi192ELi64ELi64ELi4ELb0ELb0EN7cutlass6half_tE19Flash_kernel_traitsILi192ELi64ELi64ELi4ES3_EELb1ELb0ELb1ELb0ELb0ELb0ELb0ELb1EEEvNS_16Flash_fwd_paramsE
        .type           _ZN5flash16flash_fwd_kernelI23Flash_fwd_kernel_traitsILi192ELi64ELi64ELi4ELb0ELb0EN7cutlass6half_tE19Flash_kernel_traitsILi192ELi64ELi64ELi4ES3_EELb1ELb0ELb1ELb0ELb0ELb0ELb0ELb1EEEvNS_16Flash_fwd_paramsE,@function
        .size           _ZN5flash16flash_fwd_kernelI23Flash_fwd_kernel_traitsILi192ELi64ELi64ELi4ELb0ELb0EN7cutlass6half_tE19Flash_kernel_traitsILi192ELi64ELi64ELi4ES3_EELb1ELb0ELb1ELb0ELb0ELb0ELb0ELb1EEEvNS_16Flash_fwd_paramsE,(.L_x_1298 - _ZN5flash16flash_fwd_kernelI23Flash_fwd_kernel_traitsILi192ELi64ELi64ELi4ELb0ELb0EN7cutlass6half_tE19Flash_kernel_traitsILi192ELi64ELi64ELi4ES3_EELb1ELb0ELb1ELb0ELb0ELb0ELb0ELb1EEEvNS_16Flash_fwd_paramsE)
        .other          _ZN5flash16flash_fwd_kernelI23Flash_fwd_kernel_traitsILi192ELi64ELi64ELi4ELb0ELb0EN7cutlass6half_tE19Flash_kernel_traitsILi192ELi64ELi64ELi4ES3_EELb1ELb0ELb1ELb0ELb0ELb0ELb0ELb1EEEvNS_16Flash_fwd_paramsE,@"STO_CUDA_ENTRY STV_DEFAULT"
_ZN5flash16flash_fwd_kernelI23Flash_fwd_kernel_traitsILi192ELi64ELi64ELi4ELb0ELb0EN7cutlass6half_tE19Flash_kernel_traitsILi192ELi64ELi64ELi4ES3_EELb1ELb0ELb1ELb0ELb0ELb0ELb0ELb1EEEvNS_16Flash_fwd_paramsE:
.text._ZN5flash16flash_fwd_kernelI23Flash_fwd_kernel_traitsILi192ELi64ELi64ELi4ELb0ELb0EN7cutlass6half_tE19Flash_kernel_traitsILi192ELi64ELi64ELi4ES3_EELb1ELb0ELb1ELb0ELb0ELb0ELb0ELb1EEEvNS_16Flash_fwd_paramsE:
        /* <DEDUP_REMOVED lines=65> */
[----:B------:R-:W-:Y:S01]  /*0410*/  UMOV UR21, URZ ;  /* 0x0000003f00157c82 */ /* 0x000fe20008000000 */
[----:B------:R-:W-:Y:S01]  /*0420*/  SHF.R.S32.HI R14, RZ, 0x1f, R25 ;  /* 0x0000001fff0e7819 */ /* 0x000fe20000011419 */
[----:B------:R-:W-:-:S03]  /*0430*/  UMOV UR25, 0xffffffff ;  /* 0xffffffff00197882 */ /* 0x000fc60000000000 */
[----:B------:R-:W-:Y:S02]  /*0440*/  LEA.HI R16, R14, R25, RZ, 0x5 ;  /* 0x000000190e107211 */ /* 0x000fe400078f28ff */
[----:B---3--:R-:W3:Y:S08]  /*0450*/  @P0 R2UR UR11, R9 ;  /* 0x00000000090b03c2 */ /* 0x008ef000000e0000 */
[----:B----4-:R-:W3:Y:S01]  /*0460*/  @P0 R2UR UR17, R6 ;  /* 0x00000000061103c2 */ /* 0x010ee200000e0000 */
[----:B------:R-:W-:-:S04]  /*0470*/  ISETP.NE.U32.AND P0, PT, RZ, c[0x0][0x248], PT ;  /* 0x00009200ff007a0c */ /* 0x000fc80003f05070 */
[----:B------:R-:W-:Y:S01]  /*0480*/  ISETP.NE.AND.EX P0, PT, RZ, c[0x0][0x24c], PT, P0 ;  /* 0x00009300ff007a0c */ /* 0x000fe20003f05300 */
[----:B---3--:R-:W-:Y:S02]  /*0490*/  @UP2 UIADD3 UR17, UR17, -UR11, URZ ;  /* 0x8000000b11112290 */ /* 0x008fe4000fffe03f */
[----:B--2---:R2:W3:Y:S05]  /*04a0*/  @P1 R2UR UR21, R4 ;  /* 0x00000000041513c2 */ /* 0x0044ea00000e0000 */
[----:B------:R-:W-:-:S03]  /*04b0*/  @!UP2 ULDC UR17, c[0x0][0x214] ;  /* 0x000085000011aab9 */ /* 0x000fc60000000800 */
[----:B-----5:R2:W4:Y:S02]  /*04c0*/  @!P2 R2UR UR25, R0 ;  /* 0x000000000019a3c2 */ /* 0x02052400000e0000 */
[----:B--234-:R-:W-:Y:S05]  /*04d0*/  @!P0 BRA `(.L_x_1046) ;  /* 0x0000007000008947 */ /* 0x01cfea0003800000 */
[----:B-1----:R-:W-:-:S13]  /*04e0*/  PLOP3.LUT P0, PT, PT, PT, UP3, 0x80, 0x0 ;  /* 0x000000000000781c */ /* 0x002fda0003f0f038 */
[----:B------:R-:W2:Y:S04]  /*04f0*/  @P0 LDG.E R0, [R2.64+0x4] ;  /* 0x0000041202000981 */ /* 0x000ea8000c1e1900 */
[----:B------:R-:W3:Y:S01]  /*0500*/  @!P0 LDG.E R2, [R2.64] ;  /* 0x0000001202028981 */ /* 0x000ee2000c1e1900 */
[----:B--2---:R-:W1:Y:S02]  /*0510*/  @P0 R2UR UR6, R0 ;  /* 0x00000000000603c2 */ /* 0x004e6400000e0000 */
[----:B-1----:R-:W-:-:S11]  /*0520*/  @UP3 UIADD3 UR6, UR6, -UR25, URZ ;  /* 0x8000001906063290 */ /* 0x002fd6000fffe03f */
[----:B---3--:R1:W2:Y:S02]  /*0530*/  @!P0 R2UR UR6, R2 ;  /* 0x00000000020683c2 */ /* 0x0082a400000e0000 */
[----:B-12---:R-:W-:Y:S05]  /*0540*/  BRA `(.L_x_1047) ;  /* 0x0000001000007947 */ /* 0x006fea0003800000 */
.L_x_1046:
[----:B-1----:R-:W-:Y:S02]  /*0550*/  ULDC UR6, c[0x0][0x218] ;  /* 0x0000860000067ab9 */ /* 0x002fe40000000800 */
.L_x_1047:
        /* <DEDUP_REMOVED lines=22> */
[----:B------:R-:W-:Y:S01]  /*06c0*/  LOP3.LUT R0, R16, 0xffffffe0, RZ, 0xc0, !PT ;  /* 0xffffffe010007812 */ /* 0x000fe200078ec0ff */
[----:B------:R-:W-:Y:S02]  /*06d0*/  UIADD3 UR4, -UR17, 0x7f, UR15 ;  /* 0x0000007f11047890 */ /* 0x000fe4000fffe10f */
[----:B------:R-:W-:Y:S02]  /*06e0*/  ULDC UR9, c[0x0][0x2e4] ;  /* 0x0000b90000097ab9 */ /* 0x000fe40000000800 */
[----:B------:R-:W-:Y:S01]  /*06f0*/  ULDC UR5, c[0x0][0x2e8] ;  /* 0x0000ba0000057ab9 */ /* 0x000fe20000000800 */
[----:B------:R-:W-:Y:S01]  /*0700*/  IMAD.IADD R20, R25, 0x1, -R0 ;  /* 0x0000000119147824 */ /* 0x000fe200078e0a00 */
        /* <DEDUP_REMOVED lines=28> */
[----:B------:R-:W-:Y:S01]  /*08d0*/  BSSY B0, `(.L_x_1049) ;  /* 0x0000044000007945 */ /* 0x000fe20003800000 */
[----:B------:R-:W-:Y:S01]  /*08e0*/  UISETP.NE.AND UP3, UPT, UR20, URZ, UPT ;  /* 0x0000003f1400728c */ /* 0x000fe2000bf65270 */
[----:B------:R-:W-:Y:S01]  /*08f0*/  IMAD.IADD R15, R25, 0x1, -R0 ;  /* 0x00000001190f7824 */ /* 0x000fe200078e0a00 */
[----:B------:R-:W-:Y:S01]  /*0900*/  @!UP0 USHF.R.S32.HI UR21, URZ, 0x1f, UR13 ;  /* 0x0000001f3f158899 */ /* 0x000fe2000801140d */
[----:B------:R-:W-:Y:S01]  /*0910*/  SHF.R.S32.HI R7, RZ, 0x1f, R6 ;  /* 0x0000001fff077819 */ /* 0x000fe20000011406 */
[----:B------:R-:W-:Y:S01]  /*0920*/  @UP0 UIMAD.WIDE.U32 UR8, UR11, UR6, URZ ;  /* 0x000000060b0802a5 */ /* 0x000fe2000f8e003f */
[----:B------:R-:W-:Y:S01]  /*0930*/  IMAD.SHL.U32 R0, R15, 0x8, RZ ;  /* 0x000000080f007824 */ /* 0x000fe200078e00ff */
[----:B------:R-:W-:-:S02]  /*0940*/  ULDC.64 UR4, c[0x0][0x1e0] ;  /* 0x0000780000047ab9 */ /* 0x000fc40000000a00 */
[----:B------:R-:W-:Y:S02]  /*0950*/  @!UP0 UIMAD UR21, UR21, UR4, URZ ;  /* 0x00000004151582a4 */ /* 0x000fe4000f8e023f */
[----:B------:R-:W-:Y:S01]  /*0960*/  USHF.R.S32.HI UR22, URZ, 0x1f, UR12 ;  /* 0x0000001f3f167899 */ /* 0x000fe2000801140c */
[C---:B------:R-:W-:Y:S01]  /*0970*/  IADD3 R18, R0.reuse, 0x40, RZ ;  /* 0x0000004000127810 */ /* 0x040fe20007ffe0ff */
[----:B------:R-:W-:Y:S01]  /*0980*/  UISETP.EQ.AND UP3, UPT, UR16, URZ, UP3 ;  /* 0x0000003f1000728c */ /* 0x000fe20009f62270 */
[----:B------:R-:W-:Y:S01]  /*0990*/  IADD3 R17, R0, 0x80, RZ ;  /* 0x0000008000117810 */ /* 0x000fe20007ffe0ff */
[----:B------:R-:W-:Y:S02]  /*09a0*/  @!UP2 UISETP.NE.AND UP1, UPT, UR20, URZ, UPT ;  /* 0x0000003f1400a28c */ /* 0x000fe4000bf25270 */
[----:B------:R-:W-:Y:S02]  /*09b0*/  @UP0 UIMAD UR7, UR11, UR7, UR9 ;  /* 0x000000070b0702a4 */ /* 0x000fe4000f8e0209 */
[----:B------:R-:W-:-:S02]  /*09c0*/  ULDC UR10, c[0x0][0x214] ;  /* 0x00008500000a7ab9 */ /* 0x000fc40000000800 */
[----:B------:R-:W-:Y:S02]  /*09d0*/  @UP2 ULDC UR16, c[0x0][0x210] ;  /* 0x0000840000102ab9 */ /* 0x000fe40000000800 */
[----:B------:R-:W-:Y:S02]  /*09e0*/  @!UP0 UIMAD.WIDE.U32 UR24, UR13, UR4, URZ ;  /* 0x000000040d1882a5 */ /* 0x000fe4000f8e003f */
[----:B------:R-:W-:Y:S02]  /*09f0*/  ULDC UR9, c[0x0][0x234] ;  /* 0x00008d0000097ab9 */ /* 0x000fe40000000800 */
[----:B------:R-:W-:Y:S02]  /*0a00*/  @!UP0 UIMAD UR21, UR13, UR5, UR21 ;  /* 0x000000050d1582a4 */ /* 0x000fe4000f8e0215 */
[----:B------:R-:W-:Y:S02]  /*0a10*/  @UP2 UIMAD UR16, UR16, UR10, URZ ;  /* 0x0000000a101022a4 */ /* 0x000fe4000f8e023f */
[----:B------:R-:W-:-:S02]  /*0a20*/  ULDC.64 UR4, c[0x0][0x1f0] ;  /* 0x00007c0000047ab9 */ /* 0x000fc40000000a00 */
[----:B------:R-:W-:Y:S02]  /*0a30*/  @!UP2 USEL UR16, UR10, UR9, !UP1 ;  /* 0x000000090a10a287 */ /* 0x000fe4000c800000 */
        /* <DEDUP_REMOVED lines=17> */
[----:B------:R-:W-:Y:S01]  /*0b50*/  UIMAD UR15, UR15, UR23, URZ ;  /* 0x000000170f0f72a4 */ /* 0x000fe2000f8e023f */
[----:B------:R-:W-:Y:S01]  /*0b60*/  IMAD.U32 R2, RZ, RZ, UR14 ;  /* 0x0000000eff027e24 */ /* 0x000fe2000f8e00ff */
[----:B------:R-:W-:Y:S02]  /*0b70*/  UIMAD UR16, UR12, UR16, UR22 ;  /* 0x000000100c1072a4 */ /* 0x000fe4000f8e0216 */
[----:B------:R-:W-:Y:S01]  /*0b80*/  @!UP3 UMOV UR26, URZ ;  /* 0x0000003f001abc82 */ /* 0x000fe20008000000 */
[----:B------:R-:W-:Y:S01]  /*0b90*/  IMAD.WIDE R2, R2, 0x40, R6 ;  /* 0x0000004002027825 */ /* 0x000fe200078e0206 */
        /* <DEDUP_REMOVED lines=23> */
.L_x_1050:
[----:B------:R-:W-:Y:S05]  /*0d10*/  BSYNC B0 ;  /* 0x0000000000007941 */ /* 0x000fea0003800000 */
.L_x_1049:
        /* <DEDUP_REMOVED lines=20> */
.L_x_1052:
[----:B------:R-:W-:Y:S05]  /*0e60*/  BSYNC B0 ;  /* 0x0000000000007941 */ /* 0x000fea0003800000 */
.L_x_1051:
        /* <DEDUP_REMOVED lines=20> */
.L_x_1054:
[----:B------:R-:W-:Y:S05]  /*0fb0*/  BSYNC B0 ;  /* 0x0000000000007941 */ /* 0x000fea0003800000 */
.L_x_1053:
        /* <DEDUP_REMOVED lines=19> */
.L_x_1056:
[----:B------:R-:W-:Y:S05]  /*10f0*/  BSYNC B0 ;  /* 0x0000000000007941 */ /* 0x000fea0003800000 */
.L_x_1055:
        /* <DEDUP_REMOVED lines=35> */
.L_x_1048:
[----:B------:R-:W-:Y:S01]  /*1330*/  UISETP.NE.AND UP0, UPT, UR11, -0x1, UPT ;  /* 0xffffffff0b00788c */ /* 0x000fe2000bf05270 */
[----:B------:R-:W-:Y:S01]  /*1340*/  SHF.R.S32.HI R0, RZ, 0x1f, R20 ;  /* 0x0000001fff007819 */ /* 0x000fe20000011414 */
        /* <DEDUP_REMOVED lines=11> */
[----:B------:R-:W-:Y:S02]  /*1400*/  @!UP0 UIMAD UR24, UR13, UR7, UR24 ;  /* 0x000000070d1882a4 */ /* 0x000fe4000f8e0218 */
[----:B------:R-:W-:Y:S02]  /*1410*/  @UP1 UIMAD UR7, UR27, UR5, UR29 ;  /* 0x000000051b0712a4 */ /* 0x000fe4000f8e021d */
[----:B------:R-:W-:Y:S02]  /*1420*/  ULDC UR4, c[0x0][0x224] ;  /* 0x0000890000047ab9 */ /* 0x000fe40000000800 */
[----:B------:R-:W-:Y:S02]  /*1430*/  ULDC UR5, c[0x0][0x1c0] ;  /* 0x0000700000057ab9 */ /* 0x000fe40000000800 */
[----:B------:R-:W-:-:S02]  /*1440*/  UIMAD UR5, UR13, UR5, UR12 ;  /* 0x000000050d0572a4 */ /* 0x000fc4000f8e020c */
[----:B------:R-:W-:Y:S02]  /*1450*/  @!UP0 UIMAD.WIDE.U32 UR30, UR13, UR6, URZ ;  /* 0x000000060d1e82a5 */ /* 0x000fe4000f8e003f */
[----:B------:R-:W-:Y:S02]  /*1460*/  UIMAD UR4, UR5, UR4, UR15 ;  /* 0x00000004050472a4 */ /* 0x000fe4000f8e020f */
[----:B------:R-:W-:Y:S02]  /*1470*/  USHF.L.U32 UR5, UR5, 0x5, URZ ;  /* 0x0000000505057899 */ /* 0x000fe4000800063f */
[----:B------:R-:W-:Y:S02]  /*1480*/  ULDC UR6, c[0x0][0x228] ;  /* 0x00008a0000067ab9 */ /* 0x000fe40000000800 */
[----:B------:R-:W-:Y:S02]  /*1490*/  UIMAD UR6, UR4, UR6, URZ ;  /* 0x00000006040672a4 */ /* 0x000fe4000f8e023f */
[----:B------:R-:W-:Y:S01]  /*14a0*/  IADD3 R107, P2, P1, R7, UR5, R20 ;  /* 0x00000005076b7c10 */ /* 0x000fe2000f95e014 */
[----:B------:R-:W-:-:S02]  /*14b0*/  USHF.R.S32.HI UR4, URZ, 0x1f, UR5 ;  /* 0x0000001f3f047899 */ /* 0x000fc40008011405 */
[----:B------:R-:W-:Y:S02]  /*14c0*/  @!UP0 UIADD3 UR20, UR31, UR24, URZ ;  /* 0x000000181f148290 */ /* 0x000fe4000fffe03f */
[----:B------:R1:W-:Y:S01]  /*14d0*/  STL [R1+0xc0], R107 ;  /* 0x0000c06b01007387 */ /* 0x0003e20000100800 */
[----:B------:R-:W-:Y:S01]  /*14e0*/  @UP0 UMOV UR24, UR26 ;  /* 0x0000001a00180c82 */ /* 0x000fe20008000000 */
[----:B------:R-:W-:Y:S01]  /*14f0*/  IADD3.X R104, R8, UR4, R0, P2, P1 ;  /* 0x0000000408687c10 */ /* 0x000fe200097e2400 */
[----:B------:R-:W-:Y:S01]  /*1500*/  @!UP0 UMOV UR24, UR30 ;  /* 0x0000001e00188c82 */ /* 0x000fe20008000000 */
[----:B------:R-:W-:Y:S05]  /*1510*/  @P0 BRA `(.L_x_1057) ;  /* 0x000000d000000947 */ /* 0x000fea0003800000 */
[----:B------:R-:W-:Y:S02]  /*1520*/  USHF.R.S32.HI UR26, URZ, 0x1f, UR21 ;  /* 0x0000001f3f1a7899 */ /* 0x000fe40008011415 */
[----:B------:R-:W-:Y:S02]  /*1530*/  ULDC.64 UR4, c[0x0][0x198] ;  /* 0x0000660000047ab9 */ /* 0x000fe40000000a00 */
[----:B------:R-:W-:-:S02]  /*1540*/  UIMAD UR26, UR26, UR4, URZ ;  /* 0x000000041a1a72a4 */ /* 0x000fc4000f8e023f */
[----:B------:R-:W-:Y:S02]  /*1550*/  UIMAD.WIDE.U32 UR28, UR21, UR4, URZ ;  /* 0x00000004151c72a5 */ /* 0x000fe4000f8e003f */
[----:B------:R-:W-:Y:S02]  /*1560*/  UIMAD UR26, UR21, UR5, UR26 ;  /* 0x00000005151a72a4 */ /* 0x000fe4000f8e021a */
[----:B------:R-:W-:Y:S02]  /*1570*/  USHF.R.S32.HI UR7, URZ, 0x1f, UR13 ;  /* 0x0000001f3f077899 */ /* 0x000fe4000801140d */
[----:B------:R-:W-:Y:S02]  /*1580*/  ULDC.64 UR4, c[0x0][0x180] ;  /* 0x0000600000047ab9 */ /* 0x000fe40000000a00 */
[----:B------:R-:W-:Y:S02]  /*1590*/  UIADD3 UR27, UR29, UR26, URZ ;  /* 0x0000001a1d1b7290 */ /* 0x000fe4000fffe03f */
[----:B------:R-:W-:-:S02]  /*15a0*/  UIMAD UR7, UR7, UR4, URZ ;  /* 0x00000004070772a4 */ /* 0x000fc4000f8e023f */
[----:B------:R-:W-:Y:S02]  /*15b0*/  UMOV UR26, UR28 ;  /* 0x0000001c001a7c82 */ /* 0x000fe40008000000 */
[----:B------:R-:W-:Y:S02]  /*15c0*/  UIMAD UR7, UR13, UR5, UR7 ;  /* 0x000000050d0772a4 */ /* 0x000fe4000f8e0207 */
[----:B------:R-:W-:-:S04]  /*15d0*/  UIMAD.WIDE.U32 UR28, UR13, UR4, UR26 ;  /* 0x000000040d1c72a5 */ /* 0x000fc8000f8e001a */
[----:B------:R-:W-:Y:S02]  /*15e0*/  UIADD3 UR7, UR29, UR7, URZ ;  /* 0x000000071d077290 */ /* 0x000fe4000fffe03f */
.L_x_1057:
        /* <DEDUP_REMOVED lines=11> */
[----:B------:R-:W-:Y:S01]  /*16a0*/  USHF.R.S32.HI UR25, URZ, 0x1f, UR12 ;  /* 0x0000001f3f197899 */ /* 0x000fe2000801140c */
[----:B--2---:R-:W-:Y:S02]  /*16b0*/  IABS R5, R5 ;  /* 0x0000000500057213 */ /* 0x004fe40000000000 */
[----:B---3--:R-:W-:-:S04]  /*16c0*/  IADD3 R2, R2, 0xffffffe, RZ ;  /* 0x0ffffffe02027810 */ /* 0x008fc80007ffe0ff */
[----:B------:R-:W2:Y:S02]  /*16d0*/  F2I.FTZ.U32.TRUNC.NTZ R3, R2 ;  /* 0x0000000200037305 */ /* 0x000ea4000021f000 */
[----:B--2---:R-:W-:Y:S02]  /*16e0*/  IMAD.MOV R0, RZ, RZ, -R3 ;  /* 0x000000ffff007224 */ /* 0x004fe400078e0a03 */
        /* <DEDUP_REMOVED lines=29> */
.L_x_1058:
[CC--:B------:R-:W-:Y:S01]  /*18c0*/  LEA.HI R6, R14.reuse, R25.reuse, RZ, 0x3 ;  /* 0x000000190e067211 */ /* 0x0c0fe200078f18ff */
[----:B------:R-:W2:Y:S01]  /*18d0*/  S2R R18, SR_CTAID.Z ;  /* 0x0000000000127919 */ /* 0x000ea20000002700 */
[----:B------:R-:W-:Y:S01]  /*18e0*/  LEA.HI R5, R14, R25, RZ, 0x4 ;  /* 0x000000190e057211 */ /* 0x000fe200078f20ff */
[----:B------:R-:W-:Y:S01]  /*18f0*/  UIADD3 UR13, -UR15, UR17, URZ ;  /* 0x000000110f0d7290 */ /* 0x000fe2000fffe13f */
[----:B------:R-:W-:Y:S01]  /*1900*/  LOP3.LUT R3, R6, 0xfffffff8, RZ, 0xc0, !PT ;  /* 0xfffffff806037812 */ /* 0x000fe200078ec0ff */
[----:B------:R-:W-:Y:S01]  /*1910*/  IMAD.MOV.U32 R26, RZ, RZ, 0x20 ;  /* 0x00000020ff1a7424 */ /* 0x000fe200078e00ff */
[----:B------:R-:W-:Y:S01]  /*1920*/  SHF.R.S32.HI R7, RZ, 0x4, R5 ;  /* 0x00000004ff077819 */ /* 0x000fe20000011405 */
[----:B------:R-:W-:Y:S01]  /*1930*/  IMAD.U32 R10, RZ, RZ, UR14 ;  /* 0x0000000eff0a7e24 */ /* 0x000fe2000f8e00ff */
[----:B------:R-:W-:Y:S01]  /*1940*/  SHF.R.S32.HI R6, RZ, 0x3, R6 ;  /* 0x00000003ff067819 */ /* 0x000fe20000011406 */
[----:B------:R-:W-:Y:S01]  /*1950*/  IMAD.IADD R28, R25, 0x1, -R3 ;  /* 0x00000001191c7824 */ /* 0x000fe200078e0a03 */
[C---:B------:R-:W-:Y:S01]  /*1960*/  LEA.HI R2, R5.reuse, R7, RZ, 0x1 ;  /* 0x0000000705027211 */ /* 0x040fe200078f08ff */
[----:B------:R-:W-:Y:S01]  /*1970*/  BSSY B0, `(.L_x_1059) ;  /* 0x0000070000007945 */ /* 0x000fe20003800000 */
[----:B------:R-:W-:Y:S01]  /*1980*/  LOP3.LUT R3, R5, 0xfffffff0, RZ, 0xc0, !PT ;  /* 0xfffffff005037812 */ /* 0x000fe200078ec0ff */
[----:B------:R-:W-:Y:S01]  /*1990*/  IMAD.SHL.U32 R4, R6, 0x40, RZ ;  /* 0x0000004006047824 */ /* 0x000fe200078e00ff */
[----:B------:R-:W-:Y:S01]  /*19a0*/  LOP3.LUT R2, R2, 0xfffffffe, RZ, 0xc0, !PT ;  /* 0xfffffffe02027812 */ /* 0x000fe200078ec0ff */
[----:B------:R-:W-:Y:S01]  /*19b0*/  IMAD.SHL.U32 R114, R28, 0x8, RZ ;  /* 0x000000081c727824 */ /* 0x000fe200078e00ff */
[----:B------:R-:W-:Y:S01]  /*19c0*/  LEA.HI R14, R14, R25, RZ, 0x6 ;  /* 0x000000190e0e7211 */ /* 0x000fe200078f30ff */
[----:B------:R-:W-:Y:S01]  /*19d0*/  IMAD.IADD R8, R25, 0x1, -R3 ;  /* 0x0000000119087824 */ /* 0x000fe200078e0a03 */
[----:B------:R-:W-:Y:S01]  /*19e0*/  SHF.R.S32.HI R22, RZ, 0x5, R16 ;  /* 0x00000005ff167819 */ /* 0x000fe20000011410 */
[----:B------:R-:W-:Y:S01]  /*19f0*/  IMAD.IADD R24, R7, 0x1, -R2 ;  /* 0x0000000107187824 */ /* 0x000fe200078e0a02 */
[----:B------:R-:W-:Y:S01]  /*1a00*/  LOP3.LUT R2, R4, 0x1c0, RZ, 0xc0, !PT ;  /* 0x000001c004027812 */ /* 0x000fe200078ec0ff */
[----:B------:R-:W-:Y:S01]  /*1a10*/  IMAD.SHL.U32 R14, R14, 0x8, RZ ;  /* 0x000000080e0e7824 */ /* 0x000fe200078e00ff */
[----:B------:R-:W-:-:S02]  /*1a20*/  SHF.R.S32.HI R4, RZ, 0x1f, R8 ;  /* 0x0000001fff047819 */ /* 0x000fc40000011408 */
[----:B------:R-:W-:Y:S02]  /*1a30*/  LOP3.LUT R3, R2, 0x38, R114, 0xf8, !PT ;  /* 0x0000003802037812 */ /* 0x000fe400078ef872 */
[----:B------:R-:W-:Y:S02]  /*1a40*/  LEA.HI R15, R4, R8, RZ, 0x3 ;  /* 0x00000008040f7211 */ /* 0x000fe400078f18ff */
[----:B------:R-:W-:Y:S02]  /*1a50*/  SHF.R.S32.HI R7, RZ, 0x1f, R6 ;  /* 0x0000001fff077819 */ /* 0x000fe40000011406 */
[----:B------:R-:W-:Y:S02]  /*1a60*/  SHF.R.U32.HI R2, RZ, 0x3, R2 ;  /* 0x00000003ff027819 */ /* 0x000fe40000011602 */
[----:B------:R-:W-:Y:S01]  /*1a70*/  SHF.R.S32.HI R115, RZ, 0x1f, R114 ;  /* 0x0000001fff737819 */ /* 0x000fe20000011472 */
[----:B------:R-:W-:Y:S01]  /*1a80*/  IMAD R12, R7, c[0x0][0x198], RZ ;  /* 0x00006600070c7a24 */ /* 0x000fe200078e02ff */
[----:B------:R-:W-:Y:S01]  /*1a90*/  LOP3.LUT R9, R15, 0xfffffff8, RZ, 0xc0, !PT ;  /* 0xfffffff80f097812 */ /* 0x000fe200078ec0ff */
[----:B------:R-:W-:Y:S01]  /*1aa0*/  IMAD.WIDE R10, R10, 0x40, R6 ;  /* 0x000000400a0a7825 */ /* 0x000fe200078e0206 */
[----:B------:R-:W-:Y:S01]  /*1ab0*/  LOP3.LUT R13, R3, R2, RZ, 0x3c, !PT ;  /* 0x00000002030d7212 */ /* 0x000fe200078e3cff */
[----:B------:R3:W-:Y:S01]  /*1ac0*/  STL.64 [R1+0x88], R114 ;  /* 0x0000887201007387 */ /* 0x0007e20000100a00 */
[----:B------:R-:W-:Y:S01]  /*1ad0*/  IADD3 R2, P0, R114, UR24, RZ ;  /* 0x0000001872027c10 */ /* 0x000fe2000ff1e0ff */
[----:B------:R-:W-:Y:S01]  /*1ae0*/  IMAD.WIDE.U32 R4, R6, c[0x0][0x198], R114 ;  /* 0x0000660006047a25 */ /* 0x000fe200078e0072 */
[----:B------:R-:W-:-:S02]  /*1af0*/  LOP3.LUT R199, R13, 0xfffffe00, R14, 0xf8, !PT ;  /* 0xfffffe000dc77812 */ /* 0x000fc400078ef80e */
[----:B------:R-:W-:Y:S01]  /*1b00*/  IADD3.X R3, R115, UR20, RZ, P0, !PT ;  /* 0x0000001473037c10 */ /* 0x000fe200087fe4ff */
[----:B------:R-:W-:Y:S01]  /*1b10*/  IMAD.IADD R8, R8, 0x1, -R9 ;  /* 0x0000000108087824 */ /* 0x000fe200078e0a09 */
[----:B------:R-:W-:Y:S01]  /*1b20*/  IADD3 R4, P0, R4, UR28, RZ ;  /* 0x0000001c04047c10 */ /* 0x000fe2000ff1e0ff */
[----:B------:R-:W-:Y:S01]  /*1b30*/  IMAD R9, R6, c[0x0][0x19c], R12 ;  /* 0x0000670006097a24 */ /* 0x000fe200078e020c */
[----:B------:R-:W-:Y:S01]  /*1b40*/  IADD3 R112, R114, 0x40, RZ ;  /* 0x0000004072707810 */ /* 0x000fe20007ffe0ff */
[----:B--2---:R-:W-:Y:S01]  /*1b50*/  IMAD.WIDE.U32 R18, R18, c[0x0][0x1a8], R2 ;  /* 0x00006a0012127a25 */ /* 0x004fe200078e0002 */
[C---:B------:R-:W-:Y:S02]  /*1b60*/  LOP3.LUT P2, RZ, R8.reuse, 0x4, RZ, 0xc0, !PT ;  /* 0x0000000408ff7812 */ /* 0x040fe4000784c0ff */
[----:B------:R-:W-:Y:S01]  /*1b70*/  IADD3.X R5, R5, UR7, R9, P0, !PT ;  /* 0x0000000705057c10 */ /* 0x000fe200087fe409 */
[C---:B------:R-:W-:Y:S01]  /*1b80*/  IMAD.SHL.U32 R9, R8.reuse, 0x40, RZ ;  /* 0x0000004008097824 */ /* 0x040fe200078e00ff */
[----:B------:R-:W-:Y:S01]  /*1b90*/  LOP3.LUT P1, RZ, R8, 0x2, RZ, 0xc0, !PT ;  /* 0x0000000208ff7812 */ /* 0x000fe2000782c0ff */
[----:B------:R-:W-:Y:S01]  /*1ba0*/  IMAD R12, R7, c[0x0][0x1a0], RZ ;  /* 0x00006800070c7a24 */ /* 0x000fe200078e02ff */
[----:B------:R-:W-:Y:S01]  /*1bb0*/  SHF.R.S32.HI R8, RZ, 0x1f, R0 ;  /* 0x0000001fff087819 */ /* 0x000fe20000011400 */
[----:B------:R-:W-:Y:S01]  /*1bc0*/  IMAD.WIDE.U32 R2, R6, c[0x0][0x1a0], R114 ;  /* 0x0000680006027a25 */ /* 0x000fe200078e0072 */
[----:B------:R-:W-:-:S02]  /*1bd0*/  LOP3.LUT R9, R9, 0x1c0, RZ, 0xc0, !PT ;  /* 0x000001c009097812 */ /* 0x000fc400078ec0ff */
[----:B------:R-:W-:Y:S01]  /*1be0*/  IADD3 R109, R114, 0x80, RZ ;  /* 0x00000080726d7810 */ /* 0x000fe20007ffe0ff */
[----:B------:R-:W-:Y:S01]  /*1bf0*/  IMAD.SHL.U32 R13, R24, 0x8, RZ ;  /* 0x00000008180d7824 */ /* 0x000fe200078e00ff */
[----:B------:R-:W-:Y:S01]  /*1c00*/  IADD3 R2, P0, R2, UR26, RZ ;  /* 0x0000001a02027c10 */ /* 0x000fe2000ff1e0ff */
[----:B------:R-:W-:Y:S01]  /*1c10*/  IMAD R14, R6, c[0x0][0x1a4], R12 ;  /* 0x00006900060e7a24 */ /* 0x000fe200078e020c */
[----:B------:R-:W-:Y:S01]  /*1c20*/  SHF.R.U32.HI R12, RZ, 0x3, R9 ;  /* 0x00000003ff0c7819 */ /* 0x000fe20000011609 */
[----:B------:R-:W-:Y:S01]  /*1c30*/  IMAD.WIDE.U32 R34, R0, c[0x0][0x1b0], R4 ;  /* 0x00006c0000227a25 */ /* 0x000fe200078e0004 */
[----:B------:R-:W-:Y:S02]  /*1c40*/  LOP3.LUT R13, R9, 0x8, R13, 0xf8, !PT ;  /* 0x00000008090d7812 */ /* 0x000fe400078ef80d */
[----:B------:R-:W-:Y:S01]  /*1c50*/  IADD3.X R3, R3, UR5, R14, P0, !PT ;  /* 0x0000000503037c10 */ /* 0x000fe200087fe40e */
[C---:B------:R-:W-:Y:S01]  /*1c60*/  IMAD R9, R8.reuse, c[0x0][0x1b0], RZ ;  /* 0x00006c0008097a24 */ /* 0x040fe200078e02ff */
[----:B------:R-:W-:Y:S01]  /*1c70*/  SHF.R.S32.HI R5, RZ, 0x1f, R20 ;  /* 0x0000001fff057819 */ /* 0x000fe20000011414 */
[----:B------:R-:W-:Y:S01]  /*1c80*/  IMAD R8, R8, c[0x0][0x1b8], RZ ;  /* 0x00006e0008087a24 */ /* 0x000fe200078e02ff */
[----:B------:R3:W-:Y:S01]  /*1c90*/  STL.64 [R1+0xa0], R34 ;  /* 0x0000a02201007387 */ /* 0x0007e20000100a00 */
[C---:B------:R-:W-:Y:S01]  /*1ca0*/  IMAD R9, R0.reuse, c[0x0][0x1b4], R9 ;  /* 0x00006d0000097a24 */ /* 0x040fe200078e0209 */
[----:B------:R-:W-:Y:S01]  /*1cb0*/  LEA.HI R5, R5, R20, RZ, 0x2 ;  /* 0x0000001405057211 */ /* 0x000fe200078f10ff */
[C---:B------:R-:W-:Y:S01]  /*1cc0*/  IMAD R8, R0.reuse, c[0x0][0x1bc], R8 ;  /* 0x00006f0000087a24 */ /* 0x040fe200078e0208 */
[----:B------:R-:W-:Y:S01]  /*1cd0*/  ULDC.64 UR4, c[0x0][0x1a8] ;  /* 0x00006a0000047ab9 */ /* 0x000fe20000000a00 */
[----:B------:R-:W-:Y:S01]  /*1ce0*/  IMAD.WIDE.U32 R30, R0, c[0x0][0x1b8], R2 ;  /* 0x00006e00001e7a25 */ /* 0x000fe200078e0002 */
[----:B------:R-:W-:Y:S01]  /*1cf0*/  SHF.R.S32.HI R0, RZ, 0x1f, R16 ;  /* 0x0000001fff007819 */ /* 0x000fe20000011410 */
[----:B------:R-:W-:Y:S01]  /*1d00*/  UIMAD UR4, UR25, UR4, URZ ;  /* 0x00000004190472a4 */ /* 0x000fe2000f8e023f */
[----:B------:R-:W-:Y:S01]  /*1d10*/  SHF.R.S32.HI R23, RZ, 0x2, R5 ;  /* 0x00000002ff177819 */ /* 0x000fe20000011405 */
[----:B------:R-:W-:Y:S01]  /*1d20*/  IMAD.IADD R33, R31, 0x1, R8 ;  /* 0x000000011f217824 */ /* 0x000fe200078e0208 */
[----:B------:R-:W-:Y:S01]  /*1d30*/  LEA.HI R0, R0, R22, RZ, 0x2 ;  /* 0x0000001600007211 */ /* 0x000fe200078f10ff */
[----:B------:R3:W-:Y:S01]  /*1d40*/  STL.64 [R1+0xb8], R30 ;  /* 0x0000b81e01007387 */ /* 0x0007e20000100a00 */
[----:B------:R-:W-:Y:S01]  /*1d50*/  IMAD.IADD R37, R35, 0x1, R9 ;  /* 0x0000000123257824 */ /* 0x000fe200078e0209 */
[----:B------:R-:W-:Y:S01]  /*1d60*/  ISETP.GE.AND P0, PT, R6, UR13, PT ;  /* 0x0000000d06007c0c */ /* 0x000fe2000bf06270 */
[----:B------:R-:W-:Y:S01]  /*1d70*/  UIMAD UR4, UR12, UR5, UR4 ;  /* 0x000000050c0472a4 */ /* 0x000fe2000f8e0204 */
[----:B------:R-:W-:Y:S01]  /*1d80*/  LOP3.LUT R0, R0, 0xffffffc, RZ, 0xc0, !PT ;  /* 0x0ffffffc00007812 */ /* 0x000fe200078ec0ff */
[----:B------:R-:W-:Y:S01]  /*1d90*/  IMAD.SHL.U32 R4, R15, 0x40, RZ ;  /* 0x000000400f047824 */ /* 0x000fe200078e00ff */
[----:B------:R-:W-:Y:S01]  /*1da0*/  LOP3.LUT R12, R13, R12, RZ, 0x3c, !PT ;  /* 0x0000000c0d0c7212 */ /* 0x000fe200078e3cff */
[----:B------:R-:W-:Y:S01]  /*1db0*/  IMAD.MOV.U32 R3, RZ, RZ, 0x10 ;  /* 0x00000010ff037424 */ /* 0x000fe200078e00ff */
[----:B------:R-:W-:Y:S01]  /*1dc0*/  SEL R2, R26, 0xffffffe0, !P2 ;  /* 0xffffffe01a027807 */ /* 0x000fe20005000000 */
[----:B------:R-:W-:Y:S01]  /*1dd0*/  IMAD.IADD R0, R22, 0x1, -R0 ;  /* 0x0000000116007824 */ /* 0x000fe200078e0a00 */
[----:B------:R-:W-:Y:S01]  /*1de0*/  IADD3 R13, R19, UR4, RZ ;  /* 0x00000004130d7c10 */ /* 0x000fe2000fffe0ff */
[----:B------:R-:W-:Y:S01]  /*1df0*/  IMAD.SHL.U32 R199, R199, 0x2, RZ ;  /* 0x00000002c7c77824 */ /* 0x000fe200078e00ff */
[----:B------:R-:W-:Y:S01]  /*1e00*/  LOP3.LUT R4, R12, 0xfffffe00, R4, 0xf8, !PT ;  /* 0xfffffe000c047812 */ /* 0x000fe200078ef804 */
[----:B------:R-:W-:Y:S01]  /*1e10*/  IMAD R27, R0, 0x10, R23 ;  /* 0x00000010001b7824 */ /* 0x000fe200078e0217 */
[----:B------:R-:W-:-:S04]  /*1e20*/  SEL R3, R3, 0xfffffff0, !P1 ;  /* 0xfffffff003037807 */ /* 0x000fc80004800000 */
[----:B------:R3:W-:Y:S04]  /*1e30*/  STL [R1+0xc4], R27 ;  /* 0x0000c41b01007387 */ /* 0x0007e80000100800 */
        /* <DEDUP_REMOVED lines=35> */
.L_x_1060:
[----:B------:R-:W-:Y:S05]  /*2070*/  BSYNC B0 ;  /* 0x0000000000007941 */ /* 0x000fea0003800000 */
.L_x_1059:
        /* <DEDUP_REMOVED lines=47> */
.L_x_1062:
[----:B------:R-:W-:Y:S05]  /*2370*/  BSYNC B0 ;  /* 0x0000000000007941 */ /* 0x000fea0003800000 */
.L_x_1061:
[----:B------:R-:W-:Y:S01]  /*2380*/  IADD3 R20, R6, 0x20, RZ ;  /* 0x0000002006147810 */ /* 0x000fe20007ffe0ff */
        /* <DEDUP_REMOVED lines=36> */
.L_x_1064:
[----:B------:R-:W-:Y:S05]  /*25d0*/  BSYNC B0 ;  /* 0x0000000000007941 */ /* 0x000fea0003800000 */
.L_x_1063:
[----:B--2---:R-:W-:Y:S01]  /*25e0*/  IADD3 R16, R6, 0x30, RZ ;  /* 0x0000003006107810 */ /* 0x004fe20007ffe0ff */
        /* <DEDUP_REMOVED lines=39> */
.L_x_1066:
[----:B------:R-:W-:Y:S05]  /*2860*/  BSYNC B0 ;  /* 0x0000000000007941 */ /* 0x000fea0003800000 */
.L_x_1065:
        /* <DEDUP_REMOVED lines=40> */
.L_x_1068:
[----:B------:R-:W-:Y:S05]  /*2af0*/  BSYNC B0 ;  /* 0x0000000000007941 */ /* 0x000fea0003800000 */
.L_x_1067:
        /* <DEDUP_REMOVED lines=33> */
.L_x_1070:
[----:B------:R-:W-:Y:S05]  /*2d10*/  BSYNC B0 ;  /* 0x0000000000007941 */ /* 0x000fea0003800000 */
.L_x_1069:
        /* <DEDUP_REMOVED lines=32> */
.L_x_1072:
[----:B------:R-:W-:Y:S05]  /*2f20*/  BSYNC B0 ;  /* 0x0000000000007941 */ /* 0x000fea0003800000 */
.L_x_1071:
        /* <DEDUP_REMOVED lines=37> */
.L_x_1074:
[----:B------:R-:W-:Y:S05]  /*3180*/  BSYNC B0 ;  /* 0x0000000000007941 */ /* 0x000fea0003800000 */
.L_x_1073:
[----:B------:R-:W0:Y:S01]  /*3190*/  LDGDEPBAR ;  /* 0x00000000000079af */ /* 0x000e220000000000 */
[----:B------:R-:W-:Y:S01]  /*31a0*/  SHF.L.U32 R0, R28, 0x6, RZ ;  /* 0x000000061c007819 */ /* 0x000fe200000006ff */
[----:B--2---:R-:W-:Y:S01]  /*31b0*/  IMAD.MOV.U32 R12, RZ, RZ, R32 ;  /* 0x000000ffff0c7224 */ /* 0x004fe200078e0020 */
[C---:B------:R-:W-:Y:S01]  /*31c0*/  ISETP.GE.AND P0, PT, R6.reuse, UR20, PT ;  /* 0x0000001406007c0c */ /* 0x040fe2000bf06270 */
[----:B------:R-:W-:Y:S01]  /*31d0*/  IMAD.SHL.U32 R6, R6, 0x8, RZ ;  /* 0x0000000806067824 */ /* 0x000fe200078e00ff */
[----:B------:R-:W-:Y:S01]  /*31e0*/  LOP3.LUT R0, R0, 0x1c0, RZ, 0xc0, !PT ;  /* 0x000001c000007812 */ /* 0x000fe200078ec0ff */
[----:B------:R-:W-:Y:S01]  /*31f0*/  IMAD.MOV.U32 R13, RZ, RZ, R33 ;  /* 0x000000ffff0d7224 */ /* 0x000fe200078e0021 */
[----:B------:R-:W-:Y:S01]  /*3200*/  UIMAD UR28, UR12, UR25, URZ ;  /* 0x000000190c1c72a4 */ /* 0x000fe2000f8e023f */
[----:B------:R-:W-:Y:S01]  /*3210*/  IMAD.MOV.U32 R12, RZ, RZ, R30 ;  /* 0x000000ffff0c7224 */ /* 0x000fe200078e001e */
[----:B------:R-:W-:Y:S01]  /*3220*/  LOP3.LUT R5, R0, 0x8, R6, 0xf8, !PT ;  /* 0x0000000800057812 */ /* 0x000fe200078ef806 */
[----:B------:R-:W-:Y:S01]  /*3230*/  IMAD.U32 R8, RZ, RZ, UR25 ;  /* 0x00000019ff087e24 */ /* 0x000fe2000f8e00ff */
[----:B------:R-:W-:Y:S01]  /*3240*/  SHF.R.U32.HI R6, RZ, 0x3, R0 ;  /* 0x00000003ff067819 */ /* 0x000fe20000011600 */
[----:B------:R-:W-:Y:S01]  /*3250*/  UIMAD UR28, UR27, UR13, UR28 ;  /* 0x0000000d1b1c72a4 */ /* 0x000fe2000f8e021c */
[----:B------:R2:W-:Y:S01]  /*3260*/  STL.64 [R1+0xb0], R12 ;  /* 0x0000b00c01007387 */ /* 0x0005e20000100a00 */
[----:B------:R-:W-:Y:S01]  /*3270*/  IMAD.WIDE.U32 R8, R8, UR13, R12 ;  /* 0x0000000d08087c25 */ /* 0x000fe2000f8e000c */
[----:B------:R-:W-:Y:S01]  /*3280*/  LOP3.LUT R6, R5, R6, RZ, 0x3c, !PT ;  /* 0x0000000605067212 */ /* 0x000fe200078e3cff */
[----:B------:R-:W-:Y:S01]  /*3290*/  UIADD3 UR21, UR22, -0x4ab325aa, URZ ;  /* 0xb54cda5616157890 */ /* 0x000fe2000fffe03f */
[----:B------:R-:W-:Y:S01]  /*32a0*/  LEA R0, R22, UR15, 0x4 ;  /* 0x0000000f16007c11 */ /* 0x000fe2000f8e20ff */
[----:B------:R-:W-:Y:S01]  /*32b0*/  IMAD.U32 R5, RZ, RZ, UR14 ;  /* 0x0000000eff057e24 */ /* 0x000fe2000f8e00ff */
[----:B------:R-:W-:Y:S01]  /*32c0*/  SHF.L.U32 R25, R25, 0x1, RZ ;  /* 0x0000000119197819 */ /* 0x000fe200000006ff */
[----:B------:R-:W-:Y:S01]  /*32d0*/  UIADD3 UR5, UR23, 0x646e171e, URZ ;  /* 0x646e171e17057890 */ /* 0x000fe2000fffe03f */
[----:B------:R-:W-:Y:S01]  /*32e0*/  IADD3 R11, R9, UR28, RZ ;  /* 0x0000001c090b7c10 */ /* 0x000fe2000fffe0ff */
[----:B------:R-:W-:Y:S01]  /*32f0*/  IMAD R108, R5, 0x4, R22 ;  /* 0x00000004056c7824 */ /* 0x000fe200078e0216 */
[----:B------:R-:W-:Y:S01]  /*3300*/  BSSY B0, `(.L_x_1075) ;  /* 0x0000024000007945 */ /* 0x000fe20003800000 */
[----:B------:R-:W-:-:S04]  /*3310*/  DEPBAR.LE SB0, 0x0 ;  /* 0x000080000000791a */ /* 0x000fc80000000000 */
[----:B------:R-:W-:Y:S01]  /*3320*/  BAR.SYNC.DEFER_BLOCKING 0x0 ;  /* 0x0000000000007b1d */ /* 0x000fe20000010000 */
[----:B------:R-:W-:Y:S01]  /*3330*/  IMAD.IADD R7, R23, 0x1, R0 ;  /* 0x0000000117077824 */ /* 0x000fe200078e0200 */
[----:B------:R-:W-:Y:S02]  /*3340*/  LEA R6, R24, R6, 0x9 ;  /* 0x0000000618067211 */ /* 0x000fe400078e48ff */
[----:B------:R-:W-:Y:S02]  /*3350*/  LOP3.LUT R113, R25, 0x6, RZ, 0xc0, !PT ;  /* 0x0000000619717812 */ /* 0x000fe400078ec0ff */
[----:B------:R2:W-:Y:S04]  /*3360*/  STL [R1+0xa8], R108 ;  /* 0x0000a86c01007387 */ /* 0x0005e80000100800 */
        /* <DEDUP_REMOVED lines=9> */
[C---:B--2---:R-:W-:Y:S02]  /*3400*/  @!P2 LEA R12, P1, R8.reuse, c[0x0][0x170], 0x1 ;  /* 0x00005c00080caa11 */ /* 0x044fe400078208ff */
        /* <DEDUP_REMOVED lines=19> */
.L_x_1076:
[----:B------:R-:W-:Y:S05]  /*3540*/  BSYNC B0 ;  /* 0x0000000000007941 */ /* 0x000fea0003800000 */
.L_x_1075:
        /* <DEDUP_REMOVED lines=36> */
.L_x_1078:
[----:B------:R-:W-:Y:S05]  /*3790*/  BSYNC B0 ;  /* 0x0000000000007941 */ /* 0x000fea0003800000 */
.L_x_1077:
        /* <DEDUP_REMOVED lines=9> */
[----:B-12---:R-:W-:-:S03]  /*3830*/  IMAD.MOV.U32 R12, RZ, RZ, c[0x0][0x1a4] ;  /* 0x00006900ff0c7624 */ /* 0x006fc600078e00ff */
        /* <DEDUP_REMOVED lines=25> */
.L_x_1080:
[----:B------:R-:W-:Y:S05]  /*39d0*/  BSYNC B0 ;  /* 0x0000000000007941 */ /* 0x000fea0003800000 */
.L_x_1079:
[----:B------:R-:W-:Y:S01]  /*39e0*/  ISETP.GE.AND P0, PT, R16, UR20, PT ;  /* 0x0000001410007c0c */ /* 0x000fe2000bf06270 */
[----:B------:R-:W-:Y:S01]  /*39f0*/  UIADD3 UR4, UR16, 0x1, -UR17 ;  /* 0x0000000110047890 */ /* 0x000fe2000fffe811 */
[----:B------:R-:W-:Y:S01]  /*3a00*/  LOP3.LUT P1, RZ, R28, 0x4, RZ, 0xc0, !PT ;  /* 0x000000041cff7812 */ /* 0x000fe2000782c0ff */
[----:B------:R-:W-:Y:S01]  /*3a10*/  ULDC UR27, c[0x0][0x2e8] ;  /* 0x0000ba00001b7ab9 */ /* 0x000fe20000000800 */
[----:B------:R-:W-:Y:S01]  /*3a20*/  IMAD R5, R22, 0x400, R4 ;  /* 0x0000040016057824 */ /* 0x000fe200078e0204 */
[----:B------:R-:W-:Y:S01]  /*3a30*/  ULDC UR20, c[0x0][0x2e4] ;  /* 0x0000b90000147ab9 */ /* 0x000fe20000000800 */
[----:B------:R-:W-:Y:S01]  /*3a40*/  BSSY B0, `(.L_x_1081) ;  /* 0x0000028000007945 */ /* 0x000fe20003800000 */
[----:B------:R-:W-:Y:S01]  /*3a50*/  UIADD3 UR27, UR4, UR27, URZ ;  /* 0x0000001b041b7290 */ /* 0x000fe2000fffe03f */
[----:B------:R-:W-:Y:S01]  /*3a60*/  SEL R0, R26, 0xffffffe0, !P1 ;  /* 0xffffffe01a007807 */ /* 0x000fe20004800000 */
[----:B------:R-:W-:Y:S01]  /*3a70*/  UIADD3 UR20, UR16, -UR20, -UR17 ;  /* 0x8000001410147290 */ /* 0x000fe2000fffe811 */
[----:B------:R-:W-:-:S03]  /*3a80*/  IMAD.SHL.U32 R183, R5, 0x2, RZ ;  /* 0x0000000205b77824 */ /* 0x000fc600078e00ff */
[----:B------:R1:W-:Y:S04]  /*3a90*/  @P0 STS.128 [R199+0xd800], RZ ;  /* 0x00d800ffc7000388 */ /* 0x0003e80000000c00 */
[----:B------:R1:W-:Y:S04]  /*3aa0*/  @P0 STS.128 [R199+0xf800], RZ ;  /* 0x00f800ffc7000388 */ /* 0x0003e80000000c00 */
[----:B------:R1:W-:Y:S01]  /*3ab0*/  @P0 STS.128 [R199+0x11800], RZ ;  /* 0x011800ffc7000388 */ /* 0x0003e20000000c00 */
[----:B------:R-:W-:Y:S05]  /*3ac0*/  @P0 BRA `(.L_x_1082) ;  /* 0x000001f000000947 */ /* 0x000fea0003800000 */
[----:B------:R-:W-:Y:S01]  /*3ad0*/  ISETP.GE.AND P3, PT, R114, c[0x0][0x220], PT ;  /* 0x0000880072007a0c */ /* 0x000fe20003f66270 */
[----:B-12---:R-:W-:Y:S01]  /*3ae0*/  IMAD.MOV.U32 R12, RZ, RZ, c[0x0][0x1a0] ;  /* 0x00006800ff0c7624 */ /* 0x006fe200078e00ff */
        /* <DEDUP_REMOVED lines=29> */
.L_x_1082:
[----:B------:R-:W-:Y:S05]  /*3cc0*/  BSYNC B0 ;  /* 0x0000000000007941 */ /* 0x000fea0003800000 */
.L_x_1081:
[----:B------:R-:W-:Y:S01]  /*3cd0*/  IMAD.SHL.U32 R176, R6, 0x2, RZ ;  /* 0x0000000206b07824 */ /* 0x000fe200078e00ff */
[----:B-1----:R-:W-:Y:S01]  /*3ce0*/  LDSM.16.M88.4 R8, [R183] ;  /* 0x00000000b708783b */ /* 0x002fe20000000200 */
[----:B------:R-:W-:Y:S01]  /*3cf0*/  LOP3.LUT P0, RZ, R28, 0x2, RZ, 0xc0, !PT ;  /* 0x000000021cff7812 */ /* 0x000fe2000780c0ff */
[--C-:B------:R-:W-:Y:S01]  /*3d00*/  IMAD R184, R3, 0x2, R183.reuse ;  /* 0x0000000203b87824 */ /* 0x100fe200078e02b7 */
[----:B------:R-:W-:Y:S01]  /*3d10*/  IADD3 R6, R7, UR27, RZ ;  /* 0x0000001b07067c10 */ /* 0x000fe2000fffe0ff */
[----:B---3--:R-:W1:Y:S01]  /*3d20*/  LDSM.16.M88.4 R24, [R176+0x6000] ;  /* 0x00600000b018783b */ /* 0x008e620000000200 */
[----:B------:R-:W-:Y:S01]  /*3d30*/  IADD3 R5, R176, 0x6000, RZ ;  /* 0x00006000b0057810 */ /* 0x000fe20007ffe0ff */
[----:B------:R-:W-:Y:S01]  /*3d40*/  IMAD R186, R2, 0x2, R183 ;  /* 0x0000000202ba7824 */ /* 0x000fe200078e02b7 */
[----:B------:R-:W-:Y:S01]  /*3d50*/  IADD3 R187, R176, 0x6020, RZ ;  /* 0x00006020b0bb7810 */ /* 0x000fe20007ffe0ff */
[----:B--2---:R-:W2:Y:S01]  /*3d60*/  LDSM.16.M88.4 R12, [R176+0x7000] ;  /* 0x00700000b00c783b */ /* 0x004ea20000000200 */
[----:B------:R-:W-:Y:S01]  /*3d70*/  IMAD R182, R0, 0x2, R176 ;  /* 0x0000000200b67824 */ /* 0x000fe200078e02b0 */
[----:B------:R-:W-:Y:S01]  /*3d80*/  IMNMX R203, R6, UR16, PT ;  /* 0x0000001006cb7c17 */ /* 0x000fe2000b800200 */
[----:B------:R-:W-:Y:S01]  /*3d90*/  IMAD R185, R2, 0x2, R184 ;  /* 0x0000000202b97824 */ /* 0x000fe200078e02b8 */
[----:B------:R-:W3:Y:S01]  /*3da0*/  LDSM.16.M88.4 R20, [R176+0x6800] ;  /* 0x00680000b014783b */ /* 0x000ee20000000200 */
[----:B------:R-:W-:Y:S01]  /*3db0*/  UISETP.GT.AND UP0, UPT, UR25, UR9, UPT ;  /* 0x000000091900728c */ /* 0x000fe2000bf04270 */
[----:B------:R-:W-:-:S02]  /*3dc0*/  @P0 IADD3 R187, R5, -0x20, RZ ;  /* 0xffffffe005bb0810 */ /* 0x000fc40007ffe0ff */
[----:B------:R-:W5:Y:S01]  /*3dd0*/  LDSM.16.M88.4 R44, [R176+0x7800] ;  /* 0x00780000b02c783b */ /* 0x000f620000000200 */
[----:B------:R-:W-:Y:S02]  /*3de0*/  IADD3 R5, R7, 0x8, RZ ;  /* 0x0000000807057810 */ /* 0x000fe40007ffe0ff */
[----:B------:R-:W-:Y:S01]  /*3df0*/  IMAD R181, R0, 0x2, R187 ;  /* 0x0000000200b57824 */ /* 0x000fe200078e02bb */
[----:B------:R-:W-:Y:S01]  /*3e00*/  LDSM.16.M88.4 R16, [R184] ;  /* 0x00000000b810783b */ /* 0x000fe20000000200 */
[----:B------:R-:W-:Y:S01]  /*3e10*/  IMAD.U32 R0, RZ, RZ, UR25 ;  /* 0x00000019ff007e24 */ /* 0x000fe2000f8e00ff */
[----:B------:R-:W-:Y:S02]  /*3e20*/  IADD3 R6, R5, UR20, RZ ;  /* 0x0000001405067c10 */ /* 0x000fe4000fffe0ff */
[----:B------:R-:W4:Y:S01]  /*3e30*/  LDSM.16.M88.4 R40, [R187] ;  /* 0x00000000bb28783b */ /* 0x000f220000000200 */
[----:B------:R-:W-:Y:S01]  /*3e40*/  IMAD R0, R0, 0x40, R113 ;  /* 0x0000004000007824 */ /* 0x000fe200078e0271 */
[----:B------:R-:W-:-:S02]  /*3e50*/  IMNMX R200, RZ, R6, !PT ;  /* 0x00000006ffc87217 */ /* 0x000fc40007800200 */
[----:B------:R-:W3:Y:S01]  /*3e60*/  LDSM.16.M88.4 R28, [R187+0x800] ;  /* 0x00080000bb1c783b */ /* 0x000ee20000000200 */
[C---:B------:R-:W-:Y:S02]  /*3e70*/  IADD3 R198, R187.reuse, 0x800, RZ ;  /* 0x00000800bbc67810 */ /* 0x040fe40007ffe0ff */
[CC--:B------:R-:W-:Y:S01]  /*3e80*/  ISETP.GE.AND P0, PT, R0.reuse, R203.reuse, PT ;  /* 0x000000cb0000720c */ /* 0x0c0fe20003f06270 */
[----:B------:R-:W3:Y:S01]  /*3e90*/  LDSM.16.M88.4 R56, [R187+0x1000] ;  /* 0x00100000bb38783b */ /* 0x000ee20000000200 */
[----:B------:R-:W-:Y:S02]  /*3ea0*/  IADD3 R6, R0, 0x8, RZ ;  /* 0x0000000800067810 */ /* 0x000fe40007ffe0ff */
[C---:B------:R-:W-:Y:S01]  /*3eb0*/  IADD3 R197, R187.reuse, 0x1000, RZ ;  /* 0x00001000bbc57810 */ /* 0x040fe20007ffe0ff */
[----:B------:R-:W3:Y:S01]  /*3ec0*/  LDSM.16.M88.4 R72, [R187+0x1800] ;  /* 0x00180000bb48783b */ /* 0x000ee20000000200 */
[----:B------:R-:W-:Y:S02]  /*3ed0*/  ISETP.GE.AND P1, PT, R6, R203, PT ;  /* 0x000000cb0600720c */ /* 0x000fe40003f26270 */
[C---:B------:R-:W-:Y:S01]  /*3ee0*/  IADD3 R196, R187.reuse, 0x1800, RZ ;  /* 0x00001800bbc47810 */ /* 0x040fe20007ffe0ff */
[----:B------:R-:W-:Y:S01]  /*3ef0*/  LDSM.16.M88.4 R80, [R182+0x6000] ;  /* 0x00600000b650783b */ /* 0x000fe20000000200 */
[----:B------:R-:W-:-:S02]  /*3f00*/  IADD3 R195, R187, 0x2000, RZ ;  /* 0x00002000bbc37810 */ /* 0x000fc40007ffe0ff */
[C---:B------:R-:W-:Y:S01]  /*3f10*/  IADD3 R194, R187.reuse, 0x2800, RZ ;  /* 0x00002800bbc27810 */ /* 0x040fe20007ffe0ff */
[C---:B-1----:R-:W-:Y:S01]  /*3f20*/  HMMA.16816.F32 R32, R8.reuse, R24, RZ ;  /* 0x000000180820723c */ /* 0x042fe200000018ff */
[----:B------:R-:W-:Y:S01]  /*3f30*/  LDSM.16.M88.4 R76, [R182+0x6800] ;  /* 0x00680000b64c783b */ /* 0x000fe20000000200 */
[C---:B------:R-:W-:Y:S02]  /*3f40*/  IADD3 R193, R187.reuse, 0x3000, RZ ;  /* 0x00003000bbc17810 */ /* 0x040fe40007ffe0ff */
[C---:B------:R-:W-:Y:S01]  /*3f50*/  IADD3 R192, R187.reuse, 0x3800, RZ ;  /* 0x00003800bbc07810 */ /* 0x040fe20007ffe0ff */
[----:B------:R-:W-:Y:S01]  /*3f60*/  LDSM.16.M88.4 R84, [R182+0x7000] ;  /* 0x00700000b654783b */ /* 0x000fe20000000200 */
[C---:B------:R-:W-:Y:S02]  /*3f70*/  IADD3 R191, R187.reuse, 0x4000, RZ ;  /* 0x00004000bbbf7810 */ /* 0x040fe40007ffe0ff */
[----:B--2---:R-:W-:Y:S01]  /*3f80*/  HMMA.16816.F32 R52, R8, R12, RZ ;  /* 0x0000000c0834723c */ /* 0x004fe200000018ff */
[----:B------:R-:W-:Y:S01]  /*3f90*/  LDSM.16.M88.4 R88, [R182+0x7800] ;  /* 0x00780000b658783b */ /* 0x000fe20000000200 */
[----:B------:R-:W-:-:S02]  /*3fa0*/  IADD3 R190, R187, 0x4800, RZ ;  /* 0x00004800bbbe7810 */ /* 0x000fc40007ffe0ff */
[C---:B------:R-:W-:Y:S01]  /*3fb0*/  IADD3 R189, R187.reuse, 0x5000, RZ ;  /* 0x00005000bbbd7810 */ /* 0x040fe20007ffe0ff */
[----:B------:R-:W-:Y:S01]  /*3fc0*/  LDSM.16.M88.4 R92, [R181] ;  /* 0x00000000b55c783b */ /* 0x000fe20000000200 */
[----:B------:R-:W-:Y:S02]  /*3fd0*/  IADD3 R188, R187, 0x5800, RZ ;  /* 0x00005800bbbc7810 */ /* 0x000fe40007ffe0ff */
[C---:B------:R-:W-:Y:S01]  /*3fe0*/  HMMA.16816.F32 R64, R8.reuse, R14, RZ ;  /* 0x0000000e0840723c */ /* 0x040fe200000018ff */
[----:B------:R-:W1:Y:S04]  /*3ff0*/  LDSM.16.M88.4 R12, [R186] ;  /* 0x00000000ba0c783b */ /* 0x000e680000000200 */
[----:B------:R-:W-:Y:S03]  /*4000*/  LDSM.16.M88.4 R96, [R187+0x4000] ;  /* 0x00400000bb60783b */ /* 0x000fe60000000200 */
[C---:B------:R-:W-:Y:S01]  /*4010*/  HMMA.16816.F32 R24, R8.reuse, R26, RZ ;  /* 0x0000001a0818723c */ /* 0x040fe200000018ff */
[----:B------:R-:W-:Y:S04]  /*4020*/  LDSM.16.M88.4 R100, [R187+0x4800] ;  /* 0x00480000bb64783b */ /* 0x000fe80000000200 */
[----:B------:R-:W0:Y:S03]  /*4030*/  LDGDEPBAR ;  /* 0x00000000000079af */ /* 0x000e260000000000 */
[C---:B---3--:R-:W-:Y:S08]  /*4040*/  HMMA.16816.F32 R36, R8.reuse, R20, RZ ;  /* 0x000000140824723c */ /* 0x048ff000000018ff */
[C---:B------:R-:W-:Y:S01]  /*4050*/  HMMA.16816.F32 R48, R8.reuse, R22, RZ ;  /* 0x000000160830723c */ /* 0x040fe200000018ff */
[----:B------:R-:W2:Y:S07]  /*4060*/  LDSM.16.M88.4 R20, [R185] ;  /* 0x00000000b914783b */ /* 0x000eae0000000200 */
[C---:B-----5:R-:W-:Y:S08]  /*4070*/  HMMA.16816.F32 R68, R8.reuse, R44, RZ ;  /* 0x0000002c0844723c */ /* 0x060ff000000018ff */
[----:B------:R-:W-:Y:S08]  /*4080*/  HMMA.16816.F32 R60, R8, R46, RZ ;  /* 0x0000002e083c723c */ /* 0x000ff000000018ff */
[C---:B----4-:R-:W-:Y:S08]  /*4090*/  HMMA.16816.F32 R8, R16.reuse, R40, R32 ;  /* 0x000000281008723c */ /* 0x050ff00000001820 */
[C---:B------:R-:W-:Y:S08]  /*40a0*/  HMMA.16816.F32 R44, R16.reuse, R42, R24 ;  /* 0x0000002a102c723c */ /* 0x040ff00000001818 */
[C---:B------:R-:W-:Y:S08]  /*40b0*/  HMMA.16816.F32 R40, R16.reuse, R28, R36 ;  /* 0x0000001c1028723c */ /* 0x040ff00000001824 */
[C---:B------:R-:W-:Y:S08]  /*40c0*/  HMMA.16816.F32 R36, R16.reuse, R30, R48 ;  /* 0x0000001e1024723c */ /* 0x040ff00000001830 */
[C---:B------:R-:W-:Y:S08]  /*40d0*/  HMMA.16816.F32 R32, R16.reuse, R56, R52 ;  /* 0x000000381020723c */ /* 0x040ff00000001834 */
[C---:B------:R-:W-:Y:S01]  /*40e0*/  HMMA.16816.F32 R28, R16.reuse, R58, R64 ;  /* 0x0000003a101c723c */ /* 0x040fe20000001840 */
[----:B------:R-:W-:Y:S07]  /*40f0*/  LDSM.16.M88.4 R64, [R176+0x8800] ;  /* 0x00880000b040783b */ /* 0x000fee0000000200 */
[C---:B------:R-:W-:Y:S01]  /*4100*/  HMMA.16816.F32 R24, R16.reuse, R72, R68 ;  /* 0x000000481018723c */ /* 0x040fe20000001844 */
[----:B------:R-:W-:Y:S07]  /*4110*/  LDSM.16.M88.4 R68, [R176+0x9000] ;  /* 0x00900000b044783b */ /* 0x000fee0000000200 */
[----:B------:R-:W-:Y:S01]  /*4120*/  HMMA.16816.F32 R16, R16, R74, R60 ;  /* 0x0000004a1010723c */ /* 0x000fe2000000183c */
        /* <DEDUP_REMOVED lines=8> */
[C---:B------:R-:W-:Y:S01]  /*41b0*/  HMMA.16816.F32 R28, R12.reuse, R90, R16 ;  /* 0x0000005a0c1c723c */ /* 0x040fe20000001810 */
[----:B------:R-:W4:Y:S07]  /*41c0*/  LDSM.16.M88.4 R16, [R181+0x1800] ;  /* 0x00180000b510783b */ /* 0x000f2e0000000200 */
[C---:B------:R-:W-:Y:S01]  /*41d0*/  HMMA.16816.F32 R60, R12.reuse, R88, R24 ;  /* 0x000000580c3c723c */ /* 0x040fe20000001818 */
[----:B------:R-:W-:Y:S07]  /*41e0*/  LDSM.16.M88.4 R88, [R176+0xb800] ;  /* 0x00b80000b058783b */ /* 0x000fee0000000200 */
[----:B------:R-:W-:Y:S01]  /*41f0*/  HMMA.16816.F32 R52, R12, R84, R32 ;  /* 0x000000540c34723c */ /* 0x000fe20000001820 */
[----:B------:R-:W-:Y:S04]  /*4200*/  LDSM.16.M88.4 R32, [R176+0x8000] ;  /* 0x00800000b020783b */ /* 0x000fe80000000200 */
[----:B------:R-:W-:Y:S03]  /*4210*/  LDSM.16.M88.4 R12, [R184+0x2000] ;  /* 0x00200000b80c783b */ /* 0x000fe60000000200 */
[C---:B--2---:R-:W-:Y:S01]  /*4220*/  HMMA.16816.F32 R24, R20.reuse, R92, R8 ;  /* 0x0000005c1418723c */ /* 0x044fe20000001808 */
[----:B------:R-:W2:Y:S04]  /*4230*/  LDSM.16.M88.4 R8, [R183+0x2000] ;  /* 0x00200000b708783b */ /* 0x000ea80000000200 */
[----:B------:R-:W-:Y:S03]  /*4240*/  LDSM.16.M88.4 R84, [R181+0x2000] ;  /* 0x00200000b554783b */ /* 0x000fe60000000200 */
[C---:B------:R-:W-:Y:S01]  /*4250*/  HMMA.16816.F32 R36, R20.reuse, R94, R48 ;  /* 0x0000005e1424723c */ /* 0x040fe20000001830 */
[----:B------:R-:W-:Y:S07]  /*4260*/  LDSM.16.M88.4 R92, [R176+0xb000] ;  /* 0x00b00000b05c783b */ /* 0x000fee0000000200 */
[C---:B---3--:R-:W-:Y:S08]  /*4270*/  HMMA.16816.F32 R40, R20.reuse, R72, R40 ;  /* 0x000000481428723c */ /* 0x048ff00000001828 */
[C---:B------:R-:W-:Y:S01]  /*4280*/  HMMA.16816.F32 R48, R20.reuse, R74, R56 ;  /* 0x0000004a1430723c */ /* 0x040fe20000001838 */
[----:B------:R-:W3:Y:S07]  /*4290*/  LDSM.16.M88.4 R72, [R176+0x9800] ;  /* 0x00980000b048783b */ /* 0x000eee0000000200 */
[C---:B-1----:R-:W-:Y:S08]  /*42a0*/  HMMA.16816.F32 R52, R20.reuse, R80, R52 ;  /* 0x000000501434723c */ /* 0x042ff00000001834 */
[C---:B------:R-:W-:Y:S01]  /*42b0*/  HMMA.16816.F32 R44, R20.reuse, R82, R44 ;  /* 0x00000052142c723c */ /* 0x040fe2000000182c */
[----:B------:R-:W1:Y:S07]  /*42c0*/  LDSM.16.M88.4 R80, [R187+0x2800] ;  /* 0x00280000bb50783b */ /* 0x000e6e0000000200 */
[C---:B----4-:R-:W-:Y:S08]  /*42d0*/  HMMA.16816.F32 R56, R20.reuse, R16, R60 ;  /* 0x000000101438723c */ /* 0x050ff0000000183c */
[----:B------:R-:W-:Y:S08]  /*42e0*/  HMMA.16816.F32 R20, R20, R18, R28 ;  /* 0x000000121414723c */ /* 0x000ff0000000181c */
[C---:B--2---:R-:W-:Y:S08]  /*42f0*/  HMMA.16816.F32 R24, R8.reuse, R32, R24 ;  /* 0x000000200818723c */ /* 0x044ff00000001818 */
[C---:B------:R-:W-:Y:S01]  /*4300*/  HMMA.16816.F32 R28, R8.reuse, R34, R36 ;  /* 0x00000022081c723c */ /* 0x040fe20000001824 */
[----:B------:R-:W-:Y:S07]  /*4310*/  LDSM.16.M88.4 R36, [R187+0x3800] ;  /* 0x00380000bb24783b */ /* 0x000fee0000000200 */
[C---:B------:R-:W-:Y:S08]  /*4320*/  HMMA.16816.F32 R32, R8.reuse, R64, R40 ;  /* 0x000000400820723c */ /* 0x040ff00000001828 */
[C---:B------:R-:W-:Y:S01]  /*4330*/  HMMA.16816.F32 R40, R8.reuse, R66, R48 ;  /* 0x000000420828723c */ /* 0x040fe20000001830 */
[----:B------:R-:W2:Y:S04]  /*4340*/  LDSM.16.M88.4 R48, [R187+0x3000] ;  /* 0x00300000bb30783b */ /* 0x000ea80000000200 */
[----:B------:R-:W-:Y:S03]  /*4350*/  LDSM.16.M88.4 R64, [R182+0x8000] ;  /* 0x00800000b640783b */ /* 0x000fe60000000200 */
[C---:B------:R-:W-:Y:S08]  /*4360*/  HMMA.16816.F32 R60, R8.reuse, R68, R52 ;  /* 0x00000044083c723c */ /* 0x040ff00000001834 */
[C---:B------:R-:W-:Y:S01]  /*4370*/  HMMA.16816.F32 R44, R8.reuse, R70, R44 ;  /* 0x00000046082c723c */ /* 0x040fe2000000182c */
[----:B------:R-:W-:Y:S07]  /*4380*/  LDSM.16.M88.4 R68, [R182+0x8800] ;  /* 0x00880000b644783b */ /* 0x000fee0000000200 */
[C---:B---3--:R-:W-:Y:S08]  /*4390*/  HMMA.16816.F32 R52, R8.reuse, R72, R56 ;  /* 0x000000480834723c */ /* 0x048ff00000001838 */
[----:B------:R-:W-:Y:S01]  /*43a0*/  HMMA.16816.F32 R16, R8, R74, R20 ;  /* 0x0000004a0810723c */ /* 0x000fe20000001814 */
[----:B------:R-:W3:Y:S04]  /*43b0*/  LDSM.16.M88.4 R8, [R186+0x2000] ;  /* 0x00200000ba08783b */ /* 0x000ee80000000200 */
[----:B------:R-:W-:Y:S03]  /*43c0*/  LDSM.16.M88.4 R20, [R185+0x2000] ;  /* 0x00200000b914783b */ /* 0x000fe60000000200 */
[C---:B------:R-:W-:Y:S01]  /*43d0*/  HMMA.16816.F32 R24, R12.reuse, R76, R24 ;  /* 0x0000004c0c18723c */ /* 0x040fe20000001818 */
[----:B------:R-:W-:Y:S07]  /*43e0*/  LDSM.16.M88.4 R72, [R181+0x3000] ;  /* 0x00300000b548783b */ /* 0x000fee0000000200 */
[C---:B------:R-:W-:Y:S01]  /*43f0*/  HMMA.16816.F32 R28, R12.reuse, R78, R28 ;  /* 0x0000004e0c1c723c */ /* 0x040fe2000000181c */
[----:B------:R-:W4:Y:S07]  /*4400*/  LDSM.16.M88.4 R76, [R182+0x9000] ;  /* 0x00900000b64c783b */ /* 0x000f2e0000000200 */
[C---:B-1----:R-:W-:Y:S08]  /*4410*/  HMMA.16816.F32 R32, R12.reuse, R80, R32 ;  /* 0x000000500c20723c */ /* 0x042ff00000001820 */
[C---:B------:R-:W-:Y:S01]  /*4420*/  HMMA.16816.F32 R40, R12.reuse, R82, R40 ;  /* 0x000000520c28723c */ /* 0x040fe20000001828 */
[----:B------:R-:W1:Y:S07]  /*4430*/  LDSM.16.M88.4 R80, [R182+0x9800] ;  /* 0x00980000b650783b */ /* 0x000e6e0000000200 */
[C---:B--2---:R-:W-:Y:S08]  /*4440*/  HMMA.16816.F32 R56, R12.reuse, R48, R60 ;  /* 0x000000300c38723c */ /* 0x044ff0000000183c */
[C---:B------:R-:W-:Y:S08]  /*4450*/  HMMA.16816.F32 R48, R12.reuse, R50, R44 ;  /* 0x000000320c30723c */ /* 0x040ff0000000182c */
[C---:B------:R-:W-:Y:S01]  /*4460*/  HMMA.16816.F32 R44, R12.reuse, R36, R52 ;  /* 0x000000240c2c723c */ /* 0x040fe20000001834 */
[----:B------:R-:W-:Y:S07]  /*4470*/  LDSM.16.M88.4 R52, [R181+0x3800] ;  /* 0x00380000b534783b */ /* 0x000fee0000000200 */
[----:B------:R-:W-:Y:S01]  /*4480*/  HMMA.16816.F32 R12, R12, R38, R16 ;  /* 0x000000260c0c723c */ /* 0x000fe20000001810 */
[----:B------:R-:W2:Y:S07]  /*4490*/  LDSM.16.M88.4 R36, [R181+0x2800] ;  /* 0x00280000b524783b */ /* 0x000eae0000000200 */
[C---:B---3--:R-:W-:Y:S08]  /*44a0*/  HMMA.16816.F32 R16, R8.reuse, R64, R24 ;  /* 0x000000400810723c */ /* 0x048ff00000001818 */
[C---:B------:R-:W-:Y:S08]  /*44b0*/  HMMA.16816.F32 R24, R8.reuse, R66, R28 ;  /* 0x000000420818723c */ /* 0x040ff0000000181c */
[C---:B------:R-:W-:Y:S08]  /*44c0*/  HMMA.16816.F32 R32, R8.reuse, R68, R32 ;  /* 0x000000440820723c */ /* 0x040ff00000001820 */
[C---:B----4-:R-:W-:Y:S08]  /*44d0*/  HMMA.16816.F32 R60, R8.reuse, R76, R56 ;  /* 0x0000004c083c723c */ /* 0x050ff00000001838 */
[C---:B------:R-:W-:Y:S01]  /*44e0*/  HMMA.16816.F32 R40, R8.reuse, R70, R40 ;  /* 0x000000460828723c */ /* 0x040fe20000001828 */
[----:B------:R-:W-:Y:S07]  /*44f0*/  LDSM.16.M88.4 R68, [R176+0xa000] ;  /* 0x00a00000b044783b */ /* 0x000fee0000000200 */
[C---:B------:R-:W-:Y:S01]  /*4500*/  HMMA.16816.F32 R64, R8.reuse, R78, R48 ;  /* 0x0000004e0840723c */ /* 0x040fe20000001830 */
[----:B------:R-:W-:Y:S07]  /*4510*/  LDSM.16.M88.4 R76, [R176+0xa800] ;  /* 0x00a80000b04c783b */ /* 0x000fee0000000200 */
[C---:B-1----:R-:W-:Y:S08]  /*4520*/  HMMA.16816.F32 R56, R8.reuse, R80, R44 ;  /* 0x000000500838723c */ /* 0x042ff0000000182c */
[----:B------:R-:W-:Y:S01]  /*4530*/  HMMA.16816.F32 R48, R8, R82, R12 ;  /* 0x000000520830723c */ /* 0x000fe2000000180c */
[----:B------:R-:W1:Y:S04]  /*4540*/  LDSM.16.M88.4 R8, [R183+0x4000] ;  /* 0x00400000b708783b */ /* 0x000e680000000200 */
[----:B------:R-:W-:Y:S03]  /*4550*/  LDSM.16.M88.4 R80, [R187+0x5800] ;  /* 0x00580000bb50783b */ /* 0x000fe60000000200 */
[C---:B------:R-:W-:Y:S01]  /*4560*/  HMMA.16816.F32 R28, R20.reuse, R84, R16 ;  /* 0x00000054141c723c */ /* 0x040fe20000001810 */
[----:B------:R-:W3:Y:S07]  /*4570*/  LDSM.16.M88.4 R16, [R184+0x4000] ;  /* 0x00400000b810783b */ /* 0x000eee0000000200 */
[C---:B------:R-:W-:Y:S01]  /*4580*/  HMMA.16816.F32 R24, R20.reuse, R86, R24 ;  /* 0x000000561418723c */ /* 0x040fe20000001818 */
[----:B------:R-:W-:Y:S07]  /*4590*/  LDSM.16.M88.4 R84, [R182+0xa000] ;  /* 0x00a00000b654783b */ /* 0x000fee0000000200 */
[C---:B--2---:R-:W-:Y:S08]  /*45a0*/  HMMA.16816.F32 R12, R20.reuse, R36, R32 ;  /* 0x00000024140c723c */ /* 0x044ff00000001820 */
[C---:B------:R-:W-:Y:S08]  /*45b0*/  HMMA.16816.F32 R36, R20.reuse, R38, R40 ;  /* 0x000000261424723c */ /* 0x040ff00000001828 */
[C---:B------:R-:W-:Y:S08]  /*45c0*/  HMMA.16816.F32 R44, R20.reuse, R72, R60 ;  /* 0x00000048142c723c */ /* 0x040ff0000000183c */
[C---:B------:R-:W-:Y:S08]  /*45d0*/  HMMA.16816.F32 R56, R20.reuse, R52, R56 ;  /* 0x000000341438723c */ /* 0x040ff00000001838 */
[C---:B------:R-:W-:Y:S01]  /*45e0*/  HMMA.16816.F32 R48, R20.reuse, R54, R48 ;  /* 0x000000361430723c */ /* 0x040fe20000001830 */
[----:B------:R-:W-:Y:S07]  /*45f0*/  LDSM.16.M88.4 R52, [R182+0xa800] ;  /* 0x00a80000b634783b */ /* 0x000fee0000000200 */
[----:B------:R-:W-:Y:S01]  /*4600*/  HMMA.16816.F32 R64, R20, R74, R64 ;  /* 0x0000004a1440723c */ /* 0x000fe20000001840 */
[----:B------:R-:W2:Y:S07]  /*4610*/  LDSM.16.M88.4 R72, [R187+0x5000] ;  /* 0x00500000bb48783b */ /* 0x000eae0000000200 */
[C---:B-1----:R-:W-:Y:S08]  /*4620*/  HMMA.16816.F32 R40, R8.reuse, R68, R28 ;  /* 0x000000440828723c */ /* 0x042ff0000000181c */
[C---:B------:R-:W-:Y:S01]  /*4630*/  HMMA.16816.F32 R32, R8.reuse, R70, R24 ;  /* 0x000000460820723c */ /* 0x040fe20000001818 */
[----:B------:R-:W-:Y:S07]  /*4640*/  LDSM.16.M88.4 R68, [R182+0xb000] ;  /* 0x00b00000b644783b */ /* 0x000fee0000000200 */
[C---:B------:R-:W-:Y:S08]  /*4650*/  HMMA.16816.F32 R20, R8.reuse, R78, R36 ;  /* 0x0000004e0814723c */ /* 0x040ff00000001824 */
[C---:B------:R-:W-:Y:S08]  /*4660*/  HMMA.16816.F32 R28, R8.reuse, R92, R44 ;  /* 0x0000005c081c723c */ /* 0x040ff0000000182c */
[C---:B------:R-:W-:Y:S08]  /*4670*/  HMMA.16816.F32 R60, R8.reuse, R88, R56 ;  /* 0x00000058083c723c */ /* 0x040ff00000001838 */
[C---:B------:R-:W-:Y:S01]  /*4680*/  HMMA.16816.F32 R56, R8.reuse, R90, R48 ;  /* 0x0000005a0838723c */ /* 0x040fe20000001830 */
[----:B------:R-:W-:Y:S07]  /*4690*/  LDSM.16.M88.4 R88, [R181+0x4000] ;  /* 0x00400000b558783b */ /* 0x000fee0000000200 */
[C---:B------:R-:W-:Y:S01]  /*46a0*/  HMMA.16816.F32 R24, R8.reuse, R76, R12 ;  /* 0x0000004c0818723c */ /* 0x040fe2000000180c */
[----:B------:R-:W1:Y:S04]  /*46b0*/  LDSM.16.M88.4 R12, [R186+0x4000] ;  /* 0x00400000ba0c783b */ /* 0x000e680000000200 */
[----:B------:R-:W4:Y:S03]  /*46c0*/  LDSM.16.M88.4 R76, [R182+0xb800] ;  /* 0x00b80000b64c783b */ /* 0x000f260000000200 */
[----:B------:R-:W-:Y:S01]  /*46d0*/  HMMA.16816.F32 R64, R8, R94, R64 ;  /* 0x0000005e0840723c */ /* 0x000fe20000001840 */
[----:B------:R-:W5:Y:S07]  /*46e0*/  LDSM.16.M88.4 R8, [R185+0x4000] ;  /* 0x00400000b908783b */ /* 0x000f6e0000000200 */
[C---:B---3--:R-:W-:Y:S08]  /*46f0*/  HMMA.16816.F32 R48, R16.reuse, R96, R40 ;  /* 0x000000601030723c */ /* 0x048ff00000001828 */
[C---:B------:R-:W-:Y:S08]  /*4700*/  HMMA.16816.F32 R44, R16.reuse, R98, R32 ;  /* 0x00000062102c723c */ /* 0x040ff00000001820 */
[C---:B------:R-:W-:Y:S08]  /*4710*/  HMMA.16816.F32 R36, R16.reuse, R102, R20 ;  /* 0x000000661024723c */ /* 0x040ff00000001814 */
[C---:B--2---:R-:W-:Y:S08]  /*4720*/  HMMA.16816.F32 R32, R16.reuse, R72, R28 ;  /* 0x000000481020723c */ /* 0x044ff0000000181c */
[C---:B------:R-:W-:Y:S08]  /*4730*/  HMMA.16816.F32 R20, R16.reuse, R82, R56 ;  /* 0x000000521014723c */ /* 0x040ff00000001838 */
[C---:B------:R-:W-:Y:S08]  /*4740*/  HMMA.16816.F32 R40, R16.reuse, R100, R24 ;  /* 0x000000641028723c */ /* 0x040ff00000001818 */
[C---:B------:R-:W-:Y:S08]  /*4750*/  HMMA.16816.F32 R28, R16.reuse, R74, R64 ;  /* 0x0000004a101c723c */ /* 0x040ff00000001840 */
[----:B------:R-:W-:Y:S08]  /*4760*/  HMMA.16816.F32 R24, R16, R80, R60 ;  /* 0x000000501018723c */ /* 0x000ff0000000183c */
[C---:B-1----:R-:W-:Y:S08]  /*4770*/  HMMA.16816.F32 R16, R12.reuse, R84, R48 ;  /* 0x000000540c10723c */ /* 0x042ff00000001830 */
[C---:B------:R-:W-:Y:S08]  /*4780*/  HMMA.16816.F32 R48, R12.reuse, R68, R32 ;  /* 0x000000440c30723c */ /* 0x040ff00000001820 */
[C---:B----4-:R-:W-:Y:S01]  /*4790*/  HMMA.16816.F32 R32, R12.reuse, R78, R20 ;  /* 0x0000004e0c20723c */ /* 0x050fe20000001814 */
[----:B------:R-:W1:Y:S07]  /*47a0*/  LDSM.16.M88.4 R20, [R181+0x4800] ;  /* 0x00480000b514783b */ /* 0x000e6e0000000200 */
[C---:B------:R-:W-:Y:S08]  /*47b0*/  HMMA.16816.F32 R44, R12.reuse, R86, R44 ;  /* 0x000000560c2c723c */ /* 0x040ff0000000182c */
[----:B------:R-:W-:Y:S08]  /*47c0*/  HMMA.16816.F32 R40, R12, R52, R40 ;  /* 0x000000340c28723c */ /* 0x000ff00000001828 */
[----:B-----5:R-:W-:Y:S08]  /*47d0*/  HMMA.16816.F32 R16, R8, R88, R16 ;  /* 0x000000580810723c */ /* 0x020ff00000001810 */
[C---:B------:R-:W-:Y:S08]  /*47e0*/  HMMA.16816.F32 R36, R12.reuse, R54, R36 ;  /* 0x000000360c24723c */ /* 0x040ff00000001824 */
[C---:B------:R-:W-:Y:S01]  /*47f0*/  HMMA.16816.F32 R68, R12.reuse, R70, R28 ;  /* 0x000000460c44723c */ /* 0x040fe2000000181c */
[----:B------:R-:W2:Y:S07]  /*4800*/  LDSM.16.M88.4 R28, [R181+0x5000] ;  /* 0x00500000b51c783b */ /* 0x000eae0000000200 */
[----:B------:R-:W-:Y:S07]  /*4810*/  HMMA.16816.F32 R52, R12, R76, R24 ;  /* 0x0000004c0c34723c */ /* 0x000fee0000001818 */
[----:B------:R-:W-:Y:S01]  /*4820*/  IADD3 R12, R7, UR20, RZ ;  /* 0x00000014070c7c10 */ /* 0x000fe2000fffe0ff */
[----:B-1----:R-:W-:Y:S01]  /*4830*/  HMMA.16816.F32 R24, R8, R20, R40 ;  /* 0x000000140818723c */ /* 0x002fe20000001828 */
[----:B------:R-:W-:-:S02]  /*4840*/  IADD3 R7, R5, UR27, RZ ;  /* 0x0000001b05077c10 */ /* 0x000fc4000fffe0ff */
[C---:B------:R-:W-:Y:S02]  /*4850*/  IADD3 R5, R0.reuse, 0x1, RZ ;  /* 0x0000000100057810 */ /* 0x040fe40007ffe0ff */
[----:B------:R-:W-:Y:S02]  /*4860*/  IMNMX R202, R7, UR16, PT ;  /* 0x0000001007ca7c17 */ /* 0x000fe4000b800200 */
[----:B------:R-:W-:Y:S02]  /*4870*/  IMNMX R201, RZ, R12, !PT ;  /* 0x0000000cffc97217 */ /* 0x000fe40007800200 */
[C---:B------:R-:W-:Y:S01]  /*4880*/  ISETP.GE.AND P6, PT, R5.reuse, R203, PT ;  /* 0x000000cb0500720c */ /* 0x040fe20003fc6270 */
[----:B------:R-:W-:Y:S01]  /*4890*/  HMMA.16816.F32 R12, R8, R90, R44 ;  /* 0x0000005a080c723c */ /* 0x000fe2000000182c */
[-C--:B------:R-:W-:Y:S02]  /*48a0*/  ISETP.GE.AND P2, PT, R5, R202.reuse, PT ;  /* 0x000000ca0500720c */ /* 0x080fe40003f46270 */
[----:B------:R-:W-:-:S02]  /*48b0*/  ISETP.GE.AND P3, PT, R0, R202, PT ;  /* 0x000000ca0000720c */ /* 0x000fc40003f66270 */
[CC--:B------:R-:W-:Y:S02]  /*48c0*/  ISETP.LT.OR P6, PT, R5.reuse, R201.reuse, P6 ;  /* 0x000000c90500720c */ /* 0x0c0fe400037c1670 */
[-C--:B------:R-:W-:Y:S02]  /*48d0*/  ISETP.LT.OR P2, PT, R5, R200.reuse, P2 ;  /* 0x000000c80500720c */ /* 0x080fe40001741670 */
[C---:B------:R-:W-:Y:S02]  /*48e0*/  ISETP.LT.OR P0, PT, R0.reuse, R201, P0 ;  /* 0x000000c90000720c */ /* 0x040fe40000701670 */
[----:B------:R-:W-:Y:S02]  /*48f0*/  ISETP.LT.OR P3, PT, R0, R200, P3 ;  /* 0x000000c80000720c */ /* 0x000fe40001f61670 */
[----:B------:R-:W-:Y:S02]  /*4900*/  FSEL R44, R16, -INF , !P0 ;  /* 0xff800000102c7808 */ /* 0x000fe40004000000 */
[----:B------:R-:W-:-:S02]  /*4910*/  FSEL R40, R18, -INF , !P3 ;  /* 0xff80000012287808 */ /* 0x000fc40005800000 */
[----:B------:R-:W-:Y:S02]  /*4920*/  FSEL R42, R17, -INF , !P6 ;  /* 0xff800000112a7808 */ /* 0x000fe40007000000 */
[----:B------:R-:W-:Y:S02]  /*4930*/  FSEL R41, R19, -INF , !P2 ;  /* 0xff80000013297808 */ /* 0x000fe40005000000 */
[----:B------:R-:W-:Y:S01]  /*4940*/  HMMA.16816.F32 R16, R8, R22, R36 ;  /* 0x000000160810723c */ /* 0x000fe20000001824 */
[----:B------:R-:W1:Y:S01]  /*4950*/  LDSM.16.M88.4 R20, [R181+0x5800] ;  /* 0x00580000b514783b */ /* 0x000e620000000200 */
[----:B------:R-:W-:Y:S01]  /*4960*/  IADD3 R5, R0, 0x9, RZ ;  /* 0x0000000900057810 */ /* 0x000fe20007ffe0ff */
[----:B------:R-:W-:-:S04]  /*4970*/  DEPBAR.LE SB0, 0x0 ;  /* 0x000080000000791a */ /* 0x000fc80000000000 */
[----:B------:R-:W-:Y:S01]  /*4980*/  BAR.SYNC.DEFER_BLOCKING 0x0 ;  /* 0x0000000000007b1d */ /* 0x000fe20000010000 */
[CC--:B------:R-:W-:Y:S02]  /*4990*/  ISETP.GE.AND P4, PT, R6.reuse, R202.reuse, PT ;  /* 0x000000ca0600720c */ /* 0x0c0fe40003f86270 */
[C---:B------:R-:W-:Y:S02]  /*49a0*/  ISETP.GE.AND P5, PT, R5.reuse, R203, PT ;  /* 0x000000cb0500720c */ /* 0x040fe40003fa6270 */
[C---:B------:R-:W-:Y:S02]  /*49b0*/  ISETP.GE.AND P0, PT, R5.reuse, R202, PT ;  /* 0x000000ca0500720c */ /* 0x040fe40003f06270 */
[CC--:B------:R-:W-:Y:S02]  /*49c0*/  ISETP.LT.OR P1, PT, R6.reuse, R201.reuse, P1 ;  /* 0x000000c90600720c */ /* 0x0c0fe40000f21670 */
[----:B------:R-:W-:Y:S02]  /*49d0*/  ISETP.LT.OR P4, PT, R6, R200, P4 ;  /* 0x000000c80600720c */ /* 0x000fe40002781670 */
[----:B------:R-:W-:-:S02]  /*49e0*/  ISETP.LT.OR P5, PT, R5, R201, P5 ;  /* 0x000000c90500720c */ /* 0x000fc40002fa1670 */
[----:B------:R-:W-:Y:S02]  /*49f0*/  ISETP.LT.OR P0, PT, R5, R200, P0 ;  /* 0x000000c80500720c */ /* 0x000fe40000701670 */
[C---:B------:R-:W-:Y:S02]  /*4a00*/  IADD3 R6, R0.reuse, 0x10, RZ ;  /* 0x0000001000067810 */ /* 0x040fe40007ffe0ff */
[----:B------:R-:W-:Y:S02]  /*4a10*/  IADD3 R5, R0, 0x11, RZ ;  /* 0x0000001100057810 */ /* 0x000fe40007ffe0ff */
[----:B------:R-:W-:Y:S02]  /*4a20*/  FSEL R45, R12, -INF , !P1 ;  /* 0xff8000000c2d7808 */ /* 0x000fe40004800000 */
[C---:B------:R-:W-:Y:S02]  /*4a30*/  ISETP.GE.AND P2, PT, R6.reuse, R203, PT ;  /* 0x000000cb0600720c */ /* 0x040fe40003f46270 */
[----:B------:R-:W-:-:S02]  /*4a40*/  ISETP.GE.AND P3, PT, R6, R202, PT ;  /* 0x000000ca0600720c */ /* 0x000fc40003f66270 */
[C---:B------:R-:W-:Y:S02]  /*4a50*/  ISETP.GE.AND P6, PT, R5.reuse, R203, PT ;  /* 0x000000cb0500720c */ /* 0x040fe40003fc6270 */
[----:B------:R-:W-:Y:S02]  /*4a60*/  ISETP.GE.AND P1, PT, R5, R202, PT ;  /* 0x000000ca0500720c */ /* 0x000fe40003f26270 */
[----:B------:R-:W-:Y:S02]  /*4a70*/  FSEL R46, R14, -INF , !P4 ;  /* 0xff8000000e2e7808 */ /* 0x000fe40006000000 */
[----:B------:R-:W-:Y:S02]  /*4a80*/  FSEL R43, R13, -INF , !P5 ;  /* 0xff8000000d2b7808 */ /* 0x000fe40006800000 */
[----:B------:R-:W-:Y:S02]  /*4a90*/  FSEL R47, R15, -INF , !P0 ;  /* 0xff8000000f2f7808 */ /* 0x000fe40004000000 */
[----:B--2---:R-:W-:Y:S01]  /*4aa0*/  HMMA.16816.F32 R12, R8, R28, R48 ;  /* 0x0000001c080c723c */ /* 0x004fe20000001830 */
[----:B------:R-:W-:-:S02]  /*4ab0*/  ISETP.LT.OR P2, PT, R6, R201, P2 ;  /* 0x000000c90600720c */ /* 0x000fc40001741670 */
[-C--:B------:R-:W-:Y:S02]  /*4ac0*/  ISETP.LT.OR P3, PT, R6, R200.reuse, P3 ;  /* 0x000000c80600720c */ /* 0x080fe40001f61670 */
[C---:B------:R-:W-:Y:S02]  /*4ad0*/  ISETP.LT.OR P6, PT, R5.reuse, R201, P6 ;  /* 0x000000c90500720c */ /* 0x040fe400037c1670 */
[----:B------:R-:W-:Y:S02]  /*4ae0*/  ISETP.LT.OR P1, PT, R5, R200, P1 ;  /* 0x000000c80500720c */ /* 0x000fe40000f21670 */
[C---:B------:R-:W-:Y:S02]  /*4af0*/  IADD3 R6, R0.reuse, 0x18, RZ ;  /* 0x0000001800067810 */ /* 0x040fe40007ffe0ff */
[----:B------:R-:W-:Y:S02]  /*4b00*/  IADD3 R5, R0, 0x19, RZ ;  /* 0x0000001900057810 */ /* 0x000fe40007ffe0ff */
[----:B------:R-:W-:-:S02]  /*4b10*/  FSEL R128, R24, -INF , !P2 ;  /* 0xff80000018807808 */ /* 0x000fc40005000000 */
[CC--:B------:R-:W-:Y:S02]  /*4b20*/  ISETP.GE.AND P0, PT, R6.reuse, R203.reuse, PT ;  /* 0x000000cb0600720c */ /* 0x0c0fe40003f06270 */
[-C--:B------:R-:W-:Y:S02]  /*4b30*/  ISETP.GE.AND P4, PT, R6, R202.reuse, PT ;  /* 0x000000ca0600720c */ /* 0x080fe40003f86270 */
[C---:B------:R-:W-:Y:S02]  /*4b40*/  ISETP.GE.AND P5, PT, R5.reuse, R203, PT ;  /* 0x000000cb0500720c */ /* 0x040fe40003fa6270 */
[----:B------:R-:W-:Y:S02]  /*4b50*/  ISETP.GE.AND P2, PT, R5, R202, PT ;  /* 0x000000ca0500720c */ /* 0x000fe40003f46270 */
[----:B------:R-:W-:Y:S02]  /*4b60*/  FSEL R58, R26, -INF , !P3 ;  /* 0xff8000001a3a7808 */ /* 0x000fe40005800000 */
[----:B------:R-:W-:-:S02]  /*4b70*/  FSEL R102, R25, -INF , !P6 ;  /* 0xff80000019667808 */ /* 0x000fc40007000000 */
[----:B------:R-:W-:Y:S02]  /*4b80*/  FSEL R59, R27, -INF , !P1 ;  /* 0xff8000001b3b7808 */ /* 0x000fe40004800000 */
[----:B------:R-:W-:Y:S01]  /*4b90*/  HMMA.16816.F32 R24, R8, R30, R68 ;  /* 0x0000001e0818723c */ /* 0x000fe20000001844 */
[CC--:B------:R-:W-:Y:S02]  /*4ba0*/  ISETP.LT.OR P0, PT, R6.reuse, R201.reuse, P0 ;  /* 0x000000c90600720c */ /* 0x0c0fe40000701670 */
[-C--:B------:R-:W-:Y:S02]  /*4bb0*/  ISETP.LT.OR P4, PT, R6, R200.reuse, P4 ;  /* 0x000000c80600720c */ /* 0x080fe40002781670 */
[C---:B------:R-:W-:Y:S02]  /*4bc0*/  ISETP.LT.OR P5, PT, R5.reuse, R201, P5 ;  /* 0x000000c90500720c */ /* 0x040fe40002fa1670 */
[----:B------:R-:W-:Y:S02]  /*4bd0*/  ISETP.LT.OR P2, PT, R5, R200, P2 ;  /* 0x000000c80500720c */ /* 0x000fe40001741670 */
[----:B------:R-:W-:-:S02]  /*4be0*/  IADD3 R6, R0, 0x20, RZ ;  /* 0x0000002000067810 */ /* 0x000fc40007ffe0ff */
[----:B------:R-:W-:Y:S02]  /*4bf0*/  IADD3 R5, R0, 0x21, RZ ;  /* 0x0000002100057810 */ /* 0x000fe40007ffe0ff */
[----:B------:R-:W-:Y:S02]  /*4c00*/  FSEL R129, R16, -INF , !P0 ;  /* 0xff80000010817808 */ /* 0x000fe40004000000 */
[CC--:B------:R-:W-:Y:S02]  /*4c10*/  ISETP.GE.AND P1, PT, R6.reuse, R203.reuse, PT ;  /* 0x000000cb0600720c */ /* 0x0c0fe40003f26270 */
[-C--:B------:R-:W-:Y:S02]  /*4c20*/  ISETP.GE.AND P3, PT, R6, R202.reuse, PT ;  /* 0x000000ca0600720c */ /* 0x080fe40003f66270 */
[C---:B------:R-:W-:Y:S02]  /*4c30*/  ISETP.GE.AND P6, PT, R5.reuse, R203, PT ;  /* 0x000000cb0500720c */ /* 0x040fe40003fc6270 */
[----:B------:R-:W-:-:S02]  /*4c40*/  ISETP.GE.AND P0, PT, R5, R202, PT ;  /* 0x000000ca0500720c */ /* 0x000fc40003f06270 */
[----:B------:R-:W-:Y:S02]  /*4c50*/  FSEL R132, R18, -INF , !P4 ;  /* 0xff80000012847808 */ /* 0x000fe40006000000 */
[----:B------:R-:W-:Y:S02]  /*4c60*/  FSEL R103, R17, -INF , !P5 ;  /* 0xff80000011677808 */ /* 0x000fe40006800000 */
[----:B------:R-:W-:Y:S02]  /*4c70*/  FSEL R133, R19, -INF , !P2 ;  /* 0xff80000013857808 */ /* 0x000fe40005000000 */
[----:B-1----:R-:W-:Y:S01]  /*4c80*/  HMMA.16816.F32 R16, R8, R20, R52 ;  /* 0x000000140810723c */ /* 0x002fe20000001834 */
[CC--:B------:R-:W-:Y:S02]  /*4c90*/  ISETP.LT.OR P1, PT, R6.reuse, R201.reuse, P1 ;  /* 0x000000c90600720c */ /* 0x0c0fe40000f21670 */
[----:B------:R-:W-:Y:S02]  /*4ca0*/  ISETP.LT.OR P3, PT, R6, R200, P3 ;  /* 0x000000c80600720c */ /* 0x000fe40001f61670 */
[----:B------:R-:W-:-:S02]  /*4cb0*/  ISETP.LT.OR P6, PT, R5, R201, P6 ;  /* 0x000000c90500720c */ /* 0x000fc400037c1670 */
[----:B------:R-:W-:Y:S01]  /*4cc0*/  ISETP.LT.OR P0, PT, R5, R200, P0 ;  /* 0x000000c80500720c */ /* 0x000fe20000701670 */
[----:B------:R-:W-:Y:S01]  /*4cd0*/  HMMA.16816.F32 R8, R8, R22, R32 ;  /* 0x000000160808723c */ /* 0x000fe20000001820 */
[C---:B------:R-:W-:Y:S02]  /*4ce0*/  IADD3 R6, R0.reuse, 0x28, RZ ;  /* 0x0000002800067810 */ /* 0x040fe40007ffe0ff */
[----:B------:R-:W-:Y:S02]  /*4cf0*/  IADD3 R5, R0, 0x29, RZ ;  /* 0x0000002900057810 */ /* 0x000fe40007ffe0ff */
[----:B------:R-:W-:Y:S02]  /*4d00*/  FSEL R137, R12, -INF , !P1 ;  /* 0xff8000000c897808 */ /* 0x000fe40004800000 */
[-C--:B------:R-:W-:Y:S02]  /*4d10*/  ISETP.GE.AND P2, PT, R6, R203.reuse, PT ;  /* 0x000000cb0600720c */ /* 0x080fe40003f46270 */
[----:B------:R-:W-:-:S02]  /*4d20*/  ISETP.GE.AND P5, PT, R5, R203, PT ;  /* 0x000000cb0500720c */ /* 0x000fc40003fa6270 */
[CC--:B------:R-:W-:Y:S02]  /*4d30*/  ISETP.GE.AND P1, PT, R5.reuse, R202.reuse, PT ;  /* 0x000000ca0500720c */ /* 0x0c0fe40003f26270 */
[C---:B------:R-:W-:Y:S02]  /*4d40*/  ISETP.GE.AND P4, PT, R6.reuse, R202, PT ;  /* 0x000000ca0600720c */ /* 0x040fe40003f86270 */
[CC--:B------:R-:W-:Y:S02]  /*4d50*/  ISETP.LT.OR P2, PT, R6.reuse, R201.reuse, P2 ;  /* 0x000000c90600720c */ /* 0x0c0fe40001741670 */
[C---:B------:R-:W-:Y:S02]  /*4d60*/  ISETP.LT.OR P5, PT, R5.reuse, R201, P5 ;  /* 0x000000c90500720c */ /* 0x040fe40002fa1670 */
[-C--:B------:R-:W-:Y:S02]  /*4d70*/  ISETP.LT.OR P1, PT, R5, R200.reuse, P1 ;  /* 0x000000c80500720c */ /* 0x080fe40000f21670 */
[----:B------:R-:W-:-:S02]  /*4d80*/  ISETP.LT.OR P4, PT, R6, R200, P4 ;  /* 0x000000c80600720c */ /* 0x000fc40002781670 */
[C---:B------:R-:W-:Y:S02]  /*4d90*/  IADD3 R5, R0.reuse, 0x31, RZ ;  /* 0x0000003100057810 */ /* 0x040fe40007ffe0ff */
[----:B------:R-:W-:Y:S02]  /*4da0*/  IADD3 R6, R0, 0x30, RZ ;  /* 0x0000003000067810 */ /* 0x000fe40007ffe0ff */
[----:B------:R-:W-:Y:S02]  /*4db0*/  FSEL R136, R13, -INF , !P6 ;  /* 0xff8000000d887808 */ /* 0x000fe40007000000 */
[----:B------:R-:W-:Y:S02]  /*4dc0*/  FSEL R173, R24, -INF , !P2 ;  /* 0xff80000018ad7808 */ /* 0x000fe40005000000 */
[----:B------:R-:W-:Y:S02]  /*4dd0*/  FSEL R162, R15, -INF , !P0 ;  /* 0xff8000000fa27808 */ /* 0x000fe40004000000 */
[----:B------:R-:W-:-:S02]  /*4de0*/  ISETP.GE.AND P6, PT, R5, R203, PT ;  /* 0x000000cb0500720c */ /* 0x000fc40003fc6270 */
[C---:B------:R-:W-:Y:S02]  /*4df0*/  ISETP.GE.AND P2, PT, R5.reuse, R202, PT ;  /* 0x000000ca0500720c */ /* 0x040fe40003f46270 */
[C---:B------:R-:W-:Y:S02]  /*4e00*/  ISETP.GE.AND P0, PT, R6.reuse, R203, PT ;  /* 0x000000cb0600720c */ /* 0x040fe40003f06270 */
[CC--:B------:R-:W-:Y:S02]  /*4e10*/  ISETP.LT.OR P6, PT, R5.reuse, R201.reuse, P6 ;  /* 0x000000c90500720c */ /* 0x0c0fe400037c1670 */
[----:B------:R-:W-:Y:S02]  /*4e20*/  ISETP.LT.OR P2, PT, R5, R200, P2 ;  /* 0x000000c80500720c */ /* 0x000fe40001741670 */
[----:B------:R-:W-:Y:S02]  /*4e30*/  ISETP.LT.OR P0, PT, R6, R201, P0 ;  /* 0x000000c90600720c */ /* 0x000fe40000701670 */
[----:B------:R-:W-:-:S02]  /*4e40*/  IADD3 R5, R0, 0x38, RZ ;  /* 0x0000003800057810 */ /* 0x000fc40007ffe0ff */
[----:B------:R-:W-:Y:S02]  /*4e50*/  IADD3 R0, R0, 0x39, RZ ;  /* 0x0000003900007810 */ /* 0x000fe40007ffe0ff */
[----:B------:R-:W-:Y:S02]  /*4e60*/  FSEL R165, R16, -INF , !P0 ;  /* 0xff80000010a57808 */ /* 0x000fe40004000000 */
[----:B------:R-:W-:Y:S02]  /*4e70*/  ISETP.GE.AND P0, PT, R0, R202, PT ;  /* 0x000000ca0000720c */ /* 0x000fe40003f06270 */
[----:B------:R-:W-:Y:S02]  /*4e80*/  FSEL R161, R14, -INF , !P3 ;  /* 0xff8000000ea17808 */ /* 0x000fe40005800000 */
[----:B------:R-:W-:Y:S02]  /*4e90*/  ISETP.LT.OR P0, PT, R0, R200, P0 ;  /* 0x000000c80000720c */ /* 0x000fe40000701670 */
[----:B------:R-:W-:-:S02]  /*4ea0*/  FSEL R148, R26, -INF , !P4 ;  /* 0xff8000001a947808 */ /* 0x000fc40006000000 */
[----:B------:R-:W-:Y:S02]  /*4eb0*/  FSEL R164, R11, -INF , !P0 ;  /* 0xff8000000ba47808 */ /* 0x000fe40004000000 */
[----:B------:R-:W-:Y:S02]  /*4ec0*/  PLOP3.LUT P0, PT, PT, PT, UP0, 0x80, 0x0 ;  /* 0x000000000000781c */ /* 0x000fe40003f0f008 */
[----:B------:R-:W-:Y:S02]  /*4ed0*/  FSEL R163, R25, -INF , !P5 ;  /* 0xff80000019a37808 */ /* 0x000fe40006800000 */
[----:B------:R-:W-:Y:S02]  /*4ee0*/  FSEL R150, R27, -INF , !P1 ;  /* 0xff8000001b967808 */ /* 0x000fe40004800000 */
[----:B------:R-:W-:Y:S02]  /*4ef0*/  ISETP.GE.AND P3, PT, R6, R202, PT ;  /* 0x000000ca0600720c */ /* 0x000fe40003f66270 */
[----:B------:R-:W-:-:S02]  /*4f00*/  ISETP.GE.AND P5, PT, R5, R203, PT ;  /* 0x000000cb0500720c */ /* 0x000fc40003fa6270 */
[C---:B------:R-:W-:Y:S02]  /*4f10*/  ISETP.GE.AND P1, PT, R5.reuse, R202, PT ;  /* 0x000000ca0500720c */ /* 0x040fe40003f26270 */
[----:B------:R-:W-:Y:S02]  /*4f20*/  ISETP.GE.AND P4, PT, R0, R203, PT ;  /* 0x000000cb0000720c */ /* 0x000fe40003f86270 */
[-C--:B------:R-:W-:Y:S02]  /*4f30*/  ISETP.LT.OR P3, PT, R6, R200.reuse, P3 ;  /* 0x000000c80600720c */ /* 0x080fe40001f61670 */
[CC--:B------:R-:W-:Y:S02]  /*4f40*/  ISETP.LT.OR P5, PT, R5.reuse, R201.reuse, P5 ;  /* 0x000000c90500720c */ /* 0x0c0fe40002fa1670 */
[----:B------:R-:W-:Y:S02]  /*4f50*/  ISETP.LT.OR P1, PT, R5, R200, P1 ;  /* 0x000000c80500720c */ /* 0x000fe40000f21670 */
        /* <DEDUP_REMOVED lines=109> */
.L_x_1085:
[----:B------:R-:W-:Y:S05]  /*5630*/  BSYNC B0 ;  /* 0x0000000000007941 */ /* 0x000fea0003800000 */
.L_x_1084:
[----:B------:R-:W0:Y:S02]  /*5640*/  LDGDEPBAR ;  /* 0x00000000000079af */ /* 0x000e240000000000 */
.L_x_1083:
[----:B------:R-:W-:Y:S01]  /*5650*/  FMNMX.FTZ R0, R40, R41, !PT ;  /* 0x0000002928007209 */ /* 0x000fe20007810000 */
[----:B------:R-:W-:Y:S01]  /*5660*/  IMAD.WIDE.U32 R138, R108, -0x326172a9, RZ ;  /* 0xcd9e8d576c8a7825 */ /* 0x000fe200078e00ff */
[----:B------:R-:W-:Y:S01]  /*5670*/  FMNMX.FTZ R5, R44, R42, !PT ;  /* 0x0000002a2c057209 */ /* 0x000fe20007810000 */
[----:B------:R-:W-:Y:S01]  /*5680*/  USHF.L.U32 UR4, UR25, 0x1, URZ ;  /* 0x0000000119047899 */ /* 0x000fe2000800063f */
[----:B------:R-:W-:Y:S01]  /*5690*/  FMNMX.FTZ R0, R46, R0, !PT ;  /* 0x000000002e007209 */ /* 0x000fe20007810000 */
[----:B------:R-:W-:Y:S01]  /*56a0*/  UIADD3 UR16, UR23, -0x4498517b, URZ ;  /* 0xbb67ae8517107890 */ /* 0x000fe2000fffe03f */
        /* <DEDUP_REMOVED lines=11> */
[----:B------:R-:W-:Y:S01]  /*5760*/  STL [R1+0xcc], R181 ;  /* 0x0000ccb501007387 */ /* 0x000fe20000100800 */
[----:B------:R-:W-:Y:S01]  /*5770*/  FMNMX.FTZ R5, R102, R5, !PT ;  /* 0x0000000566057209 */ /* 0x000fe20007810000 */
[----:B------:R-:W-:Y:S01]  /*5780*/  UIADD3 UR30, UR22, 0x3c6ef372, URZ ;  /* 0x3c6ef372161e7890 */ /* 0x000fe2000fffe03f */
[----:B------:R-:W-:Y:S01]  /*5790*/  FMNMX.FTZ R0, R132, R0, !PT ;  /* 0x0000000084007209 */ /* 0x000fe20007810000 */
[----:B------:R-:W-:Y:S01]  /*57a0*/  STL [R1+0xc8], R176 ;  /* 0x0000c8b001007387 */ /* 0x000fe20000100800 */
        /* <DEDUP_REMOVED lines=23> */
[----:B------:R-:W-:Y:S01]  /*5920*/  ULOP3.LUT UR4, UR4, UR23, URZ, 0x3c, !UPT ;  /* 0x0000001704047292 */ /* 0x000fe2000f8e3c3f */
[----:B------:R-:W-:Y:S01]  /*5930*/  FMNMX.FTZ R5, R165, R5, !PT ;  /* 0x00000005a5057209 */ /* 0x000fe20007810000 */
[----:B-1----:R-:W-:Y:S01]  /*5940*/  LDSM.16.MT88.4 R16, [R180+0xc000] ;  /* 0x00c00000b410783b */ /* 0x002fe20000004200 */
        /* <DEDUP_REMOVED lines=9> */
[----:B------:R-:W-:-:S03]  /*59e0*/  LOP3.LUT R8, R104, UR22, RZ, 0x3c, !PT ;  /* 0x0000001668087c12 */ /* 0x000fc6000f8e3cff */
[----:B------:R-:W1:Y:S04]  /*59f0*/  SHFL.BFLY PT, R6, R0, 0x2, 0x1f ;  /* 0x0c401f0000067f89 */ /* 0x000e6800000e0000 */
[----:B------:R-:W2:Y:S04]  /*5a00*/  SHFL.BFLY PT, R7, R5, 0x2, 0x1f ;  /* 0x0c401f0005077f89 */ /* 0x000ea800000e0000 */
[----:B------:R3:W-:Y:S04]  /*5a10*/  STL [R1+0xac], R8 ;  /* 0x0000ac0801007387 */ /* 0x0007e80000100800 */
[----:B------:R-:W-:Y:S01]  /*5a20*/  LDSM.16.MT88.4 R48, [R179+0xc000] ;  /* 0x00c00000b330783b */ /* 0x000fe20000004200 */
[----:B-1----:R-:W-:-:S02]  /*5a30*/  FMNMX.FTZ R0, R0, R6, !PT ;  /* 0x0000000600007209 */ /* 0x002fc40007810000 */
[----:B------:R-:W-:Y:S02]  /*5a40*/  LOP3.LUT R6, R139, R8, RZ, 0x3c, !PT ;  /* 0x000000088b067212 */ /* 0x000fe400078e3cff */
[----:B--2---:R-:W-:Y:S01]  /*5a50*/  FMNMX.FTZ R5, R5, R7, !PT ;  /* 0x0000000705057209 */ /* 0x004fe20007810000 */
[----:B------:R-:W1:Y:S02]  /*5a60*/  SHFL.BFLY PT, R100, R0, 0x1, 0x1f ;  /* 0x0c201f0000647f89 */ /* 0x000e6400000e0000 */
[----:B------:R-:W-:Y:S01]  /*5a70*/  IMAD.WIDE.U32 R54, R6, -0x2daee0ad, RZ ;  /* 0xd2511f5306367825 */ /* 0x000fe200078e00ff */
[----:B------:R-:W-:Y:S01]  /*5a80*/  LOP3.LUT R6, R135, UR20, RZ, 0x3c, !PT ;  /* 0x0000001487067c12 */ /* 0x000fe2000f8e3cff */
[----:B------:R-:W2:Y:S01]  /*5a90*/  SHFL.BFLY PT, R101, R5, 0x1, 0x1f ;  /* 0x0c201f0005657f89 */ /* 0x000ea200000e0000 */
[----:B------:R-:W-:Y:S02]  /*5aa0*/  UIADD3 UR20, UR22, 0x1715609d, URZ ;  /* 0x1715609d16147890 */ /* 0x000fe4000fffe03f */
[----:B---3--:R-:W-:Y:S01]  /*5ab0*/  LOP3.LUT R8, R55, UR16, R134, 0x96, !PT ;  /* 0x0000001037087c12 */ /* 0x008fe2000f8e9686 */
[----:B------:R-:W-:Y:S01]  /*5ac0*/  IMAD.WIDE.U32 R6, R6, -0x326172a9, RZ ;  /* 0xcd9e8d5706067825 */ /* 0x000fe200078e00ff */
[----:B------:R-:W-:-:S03]  /*5ad0*/  UIADD3 UR16, UR23, -0x56f99767, URZ ;  /* 0xa906689917107890 */ /* 0x000fc6000fffe03f */
[----:B------:R-:W-:Y:S01]  /*5ae0*/  IMAD.WIDE.U32 R36, R8, -0x326172a9, RZ ;  /* 0xcd9e8d5708247825 */ /* 0x000fe200078e00ff */
[----:B------:R-:W-:-:S04]  /*5af0*/  LOP3.LUT R7, R7, UR31, R138, 0x96, !PT ;  /* 0x0000001f07077c12 */ /* 0x000fc8000f8e968a */
[----:B------:R-:W-:Y:S01]  /*5b00*/  LOP3.LUT R8, R37, UR30, R6, 0x96, !PT ;  /* 0x0000001e25087c12 */ /* 0x000fe2000f8e9606 */
[----:B------:R-:W-:-:S04]  /*5b10*/  IMAD.WIDE.U32 R6, R7, -0x2daee0ad, RZ ;  /* 0xd2511f5307067825 */ /* 0x000fc800078e00ff */
[----:B------:R-:W-:Y:S01]  /*5b20*/  IMAD.WIDE.U32 R8, R8, -0x2daee0ad, RZ ;  /* 0xd2511f5308087825 */ /* 0x000fe200078e00ff */
[----:B------:R-:W-:Y:S02]  /*5b30*/  LOP3.LUT R7, R7, UR29, R54, 0x96, !PT ;  /* 0x0000001d07077c12 */ /* 0x000fe4000f8e9636 */
[----:B-1----:R-:W-:Y:S02]  /*5b40*/  FMNMX.FTZ R100, R0, R100, !PT ;  /* 0x0000006400647209 */ /* 0x002fe40007810000 */
[----:B------:R-:W-:Y:S01]  /*5b50*/  LOP3.LUT R9, R9, UR27, R6, 0x96, !PT ;  /* 0x0000001b09097c12 */ /* 0x000fe2000f8e9606 */
[----:B------:R-:W-:Y:S01]  /*5b60*/  IMAD.WIDE.U32 R6, R7, -0x326172a9, RZ ;  /* 0xcd9e8d5707067825 */ /* 0x000fe200078e00ff */
[----:B--2---:R-:W-:Y:S02]  /*5b70*/  FMNMX.FTZ R101, R5, R101, !PT ;  /* 0x0000006505657209 */ /* 0x004fe40007810000 */
[----:B------:R-:W-:Y:S01]  /*5b80*/  FSETP.NEU.FTZ.AND P1, PT, R100, -INF , PT ;  /* 0xff8000006400780b */ /* 0x000fe20003f3d000 */
[----:B------:R-:W-:Y:S01]  /*5b90*/  IMAD.WIDE.U32 R38, R9, -0x326172a9, RZ ;  /* 0xcd9e8d5709267825 */ /* 0x000fe200078e00ff */
[----:B------:R-:W-:-:S03]  /*5ba0*/  LOP3.LUT R7, R7, UR28, R36, 0x96, !PT ;  /* 0x0000001c07077c12 */ /* 0x000fc6000f8e9624 */
[----:B------:R-:W-:Y:S01]  /*5bb0*/  FMUL.FTZ R0, R100, c[0x0][0x23c] ;  /* 0x00008f0064007a20 */ /* 0x000fe20000410000 */
[----:B------:R-:W-:Y:S01]  /*5bc0*/  LOP3.LUT R5, R39, UR26, R6, 0x96, !PT ;  /* 0x0000001a27057c12 */ /* 0x000fe2000f8e9606 */
[----:B------:R-:W-:Y:S02]  /*5bd0*/  FMUL.FTZ R12, R101, c[0x0][0x23c] ;  /* 0x00008f00650c7a20 */ /* 0x000fe40000410000 */
[----:B------:R-:W-:Y:S01]  /*5be0*/  IMAD.WIDE.U32 R6, R7, -0x2daee0ad, RZ ;  /* 0xd2511f5307067825 */ /* 0x000fe200078e00ff */
[----:B------:R-:W-:Y:S02]  /*5bf0*/  FSEL R0, R0, RZ, P1 ;  /* 0x000000ff00007208 */ /* 0x000fe40000800000 */
[----:B------:R-:W-:Y:S01]  /*5c00*/  FSETP.NEU.FTZ.AND P1, PT, R101, -INF , PT ;  /* 0xff8000006500780b */ /* 0x000fe20003f3d000 */
[----:B------:R-:W-:Y:S01]  /*5c10*/  IMAD.WIDE.U32 R56, R5, -0x2daee0ad, RZ ;  /* 0xd2511f5305387825 */ /* 0x000fe200078e00ff */
[----:B------:R-:W-:Y:S02]  /*5c20*/  LOP3.LUT R7, R7, UR24, R8, 0x96, !PT ;  /* 0x0000001807077c12 */ /* 0x000fe4000f8e9608 */
[----:B------:R-:W-:Y:S01]  /*5c30*/  FSEL R12, R12, RZ, P1 ;  /* 0x000000ff0c0c7208 */ /* 0x000fe20000800000 */
[----:B------:R-:W-:Y:S01]  /*5c40*/  FFMA.FTZ R5, R41, c[0x0][0x23c], -R0 ;  /* 0x00008f0029057a23 */ /* 0x000fe20000010800 */
[----:B------:R-:W-:Y:S01]  /*5c50*/  LOP3.LUT R14, R57, UR16, R6, 0x96, !PT ;  /* 0x00000010390e7c12 */ /* 0x000fe2000f8e9606 */
[----:B------:R-:W-:-:S02]  /*5c60*/  FFMA.FTZ R9, R40, c[0x0][0x23c], -R0 ;  /* 0x00008f0028097a23 */ /* 0x000fc40000010800 */
[----:B------:R1:W-:Y:S01]  /*5c70*/  MUFU.EX2 R168, R5 ;  /* 0x0000000500a87308 */ /* 0x0003e20000000800 */
[----:B------:R-:W-:Y:S02]  /*5c80*/  FFMA.FTZ R8, R45, c[0x0][0x23c], -R12 ;  /* 0x00008f002d087a23 */ /* 0x000fe4000001080c */
[----:B------:R-:W-:-:S04]  /*5c90*/  IMAD.WIDE.U32 R14, R14, -0x326172a9, RZ ;  /* 0xcd9e8d570e0e7825 */ /* 0x000fc800078e00ff */
[----:B------:R-:W-:Y:S01]  /*5ca0*/  IMAD.WIDE.U32 R52, R7, -0x326172a9, RZ ;  /* 0xcd9e8d5707347825 */ /* 0x000fe200078e00ff */
[----:B------:R-:W-:Y:S01]  /*5cb0*/  LOP3.LUT R6, R14, 0xffff, RZ, 0xc0, !PT ;  /* 0x0000ffff0e067812 */ /* 0x000fe200078ec0ff */
[----:B------:R2:W3:Y:S01]  /*5cc0*/  MUFU.EX2 R211, R9 ;  /* 0x0000000900d37308 */ /* 0x0004e20000000800 */
[----:B------:R-:W-:Y:S01]  /*5cd0*/  SHF.R.U32.HI R11, RZ, 0x18, R14 ;  /* 0x00000018ff0b7819 */ /* 0x000fe2000001160e */
[----:B------:R-:W-:Y:S01]  /*5ce0*/  FFMA.FTZ R3, R47, c[0x0][0x23c], -R0 ;  /* 0x00008f002f037a23 */ /* 0x000fe20000010800 */
[----:B------:R-:W-:Y:S01]  /*5cf0*/  SHF.R.U32.HI R6, RZ, 0x8, R6 ;  /* 0x00000008ff067819 */ /* 0x000fe20000011606 */
[----:B------:R-:W-:Y:S01]  /*5d00*/  IMAD R39, R106, 0x10000, R106 ;  /* 0x000100006a277824 */ /* 0x000fe200078e026a */
[----:B------:R-:W-:Y:S01]  /*5d10*/  LOP3.LUT R4, R15, UR21, R52, 0x96, !PT ;  /* 0x000000150f047c12 */ /* 0x000fe2000f8e9634 */
[----:B-1----:R-:W-:Y:S02]  /*5d20*/  FFMA.FTZ R5, R44, c[0x0][0x23c], -R12 ;  /* 0x00008f002c057a23 */ /* 0x002fe4000001080c */
[----:B------:R1:W-:Y:S01]  /*5d30*/  MUFU.EX2 R174, R8 ;  /* 0x0000000800ae7308 */ /* 0x0003e20000000800 */
[----:B------:R-:W-:-:S07]  /*5d40*/  SHF.R.U32.HI R7, RZ, 0x18, R4 ;  /* 0x00000018ff077819 */ /* 0x000fce0000011604 */
[----:B------:R4:W-:Y:S01]  /*5d50*/  MUFU.EX2 R171, R5 ;  /* 0x0000000500ab7308 */ /* 0x0009e20000000800 */
[----:B--2---:R-:W-:Y:S02]  /*5d60*/  FFMA.FTZ R9, R46, c[0x0][0x23c], -R0 ;  /* 0x00008f002e097a23 */ /* 0x004fe40000010800 */
[----:B------:R-:W-:Y:S05]  /*5d70*/  LDSM.16.MT88.4 R44, [R177+0xc000] ;  /* 0x00c00000b12c783b */ /* 0x000fea0000004200 */
[----:B------:R-:W-:Y:S01]  /*5d80*/  MUFU.EX2 R182, R9 ;  /* 0x0000000900b67308 */ /* 0x000fe20000000800 */
[----:B-1----:R-:W-:Y:S01]  /*5d90*/  LOP3.LUT R8, R4, 0xff, RZ, 0xc0, !PT ;  /* 0x000000ff04087812 */ /* 0x002fe200078ec0ff */
[----:B----4-:R-:W-:-:S06]  /*5da0*/  FFMA.FTZ R5, R42, c[0x0][0x23c], -R12 ;  /* 0x00008f002a057a23 */ /* 0x010fcc000001080c */
[----:B------:R3:W1:Y:S08]  /*5db0*/  MUFU.EX2 R208, R3 ;  /* 0x0000000300d07308 */ /* 0x0006700000000800 */
[----:B------:R2:W-:Y:S01]  /*5dc0*/  MUFU.EX2 R170, R5 ;  /* 0x0000000500aa7308 */ /* 0x0005e20000000800 */
[----:B---3--:R-:W-:-:S04]  /*5dd0*/  F2FP.PACK_AB R3, R168, R211 ;  /* 0x000000d3a803723e */ /* 0x008fc800000000ff */
[C---:B------:R-:W-:Y:S02]  /*5de0*/  PRMT R157, R3.reuse, 0x7610, R157 ;  /* 0x00007610039d7816 */ /* 0x040fe4000000009d */
[----:B------:R-:W-:Y:S02]  /*5df0*/  PRMT R155, R3, 0x7632, R155 ;  /* 0x00007632039b7816 */ /* 0x000fe4000000009b */
[----:B--2---:R-:W-:Y:S02]  /*5e00*/  LOP3.LUT R5, R14, 0xff, RZ, 0xc0, !PT ;  /* 0x000000ff0e057812 */ /* 0x004fe400078ec0ff */
[----:B-1----:R-:W-:Y:S02]  /*5e10*/  F2FP.PACK_AB R3, R208, R182 ;  /* 0x000000b6d003723e */ /* 0x002fe400000000ff */
[----:B------:R-:W-:Y:S01]  /*5e20*/  PRMT R13, R5, 0x5410, R6 ;  /* 0x00005410050d7816 */ /* 0x000fe20000000006 */
[----:B------:R-:W-:Y:S01]  /*5e30*/  FFMA.FTZ R6, R43, c[0x0][0x23c], -R12 ;  /* 0x00008f002b067a23 */ /* 0x000fe2000001080c */
[----:B------:R-:W-:Y:S01]  /*5e40*/  SHF.R.U32.HI R5, RZ, 0x10, R14 ;  /* 0x00000010ff057819 */ /* 0x000fe2000001160e */
[----:B------:R-:W-:Y:S01]  /*5e50*/  LDSM.16.MT88.4 R40, [R178+0xc000] ;  /* 0x00c00000b228783b */ /* 0x000fe20000004200 */
[----:B------:R-:W-:Y:S01]  /*5e60*/  PRMT R159, R3, 0x7610, R159 ;  /* 0x00007610039f7816 */ /* 0x000fe2000000009f */
[----:B------:R1:W2:Y:S01]  /*5e70*/  MUFU.EX2 R183, R6 ;  /* 0x0000000600b77308 */ /* 0x0002a20000000800 */
[----:B------:R-:W-:-:S02]  /*5e80*/  LOP3.LUT R10, R5, 0xff, RZ, 0xc0, !PT ;  /* 0x000000ff050a7812 */ /* 0x000fc400078ec0ff */
[----:B------:R-:W-:Y:S02]  /*5e90*/  LOP3.LUT R5, R4, 0xffff, RZ, 0xc0, !PT ;  /* 0x0000ffff04057812 */ /* 0x000fe400078ec0ff */
[----:B------:R-:W-:Y:S02]  /*5ea0*/  PRMT R158, R3, 0x7632, R158 ;  /* 0x00007632039e7816 */ /* 0x000fe4000000009e */
[----:B------:R-:W-:Y:S02]  /*5eb0*/  SHF.R.U32.HI R5, RZ, 0x8, R5 ;  /* 0x00000008ff057819 */ /* 0x000fe40000011605 */
[----:B------:R-:W-:Y:S02]  /*5ec0*/  PRMT R10, R10, 0x5410, R11 ;  /* 0x000054100a0a7816 */ /* 0x000fe4000000000b */
[----:B------:R-:W-:Y:S02]  /*5ed0*/  PRMT R5, R8, 0x5410, R5 ;  /* 0x0000541008057816 */ /* 0x000fe40000000005 */
[----:B-1----:R-:W-:-:S02]  /*5ee0*/  SHF.R.U32.HI R6, RZ, 0x10, R4 ;  /* 0x00000010ff067819 */ /* 0x002fc40000011604 */
[----:B--2---:R-:W-:Y:S02]  /*5ef0*/  F2FP.PACK_AB R2, R183, R174 ;  /* 0x000000aeb702723e */ /* 0x004fe400000000ff */
[----:B------:R-:W-:Y:S01]  /*5f00*/  LOP3.LUT R4, R6, 0xff, RZ, 0xc0, !PT ;  /* 0x000000ff06047812 */ /* 0x000fe200078ec0ff */
[--C-:B------:R-:W-:Y:S01]  /*5f10*/  HSET2.LE.AND R6, R13, R39.reuse, PT ;  /* 0x000000270d067233 */ /* 0x100fe20003803000 */
[----:B------:R-:W-:Y:S02]  /*5f20*/  PRMT R156, R2, 0x7610, R156 ;  /* 0x00007610029c7816 */ /* 0x000fe4000000009c */
[----:B------:R-:W-:Y:S02]  /*5f30*/  PRMT R7, R4, 0x5410, R7 ;  /* 0x0000541004077816 */ /* 0x000fe40000000007 */
[----:B------:R-:W-:Y:S02]  /*5f40*/  F2FP.PACK_AB R4, R170, R171 ;  /* 0x000000abaa04723e */ /* 0x000fe400000000ff */
[----:B------:R-:W-:Y:S01]  /*5f50*/  PRMT R154, R2, 0x7632, R154 ;  /* 0x00007632029a7816 */ /* 0x000fe2000000009a */
[--C-:B------:R-:W-:Y:S01]  /*5f60*/  HSET2.LE.AND R2, R5, R39.reuse, PT ;  /* 0x0000002705027233 */ /* 0x100fe20003803000 */
[C---:B------:R-:W-:Y:S01]  /*5f70*/  PRMT R152, R4.reuse, 0x7610, R152 ;  /* 0x0000761004987816 */ /* 0x040fe20000000098 */
[----:B------:R-:W-:Y:S01]  /*5f80*/  HSET2.LE.AND R3, R7, R39, PT ;  /* 0x0000002707037233 */ /* 0x000fe20003803000 */
[----:B------:R-:W-:-:S04]  /*5f90*/  PRMT R153, R4, 0x7632, R153 ;  /* 0x0000763204997816 */ /* 0x000fc80000000099 */
[----:B------:R-:W-:-:S04]  /*5fa0*/  PRMT R4, R152, 0x5410, R153 ;  /* 0x0000541098047816 */ /* 0x000fc80000000099 */
[----:B------:R-:W-:Y:S02]  /*5fb0*/  LOP3.LUT R4, R2, R4, RZ, 0xc0, !PT ;  /* 0x0000000402047212 */ /* 0x000fe400078ec0ff */
[----:B------:R-:W-:-:S04]  /*5fc0*/  PRMT R2, R157, 0x5410, R155 ;  /* 0x000054109d027816 */ /* 0x000fc8000000009b */
[----:B------:R-:W-:Y:S01]  /*5fd0*/  LOP3.LUT R5, R3, R2, RZ, 0xc0, !PT ;  /* 0x0000000203057212 */ /* 0x000fe200078ec0ff */
[----:B------:R-:W-:Y:S01]  /*5fe0*/  HSET2.LE.AND R2, R10, R39, PT ;  /* 0x000000270a027233 */ /* 0x000fe20003803000 */
[----:B------:R-:W-:Y:S01]  /*5ff0*/  PRMT R3, R156, 0x5410, R154 ;  /* 0x000054109c037816 */ /* 0x000fe2000000009a */
[----:B------:R-:W1:Y:S03]  /*6000*/  LDSM.16.MT88.4 R8, [R177+0x10000] ;  /* 0x01000000b108783b */ /* 0x000e660000004200 */
[----:B------:R-:W-:Y:S02]  /*6010*/  LOP3.LUT R6, R6, R3, RZ, 0xc0, !PT ;  /* 0x0000000306067212 */ /* 0x000fe400078ec0ff */
[----:B------:R-:W-:-:S04]  /*6020*/  PRMT R3, R159, 0x5410, R158 ;  /* 0x000054109f037816 */ /* 0x000fc8000000009e */
[----:B------:R-:W-:Y:S01]  /*6030*/  LOP3.LUT R7, R2, R3, RZ, 0xc0, !PT ;  /* 0x0000000302077212 */ /* 0x000fe200078ec0ff */
[----:B------:R-:W-:Y:S02]  /*6040*/  FFMA.FTZ R2, R58, c[0x0][0x23c], -R0 ;  /* 0x00008f003a027a23 */ /* 0x000fe40000010800 */
[----:B------:R-:W-:Y:S02]  /*6050*/  FFMA.FTZ R3, R102, c[0x0][0x23c], -R12 ;  /* 0x00008f0066037a23 */ /* 0x000fe4000001080c */
[----:B------:R2:W-:Y:S02]  /*6060*/  MUFU.EX2 R210, R2 ;  /* 0x0000000200d27308 */ /* 0x0005e40000000800 */
[C---:B------:R-:W-:Y:S06]  /*6070*/  HMMA.16816.F32 R116, R4.reuse, R16, RZ ;  /* 0x000000100474723c */ /* 0x040fec00000018ff */
[----:B------:R3:W-:Y:S02]  /*6080*/  MUFU.EX2 R176, R3 ;  /* 0x0000000300b07308 */ /* 0x0007e40000000800 */
[----:B------:R-:W-:Y:S01]  /*6090*/  HMMA.16816.F32 R76, R4, R18, RZ ;  /* 0x00000012044c723c */ /* 0x000fe200000018ff */
[----:B------:R-:W4:Y:S01]  /*60a0*/  LDSM.16.MT88.4 R16, [R178+0x10000] ;  /* 0x01000000b210783b */ /* 0x000f220000004200 */
[----:B--2---:R-:W-:-:S06]  /*60b0*/  FFMA.FTZ R2, R59, c[0x0][0x23c], -R0 ;  /* 0x00008f003b027a23 */ /* 0x004fcc0000010800 */
[----:B------:R-:W-:Y:S01]  /*60c0*/  HMMA.16816.F32 R96, R4, R24, RZ ;  /* 0x000000180460723c */ /* 0x000fe200000018ff */
[----:B------:R2:W-:Y:S01]  /*60d0*/  MUFU.EX2 R181, R2 ;  /* 0x0000000200b57308 */ /* 0x0005e20000000800 */
[----:B---3--:R-:W-:-:S06]  /*60e0*/  FFMA.FTZ R3, R129, c[0x0][0x23c], -R12 ;  /* 0x00008f0081037a23 */ /* 0x008fcc000001080c */
[C---:B------:R-:W-:Y:S01]  /*60f0*/  HMMA.16816.F32 R60, R4.reuse, R26, RZ ;  /* 0x0000001a043c723c */ /* 0x040fe200000018ff */
[----:B------:R-:W3:Y:S01]  /*6100*/  LDSM.16.MT88.4 R24, [R180+0x10000] ;  /* 0x01000000b418783b */ /* 0x000ee20000004200 */
[----:B------:R1:W-:Y:S06]  /*6110*/  MUFU.EX2 R207, R3 ;  /* 0x0000000300cf7308 */ /* 0x0003ec0000000800 */
[----:B------:R-:W-:Y:S01]  /*6120*/  HMMA.16816.F32 R104, R4, R28, RZ ;  /* 0x0000001c0468723c */ /* 0x000fe200000018ff */
[----:B--2---:R-:W-:-:S04]  /*6130*/  FFMA.FTZ R2, R128, c[0x0][0x23c], -R12 ;  /* 0x00008f0080027a23 */ /* 0x004fc8000001080c */
[----:B------:R2:W2:Y:S03]  /*6140*/  MUFU.EX2 R209, R2 ;  /* 0x0000000200d17308 */ /* 0x0004a60000000800 */
[----:B------:R-:W-:Y:S01]  /*6150*/  HMMA.16816.F32 R64, R4, R30, RZ ;  /* 0x0000001e0440723c */ /* 0x000fe200000018ff */
[----:B------:R-:W3:Y:S01]  /*6160*/  LDSM.16.MT88.4 R28, [R179+0x10000] ;  /* 0x01000000b31c783b */ /* 0x000ee20000004200 */
[----:B-1----:R-:W-:-:S04]  /*6170*/  FFMA.FTZ R3, R103, c[0x0][0x23c], -R12 ;  /* 0x00008f0067037a23 */ /* 0x002fc8000001080c */
[----:B------:R1:W1:Y:S02]  /*6180*/  MUFU.EX2 R206, R3 ;  /* 0x0000000300ce7308 */ /* 0x0002640000000800 */
[----:B------:R-:W-:Y:S01]  /*6190*/  HMMA.16816.F32 R92, R4, R20, RZ ;  /* 0x00000014045c723c */ /* 0x000fe200000018ff */
[----:B--2---:R-:W-:Y:S01]  /*61a0*/  LOP3.LUT R2, R53, UR20, R38, 0x96, !PT ;  /* 0x0000001435027c12 */ /* 0x004fe2000f8e9626 */
[----:B------:R-:W-:-:S06]  /*61b0*/  IMAD.MOV.U32 R38, RZ, RZ, R168 ;  /* 0x000000ffff267224 */ /* 0x000fcc00078e00a8 */
[----:B------:R-:W-:Y:S01]  /*61c0*/  HMMA.16816.F32 R88, R4, R8, RZ ;  /* 0x000000080458723c */ /* 0x000fe200000018ff */
[----:B------:R-:W-:-:S05]  /*61d0*/  IMAD.WIDE.U32 R20, R2, -0x2daee0ad, RZ ;  /* 0xd2511f5302147825 */ /* 0x000fca00078e00ff */
[----:B------:R-:W-:Y:S02]  /*61e0*/  LOP3.LUT R2, R21, UR5, R56, 0x96, !PT ;  /* 0x0000000515027c12 */ /* 0x000fe4000f8e9638 */
[----:B------:R-:W-:Y:S01]  /*61f0*/  HMMA.16816.F32 R124, R4, R44, RZ ;  /* 0x0000002c047c723c */ /* 0x000fe200000018ff */
[----:B------:R-:W-:Y:S02]  /*6200*/  LOP3.LUT R8, R20, 0xffff, RZ, 0xc0, !PT ;  /* 0x0000ffff14087812 */ /* 0x000fe400078ec0ff */
[----:B------:R-:W-:Y:S02]  /*6210*/  SHF.R.U32.HI R13, RZ, 0x10, R2 ;  /* 0x00000010ff0d7819 */ /* 0x000fe40000011602 */
[----:B------:R-:W-:-:S03]  /*6220*/  SHF.R.U32.HI R9, RZ, 0x10, R20 ;  /* 0x00000010ff097819 */ /* 0x000fc60000011614 */
[----:B------:R-:W-:Y:S01]  /*6230*/  HMMA.16816.F32 R84, R4, R46, RZ ;  /* 0x0000002e0454723c */ /* 0x000fe200000018ff */
[----:B-1----:R-:W-:-:S07]  /*6240*/  LOP3.LUT R3, R9, 0xff, RZ, 0xc0, !PT ;  /* 0x000000ff09037812 */ /* 0x002fce00078ec0ff */
[C---:B------:R-:W-:Y:S08]  /*6250*/  HMMA.16816.F32 R120, R4.reuse, R40, RZ ;  /* 0x000000280478723c */ /* 0x040ff000000018ff */
[C---:B------:R-:W-:Y:S08]  /*6260*/  HMMA.16816.F32 R80, R4.reuse, R42, RZ ;  /* 0x0000002a0450723c */ /* 0x040ff000000018ff */
[C---:B------:R-:W-:Y:S08]  /*6270*/  HMMA.16816.F32 R108, R4.reuse, R32, RZ ;  /* 0x00000020046c723c */ /* 0x040ff000000018ff */
[C---:B------:R-:W-:Y:S08]  /*6280*/  HMMA.16816.F32 R68, R4.reuse, R34, RZ ;  /* 0x000000220444723c */ /* 0x040ff000000018ff */
[C---:B------:R-:W-:Y:S07]  /*6290*/  HMMA.16816.F32 R44, R4.reuse, R10, RZ ;  /* 0x0000000a042c723c */ /* 0x040fee00000018ff */
[----:B------:R-:W-:Y:S01]  /*62a0*/  LOP3.LUT R11, R2, 0xffff, RZ, 0xc0, !PT ;  /* 0x0000ffff020b7812 */ /* 0x000fe200078ec0ff */
[----:B----4-:R-:W-:Y:S01]  /*62b0*/  HMMA.16816.F32 R40, R4, R16, RZ ;  /* 0x000000100428723c */ /* 0x010fe200000018ff */
[----:B------:R-:W-:-:S02]  /*62c0*/  FFMA.FTZ R10, R132, c[0x0][0x23c], -R0 ;  /* 0x00008f00840a7a23 */ /* 0x000fc40000010800 */
[----:B------:R-:W-:Y:S01]  /*62d0*/  SHF.R.U32.HI R9, RZ, 0x8, R11 ;  /* 0x00000008ff097819 */ /* 0x000fe2000001160b */
[----:B------:R-:W-:Y:S01]  /*62e0*/  IMAD.MOV.U32 R132, RZ, RZ, R208 ;  /* 0x000000ffff847224 */ /* 0x000fe200078e00d0 */
[----:B------:R1:W-:Y:S02]  /*62f0*/  MUFU.EX2 R204, R10 ;  /* 0x0000000a00cc7308 */ /* 0x0003e40000000800 */
[----:B------:R-:W-:Y:S01]  /*6300*/  SHF.R.U32.HI R17, RZ, 0x18, R2 ;  /* 0x00000018ff117819 */ /* 0x000fe20000011602 */
[----:B------:R-:W-:Y:S01]  /*6310*/  HMMA.16816.F32 R32, R4, R18, RZ ;  /* 0x000000120420723c */ /* 0x000fe200000018ff */
[----:B------:R-:W-:-:S06]  /*6320*/  LOP3.LUT R16, R20, 0xff, RZ, 0xc0, !PT ;  /* 0x000000ff14107812 */ /* 0x000fcc00078ec0ff */
[----:B------:R-:W-:Y:S01]  /*6330*/  LOP3.LUT R19, R2, 0xff, RZ, 0xc0, !PT ;  /* 0x000000ff02137812 */ /* 0x000fe200078ec0ff */
[C---:B------:R-:W-:Y:S01]  /*6340*/  HMMA.16816.F32 R112, R4.reuse, R48, RZ ;  /* 0x000000300470723c */ /* 0x040fe200000018ff */
[----:B------:R-:W-:Y:S02]  /*6350*/  SHF.R.U32.HI R2, RZ, 0x8, R8 ;  /* 0x00000008ff027819 */ /* 0x000fe40000011608 */
[----:B------:R-:W-:Y:S02]  /*6360*/  SHF.R.U32.HI R18, RZ, 0x18, R20 ;  /* 0x00000018ff127819 */ /* 0x000fe40000011614 */
[----:B-1----:R-:W-:Y:S01]  /*6370*/  PRMT R10, R16, 0x5410, R2 ;  /* 0x00005410100a7816 */ /* 0x002fe20000000002 */
[----:B------:R-:W-:Y:S01]  /*6380*/  FFMA.FTZ R2, R133, c[0x0][0x23c], -R0 ;  /* 0x00008f0085027a23 */ /* 0x000fe20000010800 */
[----:B------:R-:W-:Y:S01]  /*6390*/  LOP3.LUT R8, R13, 0xff, RZ, 0xc0, !PT ;  /* 0x000000ff0d087812 */ /* 0x000fe200078ec0ff */
[----:B------:R-:W-:Y:S01]  /*63a0*/  HMMA.16816.F32 R72, R4, R50, RZ ;  /* 0x000000320448723c */ /* 0x000fe200000018ff */
[----:B------:R-:W-:Y:S01]  /*63b0*/  PRMT R11, R3, 0x5410, R18 ;  /* 0x00005410030b7816 */ /* 0x000fe20000000012 */
[----:B------:R1:W2:Y:S01]  /*63c0*/  MUFU.EX2 R205, R2 ;  /* 0x0000000200cd7308 */ /* 0x0002a20000000800 */
[----:B------:R-:W-:-:S02]  /*63d0*/  PRMT R9, R19, 0x5410, R9 ;  /* 0x0000541013097816 */ /* 0x000fc40000000009 */
[----:B------:R-:W-:Y:S02]  /*63e0*/  PRMT R8, R8, 0x5410, R17 ;  /* 0x0000541008087816 */ /* 0x000fe40000000011 */
[----:B------:R-:W-:Y:S01]  /*63f0*/  F2FP.PACK_AB R3, R176, R209 ;  /* 0x000000d1b003723e */ /* 0x000fe200000000ff */
[----:B------:R-:W4:Y:S01]  /*6400*/  LDSM.16.MT88.4 R16, [R177+0xc800] ;  /* 0x00c80000b110783b */ /* 0x000f220000004200 */
[----:B---3--:R-:W-:Y:S02]  /*6410*/  HMMA.16816.F32 R128, R4, R24, RZ ;  /* 0x000000180480723c */ /* 0x008fe400000018ff */
[C---:B------:R-:W-:Y:S02]  /*6420*/  PRMT R146, R3.reuse, 0x7610, R146 ;  /* 0x0000761003927816 */ /* 0x040fe40000000092 */
[----:B------:R-:W-:Y:S02]  /*6430*/  PRMT R144, R3, 0x7632, R144 ;  /* 0x0000763203907816 */ /* 0x000fe40000000090 */
[----:B------:R-:W-:-:S02]  /*6440*/  F2FP.PACK_AB R3, R206, R207 ;  /* 0x000000cfce03723e */ /* 0x000fc400000000ff */
[C---:B------:R-:W-:Y:S01]  /*6450*/  HMMA.16816.F32 R48, R4.reuse, R22, RZ ;  /* 0x000000160430723c */ /* 0x040fe200000018ff */
[----:B-1----:R-:W-:Y:S02]  /*6460*/  F2FP.PACK_AB R2, R181, R210 ;  /* 0x000000d2b502723e */ /* 0x002fe400000000ff */
[C---:B------:R-:W-:Y:S02]  /*6470*/  PRMT R143, R3.reuse, 0x7610, R143 ;  /* 0x00007610038f7816 */ /* 0x040fe4000000008f */
[C---:B------:R-:W-:Y:S02]  /*6480*/  PRMT R147, R2.reuse, 0x7610, R147 ;  /* 0x0000761002937816 */ /* 0x040fe40000000093 */
[----:B------:R-:W-:Y:S01]  /*6490*/  PRMT R145, R2, 0x7632, R145 ;  /* 0x0000763202917816 */ /* 0x000fe20000000091 */
[----:B------:R-:W-:Y:S01]  /*64a0*/  HMMA.16816.F32 R24, R4, R26, RZ ;  /* 0x0000001a0418723c */ /* 0x000fe200000018ff */
[--C-:B------:R-:W-:Y:S01]  /*64b0*/  HSET2.LE.AND R2, R9, R39.reuse, PT ;  /* 0x0000002709027233 */ /* 0x100fe20003803000 */
[----:B------:R-:W-:Y:S01]  /*64c0*/  PRMT R142, R3, 0x7632, R142 ;  /* 0x00007632038e7816 */ /* 0x000fe2000000008e */
[----:B------:R-:W-:-:S05]  /*64d0*/  HSET2.LE.AND R3, R8, R39, PT ;  /* 0x0000002708037233 */ /* 0x000fca0003803000 */
[C---:B------:R-:W-:Y:S08]  /*64e0*/  HMMA.16816.F32 R248, R4.reuse, R28, RZ ;  /* 0x0000001c04f8723c */ /* 0x040ff000000018ff */
[----:B------:R-:W-:Y:S07]  /*64f0*/  HMMA.16816.F32 R244, R4, R30, RZ ;  /* 0x0000001e04f4723c */ /* 0x000fee00000018ff */
[----:B------:R-:W-:-:S02]  /*6500*/  PRMT R4, R146, 0x5410, R144 ;  /* 0x0000541092047816 */ /* 0x000fc40000000090 */
[----:B--2---:R-:W-:Y:S02]  /*6510*/  F2FP.PACK_AB R5, R205, R204 ;  /* 0x000000cccd05723e */ /* 0x004fe400000000ff */
[----:B------:R-:W-:Y:S01]  /*6520*/  LOP3.LUT R8, R2, R4, RZ, 0xc0, !PT ;  /* 0x0000000402087212 */ /* 0x000fe200078ec0ff */
[----:B------:R-:W-:Y:S01]  /*6530*/  HSET2.LE.AND R2, R10, R39, PT ;  /* 0x000000270a027233 */ /* 0x000fe20003803000 */
[----:B------:R-:W-:Y:S02]  /*6540*/  PRMT R4, R147, 0x5410, R145 ;  /* 0x0000541093047816 */ /* 0x000fe40000000091 */
[----:B------:R-:W-:Y:S02]  /*6550*/  PRMT R141, R5, 0x7610, R141 ;  /* 0x00007610058d7816 */ /* 0x000fe4000000008d */
[----:B------:R-:W-:Y:S02]  /*6560*/  LOP3.LUT R9, R3, R4, RZ, 0xc0, !PT ;  /* 0x0000000403097212 */ /* 0x000fe400078ec0ff */
[----:B------:R-:W-:-:S02]  /*6570*/  PRMT R140, R5, 0x7632, R140 ;  /* 0x00007632058c7816 */ /* 0x000fc4000000008c */
[----:B------:R-:W1:Y:S01]  /*6580*/  LDSM.16.MT88.4 R4, [R178+0xc800] ;  /* 0x00c80000b204783b */ /* 0x000e620000004200 */
[----:B------:R-:W-:-:S04]  /*6590*/  PRMT R3, R143, 0x5410, R142 ;  /* 0x000054108f037816 */ /* 0x000fc8000000008e */
[----:B------:R-:W-:Y:S01]  /*65a0*/  LOP3.LUT R10, R2, R3, RZ, 0xc0, !PT ;  /* 0x00000003020a7212 */ /* 0x000fe200078ec0ff */
[----:B------:R-:W-:Y:S01]  /*65b0*/  HSET2.LE.AND R2, R11, R39, PT ;  /* 0x000000270b027233 */ /* 0x000fe20003803000 */
[----:B------:R-:W-:-:S04]  /*65c0*/  PRMT R3, R141, 0x5410, R140 ;  /* 0x000054108d037816 */ /* 0x000fc8000000008c */
[----:B------:R-:W-:Y:S02]  /*65d0*/  LOP3.LUT R11, R2, R3, RZ, 0xc0, !PT ;  /* 0x00000003020b7212 */ /* 0x000fe400078ec0ff */
[----:B------:R-:W-:-:S05]  /*65e0*/  LOP3.LUT R2, R135, UR4, RZ, 0x3c, !PT ;  /* 0x0000000487027c12 */ /* 0x000fca000f8e3cff */
[----:B----4-:R-:W-:Y:S01]  /*65f0*/  HMMA.16816.F32 R240, R8, R16, R124 ;  /* 0x0000001008f0723c */ /* 0x010fe2000000187c */
[----:B------:R-:W-:-:S05]  /*6600*/  IMAD.WIDE.U32 R2, R2, -0x326172a9, RZ ;  /* 0xcd9e8d5702027825 */ /* 0x000fca00078e00ff */
[----:B------:R-:W-:Y:S02]  /*6610*/  LOP3.LUT R3, R3, UR31, R138, 0x96, !PT ;  /* 0x0000001f03037c12 */ /* 0x000fe4000f8e968a */
        /* <DEDUP_REMOVED lines=16> */
[C---:B--2---:R-:W-:Y:S08]  /*6720*/  HMMA.16816.F32 R232, R8.reuse, R16, R108 ;  /* 0x0000001008e8723c */ /* 0x044ff0000000186c */
[C---:B------:R-:W-:Y:S01]  /*6730*/  HMMA.16816.F32 R68, R8.reuse, R18, R68 ;  /* 0x000000120844723c */ /* 0x040fe20000001844 */
[----:B------:R-:W2:Y:S07]  /*6740*/  LDSM.16.MT88.4 R16, [R180+0xe800] ;  /* 0x00e80000b410783b */ /* 0x000eae0000004200 */
[C---:B-1----:R-:W-:Y:S07]  /*6750*/  HMMA.16816.F32 R84, R8.reuse, R4, R104 ;  /* 0x000000040854723c */ /* 0x042fee0000001868 */
[----:B------:R-:W-:Y:S01]  /*6760*/  IMAD.MOV.U32 R104, RZ, RZ, R207 ;  /* 0x000000ffff687224 */ /* 0x000fe200078e00cf */
[----:B------:R-:W-:Y:S01]  /*6770*/  HMMA.16816.F32 R76, R8, R6, R64 ;  /* 0x00000006084c723c */ /* 0x000fe20000001840 */
[----:B------:R-:W1:Y:S01]  /*6780*/  LDSM.16.MT88.4 R4, [R179+0xe800] ;  /* 0x00e80000b304783b */ /* 0x000e620000004200 */
[----:B------:R-:W-:Y:S01]  /*6790*/  IMAD.MOV.U32 R105, RZ, RZ, R206 ;  /* 0x000000ffff697224 */ /* 0x000fe200078e00ce */
[----:B------:R-:W3:Y:S01]  /*67a0*/  LDC.U8 R64, c[0x0][0x2d8] ;  /* 0x0000b600ff407b82 */ /* 0x000ee20000000000 */
[----:B------:R-:W-:-:S02]  /*67b0*/  IMAD.MOV.U32 R106, RZ, RZ, R205 ;  /* 0x000000ffff6a7224 */ /* 0x000fc400078e00cd */
[----:B------:R-:W-:Y:S02]  /*67c0*/  IMAD.MOV.U32 R107, RZ, RZ, R204 ;  /* 0x000000ffff6b7224 */ /* 0x000fe400078e00cc */
[----:B------:R-:W-:Y:S02]  /*67d0*/  IMAD.MOV.U32 R65, RZ, RZ, R211 ;  /* 0x000000ffff417224 */ /* 0x000fe400078e00d3 */
[----:B------:R-:W-:Y:S02]  /*67e0*/  IMAD.MOV.U32 R67, RZ, RZ, R210 ;  /* 0x000000ffff437224 */ /* 0x000fe400078e00d2 */
[----:B------:R-:W-:Y:S01]  /*67f0*/  IMAD.MOV.U32 R66, RZ, RZ, R209 ;  /* 0x000000ffff427224 */ /* 0x000fe200078e00d1 */
[C---:B--2---:R-:W-:Y:S08]  /*6800*/  HMMA.16816.F32 R228, R8.reuse, R16, R96 ;  /* 0x0000001008e4723c */ /* 0x044ff00000001860 */
[----:B------:R-:W-:Y:S01]  /*6810*/  HMMA.16816.F32 R212, R8, R18, R60 ;  /* 0x0000001208d4723c */ /* 0x000fe2000000183c */
[----:B------:R-:W2:Y:S06]  /*6820*/  LDSM.16.MT88.4 R16, [R177+0x10800] ;  /* 0x01080000b110783b */ /* 0x000eac0000004200 */
[----:B------:R-:W-:-:S02]  /*6830*/  LOP3.LUT R60, R15, UR21, R52, 0x96, !PT ;  /* 0x000000150f3c7c12 */ /* 0x000fc4000f8e9634 */
[----:B------:R-:W-:Y:S02]  /*6840*/  LOP3.LUT R63, R14, 0xffff, RZ, 0xc0, !PT ;  /* 0x0000ffff0e3f7812 */ /* 0x000fe400078ec0ff */
[----:B------:R-:W-:Y:S02]  /*6850*/  SHF.R.U32.HI R62, RZ, 0x10, R14 ;  /* 0x00000010ff3e7819 */ /* 0x000fe4000001160e */
[----:B------:R-:W-:Y:S01]  /*6860*/  LOP3.LUT R52, R21, UR5, R56, 0x96, !PT ;  /* 0x0000000515347c12 */ /* 0x000fe2000f8e9638 */
[C---:B-1----:R-:W-:Y:S08]  /*6870*/  HMMA.16816.F32 R116, R8.reuse, R4, R92 ;  /* 0x000000040874723c */ /* 0x042ff0000000185c */
[C---:B------:R-:W-:Y:S01]  /*6880*/  HMMA.16816.F32 R92, R8.reuse, R6, R48 ;  /* 0x00000006085c723c */ /* 0x040fe20000001830 */
[----:B------:R-:W1:Y:S07]  /*6890*/  LDSM.16.MT88.4 R4, [R178+0x10800] ;  /* 0x01080000b204783b */ /* 0x000e6e0000004200 */
[C---:B--2---:R-:W-:Y:S08]  /*68a0*/  HMMA.16816.F32 R224, R8.reuse, R16, R88 ;  /* 0x0000001008e0723c */ /* 0x044ff00000001858 */
[C---:B------:R-:W-:Y:S01]  /*68b0*/  HMMA.16816.F32 R208, R8.reuse, R18, R44 ;  /* 0x0000001208d0723c */ /* 0x040fe2000000182c */
[----:B------:R-:W2:Y:S06]  /*68c0*/  LDSM.16.MT88.4 R16, [R180+0x10800] ;  /* 0x01080000b410783b */ /* 0x000eac0000004200 */
[----:B------:R-:W-:Y:S01]  /*68d0*/  IMAD.MOV.U32 R47, RZ, RZ, R106 ;  /* 0x000000ffff2f7224 */ /* 0x000fe200078e006a */
[C---:B-1----:R-:W-:Y:S07]  /*68e0*/  HMMA.16816.F32 R108, R8.reuse, R4, R40 ;  /* 0x00000004086c723c */ /* 0x042fee0000001828 */
[----:B------:R-:W-:Y:S01]  /*68f0*/  LOP3.LUT R4, R37, UR30, R2, 0x96, !PT ;  /* 0x0000001e25047c12 */ /* 0x000fe2000f8e9602 */
[----:B------:R-:W-:Y:S01]  /*6900*/  IMAD.WIDE.U32 R2, R3, -0x2daee0ad, RZ ;  /* 0xd2511f5303027825 */ /* 0x000fe200078e00ff */
[----:B------:R-:W-:Y:S03]  /*6910*/  HMMA.16816.F32 R168, R8, R6, R32 ;  /* 0x0000000608a8723c */ /* 0x000fe60000001820 */
[----:B------:R-:W-:Y:S01]  /*6920*/  IMAD.WIDE.U32 R4, R4, -0x2daee0ad, RZ ;  /* 0xd2511f5304047825 */ /* 0x000fe200078e00ff */
[----:B------:R-:W-:-:S04]  /*6930*/  LOP3.LUT R3, R3, UR29, R54, 0x96, !PT ;  /* 0x0000001d03037c12 */ /* 0x000fc8000f8e9636 */
[----:B------:R-:W-:Y:S01]  /*6940*/  LOP3.LUT R6, R5, UR27, R2, 0x96, !PT ;  /* 0x0000001b05067c12 */ /* 0x000fe2000f8e9602 */
[----:B------:R-:W-:-:S04]  /*6950*/  IMAD.WIDE.U32 R2, R3, -0x326172a9, RZ ;  /* 0xcd9e8d5703027825 */ /* 0x000fc800078e00ff */
[----:B------:R-:W-:Y:S01]  /*6960*/  IMAD.WIDE.U32 R6, R6, -0x326172a9, RZ ;  /* 0xcd9e8d5706067825 */ /* 0x000fe200078e00ff */
[----:B------:R-:W-:Y:S01]  /*6970*/  LOP3.LUT R5, R3, UR28, R36, 0x96, !PT ;  /* 0x0000001c03057c12 */ /* 0x000fe2000f8e9624 */
[----:B--2---:R-:W-:Y:S03]  /*6980*/  HMMA.16816.F32 R204, R8, R16, R128 ;  /* 0x0000001008cc723c */ /* 0x004fe60000001880 */
[C-C-:B------:R-:W-:Y:S02]  /*6990*/  LOP3.LUT R13, R7.reuse, UR26, R2.reuse, 0x96, !PT ;  /* 0x0000001a070d7c12 */ /* 0x140fe4000f8e9602 */
[----:B------:R-:W-:-:S03]  /*69a0*/  LOP3.LUT R7, R7, UR26, R2, 0x96, !PT ;  /* 0x0000001a07077c12 */ /* 0x000fc6000f8e9602 */
[----:B------:R-:W-:Y:S01]  /*69b0*/  IMAD.WIDE.U32 R54, R13, -0x2daee0ad, RZ ;  /* 0xd2511f530d367825 */ /* 0x000fe200078e00ff */
[----:B------:R-:W-:Y:S01]  /*69c0*/  LOP3.LUT R16, R3, UR28, R36, 0x96, !PT ;  /* 0x0000001c03107c12 */ /* 0x000fe2000f8e9624 */
[----:B------:R-:W-:Y:S02]  /*69d0*/  HMMA.16816.F32 R48, R8, R18, R24 ;  /* 0x000000120830723c */ /* 0x000fe40000001818 */
[----:B------:R-:W-:-:S04]  /*69e0*/  IMAD.WIDE.U32 R2, R5, -0x2daee0ad, RZ ;  /* 0xd2511f5305027825 */ /* 0x000fc800078e00ff */
[----:B------:R-:W-:Y:S01]  /*69f0*/  IMAD.MOV.U32 R131, RZ, RZ, R107 ;  /* 0x000000ffff837224 */ /* 0x000fe200078e006b */
[----:B------:R-:W-:Y:S01]  /*6a00*/  LOP3.LUT R5, R3, UR24, R4, 0x96, !PT ;  /* 0x0000001803057c12 */ /* 0x000fe2000f8e9604 */
[----:B------:R-:W-:Y:S01]  /*6a10*/  IMAD R4, R16, -0x2daee0ad, RZ ;  /* 0xd2511f5310047824 */ /* 0x000fe200078e02ff */
[----:B------:R-:W-:Y:S01]  /*6a20*/  LOP3.LUT R2, R55, UR16, R2, 0x96, !PT ;  /* 0x0000001037027c12 */ /* 0x000fe2000f8e9602 */
[----:B------:R-:W-:Y:S01]  /*6a30*/  IMAD.WIDE.U32 R16, R7, -0x2daee0ad, RZ ;  /* 0xd2511f5307107825 */ /* 0x000fe200078e00ff */
[----:B------:R-:W-:Y:S02]  /*6a40*/  LOP3.LUT R19, R14, 0xff, RZ, 0xc0, !PT ;  /* 0x000000ff0e137812 */ /* 0x000fe400078ec0ff */
[----:B------:R-:W-:Y:S01]  /*6a50*/  SHF.R.U32.HI R18, RZ, 0x18, R14 ;  /* 0x00000018ff127819 */ /* 0x000fe2000001160e */
[----:B------:R-:W-:Y:S01]  /*6a60*/  IMAD.WIDE.U32 R2, R2, -0x326172a9, RZ ;  /* 0xcd9e8d5702027825 */ /* 0x000fe200078e00ff */
[----:B------:R-:W-:Y:S02]  /*6a70*/  LOP3.LUT R13, R17, UR16, R4, 0x96, !PT ;  /* 0x00000010110d7c12 */ /* 0x000fe4000f8e9604 */
[----:B---3--:R-:W-:Y:S01]  /*6a80*/  ISETP.GE.U32.AND P4, PT, R64, R19, PT ;  /* 0x000000134000720c */ /* 0x008fe20003f86070 */
[----:B------:R-:W-:Y:S01]  /*6a90*/  IMAD.WIDE.U32 R4, R5, -0x326172a9, RZ ;  /* 0xcd9e8d5705047825 */ /* 0x000fe200078e00ff */
[----:B------:R-:W-:-:S02]  /*6aa0*/  LOP3.LUT R15, R2, 0xff, RZ, 0xc0, !PT ;  /* 0x000000ff020f7812 */ /* 0x000fc400078ec0ff */
[----:B------:R-:W-:Y:S01]  /*6ab0*/  LOP3.LUT R53, R2, 0xffff, RZ, 0xc0, !PT ;  /* 0x0000ffff02357812 */ /* 0x000fe200078ec0ff */
[----:B------:R-:W-:Y:S01]  /*6ac0*/  IMAD.MOV.U32 R130, RZ, RZ, R112 ;  /* 0x000000ffff827224 */ /* 0x000fe200078e0070 */
[--C-:B------:R-:W-:Y:S01]  /*6ad0*/  SHF.R.U32.HI R61, RZ, 0x10, R2.reuse ;  /* 0x00000010ff3d7819 */ /* 0x100fe20000011602 */
[----:B------:R-:W-:Y:S01]  /*6ae0*/  IMAD.MOV.U32 R129, RZ, RZ, R113 ;  /* 0x000000ffff817224 */ /* 0x000fe200078e0071 */
[----:B------:R-:W-:Y:S01]  /*6af0*/  SHF.R.U32.HI R14, RZ, 0x18, R2 ;  /* 0x00000018ff0e7819 */ /* 0x000fe20000011602 */
[----:B------:R-:W-:Y:S01]  /*6b00*/  IMAD.MOV.U32 R128, RZ, RZ, R114 ;  /* 0x000000ffff807224 */ /* 0x000fe200078e0072 */
[----:B------:R-:W-:Y:S01]  /*6b10*/  LOP3.LUT R7, R3, UR21, R4, 0x96, !PT ;  /* 0x0000001503077c12 */ /* 0x000fe2000f8e9604 */
[----:B------:R-:W-:Y:S01]  /*6b20*/  IMAD.WIDE.U32 R2, R13, -0x326172a9, RZ ;  /* 0xcd9e8d570d027825 */ /* 0x000fe200078e00ff */
[C-C-:B------:R-:W-:Y:S02]  /*6b30*/  LOP3.LUT R55, R5.reuse, UR20, R6.reuse, 0x96, !PT ;  /* 0x0000001405377c12 */ /* 0x140fe4000f8e9606 */
[----:B------:R-:W-:-:S02]  /*6b40*/  LOP3.LUT R17, R5, UR20, R6, 0x96, !PT ;  /* 0x0000001405117c12 */ /* 0x000fc4000f8e9606 */
[----:B------:R-:W-:Y:S02]  /*6b50*/  LOP3.LUT R5, R3, UR21, R4, 0x96, !PT ;  /* 0x0000001503057c12 */ /* 0x000fe4000f8e9604 */
[C---:B------:R-:W-:Y:S02]  /*6b60*/  LOP3.LUT R3, R2.reuse, 0xffff, RZ, 0xc0, !PT ;  /* 0x0000ffff02037812 */ /* 0x040fe400078ec0ff */
[----:B------:R-:W-:Y:S02]  /*6b70*/  LOP3.LUT R13, R2, 0xff, RZ, 0xc0, !PT ;  /* 0x000000ff020d7812 */ /* 0x000fe400078ec0ff */
[--C-:B------:R-:W-:Y:S02]  /*6b80*/  SHF.R.U32.HI R4, RZ, 0x10, R2.reuse ;  /* 0x00000010ff047819 */ /* 0x100fe40000011602 */
[----:B------:R-:W-:Y:S01]  /*6b90*/  SHF.R.U32.HI R6, RZ, 0x18, R2 ;  /* 0x00000018ff067819 */ /* 0x000fe20000011602 */
[----:B------:R-:W-:Y:S01]  /*6ba0*/  FFMA.FTZ R2, R137, c[0x0][0x23c], -R12 ;  /* 0x00008f0089027a23 */ /* 0x000fe2000001080c */
[----:B------:R-:W-:-:S02]  /*6bb0*/  SHF.R.U32.HI R3, RZ, 0x8, R3 ;  /* 0x00000008ff037819 */ /* 0x000fc40000011603 */
[C---:B------:R-:W-:Y:S01]  /*6bc0*/  ISETP.GE.U32.AND P3, PT, R64.reuse, R15, PT ;  /* 0x0000000f4000720c */ /* 0x040fe20003f66070 */
[----:B------:R1:W-:Y:S01]  /*6bd0*/  MUFU.EX2 R174, R2 ;  /* 0x0000000200ae7308 */ /* 0x0003e20000000800 */
[----:B------:R-:W-:Y:S02]  /*6be0*/  PRMT R22, R13, 0x5410, R3 ;  /* 0x000054100d167816 */ /* 0x000fe40000000003 */
[----:B------:R-:W-:Y:S02]  /*6bf0*/  LOP3.LUT R13, R7, 0xff, RZ, 0xc0, !PT ;  /* 0x000000ff070d7812 */ /* 0x000fe400078ec0ff */
[C---:B------:R-:W-:Y:S02]  /*6c00*/  ISETP.GE.U32.AND P1, PT, R64.reuse, R14, PT ;  /* 0x0000000e4000720c */ /* 0x040fe40003f26070 */
[C---:B------:R-:W-:Y:S02]  /*6c10*/  ISETP.GE.U32.AND P5, PT, R64.reuse, R13, PT ;  /* 0x0000000d4000720c */ /* 0x040fe40003fa6070 */
[----:B------:R-:W-:-:S02]  /*6c20*/  ISETP.GE.U32.AND P2, PT, R64, R18, PT ;  /* 0x000000124000720c */ /* 0x000fc40003f46070 */
[----:B-1----:R-:W-:Y:S01]  /*6c30*/  LOP3.LUT R2, R4, 0xff, RZ, 0xc0, !PT ;  /* 0x000000ff04027812 */ /* 0x002fe200078ec0ff */
[----:B------:R-:W-:-:S03]  /*6c40*/  FFMA.FTZ R4, R136, c[0x0][0x23c], -R12 ;  /* 0x00008f0088047a23 */ /* 0x000fc6000001080c */
[----:B------:R-:W-:Y:S01]  /*6c50*/  PRMT R19, R2, 0x5410, R6 ;  /* 0x0000541002137816 */ /* 0x000fe20000000006 */
[----:B------:R1:W2:Y:S01]  /*6c60*/  MUFU.EX2 R133, R4 ;  /* 0x0000000400857308 */ /* 0x0002a20000000800 */
[----:B------:R-:W-:-:S05]  /*6c70*/  IMAD.WIDE.U32 R2, R17, -0x2daee0ad, RZ ;  /* 0xd2511f5311027825 */ /* 0x000fca00078e00ff */
[C---:B------:R-:W-:Y:S02]  /*6c80*/  LOP3.LUT R13, R2.reuse, 0xffff, RZ, 0xc0, !PT ;  /* 0x0000ffff020d7812 */ /* 0x040fe400078ec0ff */
[----:B------:R-:W-:Y:S02]  /*6c90*/  LOP3.LUT R15, R2, 0xff, RZ, 0xc0, !PT ;  /* 0x000000ff020f7812 */ /* 0x000fe400078ec0ff */
[--C-:B------:R-:W-:Y:S02]  /*6ca0*/  SHF.R.U32.HI R14, RZ, 0x10, R2.reuse ;  /* 0x00000010ff0e7819 */ /* 0x100fe40000011602 */
[----:B------:R-:W-:Y:S02]  /*6cb0*/  SHF.R.U32.HI R17, RZ, 0x18, R2 ;  /* 0x00000018ff117819 */ /* 0x000fe40000011602 */
[----:B-1----:R-:W-:Y:S02]  /*6cc0*/  LOP3.LUT R4, R7, 0xffff, RZ, 0xc0, !PT ;  /* 0x0000ffff07047812 */ /* 0x002fe400078ec0ff */
[----:B--2---:R-:W-:-:S02]  /*6cd0*/  F2FP.PACK_AB R2, R133, R174 ;  /* 0x000000ae8502723e */ /* 0x004fc400000000ff */
[----:B------:R-:W-:Y:S02]  /*6ce0*/  SHF.R.U32.HI R6, RZ, 0x8, R4 ;  /* 0x00000008ff067819 */ /* 0x000fe40000011604 */
[----:B------:R-:W-:Y:S02]  /*6cf0*/  PRMT R139, R2, 0x7610, R139 ;  /* 0x00007610028b7816 */ /* 0x000fe4000000008b */
[----:B------:R-:W-:Y:S02]  /*6d00*/  LOP3.LUT R6, R6, 0xffff, RZ, 0xc0, !PT ;  /* 0x0000ffff06067812 */ /* 0x000fe400078ec0ff */
[----:B------:R-:W-:Y:S01]  /*6d10*/  PRMT R138, R2, 0x7632, R138 ;  /* 0x00007632028a7816 */ /* 0x000fe2000000008a */
[----:B------:R-:W-:Y:S01]  /*6d20*/  @!P5 HADD2 R58, -R139.H0_H0, -RZ.H0_H0 ;  /* 0xa00000ff8b3ad230 */ /* 0x000fe20000000900 */
[----:B------:R-:W-:Y:S01]  /*6d30*/  ISETP.GE.U32.AND P6, PT, R64, R6, PT ;  /* 0x000000064000720c */ /* 0x000fe20003fc6070 */
[----:B------:R-:W-:Y:S01]  /*6d40*/  FFMA.FTZ R6, R162, c[0x0][0x23c], -R0 ;  /* 0x00008f00a2067a23 */ /* 0x000fe20000010800 */
[----:B------:R-:W-:Y:S01]  /*6d50*/  SHF.R.U32.HI R2, RZ, 0x18, R7 ;  /* 0x00000018ff027819 */ /* 0x000fe20000011607 */
[----:B------:R-:W-:Y:S01]  /*6d60*/  IMAD.MOV.U32 R162, RZ, RZ, R130 ;  /* 0x000000ffffa27224 */ /* 0x000fe200078e0082 */
[----:B------:R-:W-:-:S02]  /*6d70*/  PRMT R23, R139, 0x5410, R138 ;  /* 0x000054108b177816 */ /* 0x000fc4000000008a */
[----:B------:R-:W-:Y:S01]  /*6d80*/  @!P5 PRMT R139, R58, 0x5410, RZ ;  /* 0x000054103a8bd816 */ /* 0x000fe200000000ff */
[----:B------:R-:W-:Y:S01]  /*6d90*/  IMAD.MOV.U32 R58, RZ, RZ, R38 ;  /* 0x000000ffff3a7224 */ /* 0x000fe200078e0026 */
[----:B------:R-:W-:Y:S02]  /*6da0*/  ISETP.GE.U32.AND P5, PT, R64, R2, PT ;  /* 0x000000024000720c */ /* 0x000fe40003fa6070 */
[----:B------:R-:W-:Y:S01]  /*6db0*/  SHF.R.U32.HI R2, RZ, 0x10, R7 ;  /* 0x00000010ff027819 */ /* 0x000fe20000011607 */
[----:B------:R-:W-:Y:S01]  /*6dc0*/  HSET2.LE.AND R7, R19, R39, PT ;  /* 0x0000002713077233 */ /* 0x000fe20003803000 */
[----:B------:R-:W-:Y:S01]  /*6dd0*/  LOP3.LUT R4, R3, UR5, R16, 0x96, !PT ;  /* 0x0000000503047c12 */ /* 0x000fe2000f8e9610 */
[----:B------:R-:W-:Y:S01]  /*6de0*/  @!P6 HADD2 R59, -R138.H0_H0, -RZ.H0_H0 ;  /* 0xa00000ff8a3be230 */ /* 0x000fe20000000900 */
[----:B------:R-:W-:Y:S01]  /*6df0*/  LOP3.LUT R2, R2, 0xff, RZ, 0xc0, !PT ;  /* 0x000000ff02027812 */ /* 0x000fe200078ec0ff */
[----:B------:R-:W-:Y:S02]  /*6e00*/  FFMA.FTZ R3, R161, c[0x0][0x23c], -R0 ;  /* 0x00008f00a1037a23 */ /* 0x000fe40000010800 */
[----:B------:R1:W-:Y:S01]  /*6e10*/  MUFU.EX2 R161, R6 ;  /* 0x0000000600a17308 */ /* 0x0003e20000000800 */
[----:B------:R-:W-:Y:S01]  /*6e20*/  @!P6 PRMT R138, R59, 0x5410, RZ ;  /* 0x000054103b8ae816 */ /* 0x000fe200000000ff */
[----:B------:R-:W-:Y:S01]  /*6e30*/  IMAD.MOV.U32 R59, RZ, RZ, R183 ;  /* 0x000000ffff3b7224 */ /* 0x000fe200078e00b7 */
[----:B------:R-:W-:Y:S01]  /*6e40*/  ISETP.GE.U32.AND P6, PT, R64, R2, PT ;  /* 0x000000024000720c */ /* 0x000fe20003fc6070 */
[----:B------:R-:W-:Y:S01]  /*6e50*/  IMAD.MOV.U32 R64, RZ, RZ, R182 ;  /* 0x000000ffff407224 */ /* 0x000fe200078e00b6 */
[----:B------:R-:W-:-:S03]  /*6e60*/  LOP3.LUT R2, R5, 0xffff, RZ, 0xc0, !PT ;  /* 0x0000ffff05027812 */ /* 0x000fc600078ec0ff */
[----:B------:R2:W3:Y:S01]  /*6e70*/  MUFU.EX2 R56, R3 ;  /* 0x0000000300387308 */ /* 0x0004e20000000800 */
[----:B-1----:R-:W-:Y:S02]  /*6e80*/  SHF.R.U32.HI R6, RZ, 0x10, R5 ;  /* 0x00000010ff067819 */ /* 0x002fe40000011605 */
[----:B--2---:R-:W-:Y:S02]  /*6e90*/  SHF.R.U32.HI R3, RZ, 0x8, R2 ;  /* 0x00000008ff037819 */ /* 0x004fe40000011602 */
[----:B------:R-:W-:-:S04]  /*6ea0*/  LOP3.LUT R2, R5, 0xff, RZ, 0xc0, !PT ;  /* 0x000000ff05027812 */ /* 0x000fc800078ec0ff */
[----:B------:R-:W-:Y:S01]  /*6eb0*/  PRMT R18, R2, 0x5410, R3 ;  /* 0x0000541002127816 */ /* 0x000fe20000000003 */
[--C-:B------:R-:W-:Y:S01]  /*6ec0*/  FFMA.FTZ R2, R148, c[0x0][0x23c], -R0.reuse ;  /* 0x00008f0094027a23 */ /* 0x100fe20000010800 */
[----:B------:R-:W-:Y:S01]  /*6ed0*/  SHF.R.U32.HI R3, RZ, 0x18, R5 ;  /* 0x00000018ff037819 */ /* 0x000fe20000011605 */
[----:B------:R-:W-:Y:S02]  /*6ee0*/  FFMA.FTZ R5, R150, c[0x0][0x23c], -R0 ;  /* 0x00008f0096057a23 */ /* 0x000fe40000010800 */
[----:B------:R1:W-:Y:S01]  /*6ef0*/  MUFU.EX2 R88, R2 ;  /* 0x0000000200587308 */ /* 0x0003e20000000800 */
[----:B------:R-:W-:Y:S02]  /*6f00*/  IMAD.MOV.U32 R150, RZ, RZ, R128 ;  /* 0x000000ffff967224 */ /* 0x000fe400078e0080 */
[----:B------:R-:W-:-:S05]  /*6f10*/  IMAD.MOV.U32 R148, RZ, RZ, R129 ;  /* 0x000000ffff947224 */ /* 0x000fca00078e0081 */
[----:B------:R2:W-:Y:S01]  /*6f20*/  MUFU.EX2 R46, R5 ;  /* 0x00000005002e7308 */ /* 0x0005e20000000800 */
[----:B-1----:R-:W-:Y:S01]  /*6f30*/  LOP3.LUT R2, R6, 0xff, RZ, 0xc0, !PT ;  /* 0x000000ff06027812 */ /* 0x002fe200078ec0ff */
[----:B------:R-:W-:-:S03]  /*6f40*/  HSET2.LE.AND R6, R22, R39, PT ;  /* 0x0000002716067233 */ /* 0x000fc60003803000 */
[----:B------:R-:W-:Y:S02]  /*6f50*/  PRMT R16, R2, 0x5410, R3 ;  /* 0x0000541002107816 */ /* 0x000fe40000000003 */
[----:B------:R-:W-:Y:S02]  /*6f60*/  SHF.R.U32.HI R3, RZ, 0x8, R13 ;  /* 0x00000008ff037819 */ /* 0x000fe4000001160d */
[----:B------:R-:W-:Y:S01]  /*6f70*/  LOP3.LUT R2, R14, 0xff, RZ, 0xc0, !PT ;  /* 0x000000ff0e027812 */ /* 0x000fe200078ec0ff */
[--C-:B--2---:R-:W-:Y:S01]  /*6f80*/  FFMA.FTZ R5, R149, c[0x0][0x23c], -R0.reuse ;  /* 0x00008f0095057a23 */ /* 0x104fe20000010800 */
[----:B------:R-:W-:Y:S01]  /*6f90*/  PRMT R15, R15, 0x5410, R3 ;  /* 0x000054100f0f7816 */ /* 0x000fe20000000003 */
[--C-:B------:R-:W-:Y:S01]  /*6fa0*/  FFMA.FTZ R3, R151, c[0x0][0x23c], -R0.reuse ;  /* 0x00008f0097037a23 */ /* 0x100fe20000010800 */
[----:B------:R-:W-:Y:S01]  /*6fb0*/  PRMT R14, R2, 0x5410, R17 ;  /* 0x00005410020e7816 */ /* 0x000fe20000000011 */
[----:B------:R1:W-:Y:S01]  /*6fc0*/  MUFU.EX2 R182, R5 ;  /* 0x0000000500b67308 */ /* 0x0003e20000000800 */
[----:B------:R-:W-:Y:S01]  /*6fd0*/  LOP3.LUT R2, R4, 0xffff, RZ, 0xc0, !PT ;  /* 0x0000ffff04027812 */ /* 0x000fe200078ec0ff */
[----:B------:R-:W-:Y:S01]  /*6fe0*/  FFMA.FTZ R17, R164, c[0x0][0x23c], -R0 ;  /* 0x00008f00a4117a23 */ /* 0x000fe20000010800 */
[----:B------:R-:W-:Y:S01]  /*6ff0*/  HSET2.LE.AND R15, R15, R39, PT ;  /* 0x000000270f0f7233 */ /* 0x000fe20003803000 */
[----:B------:R-:W-:-:S02]  /*7000*/  IMAD.MOV.U32 R151, RZ, RZ, R58 ;  /* 0x000000ffff977224 */ /* 0x000fc400078e003a */
[----:B------:R-:W-:Y:S02]  /*7010*/  IMAD.MOV.U32 R149, RZ, RZ, R57 ;  /* 0x000000ffff957224 */ /* 0x000fe400078e0039 */
[----:B------:R2:W-:Y:S01]  /*7020*/  MUFU.EX2 R45, R3 ;  /* 0x00000003002d7308 */ /* 0x0005e20000000800 */
[----:B-1----:R-:W-:Y:S01]  /*7030*/  FFMA.FTZ R5, R160, c[0x0][0x23c], -R0 ;  /* 0x00008f00a0057a23 */ /* 0x002fe20000010800 */
[----:B---3--:R-:W-:-:S06]  /*7040*/  F2FP.PACK_AB R0, R161, R56 ;  /* 0x00000038a100723e */ /* 0x008fcc00000000ff */
[----:B------:R-:W-:Y:S01]  /*7050*/  MUFU.EX2 R160, R17 ;  /* 0x0000001100a07308 */ /* 0x000fe20000000800 */
[C---:B------:R-:W-:Y:S02]  /*7060*/  PRMT R137, R0.reuse, 0x7632, R137 ;  /* 0x0000763200897816 */ /* 0x040fe40000000089 */
[----:B------:R-:W-:Y:S02]  /*7070*/  PRMT R136, R0, 0x7610, R136 ;  /* 0x0000761000887816 */ /* 0x000fe40000000088 */
[----:B--2---:R-:W-:-:S03]  /*7080*/  SHF.R.U32.HI R3, RZ, 0x8, R2 ;  /* 0x00000008ff037819 */ /* 0x004fc60000011602 */
[----:B------:R1:W-:Y:S01]  /*7090*/  MUFU.EX2 R90, R5 ;  /* 0x00000005005a7308 */ /* 0x0003e20000000800 */
[----:B------:R-:W-:Y:S02]  /*70a0*/  LOP3.LUT R2, R4, 0xff, RZ, 0xc0, !PT ;  /* 0x000000ff04027812 */ /* 0x000fe400078ec0ff */
[----:B------:R-:W-:Y:S02]  /*70b0*/  PRMT R0, R136, 0x5410, R137 ;  /* 0x0000541088007816 */ /* 0x000fe40000000089 */
[----:B------:R-:W-:Y:S01]  /*70c0*/  PRMT R13, R2, 0x5410, R3 ;  /* 0x00005410020d7816 */ /* 0x000fe20000000003 */
[----:B------:R-:W-:Y:S01]  /*70d0*/  FFMA.FTZ R2, R173, c[0x0][0x23c], -R12 ;  /* 0x00008f00ad027a23 */ /* 0x000fe2000001080c */
[----:B------:R-:W-:Y:S01]  /*70e0*/  SHF.R.U32.HI R3, RZ, 0x18, R4 ;  /* 0x00000018ff037819 */ /* 0x000fe20000011604 */
[----:B------:R-:W-:Y:S02]  /*70f0*/  IMAD.MOV.U32 R173, RZ, RZ, R64 ;  /* 0x000000ffffad7224 */ /* 0x000fe400078e0040 */
[----:B------:R2:W-:Y:S01]  /*7100*/  MUFU.EX2 R44, R2 ;  /* 0x00000002002c7308 */ /* 0x0005e20000000800 */
[----:B------:R-:W-:Y:S01]  /*7110*/  HSET2.LE.AND R13, R13, R39, PT ;  /* 0x000000270d0d7233 */ /* 0x000fe20003803000 */
[----:B------:R-:W-:Y:S01]  /*7120*/  IMAD.MOV.U32 R64, RZ, RZ, R105 ;  /* 0x000000ffff407224 */ /* 0x000fe200078e0069 */
[----:B-1----:R-:W-:Y:S01]  /*7130*/  SHF.R.U32.HI R5, RZ, 0x10, R4 ;  /* 0x00000010ff057819 */ /* 0x002fe20000011604 */
[----:B------:R-:W-:-:S02]  /*7140*/  FFMA.FTZ R4, R163, c[0x0][0x23c], -R12 ;  /* 0x00008f00a3047a23 */ /* 0x000fc4000001080c */
[----:B------:R-:W-:Y:S02]  /*7150*/  IMAD.MOV.U32 R163, RZ, RZ, R65 ;  /* 0x000000ffffa37224 */ /* 0x000fe400078e0041 */
[----:B------:R1:W3:Y:S01]  /*7160*/  MUFU.EX2 R183, R4 ;  /* 0x0000000400b77308 */ /* 0x0002e20000000800 */
[----:B------:R-:W-:Y:S01]  /*7170*/  IMAD.MOV.U32 R65, RZ, RZ, R104 ;  /* 0x000000ffff417224 */ /* 0x000fe200078e0068 */
[----:B--2---:R-:W-:-:S04]  /*7180*/  LOP3.LUT R2, R5, 0xff, RZ, 0xc0, !PT ;  /* 0x000000ff05027812 */ /* 0x004fc800078ec0ff */
[----:B------:R-:W-:Y:S01]  /*7190*/  PRMT R5, R2, 0x5410, R3 ;  /* 0x0000541002057816 */ /* 0x000fe20000000003 */
[--C-:B------:R-:W-:Y:S02]  /*71a0*/  HSET2.LE.AND R3, R16, R39.reuse, PT ;  /* 0x0000002710037233 */ /* 0x100fe40003803000 */
[--C-:B------:R-:W-:Y:S02]  /*71b0*/  HSET2.LE.AND R16, R14, R39.reuse, PT ;  /* 0x000000270e107233 */ /* 0x100fe40003803000 */
[--C-:B------:R-:W-:Y:S01]  /*71c0*/  HSET2.LE.AND R14, R5, R39.reuse, PT ;  /* 0x00000027050e7233 */ /* 0x100fe20003803000 */
[----:B------:R-:W-:Y:S01]  /*71d0*/  LOP3.LUT R5, R3, R0, RZ, 0xc0, !PT ;  /* 0x0000000003057212 */ /* 0x000fe200078ec0ff */
[----:B-1----:R-:W-:Y:S01]  /*71e0*/  FFMA.FTZ R4, R165, c[0x0][0x23c], -R12 ;  /* 0x00008f00a5047a23 */ /* 0x002fe2000001080c */
[----:B---3--:R-:W-:Y:S01]  /*71f0*/  F2FP.PACK_AB R0, R183, R44 ;  /* 0x0000002cb700723e */ /* 0x008fe200000000ff */
[----:B------:R-:W-:Y:S02]  /*7200*/  HSET2.LE.AND R2, R18, R39, PT ;  /* 0x0000002712027233 */ /* 0x000fe40003803000 */
[----:B------:R1:W-:Y:S01]  /*7210*/  MUFU.EX2 R89, R4 ;  /* 0x0000000400597308 */ /* 0x0003e20000000800 */
[----:B------:R-:W-:-:S02]  /*7220*/  PRMT R103, R0, 0x7610, R103 ;  /* 0x0000761000677816 */ /* 0x000fc40000000067 */
[----:B------:R-:W-:Y:S01]  /*7230*/  PRMT R102, R0, 0x7632, R102 ;  /* 0x0000763200667816 */ /* 0x000fe20000000066 */
[----:B-1----:R-:W-:-:S04]  /*7240*/  FFMA.FTZ R4, R166, c[0x0][0x23c], -R12 ;  /* 0x00008f00a6047a23 */ /* 0x002fc8000001080c */
[----:B------:R1:W2:Y:S02]  /*7250*/  MUFU.EX2 R91, R4 ;  /* 0x00000004005b7308 */ /* 0x0002a40000000800 */
[--C-:B-1----:R-:W-:Y:S01]  /*7260*/  FFMA.FTZ R4, R172, c[0x0][0x23c], -R12.reuse ;  /* 0x00008f00ac047a23 */ /* 0x102fe2000001080c */
[----:B--2---:R-:W-:Y:S01]  /*7270*/  F2FP.PACK_AB R0, R91, R89 ;  /* 0x000000595b00723e */ /* 0x004fe200000000ff */
[----:B------:R-:W-:-:S04]  /*7280*/  FFMA.FTZ R12, R167, c[0x0][0x23c], -R12 ;  /* 0x00008f00a70c7a23 */ /* 0x000fc8000001080c */
[----:B------:R1:W-:Y:S01]  /*7290*/  MUFU.EX2 R134, R4 ;  /* 0x0000000400867308 */ /* 0x0003e20000000800 */
[C---:B------:R-:W-:Y:S02]  /*72a0*/  PRMT R33, R0.reuse, 0x7610, R33 ;  /* 0x0000761000217816 */ /* 0x040fe40000000021 */
[----:B------:R-:W-:Y:S02]  /*72b0*/  PRMT R32, R0, 0x7632, R32 ;  /* 0x0000763200207816 */ /* 0x000fe40000000020 */
[----:B------:R-:W-:-:S03]  /*72c0*/  PRMT R0, R103, 0x5410, R102 ;  /* 0x0000541067007816 */ /* 0x000fc60000000066 */
[----:B------:R-:W2:Y:S01]  /*72d0*/  MUFU.EX2 R135, R12 ;  /* 0x0000000c00877308 */ /* 0x000ea20000000800 */
[----:B------:R-:W-:Y:S02]  /*72e0*/  LOP3.LUT R6, R6, R0, RZ, 0xc0, !PT ;  /* 0x0000000006067212 */ /* 0x000fe400078ec0ff */
[----:B-1----:R-:W-:Y:S02]  /*72f0*/  LOP3.LUT R4, R2, R23, RZ, 0xc0, !PT ;  /* 0x0000001702047212 */ /* 0x002fe400078ec0ff */
[----:B------:R-:W-:-:S04]  /*7300*/  F2FP.PACK_AB R2, R46, R88 ;  /* 0x000000582e02723e */ /* 0x000fc800000000ff */
[C---:B------:R-:W-:Y:S02]  /*7310*/  PRMT R35, R2.reuse, 0x7632, R35 ;  /* 0x0000763202237816 */ /* 0x040fe40000000023 */
[----:B------:R-:W-:Y:S02]  /*7320*/  PRMT R34, R2, 0x7610, R34 ;  /* 0x0000761002227816 */ /* 0x000fe40000000022 */
[----:B--2---:R-:W-:Y:S02]  /*7330*/  F2FP.PACK_AB R2, R135, R134 ;  /* 0x000000868702723e */ /* 0x004fe400000000ff */
[----:B------:R-:W-:Y:S02]  /*7340*/  PRMT R0, R34, 0x5410, R35 ;  /* 0x0000541022007816 */ /* 0x000fe40000000023 */
[----:B------:R-:W-:Y:S02]  /*7350*/  PRMT R29, R2, 0x7610, R29 ;  /* 0x00007610021d7816 */ /* 0x000fe4000000001d */
[----:B------:R-:W-:-:S02]  /*7360*/  LOP3.LUT R7, R7, R0, RZ, 0xc0, !PT ;  /* 0x0000000007077212 */ /* 0x000fc400078ec0ff */
[----:B------:R-:W-:Y:S02]  /*7370*/  PRMT R0, R33, 0x5410, R32 ;  /* 0x0000541021007816 */ /* 0x000fe40000000020 */
[----:B------:R-:W-:Y:S02]  /*7380*/  PRMT R28, R2, 0x7632, R28 ;  /* 0x00007632021c7816 */ /* 0x000fe4000000001c */
[----:B------:R-:W-:Y:S01]  /*7390*/  LOP3.LUT R96, R13, R0, RZ, 0xc0, !PT ;  /* 0x000000000d607212 */ /* 0x000fe200078ec0ff */
[----:B------:R1:W2:Y:S01]  /*73a0*/  LDL.LU.S16 R2, [R1] ;  /* 0x0000000001027983 */ /* 0x0002a20000300600 */
        /* <DEDUP_REMOVED lines=8> */
[----:B------:R-:W-:-:S04]  /*7430*/  PRMT R0, R29, 0x5410, R28 ;  /* 0x000054101d007816 */ /* 0x000fc8000000001c */
[----:B------:R-:W-:Y:S02]  /*7440*/  LOP3.LUT R98, R15, R0, RZ, 0xc0, !PT ;  /* 0x000000000f627212 */ /* 0x000fe400078ec0ff */
[----:B------:R-:W3:Y:S01]  /*7450*/  LDSM.16.MT88.4 R12, [R179+0x10800] ;  /* 0x01080000b30c783b */ /* 0x000ee20000004200 */
[----:B------:R-:W-:-:S04]  /*7460*/  PRMT R0, R23, 0x5410, R22 ;  /* 0x0000541017007816 */ /* 0x000fc80000000016 */
[----:B------:R-:W-:Y:S01]  /*7470*/  LOP3.LUT R99, R16, R0, RZ, 0xc0, !PT ;  /* 0x0000000010637212 */ /* 0x000fe200078ec0ff */
[C---:B---3--:R-:W-:Y:S07]  /*7480*/  HMMA.16816.F32 R24, R8.reuse, R12, R248 ;  /* 0x0000000c0818723c */ /* 0x048fee00000018f8 */
[----:B------:R-:W-:Y:S01]  /*7490*/  IMAD.MOV.U32 R248, RZ, RZ, R90 ;  /* 0x000000fffff87224 */ /* 0x000fe200078e005a */
[----:B------:R-:W-:Y:S01]  /*74a0*/  HMMA.16816.F32 R16, R8, R14, R244 ;  /* 0x0000000e0810723c */ /* 0x000fe200000018f4 */
[----:B------:R-:W3:Y:S01]  /*74b0*/  LDSM.16.MT88.4 R12, [R177+0xd000] ;  /* 0x00d00000b10c783b */ /* 0x000ee20000004200 */
[----:B------:R-:W-:Y:S01]  /*74c0*/  IMAD.MOV.U32 R250, RZ, RZ, R160 ;  /* 0x000000fffffa7224 */ /* 0x000fe200078e00a0 */
[----:B--2---:R-:W-:-:S02]  /*74d0*/  @!P6 HADD2 R2, -R136.H0_H0, -RZ.H0_H0 ;  /* 0xa00000ff8802e230 */ /* 0x004fc40000000900 */
[----:B------:R-:W2:Y:S03]  /*74e0*/  LDSM.16.MT88.4 R8, [R178+0xd000] ;  /* 0x00d00000b208783b */ /* 0x000ea60000004200 */
[C---:B---3--:R-:W-:Y:S01]  /*74f0*/  HMMA.16816.F32 R104, R4.reuse, R12, R240 ;  /* 0x0000000c0468723c */ /* 0x048fe200000018f0 */
[----:B------:R-:W-:Y:S02]  /*7500*/  IMAD.MOV.U32 R244, RZ, RZ, R56 ;  /* 0x000000fffff47224 */ /* 0x000fe400078e0038 */
[----:B------:R-:W-:Y:S02]  /*7510*/  IMAD.MOV.U32 R246, RZ, RZ, R45 ;  /* 0x000000fffff67224 */ /* 0x000fe400078e002d */
[----:B------:R-:W-:Y:S02]  /*7520*/  IMAD.MOV.U32 R247, RZ, RZ, R91 ;  /* 0x000000fffff77224 */ /* 0x000fe400078e005b */
[----:B------:R-:W-:Y:S01]  /*7530*/  IMAD.MOV.U32 R241, RZ, RZ, R46 ;  /* 0x000000fffff17224 */ /* 0x000fe200078e002e */
[----:B------:R-:W-:Y:S01]  /*7540*/  HMMA.16816.F32 R36, R4, R14, R220 ;  /* 0x0000000e0424723c */ /* 0x000fe200000018dc */
[----:B------:R-:W3:Y:S01]  /*7550*/  LDSM.16.MT88.4 R12, [R180+0xd000] ;  /* 0x00d00000b40c783b */ /* 0x000ee20000004200 */
[----:B------:R-:W-:-:S02]  /*7560*/  IMAD.MOV.U32 R240, RZ, RZ, R44 ;  /* 0x000000fffff07224 */ /* 0x000fc400078e002c */
[----:B------:R-:W-:Y:S02]  /*7570*/  IMAD.MOV.U32 R242, RZ, RZ, R65 ;  /* 0x000000fffff27224 */ /* 0x000fe400078e0041 */
[----:B------:R-:W-:Y:S02]  /*7580*/  IMAD.MOV.U32 R245, RZ, RZ, R89 ;  /* 0x000000fffff57224 */ /* 0x000fe400078e0059 */
[----:B------:R-:W-:Y:S02]  /*7590*/  IMAD.MOV.U32 R223, RZ, RZ, R88 ;  /* 0x000000ffffdf7224 */ /* 0x000fe400078e0058 */
[----:B------:R-:W-:Y:S02]  /*75a0*/  IMAD.MOV.U32 R221, RZ, RZ, R161 ;  /* 0x000000ffffdd7224 */ /* 0x000fe400078e00a1 */
[----:B------:R-:W-:Y:S01]  /*75b0*/  IMAD.MOV.U32 R220, RZ, RZ, R174 ;  /* 0x000000ffffdc7224 */ /* 0x000fe200078e00ae */
[----:B------:R-:W-:Y:S01]  /*75c0*/  SHF.R.U32.HI R0, RZ, 0x8, R53 ;  /* 0x00000008ff007819 */ /* 0x000fe20000011635 */
[----:B------:R-:W-:Y:S01]  /*75d0*/  @!P5 HADD2 R252, -R137.H0_H0, -RZ.H0_H0 ;  /* 0xa00000ff89fcd230 */ /* 0x000fe20000000900 */
[----:B------:R-:W-:-:S02]  /*75e0*/  IMAD.MOV.U32 R251, RZ, RZ, R135 ;  /* 0x000000fffffb7224 */ /* 0x000fc400078e0087 */
[----:B------:R-:W-:Y:S01]  /*75f0*/  IMAD.MOV.U32 R249, RZ, RZ, R134 ;  /* 0x000000fffff97224 */ /* 0x000fe200078e0086 */
[C---:B--2---:R-:W-:Y:S08]  /*7600*/  HMMA.16816.F32 R112, R4.reuse, R8, R120 ;  /* 0x000000080470723c */ /* 0x044ff00000001878 */
[----:B------:R-:W-:Y:S01]  /*7610*/  HMMA.16816.F32 R40, R4, R10, R80 ;  /* 0x0000000a0428723c */ /* 0x000fe20000001850 */
[----:B------:R-:W2:Y:S01]  /*7620*/  LDSM.16.MT88.4 R8, [R179+0xd000] ;  /* 0x00d00000b308783b */ /* 0x000ea20000004200 */
[----:B------:R-:W4:Y:S01]  /*7630*/  LDC.U8 R243, c[0x0][0x2d8] ;  /* 0x0000b600fff37b82 */ /* 0x000f220000000000 */
[----:B------:R-:W-:-:S05]  /*7640*/  IMAD.MOV.U32 R222, RZ, RZ, R133 ;  /* 0x000000ffffde7224 */ /* 0x000fca00078e0085 */
[----:B---3--:R-:W-:Y:S07]  /*7650*/  HMMA.16816.F32 R120, R4, R12, R236 ;  /* 0x0000000c0478723c */ /* 0x008fee00000018ec */
[----:B------:R-:W-:Y:S02]  /*7660*/  IMAD.MOV.U32 R236, RZ, RZ, R59 ;  /* 0x000000ffffec7224 */ /* 0x000fe400078e003b */
[----:B------:R-:W-:Y:S02]  /*7670*/  IMAD.MOV.U32 R237, RZ, RZ, R131 ;  /* 0x000000ffffed7224 */ /* 0x000fe400078e0083 */
[----:B------:R-:W-:-:S02]  /*7680*/  IMAD.MOV.U32 R238, RZ, RZ, R47 ;  /* 0x000000ffffee7224 */ /* 0x000fc400078e002f */
[----:B------:R-:W-:Y:S01]  /*7690*/  HMMA.16816.F32 R44, R4, R14, R216 ;  /* 0x0000000e042c723c */ /* 0x000fe200000018d8 */
[----:B------:R-:W3:Y:S01]  /*76a0*/  LDSM.16.MT88.4 R12, [R177+0xf000] ;  /* 0x00f00000b10c783b */ /* 0x000ee20000004200 */
[----:B------:R-:W-:-:S05]  /*76b0*/  IMAD.MOV.U32 R239, RZ, RZ, R64 ;  /* 0x000000ffffef7224 */ /* 0x000fca00078e0040 */
[----:B------:R-:W-:Y:S02]  /*76c0*/  IMAD.MOV.U32 R218, RZ, RZ, R66 ;  /* 0x000000ffffda7224 */ /* 0x000fe400078e0042 */
[----:B------:R-:W-:Y:S02]  /*76d0*/  IMAD.MOV.U32 R217, RZ, RZ, R67 ;  /* 0x000000ffffd97224 */ /* 0x000fe400078e0043 */
[----:B------:R-:W-:Y:S01]  /*76e0*/  IMAD.MOV.U32 R216, RZ, RZ, R162 ;  /* 0x000000ffffd87224 */ /* 0x000fe200078e00a2 */
[----:B------:R-:W-:Y:S01]  /*76f0*/  LOP3.LUT R0, R0, 0xffff, RZ, 0xc0, !PT ;  /* 0x0000ffff00007812 */ /* 0x000fe200078ec0ff */
[----:B------:R-:W-:Y:S01]  /*7700*/  IMAD.MOV.U32 R219, RZ, RZ, R132 ;  /* 0x000000ffffdb7224 */ /* 0x000fe200078e0084 */
[----:B------:R-:W-:Y:S01]  /*7710*/  @!P5 PRMT R137, R252, 0x5410, RZ ;  /* 0x00005410fc89d816 */ /* 0x000fe200000000ff */
[----:B------:R-:W-:Y:S01]  /*7720*/  LDSM.16.MT88.4 R132, [R179+0xd800] ;  /* 0x00d80000b384783b */ /* 0x000fe20000004200 */
[C---:B--2---:R-:W-:Y:S08]  /*7730*/  HMMA.16816.F32 R128, R4.reuse, R8, R124 ;  /* 0x000000080480723c */ /* 0x044ff0000000187c */
[C---:B------:R-:W-:Y:S01]  /*7740*/  HMMA.16816.F32 R56, R4.reuse, R10, R72 ;  /* 0x0000000a0438723c */ /* 0x040fe20000001848 */
[----:B------:R-:W2:Y:S07]  /*7750*/  LDSM.16.MT88.4 R8, [R178+0xf000] ;  /* 0x00f00000b208783b */ /* 0x000eae0000004200 */
[C---:B---3--:R-:W-:Y:S08]  /*7760*/  HMMA.16816.F32 R64, R4.reuse, R12, R232 ;  /* 0x0000000c0440723c */ /* 0x048ff000000018e8 */
[----:B------:R-:W-:Y:S01]  /*7770*/  HMMA.16816.F32 R68, R4, R14, R68 ;  /* 0x0000000e0444723c */ /* 0x000fe20000001844 */
[----:B------:R-:W3:Y:S01]  /*7780*/  LDSM.16.MT88.4 R12, [R180+0xf000] ;  /* 0x00f00000b40c783b */ /* 0x000ee20000004200 */
[----:B------:R-:W-:-:S02]  /*7790*/  IMAD.MOV.U32 R232, RZ, RZ, R151 ;  /* 0x000000ffffe87224 */ /* 0x000fc400078e0097 */
[----:B------:R-:W-:Y:S01]  /*77a0*/  IMAD.MOV.U32 R235, RZ, RZ, R149 ;  /* 0x000000ffffeb7224 */ /* 0x000fe200078e0095 */
[----:B----4-:R-:W-:Y:S01]  /*77b0*/  ISETP.GE.U32.AND P5, PT, R243, R0, PT ;  /* 0x00000000f300720c */ /* 0x010fe20003fa6070 */
[----:B------:R-:W-:Y:S01]  /*77c0*/  IMAD.MOV.U32 R233, RZ, RZ, R173 ;  /* 0x000000ffffe97224 */ /* 0x000fe200078e00ad */
[----:B------:R-:W-:Y:S01]  /*77d0*/  LDSM.16.MT88.4 R124, [R180+0xd800] ;  /* 0x00d80000b47c783b */ /* 0x000fe20000004200 */
[----:B------:R-:W-:Y:S01]  /*77e0*/  IMAD.MOV.U32 R234, RZ, RZ, R175 ;  /* 0x000000ffffea7224 */ /* 0x000fe200078e00af */
[C---:B--2---:R-:W-:Y:S08]  /*77f0*/  HMMA.16816.F32 R72, R4.reuse, R8, R84 ;  /* 0x000000080448723c */ /* 0x044ff00000001854 */
[C---:B------:R-:W-:Y:S01]  /*7800*/  HMMA.16816.F32 R76, R4.reuse, R10, R76 ;  /* 0x0000000a044c723c */ /* 0x040fe2000000184c */
[----:B------:R-:W2:Y:S07]  /*7810*/  LDSM.16.MT88.4 R8, [R179+0xf000] ;  /* 0x00f00000b308783b */ /* 0x000eae0000004200 */
[C---:B---3--:R-:W-:Y:S07]  /*7820*/  HMMA.16816.F32 R80, R4.reuse, R12, R228 ;  /* 0x0000000c0450723c */ /* 0x048fee00000018e4 */
[----:B------:R-:W-:Y:S01]  /*7830*/  IMAD.MOV.U32 R231, RZ, RZ, R163 ;  /* 0x000000ffffe77224 */ /* 0x000fe200078e00a3 */
[----:B------:R-:W-:Y:S01]  /*7840*/  HMMA.16816.F32 R84, R4, R14, R212 ;  /* 0x0000000e0454723c */ /* 0x000fe200000018d4 */
[----:B------:R-:W3:Y:S01]  /*7850*/  LDSM.16.MT88.4 R12, [R177+0x11000] ;  /* 0x01100000b10c783b */ /* 0x000ee20000004200 */
[----:B------:R-:W-:-:S02]  /*7860*/  IMAD.MOV.U32 R230, RZ, RZ, R150 ;  /* 0x000000ffffe67224 */ /* 0x000fc400078e0096 */
[----:B------:R-:W-:-:S04]  /*7870*/  IMAD.MOV.U32 R229, RZ, RZ, R148 ;  /* 0x000000ffffe57224 */ /* 0x000fc800078e0094 */
[C---:B--2---:R-:W-:Y:S08]  /*7880*/  HMMA.16816.F32 R88, R4.reuse, R8, R116 ;  /* 0x000000080458723c */ /* 0x044ff00000001874 */
[C---:B------:R-:W-:Y:S01]  /*7890*/  HMMA.16816.F32 R92, R4.reuse, R10, R92 ;  /* 0x0000000a045c723c */ /* 0x040fe2000000185c */
[----:B------:R-:W2:Y:S07]  /*78a0*/  LDSM.16.MT88.4 R8, [R178+0x11000] ;  /* 0x01100000b208783b */ /* 0x000eae0000004200 */
[C---:B---3--:R-:W-:Y:S08]  /*78b0*/  HMMA.16816.F32 R148, R4.reuse, R12, R224 ;  /* 0x0000000c0494723c */ /* 0x048ff000000018e0 */
[----:B------:R-:W-:Y:S01]  /*78c0*/  HMMA.16816.F32 R160, R4, R14, R208 ;  /* 0x0000000e04a0723c */ /* 0x000fe200000018d0 */
[----:B------:R-:W3:Y:S07]  /*78d0*/  LDSM.16.MT88.4 R12, [R180+0x11000] ;  /* 0x01100000b40c783b */ /* 0x000eee0000004200 */
[----:B------:R-:W-:Y:S01]  /*78e0*/  HMMA.16816.F32 R128, R96, R132, R128 ;  /* 0x000000846080723c */ /* 0x000fe20000001880 */
[----:B------:R-:W-:Y:S01]  /*78f0*/  IMAD.MOV.U32 R228, RZ, RZ, R229 ;  /* 0x000000ffffe47224 */ /* 0x000fe200078e00e5 */
[----:B------:R-:W-:Y:S06]  /*7900*/  LDSM.16.MT88.4 R116, [R178+0xd800] ;  /* 0x00d80000b274783b */ /* 0x000fec0000004200 */
[C---:B--2---:R-:W-:Y:S08]  /*7910*/  HMMA.16816.F32 R164, R4.reuse, R8, R108 ;  /* 0x0000000804a4723c */ /* 0x044ff0000000186c */
[C---:B------:R-:W-:Y:S01]  /*7920*/  HMMA.16816.F32 R168, R4.reuse, R10, R168 ;  /* 0x0000000a04a8723c */ /* 0x040fe200000018a8 */
[----:B------:R-:W2:Y:S07]  /*7930*/  LDSM.16.MT88.4 R8, [R179+0x11000] ;  /* 0x01100000b308783b */ /* 0x000eae0000004200 */
[C---:B---3--:R-:W-:Y:S08]  /*7940*/  HMMA.16816.F32 R204, R4.reuse, R12, R204 ;  /* 0x0000000c04cc723c */ /* 0x048ff000000018cc */
[----:B------:R-:W-:Y:S08]  /*7950*/  HMMA.16816.F32 R172, R4, R14, R48 ;  /* 0x0000000e04ac723c */ /* 0x000ff00000001830 */
[----:B------:R-:W-:Y:S01]  /*7960*/  HMMA.16816.F32 R132, R96, R134, R56 ;  /* 0x000000866084723c */ /* 0x000fe20000001838 */
[----:B------:R-:W-:Y:S01]  /*7970*/  IMAD.MOV.U32 R229, RZ, RZ, R230 ;  /* 0x000000ffffe57224 */ /* 0x000fe200078e00e6 */
[----:B------:R-:W-:Y:S06]  /*7980*/  LDSM.16.MT88.4 R108, [R177+0xd800] ;  /* 0x00d80000b16c783b */ /* 0x000fec0000004200 */
[C---:B--2---:R-:W-:Y:S01]  /*7990*/  HMMA.16816.F32 R24, R4.reuse, R8, R24 ;  /* 0x000000080418723c */ /* 0x044fe20000001818 */
[----:B------:R-:W-:Y:S07]  /*79a0*/  LDSM.16.MT88.4 R48, [R178+0xf800] ;  /* 0x00f80000b230783b */ /* 0x000fee0000004200 */
[----:B------:R-:W-:Y:S07]  /*79b0*/  HMMA.16816.F32 R16, R4, R10, R16 ;  /* 0x0000000a0410723c */ /* 0x000fee0000001810 */
[----:B------:R-:W-:-:S04]  /*79c0*/  PRMT R7, R2, 0x7610, R7 ;  /* 0x0000761002077816 */ /* 0x000fc80000000007 */
[----:B------:R-:W-:Y:S02]  /*79d0*/  @!P6 PRMT R136, R7, 0x5410, RZ ;  /* 0x000054100788e816 */ /* 0x000fe400000000ff */
[----:B------:R1:W2:Y:S02]  /*79e0*/  LDL.LU.S16 R7, [R1+0x4] ;  /* 0x0000040001077983 */ /* 0x0002a40000300600 */
[----:B--2---:R-:W-:-:S05]  /*79f0*/  @!P3 HADD2 R7, -R103.H0_H0, -RZ.H0_H0 ;  /* 0xa00000ff6707b230 */ /* 0x004fca0000000900 */
[----:B------:R-:W-:Y:S02]  /*7a00*/  PRMT R6, R7, 0x7610, R6 ;  /* 0x0000761007067816 */ /* 0x000fe40000000006 */
[----:B------:R1:W2:Y:S02]  /*7a10*/  LDL.LU.S16 R7, [R1+0x8] ;  /* 0x0000080001077983 */ /* 0x0002a40000300600 */
[----:B--2---:R-:W-:-:S05]  /*7a20*/  @!P5 HADD2 R7, -R102.H0_H0, -RZ.H0_H0 ;  /* 0xa00000ff6607d230 */ /* 0x004fca0000000900 */
[----:B------:R-:W-:-:S04]  /*7a30*/  PRMT R5, R7, 0x7610, R5 ;  /* 0x0000761007057816 */ /* 0x000fc80000000005 */
[----:B------:R-:W-:Y:S02]  /*7a40*/  @!P5 PRMT R102, R5, 0x5410, RZ ;  /* 0x000054100566d816 */ /* 0x000fe400000000ff */
[----:B------:R1:W2:Y:S01]  /*7a50*/  LDL.LU.S16 R5, [R1+0xc] ;  /* 0x00000c0001057983 */ /* 0x0002a20000300600 */
[----:B------:R-:W-:Y:S01]  /*7a60*/  LOP3.LUT R4, R61, 0xff, RZ, 0xc0, !PT ;  /* 0x000000ff3d047812 */ /* 0x000fe200078ec0ff */
[----:B--2---:R-:W-:-:S05]  /*7a70*/  @!P1 HADD2 R5, -R35.H0_H0, -RZ.H0_H0 ;  /* 0xa00000ff23059230 */ /* 0x004fca0000000900 */
[----:B------:R-:W-:-:S04]  /*7a80*/  PRMT R59, R5, 0x7610, R59 ;  /* 0x00007610053b7816 */ /* 0x000fc8000000003b */
[----:B------:R-:W-:Y:S02]  /*7a90*/  @!P1 PRMT R35, R59, 0x5410, RZ ;  /* 0x000054103b239816 */ /* 0x000fe400000000ff */
[----:B------:R1:W2:Y:S01]  /*7aa0*/  LDL.LU.S16 R59, [R1+0x10] ;  /* 0x00001000013b7983 */ /* 0x0002a20000300600 */
[----:B------:R-:W-:Y:S01]  /*7ab0*/  ISETP.GE.U32.AND P6, PT, R243, R4, PT ;  /* 0x00000004f300720c */ /* 0x000fe20003fc6070 */
[----:B------:R-:W-:-:S05]  /*7ac0*/  IMAD.WIDE.U32 R2, R55, -0x2daee0ad, RZ ;  /* 0xd2511f5337027825 */ /* 0x000fca00078e00ff */
[----:B------:R-:W-:-:S04]  /*7ad0*/  LOP3.LUT R0, R3, UR5, R54, 0x96, !PT ;  /* 0x0000000503007c12 */ /* 0x000fc8000f8e9636 */
[----:B------:R-:W-:-:S04]  /*7ae0*/  LOP3.LUT R4, R0, 0xffff, RZ, 0xc0, !PT ;  /* 0x0000ffff00047812 */ /* 0x000fc800078ec0ff */
[----:B------:R-:W-:Y:S01]  /*7af0*/  SHF.R.U32.HI R4, RZ, 0x8, R4 ;  /* 0x00000008ff047819 */ /* 0x000fe20000011604 */
[----:B--2---:R-:W-:-:S05]  /*7b00*/  @!P6 HADD2 R59, -R34.H0_H0, -RZ.H0_H0 ;  /* 0xa00000ff223be230 */ /* 0x004fca0000000900 */
[----:B------:R-:W-:Y:S02]  /*7b10*/  PRMT R58, R59, 0x7610, R58 ;  /* 0x000076103b3a7816 */ /* 0x000fe4000000003a */
[----:B------:R1:W2:Y:S01]  /*7b20*/  LDL.LU.S16 R59, [R1+0x18] ;  /* 0x00001800013b7983 */ /* 0x0002a20000300600 */
[----:B------:R-:W-:Y:S02]  /*7b30*/  LOP3.LUT R4, R4, 0xffff, RZ, 0xc0, !PT ;  /* 0x0000ffff04047812 */ /* 0x000fe400078ec0ff */
[----:B------:R-:W-:Y:S02]  /*7b40*/  @!P3 PRMT R103, R6, 0x5410, RZ ;  /* 0x000054100667b816 */ /* 0x000fe400000000ff */
[----:B------:R-:W-:Y:S02]  /*7b50*/  ISETP.GE.U32.AND P3, PT, R243, R4, PT ;  /* 0x00000004f300720c */ /* 0x000fe40003f66070 */
[----:B------:R-:W-:-:S04]  /*7b60*/  LOP3.LUT R4, R0, 0xff, RZ, 0xc0, !PT ;  /* 0x000000ff00047812 */ /* 0x000fc800078ec0ff */
[----:B------:R-:W-:Y:S11]  /*7b70*/  ISETP.GE.U32.AND P5, PT, R243, R4, PT ;  /* 0x00000004f300720c */ /* 0x000ff60003fa6070 */
[----:B------:R-:W-:Y:S02]  /*7b80*/  @!UPT UIADD3 URZ, URZ, URZ, URZ ;  /* 0x0000003f3f3ff290 */ /* 0x000fe4000fffe03f */
[----:B--2---:R-:W-:-:S05]  /*7b90*/  @!P5 HADD2 R59, -R33.H0_H0, -RZ.H0_H0 ;  /* 0xa00000ff213bd230 */ /* 0x004fca0000000900 */
[----:B------:R-:W-:Y:S02]  /*7ba0*/  PRMT R57, R59, 0x7610, R57 ;  /* 0x000076103b397816 */ /* 0x000fe40000000039 */
[----:B------:R1:W2:Y:S01]  /*7bb0*/  LDL.LU.S16 R59, [R1+0x14] ;  /* 0x00001400013b7983 */ /* 0x0002a20000300600 */
[----:B------:R-:W-:-:S04]  /*7bc0*/  SHF.R.U32.HI R4, RZ, 0x18, R0 ;  /* 0x00000018ff047819 */ /* 0x000fc80000011600 */
[----:B------:R-:W-:Y:S02]  /*7bd0*/  ISETP.GE.U32.AND P1, PT, R243, R4, PT ;  /* 0x00000004f300720c */ /* 0x000fe40003f26070 */
[----:B------:R-:W-:Y:S01]  /*7be0*/  SHF.R.U32.HI R0, RZ, 0x10, R0 ;  /* 0x00000010ff007819 */ /* 0x000fe20000011600 */
[----:B--2---:R-:W-:-:S05]  /*7bf0*/  @!P3 HADD2 R59, -R32.H0_H0, -RZ.H0_H0 ;  /* 0xa00000ff203bb230 */ /* 0x004fca0000000900 */
[----:B------:R-:W-:-:S04]  /*7c00*/  PRMT R4, R59, 0x7610, R4 ;  /* 0x000076103b047816 */ /* 0x000fc80000000004 */
[----:B------:R-:W-:Y:S02]  /*7c10*/  @!P3 PRMT R32, R4, 0x5410, RZ ;  /* 0x000054100420b816 */ /* 0x000fe400000000ff */
[----:B------:R1:W2:Y:S04]  /*7c20*/  LDL.LU.S16 R4, [R1+0x1c] ;  /* 0x00001c0001047983 */ /* 0x0002a80000300600 */
[----:B------:R1:W3:Y:S01]  /*7c30*/  LDL.LU.S16 R61, [R1+0x20] ;  /* 0x00002000013d7983 */ /* 0x0002e20000300600 */
[----:B------:R-:W-:Y:S02]  /*7c40*/  LOP3.LUT R0, R0, 0xff, RZ, 0xc0, !PT ;  /* 0x000000ff00007812 */ /* 0x000fe400078ec0ff */
[----:B------:R-:W-:Y:S02]  /*7c50*/  @!P6 PRMT R34, R58, 0x5410, RZ ;  /* 0x000054103a22e816 */ /* 0x000fe400000000ff */
[----:B------:R-:W-:-:S02]  /*7c60*/  ISETP.GE.U32.AND P6, PT, R243, R0, PT ;  /* 0x00000000f300720c */ /* 0x000fc40003fc6070 */
[----:B------:R-:W-:-:S04]  /*7c70*/  LOP3.LUT R0, R52, 0xffff, RZ, 0xc0, !PT ;  /* 0x0000ffff34007812 */ /* 0x000fc800078ec0ff */
[----:B------:R-:W-:-:S07]  /*7c80*/  SHF.R.U32.HI R0, RZ, 0x8, R0 ;  /* 0x00000008ff007819 */ /* 0x000fce0000011600 */
[----:B---3--:R-:W-:-:S05]  /*7c90*/  @!P6 HADD2 R61, -R30.H0_H0, -RZ.H0_H0 ;  /* 0xa00000ff1e3de230 */ /* 0x008fca0000000900 */
[----:B------:R-:W-:-:S04]  /*7ca0*/  PRMT R55, R61, 0x7610, R55 ;  /* 0x000076103d377816 */ /* 0x000fc80000000037 */
[----:B------:R-:W-:Y:S02]  /*7cb0*/  @!P6 PRMT R30, R55, 0x5410, RZ ;  /* 0x00005410371ee816 */ /* 0x000fe400000000ff */
[----:B------:R1:W3:Y:S01]  /*7cc0*/  LDL.LU.S16 R55, [R1+0x24] ;  /* 0x0000240001377983 */ /* 0x0002e20000300600 */
[----:B--2---:R-:W-:Y:S01]  /*7cd0*/  @!P1 HADD2 R4, -R31.H0_H0, -RZ.H0_H0 ;  /* 0xa00000ff1f049230 */ /* 0x004fe20000000900 */
[----:B------:R-:W-:Y:S02]  /*7ce0*/  LOP3.LUT R0, R0, 0xffff, RZ, 0xc0, !PT ;  /* 0x0000ffff00007812 */ /* 0x000fe400078ec0ff */
[----:B------:R-:W-:Y:S02]  /*7cf0*/  @!P5 PRMT R33, R57, 0x5410, RZ ;  /* 0x000054103921d816 */ /* 0x000fe400000000ff */
[----:B------:R-:W-:Y:S02]  /*7d00*/  PRMT R56, R4, 0x7610, R56 ;  /* 0x0000761004387816 */ /* 0x000fe40000000038 */
[----:B------:R-:W-:-:S02]  /*7d10*/  ISETP.GE.U32.AND P5, PT, R243, R0, PT ;  /* 0x00000000f300720c */ /* 0x000fc40003fa6070 */
[----:B------:R-:W-:Y:S02]  /*7d20*/  LOP3.LUT R4, R52, 0xff, RZ, 0xc0, !PT ;  /* 0x000000ff34047812 */ /* 0x000fe400078ec0ff */
[--C-:B------:R-:W-:Y:S02]  /*7d30*/  SHF.R.U32.HI R0, RZ, 0x18, R52.reuse ;  /* 0x00000018ff007819 */ /* 0x100fe40000011634 */
[----:B------:R-:W-:Y:S02]  /*7d40*/  @!P1 PRMT R31, R56, 0x5410, RZ ;  /* 0x00005410381f9816 */ /* 0x000fe400000000ff */
[C---:B------:R-:W-:Y:S01]  /*7d50*/  ISETP.GE.U32.AND P3, PT, R243.reuse, R4, PT ;  /* 0x00000004f300720c */ /* 0x040fe20003f66070 */
[----:B------:R-:W-:Y:S01]  /*7d60*/  IMAD.MOV.U32 R230, RZ, RZ, R231 ;  /* 0x000000ffffe67224 */ /* 0x000fe200078e00e7 */
[----:B------:R-:W-:Y:S01]  /*7d70*/  ISETP.GE.U32.AND P1, PT, R243, R0, PT ;  /* 0x00000000f300720c */ /* 0x000fe20003f26070 */
[----:B------:R-:W-:Y:S01]  /*7d80*/  IMAD.MOV.U32 R215, RZ, RZ, R229 ;  /* 0x000000ffffd77224 */ /* 0x000fe200078e00e5 */
[----:B------:R-:W-:Y:S01]  /*7d90*/  SHF.R.U32.HI R0, RZ, 0x10, R52 ;  /* 0x00000010ff007819 */ /* 0x000fe20000011634 */
[----:B------:R-:W2:Y:S03]  /*7da0*/  LDSM.16.MT88.4 R56, [R180+0xf800] ;  /* 0x00f80000b438783b */ /* 0x000ea60000004200 */
[----:B------:R-:W-:-:S04]  /*7db0*/  LOP3.LUT R0, R0, 0xff, RZ, 0xc0, !PT ;  /* 0x000000ff00007812 */ /* 0x000fc800078ec0ff */
[----:B------:R-:W-:Y:S02]  /*7dc0*/  ISETP.GE.U32.AND P6, PT, R243, R0, PT ;  /* 0x00000000f300720c */ /* 0x000fe40003fc6070 */
[----:B------:R-:W-:-:S04]  /*7dd0*/  LOP3.LUT R0, R60, 0xffff, RZ, 0xc0, !PT ;  /* 0x0000ffff3c007812 */ /* 0x000fc800078ec0ff */
[----:B------:R-:W-:-:S04]  /*7de0*/  SHF.R.U32.HI R0, RZ, 0x8, R0 ;  /* 0x00000008ff007819 */ /* 0x000fc80000011600 */
[----:B------:R-:W-:Y:S01]  /*7df0*/  LOP3.LUT R0, R0, 0xffff, RZ, 0xc0, !PT ;  /* 0x0000ffff00007812 */ /* 0x000fe200078ec0ff */
[----:B---3--:R-:W-:-:S05]  /*7e00*/  @!P3 HADD2 R55, -R146.H0_H0, -RZ.H0_H0 ;  /* 0xa00000ff9237b230 */ /* 0x008fca0000000900 */
[----:B------:R-:W-:Y:S02]  /*7e10*/  PRMT R54, R55, 0x7610, R54 ;  /* 0x0000761037367816 */ /* 0x000fe40000000036 */
[----:B------:R1:W3:Y:S02]  /*7e20*/  LDL.LU.S16 R55, [R1+0x2c] ;  /* 0x00002c0001377983 */ /* 0x0002e40000300600 */
[----:B------:R-:W-:Y:S02]  /*7e30*/  @!P3 PRMT R146, R54, 0x5410, RZ ;  /* 0x000054103692b816 */ /* 0x000fe400000000ff */
[----:B------:R-:W-:Y:S02]  /*7e40*/  ISETP.GE.U32.AND P3, PT, R243, R0, PT ;  /* 0x00000000f300720c */ /* 0x000fe40003f66070 */
[----:B------:R1:W4:Y:S04]  /*7e50*/  LDL.LU.S16 R0, [R1+0x28] ;  /* 0x0000280001007983 */ /* 0x0003280000300600 */
[----:B------:R1:W2:Y:S01]  /*7e60*/  LDL.LU.S16 R61, [R1+0x30] ;  /* 0x00003000013d7983 */ /* 0x0002a20000300600 */
[----:B------:R-:W-:Y:S01]  /*7e70*/  LOP3.LUT R7, R20, 0xffff, RZ, 0xc0, !PT ;  /* 0x0000ffff14077812 */ /* 0x000fe200078ec0ff */
[----:B--2---:R-:W-:-:S05]  /*7e80*/  @!P1 HADD2 R61, -R145.H0_H0, -RZ.H0_H0 ;  /* 0xa00000ff913d9230 */ /* 0x004fca0000000900 */
[----:B------:R-:W-:-:S04]  /*7e90*/  PRMT R21, R61, 0x7610, R21 ;  /* 0x000076103d157816 */ /* 0x000fc80000000015 */
[----:B------:R-:W-:Y:S02]  /*7ea0*/  @!P1 PRMT R145, R21, 0x5410, RZ ;  /* 0x0000541015919816 */ /* 0x000fe400000000ff */
[----:B------:R1:W2:Y:S01]  /*7eb0*/  LDL.LU.S16 R21, [R1+0x34] ;  /* 0x0000340001157983 */ /* 0x0002a20000300600 */
[----:B---3--:R-:W-:Y:S02]  /*7ec0*/  @!P5 HADD2 R55, -R144.H0_H0, -RZ.H0_H0 ;  /* 0xa00000ff9037d230 */ /* 0x008fe40000000900 */
[----:B----4-:R-:W-:-:S03]  /*7ed0*/  @!P6 HADD2 R0, -R147.H0_H0, -RZ.H0_H0 ;  /* 0xa00000ff9300e230 */ /* 0x010fc60000000900 */
[----:B------:R-:W-:Y:S02]  /*7ee0*/  PRMT R53, R55, 0x7610, R53 ;  /* 0x0000761037357816 */ /* 0x000fe40000000035 */
[----:B------:R-:W-:Y:S02]  /*7ef0*/  PRMT R52, R0, 0x7610, R52 ;  /* 0x0000761000347816 */ /* 0x000fe40000000034 */
[----:B------:R-:W-:Y:S02]  /*7f00*/  LOP3.LUT R0, R60, 0xff, RZ, 0xc0, !PT ;  /* 0x000000ff3c007812 */ /* 0x000fe400078ec0ff */
[----:B------:R-:W-:Y:S02]  /*7f10*/  @!P5 PRMT R144, R53, 0x5410, RZ ;  /* 0x000054103590d816 */ /* 0x000fe400000000ff */
[----:B------:R-:W-:Y:S02]  /*7f20*/  ISETP.GE.U32.AND P5, PT, R243, R0, PT ;  /* 0x00000000f300720c */ /* 0x000fe40003fa6070 */
[----:B------:R-:W-:-:S02]  /*7f30*/  SHF.R.U32.HI R0, RZ, 0x18, R60 ;  /* 0x00000018ff007819 */ /* 0x000fc4000001163c */
[----:B------:R-:W-:Y:S02]  /*7f40*/  @!P6 PRMT R147, R52, 0x5410, RZ ;  /* 0x000054103493e816 */ /* 0x000fe400000000ff */
[----:B------:R-:W-:Y:S02]  /*7f50*/  ISETP.GE.U32.AND P6, PT, R243, R0, PT ;  /* 0x00000000f300720c */ /* 0x000fe40003fc6070 */
[----:B------:R-:W-:-:S04]  /*7f60*/  SHF.R.U32.HI R0, RZ, 0x10, R60 ;  /* 0x00000010ff007819 */ /* 0x000fc8000001163c */
[----:B------:R-:W-:-:S04]  /*7f70*/  LOP3.LUT R0, R0, 0xff, RZ, 0xc0, !PT ;  /* 0x000000ff00007812 */ /* 0x000fc800078ec0ff */
[----:B------:R-:W-:Y:S02]  /*7f80*/  ISETP.GE.U32.AND P1, PT, R243, R0, PT ;  /* 0x00000000f300720c */ /* 0x000fe40003f26070 */
[----:B------:R1:W3:Y:S01]  /*7f90*/  LDL.LU.S16 R0, [R1+0x38] ;  /* 0x0000380001007983 */ /* 0x0002e20000300600 */
[----:B------:R-:W-:Y:S02]  /*7fa0*/  LOP3.LUT R6, R20, 0xff, RZ, 0xc0, !PT ;  /* 0x000000ff14067812 */ /* 0x000fe400078ec0ff */
[--C-:B------:R-:W-:Y:S02]  /*7fb0*/  SHF.R.U32.HI R8, RZ, 0x10, R20.reuse ;  /* 0x00000010ff087819 */ /* 0x100fe40000011614 */
[----:B------:R-:W-:Y:S01]  /*7fc0*/  SHF.R.U32.HI R5, RZ, 0x18, R20 ;  /* 0x00000018ff057819 */ /* 0x000fe20000011614 */
[----:B--2---:R-:W-:-:S05]  /*7fd0*/  @!P5 HADD2 R21, -R152.H0_H0, -RZ.H0_H0 ;  /* 0xa00000ff9815d230 */ /* 0x004fca0000000900 */
[----:B------:R-:W-:-:S04]  /*7fe0*/  PRMT R20, R21, 0x7610, R20 ;  /* 0x0000761015147816 */ /* 0x000fc80000000014 */
[----:B------:R-:W-:Y:S02]  /*7ff0*/  @!P5 PRMT R152, R20, 0x5410, RZ ;  /* 0x000054101498d816 */ /* 0x000fe400000000ff */
[----:B------:R1:W2:Y:S01]  /*8000*/  LDL.LU.S16 R20, [R1+0x40] ;  /* 0x0000400001147983 */ /* 0x0002a20000300600 */
[----:B---3--:R-:W-:-:S05]  /*8010*/  @!P3 HADD2 R0, -R153.H0_H0, -RZ.H0_H0 ;  /* 0xa00000ff9900b230 */ /* 0x008fca0000000900 */
[----:B------:R-:W-:Y:S02]  /*8020*/  PRMT R15, R0, 0x7610, R15 ;  /* 0x00007610000f7816 */ /* 0x000fe4000000000f */
[----:B------:R-:W-:-:S04]  /*8030*/  LOP3.LUT R0, R62, 0xff, RZ, 0xc0, !PT ;  /* 0x000000ff3e007812 */ /* 0x000fc800078ec0ff */
[----:B------:R-:W-:Y:S02]  /*8040*/  ISETP.GE.U32.AND P5, PT, R243, R0, PT ;  /* 0x00000000f300720c */ /* 0x000fe40003fa6070 */
[----:B------:R-:W-:-:S04]  /*8050*/  SHF.R.U32.HI R0, RZ, 0x8, R63 ;  /* 0x00000008ff007819 */ /* 0x000fc8000001163f */
[----:B------:R-:W-:Y:S02]  /*8060*/  LOP3.LUT R0, R0, 0xffff, RZ, 0xc0, !PT ;  /* 0x0000ffff00007812 */ /* 0x000fe400078ec0ff */
[----:B------:R-:W-:Y:S02]  /*8070*/  @!P3 PRMT R153, R15, 0x5410, RZ ;  /* 0x000054100f99b816 */ /* 0x000fe400000000ff */
[----:B------:R1:W3:Y:S01]  /*8080*/  LDL.LU.S16 R15, [R1+0x3c] ;  /* 0x00003c00010f7983 */ /* 0x0002e20000300600 */
[----:B--2---:R-:W-:-:S05]  /*8090*/  @!P1 HADD2 R20, -R157.H0_H0, -RZ.H0_H0 ;  /* 0xa00000ff9d149230 */ /* 0x004fca0000000900 */
[----:B------:R-:W-:-:S04]  /*80a0*/  PRMT R14, R20, 0x7610, R14 ;  /* 0x00007610140e7816 */ /* 0x000fc8000000000e */
[----:B------:R-:W-:Y:S02]  /*80b0*/  @!P1 PRMT R157, R14, 0x5410, RZ ;  /* 0x000054100e9d9816 */ /* 0x000fe400000000ff */
[----:B------:R-:W-:Y:S02]  /*80c0*/  ISETP.GE.U32.AND P1, PT, R243, R0, PT ;  /* 0x00000000f300720c */ /* 0x000fe40003f26070 */
[----:B------:R1:W2:Y:S01]  /*80d0*/  LDL.LU.S16 R0, [R1+0x44] ;  /* 0x0000440001007983 */ /* 0x0002a20000300600 */
[----:B------:R-:W-:Y:S02]  /*80e0*/  IMAD.MOV.U32 R231, RZ, RZ, R232 ;  /* 0x000000ffffe77224 */ /* 0x000fe400078e00e8 */
[----:B------:R-:W-:Y:S02]  /*80f0*/  IMAD.MOV.U32 R232, RZ, RZ, R233 ;  /* 0x000000ffffe87224 */ /* 0x000fe400078e00e9 */
[----:B------:R-:W-:Y:S02]  /*8100*/  IMAD.MOV.U32 R233, RZ, RZ, R235 ;  /* 0x000000ffffe97224 */ /* 0x000fe400078e00eb */
        /* <DEDUP_REMOVED lines=9> */
[----:B--2---:R-:W-:-:S05]  /*81a0*/  @!P4 HADD2 R0, -R156.H0_H0, -RZ.H0_H0 ;  /* 0xa00000ff9c00c230 */ /* 0x004fca0000000900 */
[----:B------:R-:W-:-:S04]  /*81b0*/  PRMT R13, R0, 0x7610, R13 ;  /* 0x00007610000d7816 */ /* 0x000fc8000000000d */
[----:B------:R-:W-:Y:S02]  /*81c0*/  @!P4 PRMT R156, R13, 0x5410, RZ ;  /* 0x000054100d9cc816 */ /* 0x000fe400000000ff */
[----:B------:R1:W2:Y:S02]  /*81d0*/  LDL.LU.S16 R13, [R1+0x48] ;  /* 0x00004800010d7983 */ /* 0x0002a40000300600 */
[----:B--2---:R-:W-:-:S05]  /*81e0*/  @!P1 HADD2 R13, -R154.H0_H0, -RZ.H0_H0 ;  /* 0xa00000ff9a0d9230 */ /* 0x004fca0000000900 */
[----:B------:R-:W-:Y:S02]  /*81f0*/  PRMT R12, R13, 0x7610, R12 ;  /* 0x000076100d0c7816 */ /* 0x000fe4000000000c */
[----:B------:R1:W2:Y:S02]  /*8200*/  LDL.LU.S16 R13, [R1+0x54] ;  /* 0x00005400010d7983 */ /* 0x0002a40000300600 */
[----:B------:R-:W-:Y:S02]  /*8210*/  @!P1 PRMT R154, R12, 0x5410, RZ ;  /* 0x000054100c9a9816 */ /* 0x000fe400000000ff */
[----:B------:R1:W4:Y:S01]  /*8220*/  LDL.LU.S16 R12, [R1+0x50] ;  /* 0x00005000010c7983 */ /* 0x0003220000300600 */
[----:B------:R-:W-:Y:S02]  /*8230*/  ISETP.GE.U32.AND P3, PT, R243, R6, PT ;  /* 0x00000006f300720c */ /* 0x000fe40003f66070 */
[----:B------:R-:W-:Y:S01]  /*8240*/  SHF.R.U32.HI R0, RZ, 0x8, R7 ;  /* 0x00000008ff007819 */ /* 0x000fe20000011607 */
[----:B----4-:R-:W-:-:S05]  /*8250*/  @!P2 HADD2 R12, -R158.H0_H0, -RZ.H0_H0 ;  /* 0xa00000ff9e0ca230 */ /* 0x010fca0000000900 */
[----:B------:R-:W-:Y:S02]  /*8260*/  PRMT R10, R12, 0x7610, R10 ;  /* 0x000076100c0a7816 */ /* 0x000fe4000000000a */
[----:B------:R1:W4:Y:S01]  /*8270*/  LDL.LU.S16 R12, [R1+0x4c] ;  /* 0x00004c00010c7983 */ /* 0x0003220000300600 */
[----:B------:R-:W-:-:S04]  /*8280*/  LOP3.LUT R0, R0, 0xffff, RZ, 0xc0, !PT ;  /* 0x0000ffff00007812 */ /* 0x000fc800078ec0ff */
[C---:B------:R-:W-:Y:S02]  /*8290*/  ISETP.GE.U32.AND P4, PT, R243.reuse, R0, PT ;  /* 0x00000000f300720c */ /* 0x040fe40003f86070 */
[----:B------:R-:W-:Y:S01]  /*82a0*/  LOP3.LUT R0, R8, 0xff, RZ, 0xc0, !PT ;  /* 0x000000ff08007812 */ /* 0x000fe200078ec0ff */
[----:B------:R-:W-:Y:S02]  /*82b0*/  IMAD.MOV.U32 R229, RZ, RZ, R232 ;  /* 0x000000ffffe57224 */ /* 0x000fe400078e00e8 */
[----:B------:R-:W-:Y:S01]  /*82c0*/  IMAD.MOV.U32 R232, RZ, RZ, R219 ;  /* 0x000000ffffe87224 */ /* 0x000fe200078e00db */
[----:B------:R-:W-:Y:S01]  /*82d0*/  ISETP.GE.U32.AND P1, PT, R243, R0, PT ;  /* 0x00000000f300720c */ /* 0x000fe20003f26070 */
        /* <DEDUP_REMOVED lines=10> */
[----:B------:R-:W-:Y:S02]  /*8380*/  IMAD.MOV.U32 R244, RZ, RZ, R182 ;  /* 0x000000fffff47224 */ /* 0x000fe400078e00b6 */
[----:B------:R-:W-:Y:S02]  /*8390*/  IMAD.MOV.U32 R231, RZ, RZ, R218 ;  /* 0x000000ffffe77224 */ /* 0x000fe400078e00da */
[----:B------:R-:W-:Y:S01]  /*83a0*/  IMAD.MOV.U32 R217, RZ, RZ, R181 ;  /* 0x000000ffffd97224 */ /* 0x000fe200078e00b5 */
[----:B------:R-:W-:Y:S01]  /*83b0*/  @!P2 PRMT R158, R10, 0x5410, RZ ;  /* 0x000054100a9ea816 */ /* 0x000fe200000000ff */
[----:B------:R-:W-:Y:S01]  /*83c0*/  IMAD.MOV.U32 R218, RZ, RZ, R176 ;  /* 0x000000ffffda7224 */ /* 0x000fe200078e00b0 */
[----:B----4-:R-:W-:-:S05]  /*83d0*/  @!P3 HADD2 R12, -R143.H0_H0, -RZ.H0_H0 ;  /* 0xa00000ff8f0cb230 */ /* 0x010fca0000000900 */
[----:B------:R-:W-:-:S04]  /*83e0*/  PRMT R0, R12, 0x7610, R0 ;  /* 0x000076100c007816 */ /* 0x000fc80000000000 */
[----:B------:R-:W-:Y:S02]  /*83f0*/  @!P3 PRMT R143, R0, 0x5410, RZ ;  /* 0x00005410008fb816 */ /* 0x000fe400000000ff */
[----:B------:R1:W4:Y:S04]  /*8400*/  LDL.LU.S16 R0, [R1+0x58] ;  /* 0x0000580001007983 */ /* 0x0003280000300600 */
[----:B------:R1:W5:Y:S04]  /*8410*/  LDL.LU R182, [R1+0xd0] ;  /* 0x0000d00001b67983 */ /* 0x0003680000300800 */
[----:B------:R1:W5:Y:S04]  /*8420*/  LDL.LU R181, [R1+0xcc] ;  /* 0x0000cc0001b57983 */ /* 0x0003680000300800 */
[----:B------:R1:W5:Y:S04]  /*8430*/  LDL.LU R176, [R1+0xc8] ;  /* 0x0000c80001b07983 */ /* 0x0003680000300800 */
[----:B------:R1:W4:Y:S01]  /*8440*/  LDL.LU.S16 R10, [R1+0x5c] ;  /* 0x00005c00010a7983 */ /* 0x0003220000300600 */
[----:B--2---:R-:W-:Y:S01]  /*8450*/  @!P5 HADD2 R13, -R159.H0_H0, -RZ.H0_H0 ;  /* 0xa00000ff9f0dd230 */ /* 0x004fe20000000900 */
[C---:B------:R-:W-:Y:S08]  /*8460*/  HMMA.16816.F32 R52, R96.reuse, R56, R80 ;  /* 0x000000386034723c */ /* 0x040ff00000001850 */
[----:B------:R-:W-:Y:S01]  /*8470*/  HMMA.16816.F32 R112, R96, R116, R112 ;  /* 0x000000746070723c */ /* 0x000fe20000001870 */
[----:B------:R-:W-:Y:S01]  /*8480*/  PRMT R11, R13, 0x7610, R11 ;  /* 0x000076100d0b7816 */ /* 0x000fe2000000000b */
[----:B---3--:R-:W-:Y:S01]  /*8490*/  @!P6 HADD2 R15, -R155.H0_H0, -RZ.H0_H0 ;  /* 0xa00000ff9b0fe230 */ /* 0x008fe20000000900 */
[----:B------:R-:W-:Y:S02]  /*84a0*/  LDSM.16.MT88.4 R80, [R178+0x11800] ;  /* 0x01180000b250783b */ /* 0x000fe40000004200 */
[----:B------:R-:W-:-:S03]  /*84b0*/  @!P5 PRMT R159, R11, 0x5410, RZ ;  /* 0x000054100b9fd816 */ /* 0x000fc600000000ff */
[C---:B------:R-:W-:Y:S01]  /*84c0*/  HMMA.16816.F32 R56, R96.reuse, R58, R84 ;  /* 0x0000003a6038723c */ /* 0x040fe20000001854 */
[----:B------:R1:W2:Y:S04]  /*84d0*/  LDL.LU.S16 R84, [R1+0x74] ;  /* 0x0000740001547983 */ /* 0x0002a80000300600 */
[----:B------:R1:W3:Y:S04]  /*84e0*/  LDL.LU.S16 R21, [R1+0x70] ;  /* 0x0000700001157983 */ /* 0x0002e80000300600 */
[----:B------:R1:W2:Y:S04]  /*84f0*/  LDL.LU.S16 R20, [R1+0x68] ;  /* 0x0000680001147983 */ /* 0x0002a80000300600 */
[----:B------:R1:W2:Y:S01]  /*8500*/  LDL.LU.S16 R11, [R1+0x64] ;  /* 0x00006400010b7983 */ /* 0x0002a20000300600 */
[----:B------:R-:W-:Y:S03]  /*8510*/  HMMA.16816.F32 R116, R96, R118, R40 ;  /* 0x000000766074723c */ /* 0x000fe60000001828 */
[----:B------:R-:W1:Y:S01]  /*8520*/  LDSM.16.MT88.4 R40, [R177+0xf800] ;  /* 0x00f80000b128783b */ /* 0x000e620000004200 */
[----:B----4-:R-:W-:-:S05]  /*8530*/  @!P1 HADD2 R10, -R141.H0_H0, -RZ.H0_H0 ;  /* 0xa00000ff8d0a9230 */ /* 0x010fca0000000900 */
[----:B------:R-:W-:Y:S02]  /*8540*/  PRMT R8, R10, 0x7610, R8 ;  /* 0x000076100a087816 */ /* 0x000fe40000000008 */
[----:B------:R4:W4:Y:S01]  /*8550*/  LDL.LU.S16 R10, [R1+0x60] ;  /* 0x00006000010a7983 */ /* 0x0009220000300600 */
[----:B------:R-:W-:Y:S01]  /*8560*/  PRMT R4, R15, 0x7610, R4 ;  /* 0x000076100f047816 */ /* 0x000fe20000000004 */
[----:B------:R-:W-:Y:S01]  /*8570*/  @!P4 HADD2 R0, -R142.H0_H0, -RZ.H0_H0 ;  /* 0xa00000ff8e00c230 */ /* 0x000fe20000000900 */
[----:B------:R-:W-:Y:S01]  /*8580*/  HMMA.16816.F32 R104, R96, R108, R104 ;  /* 0x0000006c6068723c */ /* 0x000fe20000001868 */
[----:B------:R-:W-:Y:S01]  /*8590*/  @!P1 PRMT R141, R8, 0x5410, RZ ;  /* 0x00005410088d9816 */ /* 0x000fe200000000ff */
[----:B------:R-:W-:Y:S01]  /*85a0*/  LDSM.16.MT88.4 R12, [R179+0x11800] ;  /* 0x01180000b30c783b */ /* 0x000fe20000004200 */
[----:B------:R-:W-:Y:S02]  /*85b0*/  @!P6 PRMT R155, R4, 0x5410, RZ ;  /* 0x00005410049be816 */ /* 0x000fe400000000ff */
[----:B------:R-:W-:-:S02]  /*85c0*/  ISETP.GE.U32.AND P6, PT, R243, R5, PT ;  /* 0x00000005f300720c */ /* 0x000fc40003fc6070 */
[C---:B------:R-:W-:Y:S02]  /*85d0*/  LOP3.LUT R5, R2.reuse, 0xffff, RZ, 0xc0, !PT ;  /* 0x0000ffff02057812 */ /* 0x040fe400078ec0ff */
[----:B------:R-:W-:Y:S02]  /*85e0*/  LOP3.LUT R4, R2, 0xff, RZ, 0xc0, !PT ;  /* 0x000000ff02047812 */ /* 0x000fe400078ec0ff */
[--C-:B------:R-:W-:Y:S02]  /*85f0*/  SHF.R.U32.HI R3, RZ, 0x10, R2.reuse ;  /* 0x00000010ff037819 */ /* 0x100fe40000011602 */
[----:B------:R-:W-:-:S04]  /*8600*/  SHF.R.U32.HI R2, RZ, 0x18, R2 ;  /* 0x00000018ff027819 */ /* 0x000fc80000011602 */
[----:B------:R-:W-:Y:S02]  /*8610*/  ISETP.GE.U32.AND P2, PT, R243, R2, PT ;  /* 0x00000002f300720c */ /* 0x000fe40003f46070 */
[----:B------:R-:W-:Y:S02]  /*8620*/  SHF.R.U32.HI R2, RZ, 0x8, R5 ;  /* 0x00000008ff027819 */ /* 0x000fe40000011605 */
[----:B------:R-:W-:Y:S02]  /*8630*/  PRMT R9, R0, 0x7610, R9 ;  /* 0x0000761000097816 */ /* 0x000fe40000000009 */
[----:B------:R-:W-:Y:S02]  /*8640*/  LOP3.LUT R2, R2, 0xffff, RZ, 0xc0, !PT ;  /* 0x0000ffff02027812 */ /* 0x000fe400078ec0ff */
[----:B------:R-:W-:Y:S01]  /*8650*/  @!P4 PRMT R142, R9, 0x5410, RZ ;  /* 0x00005410098ec816 */ /* 0x000fe200000000ff */
[----:B------:R-:W-:Y:S01]  /*8660*/  HMMA.16816.F32 R108, R96, R110, R36 ;  /* 0x0000006e606c723c */ /* 0x000fe20000001824 */
[----:B------:R-:W-:-:S02]  /*8670*/  ISETP.GE.U32.AND P4, PT, R243, R2, PT ;  /* 0x00000002f300720c */ /* 0x000fc40003f86070 */
[----:B------:R-:W-:-:S05]  /*8680*/  LOP3.LUT R0, R3, 0xff, RZ, 0xc0, !PT ;  /* 0x000000ff03007812 */ /* 0x000fca00078ec0ff */
[----:B-1----:R-:W-:Y:S01]  /*8690*/  HMMA.16816.F32 R36, R96, R40, R64 ;  /* 0x000000286024723c */ /* 0x002fe20000001840 */
[----:B------:R-:W1:Y:S01]  /*86a0*/  LDSM.16.MT88.4 R64, [R179+0xf800] ;  /* 0x00f80000b340783b */ /* 0x000e620000004200 */
[----:B------:R-:W-:Y:S01]  /*86b0*/  ISETP.GE.U32.AND P3, PT, R243, R0, PT ;  /* 0x00000000f300720c */ /* 0x000fe20003f66070 */
[----:B------:R-:W-:Y:S02]  /*86c0*/  FADD.FTZ R3, R228, R215 ;  /* 0x000000d7e4037221 */ /* 0x000fe40000010000 */
[----:B------:R-:W-:Y:S02]  /*86d0*/  FADD.FTZ R0, R214, R213 ;  /* 0x000000d5d6007221 */ /* 0x000fe40000010000 */
[--C-:B------:R-:W-:Y:S01]  /*86e0*/  FADD.FTZ R2, R230, R3.reuse ;  /* 0x00000003e6027221 */ /* 0x100fe20000010000 */
[----:B--2---:R-:W-:Y:S01]  /*86f0*/  @!P4 HADD2 R20, -R28.H0_H0, -RZ.H0_H0 ;  /* 0xa00000ff1c14c230 */ /* 0x004fe20000000900 */
[----:B------:R-:W-:Y:S02]  /*8700*/  FADD.FTZ R0, R229, R0 ;  /* 0x00000000e5007221 */ /* 0x000fe40000010000 */
[----:B------:R-:W-:Y:S01]  /*8710*/  FADD.FTZ R2, R232, R2 ;  /* 0x00000002e8027221 */ /* 0x000fe20000010000 */
[----:B------:R-:W-:Y:S01]  /*8720*/  ISETP.GE.U32.AND P5, PT, R243, R4, PT ;  /* 0x00000004f300720c */ /* 0x000fe20003fa6070 */
[----:B------:R-:W-:Y:S01]  /*8730*/  FADD.FTZ R0, R231, R0 ;  /* 0x00000000e7007221 */ /* 0x000fe20000010000 */
[----:B------:R-:W-:Y:S01]  /*8740*/  PRMT R3, R20, 0x7610, R3 ;  /* 0x0000761014037816 */ /* 0x000fe20000000003 */
[----:B------:R-:W-:-:S02]  /*8750*/  FADD.FTZ R2, R216, R2 ;  /* 0x00000002d8027221 */ /* 0x000fc40000010000 */
[----:B------:R-:W-:Y:S01]  /*8760*/  FADD.FTZ R0, R235, R0 ;  /* 0x00000000eb007221 */ /* 0x000fe20000010000 */
[C---:B------:R-:W-:Y:S02]  /*8770*/  LEA R8, P1, R234.reuse, c[0x0][0x1f8], 0x1 ;  /* 0x00007e00ea087a11 */ /* 0x040fe400078208ff */
[----:B------:R-:W-:Y:S01]  /*8780*/  @!P4 PRMT R28, R3, 0x5410, RZ ;  /* 0x00005410031cc816 */ /* 0x000fe200000000ff */
[----:B------:R-:W-:Y:S02]  /*8790*/  IMAD.MOV.U32 R3, RZ, RZ, c[0x0][0x228] ;  /* 0x00008a00ff037624 */ /* 0x000fe400078e00ff */
[----:B------:R-:W-:Y:S01]  /*87a0*/  FADD.FTZ R0, R217, R0 ;  /* 0x00000000d9007221 */ /* 0x000fe20000010000 */
[----:B------:R-:W-:Y:S01]  /*87b0*/  LEA.HI.X R9, R234, c[0x0][0x1fc], R233, 0x1, P1 ;  /* 0x00007f00ea097a11 */ /* 0x000fe200008f0ce9 */
[----:B------:R-:W-:Y:S01]  /*87c0*/  IMAD.SHL.U32 R3, R3, 0x8, RZ ;  /* 0x0000000803037824 */ /* 0x000fe200078e00ff */
[----:B------:R-:W-:Y:S01]  /*87d0*/  @!P6 HADD2 R84, -R140.H0_H0, -RZ.H0_H0 ;  /* 0xa00000ff8c54e230 */ /* 0x000fe20000000900 */
[----:B------:R-:W-:Y:S01]  /*87e0*/  FADD.FTZ R0, R219, R0 ;  /* 0x00000000db007221 */ /* 0x000fe20000010000 */
[----:B---3--:R-:W-:-:S03]  /*87f0*/  @!P5 HADD2 R21, -R29.H0_H0, -RZ.H0_H0 ;  /* 0xa00000ff1d15d230 */ /* 0x008fc60000000900 */
[----:B------:R-:W-:Y:S01]  /*8800*/  FADD.FTZ R0, R237, R0 ;  /* 0x00000000ed007221 */ /* 0x000fe20000010000 */
[----:B------:R-:W-:Y:S01]  /*8810*/  PRMT R7, R84, 0x7610, R7 ;  /* 0x0000761054077816 */ /* 0x000fe20000000007 */
[----:B------:R-:W-:Y:S01]  /*8820*/  STG.E.U16 [R8.64], R152 ;  /* 0x0000009808007986 */ /* 0x000fe2000c101512 */
[----:B------:R-:W-:Y:S01]  /*8830*/  @!P3 HADD2 R11, -R23.H0_H0, -RZ.H0_H0 ;  /* 0xa00000ff170bb230 */ /* 0x000fe20000000900 */
[----:B------:R-:W-:Y:S02]  /*8840*/  FADD.FTZ R0, R239, R0 ;  /* 0x00000000ef007221 */ /* 0x000fe40000010000 */
[----:B------:R-:W-:Y:S01]  /*8850*/  STG.E.U16 [R8.64+0x2], R153 ;  /* 0x0000029908007986 */ /* 0x000fe2000c101512 */
[----:B------:R-:W-:Y:S01]  /*8860*/  @!P6 PRMT R140, R7, 0x5410, RZ ;  /* 0x00005410078ce816 */ /* 0x000fe200000000ff */
[----:B------:R-:W-:Y:S01]  /*8870*/  FADD.FTZ R0, R221, R0 ;  /* 0x00000000dd007221 */ /* 0x000fe20000010000 */
[----:B------:R-:W-:Y:S01]  /*8880*/  PRMT R6, R21, 0x7610, R6 ;  /* 0x0000761015067816 */ /* 0x000fe20000000006 */
[----:B------:R-:W-:Y:S01]  /*8890*/  HMMA.16816.F32 R120, R96, R124, R120 ;  /* 0x0000007c6078723c */ /* 0x000fe20000001878 */
[----:B------:R-:W-:Y:S01]  /*88a0*/  PRMT R5, R11, 0x7610, R5 ;  /* 0x000076100b057816 */ /* 0x000fe20000000005 */
[----:B------:R-:W-:Y:S01]  /*88b0*/  FADD.FTZ R0, R223, R0 ;  /* 0x00000000df007221 */ /* 0x000fe20000010000 */
[----:B------:R-:W-:-:S02]  /*88c0*/  @!P5 PRMT R29, R6, 0x5410, RZ ;  /* 0x00005410061dd816 */ /* 0x000fc400000000ff */
[----:B------:R-:W-:-:S03]  /*88d0*/  @!P3 PRMT R23, R5, 0x5410, RZ ;  /* 0x000054100517b816 */ /* 0x000fc600000000ff */
[----:B------:R-:W-:Y:S01]  /*88e0*/  HMMA.16816.F32 R124, R96, R126, R44 ;  /* 0x0000007e607c723c */ /* 0x000fe2000000182c */
[----:B------:R-:W-:-:S07]  /*88f0*/  FADD.FTZ R0, R241, R0 ;  /* 0x00000000f1007221 */ /* 0x000fce0000010000 */
[C---:B------:R-:W-:Y:S01]  /*8900*/  HMMA.16816.F32 R44, R96.reuse, R48, R72 ;  /* 0x00000030602c723c */ /* 0x040fe20000001848 */
[----:B------:R-:W2:Y:S07]  /*8910*/  LDSM.16.MT88.4 R72, [R177+0x11800] ;  /* 0x01180000b148783b */ /* 0x000eae0000004200 */
[----:B-1----:R-:W-:Y:S01]  /*8920*/  HMMA.16816.F32 R60, R96, R64, R88 ;  /* 0x00000040603c723c */ /* 0x002fe20000001858 */
[----:B------:R-:W1:Y:S01]  /*8930*/  LDSM.16.MT88.4 R88, [R180+0x11800] ;  /* 0x01180000b458783b */ /* 0x000e620000004200 */
[----:B------:R-:W-:-:S04]  /*8940*/  FADD.FTZ R0, R244, R0 ;  /* 0x00000000f4007221 */ /* 0x000fc80000010000 */
[----:B------:R-:W-:-:S04]  /*8950*/  FADD.FTZ R0, R246, R0 ;  /* 0x00000000f6007221 */ /* 0x000fc80000010000 */
[----:B------:R-:W-:-:S04]  /*8960*/  FADD.FTZ R0, R248, R0 ;  /* 0x00000000f8007221 */ /* 0x000fc80000010000 */
[----:B------:R-:W-:Y:S01]  /*8970*/  FADD.FTZ R229, R250, R0 ;  /* 0x00000000fae57221 */ /* 0x000fe20000010000 */
[C---:B------:R-:W-:Y:S08]  /*8980*/  HMMA.16816.F32 R40, R96.reuse, R42, R68 ;  /* 0x0000002a6028723c */ /* 0x040ff00000001844 */
[C---:B------:R-:W-:Y:S08]  /*8990*/  HMMA.16816.F32 R48, R96.reuse, R50, R76 ;  /* 0x000000326030723c */ /* 0x040ff0000000184c */
[C---:B------:R-:W-:Y:S08]  /*89a0*/  HMMA.16816.F32 R64, R96.reuse, R66, R92 ;  /* 0x000000426040723c */ /* 0x040ff0000000185c */
[C---:B--2---:R-:W-:Y:S08]  /*89b0*/  HMMA.16816.F32 R68, R96.reuse, R72, R148 ;  /* 0x000000486044723c */ /* 0x044ff00000001894 */
[C---:B------:R-:W-:Y:S08]  /*89c0*/  HMMA.16816.F32 R76, R96.reuse, R80, R164 ;  /* 0x00000050604c723c */ /* 0x040ff000000018a4 */
[C---:B-1----:R-:W-:Y:S07]  /*89d0*/  HMMA.16816.F32 R84, R96.reuse, R88, R204 ;  /* 0x000000586054723c */ /* 0x042fee00000018cc */
[----:B------:R-:W-:Y:S01]  /*89e0*/  IADD3 R207, P1, R8, -0x80, RZ ;  /* 0xffffff8008cf7810 */ /* 0x000fe20007f3e0ff */
[C---:B------:R-:W-:Y:S08]  /*89f0*/  HMMA.16816.F32 R72, R96.reuse, R74, R160 ;  /* 0x0000004a6048723c */ /* 0x040ff000000018a0 */
[C---:B------:R-:W-:Y:S08]  /*8a00*/  HMMA.16816.F32 R80, R96.reuse, R82, R168 ;  /* 0x000000526050723c */ /* 0x040ff000000018a8 */
[C---:B------:R-:W-:Y:S08]  /*8a10*/  HMMA.16816.F32 R88, R96.reuse, R90, R172 ;  /* 0x0000005a6058723c */ /* 0x040ff000000018ac */
[C---:B------:R-:W-:Y:S08]  /*8a20*/  HMMA.16816.F32 R92, R96.reuse, R12, R24 ;  /* 0x0000000c605c723c */ /* 0x040ff00000001818 */
[----:B------:R-:W-:Y:S01]  /*8a30*/  HMMA.16816.F32 R96, R96, R14, R16 ;  /* 0x0000000e6060723c */ /* 0x000fe20000001810 */
[----:B----4-:R-:W-:-:S05]  /*8a40*/  @!P2 HADD2 R10, -R22.H0_H0, -RZ.H0_H0 ;  /* 0xa00000ff160aa230 */ /* 0x010fca0000000900 */
[----:B------:R-:W-:-:S04]  /*8a50*/  PRMT R4, R10, 0x7610, R4 ;  /* 0x000076100a047816 */ /* 0x000fc80000000004 */
[----:B------:R-:W-:Y:S01]  /*8a60*/  @!P2 PRMT R22, R4, 0x5410, RZ ;  /* 0x000054100416a816 */ /* 0x000fe200000000ff */
[----:B------:R-:W-:-:S04]  /*8a70*/  FADD.FTZ R4, R218, R2 ;  /* 0x00000002da047221 */ /* 0x000fc80000010000 */
[----:B------:R-:W-:Y:S02]  /*8a80*/  FADD.FTZ R4, R236, R4 ;  /* 0x00000004ec047221 */ /* 0x000fe40000010000 */
[----:B------:R-:W-:-:S04]  /*8a90*/  IMAD.WIDE R2, R3, 0x2, R8 ;  /* 0x0000000203027825 */ /* 0x000fc800078e0208 */
[----:B------:R-:W-:Y:S01]  /*8aa0*/  FADD.FTZ R4, R238, R4 ;  /* 0x00000004ee047221 */ /* 0x000fe20000010000 */
[----:B------:R-:W-:Y:S03]  /*8ab0*/  STG.E.U16 [R2.64], R157 ;  /* 0x0000009d02007986 */ /* 0x000fe6000c101512 */
[----:B------:R-:W-:Y:S01]  /*8ac0*/  FADD.FTZ R4, R220, R4 ;  /* 0x00000004dc047221 */ /* 0x000fe20000010000 */
[----:B------:R-:W-:Y:S04]  /*8ad0*/  STG.E.U16 [R2.64+0x2], R155 ;  /* 0x0000029b02007986 */ /* 0x000fe8000c101512 */
[----:B------:R-:W-:Y:S01]  /*8ae0*/  STG.E.U16 [R8.64+0x10], R156 ;  /* 0x0000109c08007986 */ /* 0x000fe2000c101512 */
[----:B------:R-:W-:-:S03]  /*8af0*/  FADD.FTZ R4, R222, R4 ;  /* 0x00000004de047221 */ /* 0x000fc60000010000 */
[----:B------:R-:W-:Y:S04]  /*8b00*/  STG.E.U16 [R8.64+0x12], R154 ;  /* 0x0000129a08007986 */ /* 0x000fe8000c101512 */
[----:B------:R-:W-:Y:S04]  /*8b10*/  STG.E.U16 [R2.64+0x10], R159 ;  /* 0x0000109f02007986 */ /* 0x000fe8000c101512 */
[----:B------:R-:W-:Y:S04]  /*8b20*/  STG.E.U16 [R2.64+0x12], R158 ;  /* 0x0000129e02007986 */ /* 0x000fe8000c101512 */
[----:B------:R-:W-:Y:S04]  /*8b30*/  STG.E.U16 [R8.64+0x20], R146 ;  /* 0x0000209208007986 */ /* 0x000fe8000c101512 */
[----:B------:R-:W-:Y:S01]  /*8b40*/  STG.E.U16 [R8.64+0x22], R144 ;  /* 0x0000229008007986 */ /* 0x000fe2000c101512 */
[----:B------:R-:W-:-:S03]  /*8b50*/  FADD.FTZ R4, R240, R4 ;  /* 0x00000004f0047221 */ /* 0x000fc60000010000 */
[----:B------:R-:W-:Y:S04]  /*8b60*/  STG.E.U16 [R2.64+0x20], R147 ;  /* 0x0000209302007986 */ /* 0x000fe8000c101512 */
[----:B------:R-:W-:Y:S04]  /*8b70*/  STG.E.U16 [R2.64+0x22], R145 ;  /* 0x0000229102007986 */ /* 0x000fe8000c101512 */
[----:B------:R-:W-:Y:S04]  /*8b80*/  STG.E.U16 [R8.64+0x30], R143 ;  /* 0x0000308f08007986 */ /* 0x000fe8000c101512 */
        /* <DEDUP_REMOVED lines=19> */
[----:B------:R1:W-:Y:S02]  /*8cc0*/  STG.E.U16 [R2.64+0x72], R22 ;  /* 0x0000721602007986 */ /* 0x0003e4000c101512 */
[----:B-1----:R-:W-:-:S04]  /*8cd0*/  FADD.FTZ R2, R245, R4 ;  /* 0x00000004f5027221 */ /* 0x002fc80000010000 */
[----:B------:R-:W-:-:S04]  /*8ce0*/  FADD.FTZ R2, R247, R2 ;  /* 0x00000002f7027221 */ /* 0x000fc80000010000 */
[----:B------:R-:W-:-:S04]  /*8cf0*/  FADD.FTZ R2, R249, R2 ;  /* 0x00000002f9027221 */ /* 0x000fc80000010000 */
[----:B------:R-:W-:-:S05]  /*8d00*/  FADD.FTZ R228, R251, R2 ;  /* 0x00000002fbe47221 */ /* 0x000fca0000010000 */
[----:B------:R1:W-:Y:S04]  /*8d10*/  STL [R1+0x68], R228 ;  /* 0x000068e401007387 */ /* 0x0003e80000100800 */
[----:B------:R1:W-:Y:S01]  /*8d20*/  STL [R1+0x78], R229 ;  /* 0x000078e501007387 */ /* 0x0003e20000100800 */
[----:B------:R-:W-:Y:S01]  /*8d30*/  IADD3.X R103, R9, -0x1, RZ, P1, !PT ;  /* 0xffffffff09677810 */ /* 0x000fe20000ffe4ff */
[----:B------:R-:W-:Y:S05]  /*8d40*/  @!P0 BRA `(.L_x_1086) ;  /* 0x000061c000008947 */ /* 0x000fea0003800000 */
[----:B------:R-:W2:Y:S01]  /*8d50*/  LDL.64 R244, [R1+0x88] ;  /* 0x0000880001f47983 */ /* 0x000ea20000100a00 */
[----:B------:R-:W-:-:S04]  /*8d60*/  DEPBAR.LE SB0, 0x0 ;  /* 0x000080000000791a */ /* 0x000fc80000000000 */
[----:B------:R-:W3:Y:S04]  /*8d70*/  LDL R246, [R1+0x98] ;  /* 0x0000980001f67983 */ /* 0x000ee80000100800 */
[----:B------:R-:W4:Y:S04]  /*8d80*/  LDL R247, [R1+0x9c] ;  /* 0x00009c0001f77983 */ /* 0x000f280000100800 */
[----:B------:R-:W4:Y:S04]  /*8d90*/  LDL.64 R248, [R1+0xb0] ;  /* 0x0000b00001f87983 */ /* 0x000f280000100a00 */
[----:B------:R-:W4:Y:S01]  /*8da0*/  LDL.64 R250, [R1+0xb8] ;  /* 0x0000b80001fa7983 */ /* 0x000f220000100a00 */
[----:B------:R-:W-:-:S04]  /*8db0*/  UIADD3 UR25, UR8, -0x2, URZ ;  /* 0xfffffffe08197890 */ /* 0x000fc8000fffe03f */
[----:B------:R-:W-:Y:S02]  /*8dc0*/  USHF.R.S32.HI UR5, URZ, 0x1f, UR25 ;  /* 0x0000001f3f057899 */ /* 0x000fe40008011419 */
[----:B------:R-:W-:Y:S01]  /*8dd0*/  UIMAD UR4, UR12, UR25, URZ ;  /* 0x000000190c0472a4 */ /* 0x000fe2000f8e023f */
[----:B------:R-:W-:Y:S01]  /*8de0*/  IMAD.U32 R0, RZ, RZ, UR25 ;  /* 0x00000019ff007e24 */ /* 0x000fe2000f8e00ff */
[----:B------:R-:W-:Y:S02]  /*8df0*/  UISETP.GT.AND UP0, UPT, UR25, UR9, UPT ;  /* 0x000000091900728c */ /* 0x000fe4000bf04270 */
[----:B------:R-:W-:Y:S01]  /*8e00*/  UIMAD UR4, UR5, UR13, UR4 ;  /* 0x0000000d050472a4 */ /* 0x000fe2000f8e0204 */
[----:B------:R-:W-:Y:S01]  /*8e10*/  BAR.SYNC.DEFER_BLOCKING 0x0 ;  /* 0x0000000000007b1d */ /* 0x000fe20000010000 */
[----:B--2---:R-:W-:Y:S02]  /*8e20*/  ISETP.GE.AND P4, PT, R244, c[0x0][0x220], PT ;  /* 0x00008800f4007a0c */ /* 0x004fe40003f86270 */
[----:B---3--:R-:W-:-:S02]  /*8e30*/  ISETP.GE.AND P3, PT, R246, c[0x0][0x220], PT ;  /* 0x00008800f6007a0c */ /* 0x008fc40003f66270 */
[----:B----4-:R-:W-:Y:S01]  /*8e40*/  ISETP.GE.AND P2, PT, R247, c[0x0][0x220], PT ;  /* 0x00008800f7007a0c */ /* 0x010fe20003f46270 */
[----:B------:R-:W-:-:S08]  /*8e50*/  IMAD.MOV.U32 R3, RZ, RZ, R249 ;  /* 0x000000ffff037224 */ /* 0x000fd000078e00f9 */
[----:B------:R-:W-:Y:S01]  /*8e60*/  @P4 STS.128 [R199+0xc000], RZ ;  /* 0x00c000ffc7004388 */ /* 0x000fe20000000c00 */
[----:B------:R-:W-:-:S03]  /*8e70*/  IMAD.MOV.U32 R2, RZ, RZ, R250 ;  /* 0x000000ffff027224 */ /* 0x000fc600078e00fa */
[----:B------:R-:W2:Y:S01]  /*8e80*/  S2R R251, SR_TID.X ;  /* 0x0000000000fb7919 */ /* 0x000ea20000002100 */
[----:B------:R-:W-:-:S05]  /*8e90*/  IMAD.WIDE.U32 R2, R0, UR13, R2 ;  /* 0x0000000d00027c25 */ /* 0x000fca000f8e0002 */
[----:B------:R-:W-:Y:S02]  /*8ea0*/  IADD3 R0, R3, UR4, RZ ;  /* 0x0000000403007c10 */ /* 0x000fe4000fffe0ff */
[C---:B------:R-:W-:Y:S02]  /*8eb0*/  @!P4 LEA R28, P6, R2.reuse, c[0x0][0x170], 0x1 ;  /* 0x00005c00021cca11 */ /* 0x040fe400078c08ff */
[C---:B------:R-:W-:Y:S02]  /*8ec0*/  @!P3 LEA R26, P1, R2.reuse, c[0x0][0x170], 0x1 ;  /* 0x00005c00021aba11 */ /* 0x040fe400078208ff */
        /* <DEDUP_REMOVED lines=9> */
[----:B------:R-:W-:Y:S01]  /*8f60*/  IADD3.X R2, R0, UR10, RZ, P5, !PT ;  /* 0x0000000a00027c10 */ /* 0x000fe2000affe4ff */
[----:B--2---:R-:W-:Y:S01]  /*8f70*/  IMAD.SHL.U32 R251, R251, 0x2, RZ ;  /* 0x00000002fbfb7824 */ /* 0x004fe200078e00ff */
        /* <DEDUP_REMOVED lines=35> */
[----:B------:R-:W-:Y:S01]  /*91b0*/  IADD3.X R3, R3, UR10, RZ, P5, !PT ;  /* 0x0000000a03037c10 */ /* 0x000fe2000affe4ff */
[----:B------:R-:W-:Y:S01]  /*91c0*/  IMAD.U32 R0, RZ, RZ, UR25 ;  /* 0x00000019ff007e24 */ /* 0x000fe2000f8e00ff */
[C---:B------:R-:W-:Y:S01]  /*91d0*/  @!P4 LEA R10, P5, R2.reuse, c[0x0][0x170], 0x1 ;  /* 0x00005c00020aca11 */ /* 0x040fe200078a08ff */
        /* <DEDUP_REMOVED lines=10> */
[----:B------:R-:W-:Y:S02]  /*9280*/  @!P2 LEA.HI.X R5, R2, c[0x0][0x174], R3, 0x1, P0 ;  /* 0x00005d000205aa11 */ /* 0x000fe400000f0c03 */
[----:B------:R-:W-:Y:S01]  /*9290*/  LOP3.LUT R251, R251, 0x6, RZ, 0xc0, !PT ;  /* 0x00000006fbfb7812 */ /* 0x000fe200078ec0ff */
[----:B------:R-:W-:Y:S01]  /*92a0*/  @!PT LDS RZ, [RZ] ;  /* 0x00000000fffff984 */ /* 0x000fe20000000800 */
[----:B------:R-:W-:Y:S01]  /*92b0*/  @!PT LDS RZ, [RZ] ;  /* 0x00000000fffff984 */ /* 0x000fe20000000800 */
[----:B------:R-:W-:Y:S01]  /*92c0*/  @!PT LDS RZ, [RZ] ;  /* 0x00000000fffff984 */ /* 0x000fe20000000800 */
[----:B------:R1:W-:Y:S04]  /*92d0*/  @!P4 LDGSTS.E.BYPASS.LTC128B.128 [R199+0xd000], [R16.64] ;  /* 0x0d00000010c7cfae */ /* 0x0003e8000b901d52 */
        /* <DEDUP_REMOVED lines=13> */
[----:B------:R1:W-:Y:S01]  /*93b0*/  @!P2 LDGSTS.E.BYPASS.LTC128B.128 [R199+0x11000], [R12.64+0x100] ;  /* 0x110001000cc7afae */ /* 0x0003e2000b901d52 */
[-C--:B------:R-:W-:Y:S02]  /*93c0*/  ISETP.GE.AND P0, PT, R2, R202.reuse, PT ;  /* 0x000000ca0200720c */ /* 0x080fe40003f06270 */
[----:B------:R-:W-:Y:S01]  /*93d0*/  ISETP.GE.AND P1, PT, R0, R202, PT ;  /* 0x000000ca0000720c */ /* 0x000fe20003f26270 */
[----:B------:R-:W-:Y:S01]  /*93e0*/  @P4 STS.128 [R199+0xd800], RZ ;  /* 0x00d800ffc7004388 */ /* 0x000fe20000000c00 */
[----:B------:R-:W-:-:S02]  /*93f0*/  ISETP.LT.OR P5, PT, R2, R201, P5 ;  /* 0x000000c90200720c */ /* 0x000fc40002fa1670 */
[-C--:B------:R-:W-:Y:S01]  /*9400*/  ISETP.LT.OR P0, PT, R2, R200.reuse, P0 ;  /* 0x000000c80200720c */ /* 0x080fe20000701670 */
[----:B------:R-:W-:Y:S01]  /*9410*/  @!PT LDS RZ, [RZ] ;  /* 0x00000000fffff984 */ /* 0x000fe20000000800 */
[----:B------:R-:W-:Y:S01]  /*9420*/  @!PT LDS RZ, [RZ] ;  /* 0x00000000fffff984 */ /* 0x000fe20000000800 */
[----:B------:R-:W-:Y:S01]  /*9430*/  @!PT LDS RZ, [RZ] ;  /* 0x00000000fffff984 */ /* 0x000fe20000000800 */
[----:B------:R1:W-:Y:S01]  /*9440*/  @!P4 LDGSTS.E.BYPASS.LTC128B.128 [R199+0xd800], [R10.64] ;  /* 0x0d8000000ac7cfae */ /* 0x0003e2000b901d52 */
[C---:B------:R-:W-:Y:S02]  /*9450*/  IADD3 R2, R0.reuse, 0x9, RZ ;  /* 0x0000000900027810 */ /* 0x040fe40007ffe0ff */
[C---:B------:R-:W-:Y:S01]  /*9460*/  ISETP.LT.OR P6, PT, R0.reuse, R201, P6 ;  /* 0x000000c90000720c */ /* 0x040fe200037c1670 */
[----:B------:R-:W-:Y:S01]  /*9470*/  @P3 STS.128 [R199+0xf800], RZ ;  /* 0x00f800ffc7003388 */ /* 0x000fe20000000c00 */
[C---:B------:R-:W-:Y:S02]  /*9480*/  ISETP.LT.OR P1, PT, R0.reuse, R200, P1 ;  /* 0x000000c80000720c */ /* 0x040fe40000f21670 */
[----:B------:R-:W-:Y:S01]  /*9490*/  IADD3 R3, R0, 0x8, RZ ;  /* 0x0000000800037810 */ /* 0x000fe20007ffe0ff */
        /* <DEDUP_REMOVED lines=9> */
[----:B--2--5:R-:W-:Y:S04]  /*9530*/  LDSM.16.M88.4 R24, [R176+0x6000] ;  /* 0x00600000b018783b */ /* 0x024fe80000000200 */
[----:B---3--:R-:W-:Y:S04]  /*9540*/  LDSM.16.M88.4 R28, [R176+0x6800] ;  /* 0x00680000b01c783b */ /* 0x008fe80000000200 */
[----:B-1----:R-:W-:Y:S04]  /*9550*/  LDSM.16.M88.4 R12, [R184] ;  /* 0x00000000b80c783b */ /* 0x002fe80000000200 */
[----:B------:R-:W-:Y:S04]  /*9560*/  LDSM.16.M88.4 R32, [R187] ;  /* 0x00000000bb20783b */ /* 0x000fe80000000200 */
[----:B------:R-:W-:Y:S04]  /*9570*/  LDSM.16.M88.4 R140, [R176+0x7000] ;  /* 0x00700000b08c783b */ /* 0x000fe80000000200 */
[----:B------:R-:W-:Y:S04]  /*9580*/  LDSM.16.M88.4 R152, [R176+0x7800] ;  /* 0x00780000b098783b */ /* 0x000fe80000000200 */
[----:B----4-:R-:W1:Y:S04]  /*9590*/  LDSM.16.M88.4 R4, [R183] ;  /* 0x00000000b704783b */ /* 0x010e680000000200 */
[----:B------:R-:W2:Y:S04]  /*95a0*/  LDSM.16.M88.4 R148, [R198] ;  /* 0x00000000c694783b */ /* 0x000ea80000000200 */
[----:B------:R-:W3:Y:S04]  /*95b0*/  LDSM.16.M88.4 R164, [R197] ;  /* 0x00000000c5a4783b */ /* 0x000ee80000000200 */
[----:B------:R-:W4:Y:S04]  /*95c0*/  LDSM.16.M88.4 R172, [R196] ;  /* 0x00000000c4ac783b */ /* 0x000f280000000200 */
[----:B------:R-:W-:Y:S04]  /*95d0*/  LDSM.16.M88.4 R20, [R186] ;  /* 0x00000000ba14783b */ /* 0x000fe80000000200 */
[----:B------:R-:W2:Y:S04]  /*95e0*/  LDSM.16.M88.4 R208, [R182+0x6000] ;  /* 0x00600000b6d0783b */ /* 0x000ea80000000200 */
[----:B------:R-:W2:Y:S04]  /*95f0*/  LDSM.16.M88.4 R204, [R182+0x6800] ;  /* 0x00680000b6cc783b */ /* 0x000ea80000000200 */
[----:B------:R-:W2:Y:S04]  /*9600*/  LDSM.16.M88.4 R212, [R182+0x7000] ;  /* 0x00700000b6d4783b */ /* 0x000ea80000000200 */
[----:B------:R-:W2:Y:S04]  /*9610*/  LDSM.16.M88.4 R216, [R182+0x7800] ;  /* 0x00780000b6d8783b */ /* 0x000ea80000000200 */
[----:B------:R-:W-:Y:S01]  /*9620*/  LDSM.16.M88.4 R224, [R181] ;  /* 0x00000000b5e0783b */ /* 0x000fe20000000200 */
[C---:B-1----:R-:W-:Y:S03]  /*9630*/  HMMA.16816.F32 R16, R4.reuse, R24, RZ ;  /* 0x000000180410723c */ /* 0x042fe600000018ff */
[----:B------:R-:W-:Y:S04]  /*9640*/  LDSM.16.M88.4 R220, [R176+0x8000] ;  /* 0x00800000b0dc783b */ /* 0x000fe80000000200 */
[----:B------:R-:W0:Y:S01]  /*9650*/  LDGDEPBAR ;  /* 0x00000000000079af */ /* 0x000e220000000000 */
[C---:B------:R-:W-:Y:S08]  /*9660*/  HMMA.16816.F32 R136, R4.reuse, R26, RZ ;  /* 0x0000001a0488723c */ /* 0x040ff000000018ff */
[----:B------:R-:W-:Y:S08]  /*9670*/  HMMA.16816.F32 R24, R4, R28, RZ ;  /* 0x0000001c0418723c */ /* 0x000ff000000018ff */
[----:B------:R-:W-:Y:S08]  /*9680*/  HMMA.16816.F32 R168, R12, R32, R16 ;  /* 0x000000200ca8723c */ /* 0x000ff00000001810 */
[C---:B------:R-:W-:Y:S08]  /*9690*/  HMMA.16816.F32 R28, R4.reuse, R30, RZ ;  /* 0x0000001e041c723c */ /* 0x040ff000000018ff */
[C---:B------:R-:W-:Y:S08]  /*96a0*/  HMMA.16816.F32 R16, R4.reuse, R140, RZ ;  /* 0x0000008c0410723c */ /* 0x040ff000000018ff */
[C---:B------:R-:W-:Y:S08]  /*96b0*/  HMMA.16816.F32 R144, R4.reuse, R142, RZ ;  /* 0x0000008e0490723c */ /* 0x040ff000000018ff */
[C---:B------:R-:W-:Y:S08]  /*96c0*/  HMMA.16816.F32 R156, R4.reuse, R152, RZ ;  /* 0x00000098049c723c */ /* 0x040ff000000018ff */
[----:B------:R-:W-:Y:S01]  /*96d0*/  HMMA.16816.F32 R152, R4, R154, RZ ;  /* 0x0000009a0498723c */ /* 0x000fe200000018ff */
[----:B------:R-:W1:Y:S07]  /*96e0*/  LDSM.16.M88.4 R4, [R185] ;  /* 0x00000000b904783b */ /* 0x000e6e0000000200 */
[C---:B------:R-:W-:Y:S08]  /*96f0*/  HMMA.16816.F32 R160, R12.reuse, R34, R136 ;  /* 0x000000220ca0723c */ /* 0x040ff00000001888 */
[C---:B--2---:R-:W-:Y:S08]  /*9700*/  HMMA.16816.F32 R140, R12.reuse, R148, R24 ;  /* 0x000000940c8c723c */ /* 0x044ff00000001818 */
[C---:B------:R-:W-:Y:S08]  /*9710*/  HMMA.16816.F32 R136, R12.reuse, R150, R28 ;  /* 0x000000960c88723c */ /* 0x040ff0000000181c */
[C---:B---3--:R-:W-:Y:S01]  /*9720*/  HMMA.16816.F32 R32, R12.reuse, R164, R16 ;  /* 0x000000a40c20723c */ /* 0x048fe20000001810 */
[----:B------:R-:W-:Y:S07]  /*9730*/  LDSM.16.M88.4 R16, [R183+0x2000] ;  /* 0x00200000b710783b */ /* 0x000fee0000000200 */
[C---:B------:R-:W-:Y:S01]  /*9740*/  HMMA.16816.F32 R28, R12.reuse, R166, R144 ;  /* 0x000000a60c1c723c */ /* 0x040fe20000001890 */
[----:B------:R-:W-:Y:S07]  /*9750*/  LDSM.16.M88.4 R164, [R181+0x1000] ;  /* 0x00100000b5a4783b */ /* 0x000fee0000000200 */
[----:B----4-:R-:W-:Y:S01]  /*9760*/  HMMA.16816.F32 R24, R12, R172, R156 ;  /* 0x000000ac0c18723c */ /* 0x010fe2000000189c */
[----:B------:R-:W2:Y:S07]  /*9770*/  LDSM.16.M88.4 R156, [R181+0x800] ;  /* 0x00080000b59c783b */ /* 0x000eae0000000200 */
[----:B------:R-:W-:Y:S01]  /*9780*/  HMMA.16816.F32 R144, R20, R208, R168 ;  /* 0x000000d01490723c */ /* 0x000fe200000018a8 */
[----:B------:R-:W-:Y:S07]  /*9790*/  LDSM.16.M88.4 R168, [R176+0x9000] ;  /* 0x00900000b0a8783b */ /* 0x000fee0000000200 */
[----:B------:R-:W-:Y:S01]  /*97a0*/  HMMA.16816.F32 R12, R12, R174, R152 ;  /* 0x000000ae0c0c723c */ /* 0x000fe20000001898 */
[----:B------:R-:W3:Y:S07]  /*97b0*/  LDSM.16.M88.4 R172, [R181+0x1800] ;  /* 0x00180000b5ac783b */ /* 0x000eee0000000200 */
[C---:B------:R-:W-:Y:S01]  /*97c0*/  HMMA.16816.F32 R152, R20.reuse, R210, R160 ;  /* 0x000000d21498723c */ /* 0x040fe200000018a0 */
[----:B------:R-:W4:Y:S04]  /*97d0*/  LDSM.16.M88.4 R160, [R176+0x8800] ;  /* 0x00880000b0a0783b */ /* 0x000f280000000200 */
[----:B------:R-:W-:Y:S03]  /*97e0*/  LDSM.16.M88.4 R208, [R182+0x9800] ;  /* 0x00980000b6d0783b */ /* 0x000fe60000000200 */
[C---:B------:R-:W-:Y:S08]  /*97f0*/  HMMA.16816.F32 R148, R20.reuse, R204, R140 ;  /* 0x000000cc1494723c */ /* 0x040ff0000000188c */
[C---:B------:R-:W-:Y:S01]  /*9800*/  HMMA.16816.F32 R140, R20.reuse, R206, R136 ;  /* 0x000000ce148c723c */ /* 0x040fe20000001888 */
[----:B------:R-:W2:Y:S07]  /*9810*/  LDSM.16.M88.4 R204, [R176+0x9800] ;  /* 0x00980000b0cc783b */ /* 0x000eae0000000200 */
[C---:B------:R-:W-:Y:S08]  /*9820*/  HMMA.16816.F32 R136, R20.reuse, R212, R32 ;  /* 0x000000d41488723c */ /* 0x040ff00000001820 */
[C---:B------:R-:W-:Y:S01]  /*9830*/  HMMA.16816.F32 R32, R20.reuse, R214, R28 ;  /* 0x000000d61420723c */ /* 0x040fe2000000181c */
[----:B------:R-:W-:Y:S07]  /*9840*/  LDSM.16.M88.4 R212, [R195] ;  /* 0x00000000c3d4783b */ /* 0x000fee0000000200 */
[----:B------:R-:W-:Y:S08]  /*9850*/  HMMA.16816.F32 R28, R20, R216, R24 ;  /* 0x000000d8141c723c */ /* 0x000ff00000001818 */
[----:B-1----:R-:W-:Y:S08]  /*9860*/  HMMA.16816.F32 R24, R4, R224, R144 ;  /* 0x000000e00418723c */ /* 0x002ff00000001890 */
[----:B------:R-:W-:Y:S01]  /*9870*/  HMMA.16816.F32 R12, R20, R218, R12 ;  /* 0x000000da140c723c */ /* 0x000fe2000000180c */
[----:B------:R-:W1:Y:S04]  /*9880*/  LDSM.16.M88.4 R20, [R184+0x2000] ;  /* 0x00200000b814783b */ /* 0x000e680000000200 */
[----:B------:R-:W-:Y:S03]  /*9890*/  LDSM.16.M88.4 R216, [R176+0xa000] ;  /* 0x00a00000b0d8783b */ /* 0x000fe60000000200 */
[C---:B------:R-:W-:Y:S01]  /*98a0*/  HMMA.16816.F32 R152, R4.reuse, R226, R152 ;  /* 0x000000e20498723c */ /* 0x040fe20000001898 */
[----:B------:R-:W-:Y:S07]  /*98b0*/  LDSM.16.M88.4 R224, [R182+0x8000] ;  /* 0x00800000b6e0783b */ /* 0x000fee0000000200 */
[C---:B--2---:R-:W-:Y:S08]  /*98c0*/  HMMA.16816.F32 R144, R4.reuse, R156, R148 ;  /* 0x0000009c0490723c */ /* 0x044ff00000001894 */
[C---:B------:R-:W-:Y:S01]  /*98d0*/  HMMA.16816.F32 R140, R4.reuse, R158, R140 ;  /* 0x0000009e048c723c */ /* 0x040fe2000000188c */
[----:B------:R-:W2:Y:S07]  /*98e0*/  LDSM.16.M88.4 R156, [R194] ;  /* 0x00000000c29c783b */ /* 0x000eae0000000200 */
[C---:B------:R-:W-:Y:S08]  /*98f0*/  HMMA.16816.F32 R136, R4.reuse, R164, R136 ;  /* 0x000000a40488723c */ /* 0x040ff00000001888 */
[C---:B------:R-:W-:Y:S01]  /*9900*/  HMMA.16816.F32 R32, R4.reuse, R166, R32 ;  /* 0x000000a60420723c */ /* 0x040fe20000001820 */
[----:B------:R-:W1:Y:S07]  /*9910*/  LDSM.16.M88.4 R164, [R193] ;  /* 0x00000000c1a4783b */ /* 0x000e6e0000000200 */
[----:B---3--:R-:W-:Y:S08]  /*9920*/  HMMA.16816.F32 R28, R4, R172, R28 ;  /* 0x000000ac041c723c */ /* 0x008ff0000000181c */
[----:B------:R-:W-:Y:S08]  /*9930*/  HMMA.16816.F32 R24, R16, R220, R24 ;  /* 0x000000dc1018723c */ /* 0x000ff00000001818 */
[----:B------:R-:W-:Y:S01]  /*9940*/  HMMA.16816.F32 R4, R4, R174, R12 ;  /* 0x000000ae0404723c */ /* 0x000fe2000000180c */
[----:B------:R-:W3:Y:S04]  /*9950*/  LDSM.16.M88.4 R172, [R192] ;  /* 0x00000000c0ac783b */ /* 0x000ee80000000200 */
[----:B------:R-:W1:Y:S03]  /*9960*/  LDSM.16.M88.4 R12, [R186+0x2000] ;  /* 0x00200000ba0c783b */ /* 0x000e660000000200 */
[C---:B------:R-:W-:Y:S01]  /*9970*/  HMMA.16816.F32 R148, R16.reuse, R222, R152 ;  /* 0x000000de1094723c */ /* 0x040fe20000001898 */
[----:B------:R-:W-:Y:S04]  /*9980*/  LDSM.16.M88.4 R220, [R181+0x2000] ;  /* 0x00200000b5dc783b */ /* 0x000fe80000000200 */
[----:B------:R-:W-:Y:S03]  /*9990*/  LDSM.16.M88.4 R152, [R181+0x2800] ;  /* 0x00280000b598783b */ /* 0x000fe60000000200 */
[C---:B----4-:R-:W-:Y:S08]  /*99a0*/  HMMA.16816.F32 R144, R16.reuse, R160, R144 ;  /* 0x000000a01090723c */ /* 0x050ff00000001890 */
[C---:B------:R-:W-:Y:S01]  /*99b0*/  HMMA.16816.F32 R140, R16.reuse, R162, R140 ;  /* 0x000000a2108c723c */ /* 0x040fe2000000188c */
[----:B------:R-:W4:Y:S07]  /*99c0*/  LDSM.16.M88.4 R160, [R182+0x8800] ;  /* 0x00880000b6a0783b */ /* 0x000f2e0000000200 */
[C---:B------:R-:W-:Y:S08]  /*99d0*/  HMMA.16816.F32 R136, R16.reuse, R168, R136 ;  /* 0x000000a81088723c */ /* 0x040ff00000001888 */
[C---:B------:R-:W-:Y:S01]  /*99e0*/  HMMA.16816.F32 R32, R16.reuse, R170, R32 ;  /* 0x000000aa1020723c */ /* 0x040fe20000001820 */
[----:B------:R-:W3:Y:S07]  /*99f0*/  LDSM.16.M88.4 R168, [R182+0x9000] ;  /* 0x00900000b6a8783b */ /* 0x000eee0000000200 */
        /* <DEDUP_REMOVED lines=9> */
[----:B------:R-:W2:Y:S07]  /*9a90*/  LDSM.16.M88.4 R156, [R181+0x3000] ;  /* 0x00300000b59c783b */ /* 0x000eae0000000200 */
[C---:B------:R-:W-:Y:S08]  /*9aa0*/  HMMA.16816.F32 R136, R20.reuse, R164, R136 ;  /* 0x000000a41488723c */ /* 0x040ff00000001888 */
[C---:B------:R-:W-:Y:S01]  /*9ab0*/  HMMA.16816.F32 R32, R20.reuse, R166, R32 ;  /* 0x000000a61420723c */ /* 0x040fe20000001820 */
[----:B------:R-:W-:Y:S07]  /*9ac0*/  LDSM.16.M88.4 R164, [R176+0xb000] ;  /* 0x00b00000b0a4783b */ /* 0x000fee0000000200 */
[----:B---3--:R-:W-:Y:S08]  /*9ad0*/  HMMA.16816.F32 R28, R20, R172, R28 ;  /* 0x000000ac141c723c */ /* 0x008ff0000000181c */
[----:B------:R-:W-:Y:S08]  /*9ae0*/  HMMA.16816.F32 R24, R12, R224, R24 ;  /* 0x000000e00c18723c */ /* 0x000ff00000001818 */
[----:B------:R-:W-:Y:S01]  /*9af0*/  HMMA.16816.F32 R16, R20, R174, R16 ;  /* 0x000000ae1410723c */ /* 0x000fe20000001810 */
[----:B------:R-:W3:Y:S04]  /*9b00*/  LDSM.16.M88.4 R20, [R183+0x4000] ;  /* 0x00400000b714783b */ /* 0x000ee80000000200 */
[----:B------:R-:W-:Y:S03]  /*9b10*/  LDSM.16.M88.4 R172, [R176+0xb800] ;  /* 0x00b80000b0ac783b */ /* 0x000fe60000000200 */
[C---:B------:R-:W-:Y:S01]  /*9b20*/  HMMA.16816.F32 R148, R12.reuse, R226, R148 ;  /* 0x000000e20c94723c */ /* 0x040fe20000001894 */
[----:B------:R-:W-:Y:S07]  /*9b30*/  LDSM.16.M88.4 R224, [R191] ;  /* 0x00000000bfe0783b */ /* 0x000fee0000000200 */
[C---:B----4-:R-:W-:Y:S08]  /*9b40*/  HMMA.16816.F32 R144, R12.reuse, R160, R144 ;  /* 0x000000a00c90723c */ /* 0x050ff00000001890 */
[C---:B------:R-:W-:Y:S01]  /*9b50*/  HMMA.16816.F32 R140, R12.reuse, R162, R140 ;  /* 0x000000a20c8c723c */ /* 0x040fe2000000188c */
[----:B------:R-:W4:Y:S07]  /*9b60*/  LDSM.16.M88.4 R160, [R176+0xa800] ;  /* 0x00a80000b0a0783b */ /* 0x000f2e0000000200 */
[C---:B------:R-:W-:Y:S08]  /*9b70*/  HMMA.16816.F32 R136, R12.reuse, R168, R136 ;  /* 0x000000a80c88723c */ /* 0x040ff00000001888 */
[C---:B------:R-:W-:Y:S01]  /*9b80*/  HMMA.16816.F32 R32, R12.reuse, R170, R32 ;  /* 0x000000aa0c20723c */ /* 0x040fe20000001820 */
[----:B------:R-:W-:Y:S07]  /*9b90*/  LDSM.16.M88.4 R168, [R189] ;  /* 0x00000000bda8783b */ /* 0x000fee0000000200 */
[----:B------:R-:W-:Y:S08]  /*9ba0*/  HMMA.16816.F32 R28, R12, R208, R28 ;  /* 0x000000d00c1c723c */ /* 0x000ff0000000181c */
[----:B-1----:R-:W-:Y:S08]  /*9bb0*/  HMMA.16816.F32 R24, R4, R220, R24 ;  /* 0x000000dc0418723c */ /* 0x002ff00000001818 */
[----:B------:R-:W-:Y:S01]  /*9bc0*/  HMMA.16816.F32 R12, R12, R210, R16 ;  /* 0x000000d20c0c723c */ /* 0x000fe20000001810 */
[----:B------:R-:W1:Y:S04]  /*9bd0*/  LDSM.16.M88.4 R16, [R184+0x4000] ;  /* 0x00400000b810783b */ /* 0x000e680000000200 */
[----:B------:R-:W-:Y:S03]  /*9be0*/  LDSM.16.M88.4 R208, [R188] ;  /* 0x00000000bcd0783b */ /* 0x000fe60000000200 */
[C---:B------:R-:W-:Y:S08]  /*9bf0*/  HMMA.16816.F32 R148, R4.reuse, R222, R148 ;  /* 0x000000de0494723c */ /* 0x040ff00000001894 */
[C---:B------:R-:W-:Y:S08]  /*9c00*/  HMMA.16816.F32 R144, R4.reuse, R152, R144 ;  /* 0x000000980490723c */ /* 0x040ff00000001890 */
[C---:B------:R-:W-:Y:S08]  /*9c10*/  HMMA.16816.F32 R140, R4.reuse, R154, R140 ;  /* 0x0000009a048c723c */ /* 0x040ff0000000188c */
[C---:B--2---:R-:W-:Y:S08]  /*9c20*/  HMMA.16816.F32 R136, R4.reuse, R156, R136 ;  /* 0x0000009c0488723c */ /* 0x044ff00000001888 */
[C---:B------:R-:W-:Y:S01]  /*9c30*/  HMMA.16816.F32 R32, R4.reuse, R158, R32 ;  /* 0x0000009e0420723c */ /* 0x040fe20000001820 */
[----:B------:R-:W2:Y:S07]  /*9c40*/  LDSM.16.M88.4 R156, [R190] ;  /* 0x00000000be9c783b */ /* 0x000eae0000000200 */
[----:B------:R-:W-:Y:S08]  /*9c50*/  HMMA.16816.F32 R28, R4, R204, R28 ;  /* 0x000000cc041c723c */ /* 0x000ff0000000181c */
[----:B---3--:R-:W-:Y:S08]  /*9c60*/  HMMA.16816.F32 R24, R20, R216, R24 ;  /* 0x000000d81418723c */ /* 0x008ff00000001818 */
[----:B------:R-:W-:Y:S01]  /*9c70*/  HMMA.16816.F32 R12, R4, R206, R12 ;  /* 0x000000ce040c723c */ /* 0x000fe2000000180c */
[----:B------:R-:W3:Y:S04]  /*9c80*/  LDSM.16.M88.4 R4, [R186+0x4000] ;  /* 0x00400000ba04783b */ /* 0x000ee80000000200 */
[----:B------:R-:W-:Y:S03]  /*9c90*/  LDSM.16.M88.4 R204, [R181+0x4000] ;  /* 0x00400000b5cc783b */ /* 0x000fe60000000200 */
[C---:B------:R-:W-:Y:S08]  /*9ca0*/  HMMA.16816.F32 R148, R20.reuse, R218, R148 ;  /* 0x000000da1494723c */ /* 0x040ff00000001894 */
        /* <DEDUP_REMOVED lines=10> */
[----:B------:R-:W1:Y:S03]  /*9d50*/  LDSM.16.M88.4 R12, [R185+0x4000] ;  /* 0x00400000b90c783b */ /* 0x000e660000000200 */
[C---:B------:R-:W-:Y:S08]  /*9d60*/  HMMA.16816.F32 R24, R16.reuse, R226, R148 ;  /* 0x000000e21018723c */ /* 0x040ff00000001894 */
[C---:B--2---:R-:W-:Y:S08]  /*9d70*/  HMMA.16816.F32 R152, R16.reuse, R156, R152 ;  /* 0x0000009c1098723c */ /* 0x044ff00000001898 */
[C---:B------:R-:W-:Y:S01]  /*9d80*/  HMMA.16816.F32 R148, R16.reuse, R158, R144 ;  /* 0x0000009e1094723c */ /* 0x040fe20000001890 */
[----:B------:R-:W2:Y:S07]  /*9d90*/  LDSM.16.M88.4 R156, [R181+0x4800] ;  /* 0x00480000b59c783b */ /* 0x000eae0000000200 */
[C---:B------:R-:W-:Y:S08]  /*9da0*/  HMMA.16816.F32 R144, R16.reuse, R168, R140 ;  /* 0x000000a81090723c */ /* 0x040ff0000000188c */
[C---:B------:R-:W-:Y:S08]  /*9db0*/  HMMA.16816.F32 R136, R16.reuse, R170, R136 ;  /* 0x000000aa1088723c */ /* 0x040ff00000001888 */
[C---:B------:R-:W-:Y:S08]  /*9dc0*/  HMMA.16816.F32 R32, R16.reuse, R208, R32 ;  /* 0x000000d01020723c */ /* 0x040ff00000001820 */
[----:B------:R-:W-:Y:S08]  /*9dd0*/  HMMA.16816.F32 R16, R16, R210, R20 ;  /* 0x000000d21010723c */ /* 0x000ff00000001814 */
[C---:B---3--:R-:W-:Y:S08]  /*9de0*/  HMMA.16816.F32 R20, R4.reuse, R214, R24 ;  /* 0x000000d60414723c */ /* 0x048ff00000001818 */
[C---:B------:R-:W-:Y:S08]  /*9df0*/  HMMA.16816.F32 R28, R4.reuse, R212, R28 ;  /* 0x000000d4041c723c */ /* 0x040ff0000000181c */
[C---:B----4-:R-:W-:Y:S08]  /*9e00*/  HMMA.16816.F32 R24, R4.reuse, R160, R152 ;  /* 0x000000a00418723c */ /* 0x050ff00000001898 */
[C---:B------:R-:W-:Y:S08]  /*9e10*/  HMMA.16816.F32 R140, R4.reuse, R162, R148 ;  /* 0x000000a2048c723c */ /* 0x040ff00000001894 */
[C---:B------:R-:W-:Y:S08]  /*9e20*/  HMMA.16816.F32 R152, R4.reuse, R164, R144 ;  /* 0x000000a40498723c */ /* 0x040ff00000001890 */
[C---:B------:R-:W-:Y:S08]  /*9e30*/  HMMA.16816.F32 R160, R4.reuse, R166, R136 ;  /* 0x000000a604a0723c */ /* 0x040ff00000001888 */
[C---:B-1----:R-:W-:Y:S01]  /*9e40*/  HMMA.16816.F32 R164, R4.reuse, R172, R32 ;  /* 0x000000ac04a4723c */ /* 0x042fe20000001820 */
[----:B------:R-:W-:Y:S07]  /*9e50*/  LDSM.16.M88.4 R32, [R181+0x5800] ;  /* 0x00580000b520783b */ /* 0x000fee0000000200 */
[----:B------:R-:W-:Y:S08]  /*9e60*/  HMMA.16816.F32 R144, R4, R174, R16 ;  /* 0x000000ae0490723c */ /* 0x000ff00000001810 */
[----:B------:R-:W-:Y:S01]  /*9e70*/  HMMA.16816.F32 R4, R12, R206, R20 ;  /* 0x000000ce0c04723c */ /* 0x000fe20000001814 */
[----:B------:R-:W1:Y:S01]  /*9e80*/  LDSM.16.M88.4 R20, [R181+0x5000] ;  /* 0x00500000b514783b */ /* 0x000e620000000200 */
[----:B------:R-:W-:-:S06]  /*9e90*/  DEPBAR.LE SB0, 0x0 ;  /* 0x000080000000791a */ /* 0x000fcc0000000000 */
[C---:B------:R-:W-:Y:S08]  /*9ea0*/  HMMA.16816.F32 R28, R12.reuse, R204, R28 ;  /* 0x000000cc0c1c723c */ /* 0x040ff0000000181c */
[C---:B--2---:R-:W-:Y:S11]  /*9eb0*/  HMMA.16816.F32 R16, R12.reuse, R156, R24 ;  /* 0x0000009c0c10723c */ /* 0x044ff60000001818 */
[----:B------:R-:W-:Y:S05]  /*9ec0*/  @!UPT UIADD3 URZ, URZ, URZ, URZ ;  /* 0x0000003f3f3ff290 */ /* 0x000fea000fffe03f */
[----:B------:R-:W-:Y:S02]  /*9ed0*/  FSEL R137, R29, -INF , !P5 ;  /* 0xff8000001d897808 */ /* 0x000fe40006800000 */
[----:B------:R-:W-:Y:S01]  /*9ee0*/  FSEL R148, R31, -INF , !P0 ;  /* 0xff8000001f947808 */ /* 0x000fe20004000000 */
[----:B------:R-:W-:Y:S01]  /*9ef0*/  BAR.SYNC.DEFER_BLOCKING 0x0 ;  /* 0x0000000000007b1d */ /* 0x000fe20000010000 */
[C---:B------:R-:W-:Y:S02]  /*9f00*/  ISETP.GE.AND P5, PT, R2.reuse, R203, PT ;  /* 0x000000cb0200720c */ /* 0x040fe40003fa6270 */
[----:B------:R-:W-:Y:S02]  /*9f10*/  ISETP.GE.AND P0, PT, R2, R202, PT ;  /* 0x000000ca0200720c */ /* 0x000fe40003f06270 */
[----:B------:R-:W-:Y:S01]  /*9f20*/  FSEL R102, R28, -INF , !P6 ;  /* 0xff8000001c667808 */ /* 0x000fe20007000000 */
[----:B-1----:R-:W-:Y:S01]  /*9f30*/  HMMA.16816.F32 R24, R12, R20, R152 ;  /* 0x000000140c18723c */ /* 0x002fe20000001898 */
[----:B------:R-:W-:-:S02]  /*9f40*/  FSEL R138, R30, -INF , !P1 ;  /* 0xff8000001e8a7808 */ /* 0x000fc40004800000 */
[C---:B------:R-:W-:Y:S02]  /*9f50*/  ISETP.GE.AND P6, PT, R3.reuse, R203, PT ;  /* 0x000000cb0300720c */ /* 0x040fe40003fc6270 */
[C---:B------:R-:W-:Y:S02]  /*9f60*/  ISETP.GE.AND P1, PT, R3.reuse, R202, PT ;  /* 0x000000ca0300720c */ /* 0x040fe40003f26270 */
[CC--:B------:R-:W-:Y:S01]  /*9f70*/  ISETP.LT.OR P5, PT, R2.reuse, R201.reuse, P5 ;  /* 0x000000c90200720c */ /* 0x0c0fe20002fa1670 */
[----:B------:R-:W-:Y:S01]  /*9f80*/  HMMA.16816.F32 R28, R12, R158, R140 ;  /* 0x0000009e0c1c723c */ /* 0x000fe2000000188c */
[----:B------:R-:W-:Y:S02]  /*9f90*/  ISETP.LT.OR P0, PT, R2, R200, P0 ;  /* 0x000000c80200720c */ /* 0x000fe40000701670 */
[----:B------:R-:W-:Y:S02]  /*9fa0*/  IADD3 R2, R0, 0x11, RZ ;  /* 0x0000001100027810 */ /* 0x000fe40007ffe0ff */
[----:B------:R-:W-:-:S02]  /*9fb0*/  ISETP.LT.OR P6, PT, R3, R201, P6 ;  /* 0x000000c90300720c */ /* 0x000fc400037c1670 */
[----:B------:R-:W-:Y:S02]  /*9fc0*/  ISETP.LT.OR P1, PT, R3, R200, P1 ;  /* 0x000000c80300720c */ /* 0x000fe40000f21670 */
[----:B------:R-:W-:Y:S02]  /*9fd0*/  IADD3 R3, R0, 0x10, RZ ;  /* 0x0000001000037810 */ /* 0x000fe40007ffe0ff */
[----:B------:R-:W-:Y:S02]  /*9fe0*/  FSEL R136, R5, -INF , !P5 ;  /* 0xff80000005887808 */ /* 0x000fe40006800000 */
[----:B------:R-:W-:Y:S02]  /*9ff0*/  FSEL R140, R7, -INF , !P0 ;  /* 0xff800000078c7808 */ /* 0x000fe40004000000 */
[C---:B------:R-:W-:Y:S02]  /*a000*/  ISETP.GE.AND P5, PT, R2.reuse, R203, PT ;  /* 0x000000cb0200720c */ /* 0x040fe40003fa6270 */
[----:B------:R-:W-:-:S02]  /*a010*/  ISETP.GE.AND P0, PT, R2, R202, PT ;  /* 0x000000ca0200720c */ /* 0x000fc40003f06270 */
[----:B------:R-:W-:Y:S02]  /*a020*/  FSEL R103, R4, -INF , !P6 ;  /* 0xff80000004677808 */ /* 0x000fe40007000000 */
[----:B------:R-:W-:Y:S02]  /*a030*/  FSEL R139, R6, -INF , !P1 ;  /* 0xff800000068b7808 */ /* 0x000fe40004800000 */
[C---:B------:R-:W-:Y:S01]  /*a040*/  ISETP.GE.AND P6, PT, R3.reuse, R203, PT ;  /* 0x000000cb0300720c */ /* 0x040fe20003fc6270 */
[----:B------:R-:W-:Y:S01]  /*a050*/  HMMA.16816.F32 R4, R12, R32, R164 ;  /* 0x000000200c04723c */ /* 0x000fe200000018a4 */
        /* <DEDUP_REMOVED lines=8> */
[----:B------:R-:W-:-:S02]  /*a0e0*/  ISETP.GE.AND P5, PT, R2, R203, PT ;  /* 0x000000cb0200720c */ /* 0x000fc40003fa6270 */
[----:B------:R-:W-:Y:S02]  /*a0f0*/  ISETP.GE.AND P0, PT, R2, R202, PT ;  /* 0x000000ca0200720c */ /* 0x000fe40003f06270 */
[----:B------:R-:W-:Y:S02]  /*a100*/  FSEL R143, R16, -INF , !P6 ;  /* 0xff800000108f7808 */ /* 0x000fe40007000000 */
[----:B------:R-:W-:Y:S02]  /*a110*/  FSEL R150, R18, -INF , !P1 ;  /* 0xff80000012967808 */ /* 0x000fe40004800000 */
[----:B------:R-:W-:Y:S01]  /*a120*/  HMMA.16816.F32 R16, R12, R22, R160 ;  /* 0x000000160c10723c */ /* 0x000fe200000018a0 */
[C---:B------:R-:W-:Y:S02]  /*a130*/  ISETP.LT.OR P5, PT, R2.reuse, R201, P5 ;  /* 0x000000c90200720c */ /* 0x040fe40002fa1670 */
[----:B------:R-:W-:Y:S02]  /*a140*/  ISETP.LT.OR P0, PT, R2, R200, P0 ;  /* 0x000000c80200720c */ /* 0x000fe40000701670 */
[----:B------:R-:W-:-:S02]  /*a150*/  IADD3 R2, R0, 0x21, RZ ;  /* 0x0000002100027810 */ /* 0x000fc40007ffe0ff */
[----:B------:R-:W-:Y:S01]  /*a160*/  FSEL R141, R29, -INF , !P5 ;  /* 0xff8000001d8d7808 */ /* 0x000fe20006800000 */
[----:B------:R-:W-:Y:S01]  /*a170*/  HMMA.16816.F32 R12, R12, R34, R144 ;  /* 0x000000220c0c723c */ /* 0x000fe20000001890 */
[----:B------:R-:W-:Y:S02]  /*a180*/  FSEL R169, R31, -INF , !P0 ;  /* 0xff8000001fa97808 */ /* 0x000fe40004000000 */
[C---:B------:R-:W-:Y:S02]  /*a190*/  ISETP.GE.AND P5, PT, R2.reuse, R203, PT ;  /* 0x000000cb0200720c */ /* 0x040fe40003fa6270 */
[----:B------:R-:W-:Y:S02]  /*a1a0*/  ISETP.GE.AND P0, PT, R2, R202, PT ;  /* 0x000000ca0200720c */ /* 0x000fe40003f06270 */
[----:B------:R-:W-:Y:S02]  /*a1b0*/  IADD3 R3, R0, 0x18, RZ ;  /* 0x0000001800037810 */ /* 0x000fe40007ffe0ff */
[----:B------:R-:W-:-:S02]  /*a1c0*/  ISETP.LT.OR P5, PT, R2, R201, P5 ;  /* 0x000000c90200720c */ /* 0x000fc40002fa1670 */
[----:B------:R-:W-:Y:S02]  /*a1d0*/  ISETP.LT.OR P0, PT, R2, R200, P0 ;  /* 0x000000c80200720c */ /* 0x000fe40000701670 */
[----:B------:R-:W-:Y:S02]  /*a1e0*/  IADD3 R2, R0, 0x29, RZ ;  /* 0x0000002900027810 */ /* 0x000fe40007ffe0ff */
[C---:B------:R-:W-:Y:S02]  /*a1f0*/  ISETP.GE.AND P6, PT, R3.reuse, R203, PT ;  /* 0x000000cb0300720c */ /* 0x040fe40003fc6270 */
[----:B------:R-:W-:Y:S02]  /*a200*/  ISETP.GE.AND P1, PT, R3, R202, PT ;  /* 0x000000ca0300720c */ /* 0x000fe40003f26270 */
[----:B------:R-:W-:Y:S02]  /*a210*/  FSEL R251, R25, -INF , !P5 ;  /* 0xff80000019fb7808 */ /* 0x000fe40006800000 */
[----:B------:R-:W-:-:S02]  /*a220*/  FSEL R173, R27, -INF , !P0 ;  /* 0xff8000001bad7808 */ /* 0x000fc40004000000 */
[C---:B------:R-:W-:Y:S02]  /*a230*/  ISETP.GE.AND P5, PT, R2.reuse, R203, PT ;  /* 0x000000cb0200720c */ /* 0x040fe40003fa6270 */
[----:B------:R-:W-:Y:S02]  /*a240*/  ISETP.GE.AND P0, PT, R2, R202, PT ;  /* 0x000000ca0200720c */ /* 0x000fe40003f06270 */
[CC--:B------:R-:W-:Y:S02]  /*a250*/  ISETP.LT.OR P6, PT, R3.reuse, R201.reuse, P6 ;  /* 0x000000c90300720c */ /* 0x0c0fe400037c1670 */
        /* <DEDUP_REMOVED lines=18> */
[----:B------:R-:W-:Y:S02]  /*a380*/  IADD3 R2, R0, 0x38, RZ ;  /* 0x0000003800027810 */ /* 0x000fe40007ffe0ff */
[----:B------:R-:W-:Y:S02]  /*a390*/  FSEL R248, R24, -INF , !P6 ;  /* 0xff80000018f87808 */ /* 0x000fe40007000000 */
[----:B------:R-:W-:-:S02]  /*a3a0*/  FSEL R174, R26, -INF , !P1 ;  /* 0xff8000001aae7808 */ /* 0x000fc40004800000 */
[CC--:B------:R-:W-:Y:S02]  /*a3b0*/  ISETP.GE.AND P6, PT, R3.reuse, R203.reuse, PT ;  /* 0x000000cb0300720c */ /* 0x0c0fe40003fc6270 */
[----:B------:R-:W-:Y:S02]  /*a3c0*/  ISETP.GE.AND P1, PT, R3, R202, PT ;  /* 0x000000ca0300720c */ /* 0x000fe40003f26270 */
        /* <DEDUP_REMOVED lines=8> */
[C---:B------:R-:W-:Y:S02]  /*a450*/  ISETP.GE.AND P6, PT, R3.reuse, R203, PT ;  /* 0x000000cb0300720c */ /* 0x040fe40003fc6270 */
[----:B------:R-:W-:-:S02]  /*a460*/  ISETP.GE.AND P1, PT, R3, R202, PT ;  /* 0x000000ca0300720c */ /* 0x000fc40003f26270 */
[----:B------:R-:W-:Y:S02]  /*a470*/  FSEL R167, R12, -INF , !P0 ;  /* 0xff8000000ca77808 */ /* 0x000fe40004000000 */
[----:B------:R-:W-:Y:S02]  /*a480*/  PLOP3.LUT P0, PT, PT, PT, UP0, 0x80, 0x0 ;  /* 0x000000000000781c */ /* 0x000fe40003f0f008 */
[C---:B------:R-:W-:Y:S02]  /*a490*/  ISETP.LT.OR P6, PT, R3.reuse, R201, P6 ;  /* 0x000000c90300720c */ /* 0x040fe400037c1670 */
[----:B------:R-:W-:Y:S02]  /*a4a0*/  ISETP.LT.OR P1, PT, R3, R200, P1 ;  /* 0x000000c80300720c */ /* 0x000fe40000f21670 */
[----:B------:R-:W-:Y:S02]  /*a4b0*/  IADD3 R0, R0, 0x39, RZ ;  /* 0x0000003900007810 */ /* 0x000fe40007ffe0ff */
[----:B------:R-:W-:-:S02]  /*a4c0*/  FSEL R218, R4, -INF , !P6 ;  /* 0xff80000004da7808 */ /* 0x000fc40007000000 */
[----:B------:R-:W-:Y:S02]  /*a4d0*/  FSEL R219, R6, -INF , !P1 ;  /* 0xff80000006db7808 */ /* 0x000fe40004800000 */
[----:B------:R-:W-:Y:S02]  /*a4e0*/  FSEL R172, R5, -INF , !P5 ;  /* 0xff80000005ac7808 */ /* 0x000fe40006800000 */
[-C--:B------:R-:W-:Y:S02]  /*a4f0*/  ISETP.GE.AND P5, PT, R2, R202.reuse, PT ;  /* 0x000000ca0200720c */ /* 0x080fe40003fa6270 */
[C---:B------:R-:W-:Y:S02]  /*a500*/  ISETP.GE.AND P6, PT, R0.reuse, R203, PT ;  /* 0x000000cb0000720c */ /* 0x040fe40003fc6270 */
[----:B------:R-:W-:Y:S02]  /*a510*/  ISETP.GE.AND P1, PT, R0, R202, PT ;  /* 0x000000ca0000720c */ /* 0x000fe40003f26270 */
[----:B------:R-:W-:-:S02]  /*a520*/  ISETP.LT.OR P5, PT, R2, R200, P5 ;  /* 0x000000c80200720c */ /* 0x000fc40002fa1670 */
[C---:B------:R-:W-:Y:S02]  /*a530*/  ISETP.LT.OR P6, PT, R0.reuse, R201, P6 ;  /* 0x000000c90000720c */ /* 0x040fe400037c1670 */
[----:B------:R-:W-:Y:S02]  /*a540*/  ISETP.LT.OR P1, PT, R0, R200, P1 ;  /* 0x000000c80000720c */ /* 0x000fe40000f21670 */
[----:B------:R-:W-:Y:S02]  /*a550*/  FSEL R205, R14, -INF , !P5 ;  /* 0xff8000000ecd7808 */ /* 0x000fe40006800000 */
[----:B------:R-:W-:Y:S02]  /*a560*/  FSEL R217, R13, -INF , !P6 ;  /* 0xff8000000dd97808 */ /* 0x000fe40007000000 */
[----:B------:R-:W-:Y:S01]  /*a570*/  FSEL R216, R15, -INF , !P1 ;  /* 0xff8000000fd87808 */ /* 0x000fe20004800000 */
[----:B------:R-:W-:Y:S05]  /*a580*/  @!P0 BRA `(.L_x_1087) ;  /* 0x000006d000008947 */ /* 0x000fea0003800000 */
[----:B------:R-:W2:Y:S01]  /*a590*/  LDL.64 R240, [R1+0x90] ;  /* 0x0000900001f07983 */ /* 0x000ea20000100a00 */
[----:B------:R-:W-:-:S03]  /*a5a0*/  ULDC.64 UR4, c[0x0][0x198] ;  /* 0x0000660000047ab9 */ /* 0x000fc60000000a00 */
[----:B------:R-:W3:Y:S01]  /*a5b0*/  LDL.64 R244, [R1+0xa0] ;  /* 0x0000a00001f47983 */ /* 0x000ee20000100a00 */
[----:B------:R-:W-:Y:S01]  /*a5c0*/  UMOV UR21, 0x6 ;  /* 0x0000000600157882 */ /* 0x000fe20000000000 */
[----:B------:R-:W-:Y:S01]  /*a5d0*/  BSSY B0, `(.L_x_1088) ;  /* 0x0000067000007945 */ /* 0x000fe20003800000 */
[----:B------:R-:W-:Y:S01]  /*a5e0*/  UIADD3 UR24, UR8, -0x3, URZ ;  /* 0xfffffffd08187890 */ /* 0x000fe2000fffe03f */
[----:B------:R1:W-:Y:S01]  /*a5f0*/  @P4 STS.128 [R199+0x6000], RZ ;  /* 0x006000ffc7004388 */ /* 0x0003e20000000c00 */
[----:B------:R-:W-:Y:S02]  /*a600*/  USHF.L.U32 UR8, UR4, 0x6, URZ ;  /* 0x0000000604087899 */ /* 0x000fe4000800063f */
[----:B------:R-:W-:Y:S02]  /*a610*/  USHF.L.U64.HI UR5, UR4, UR21, UR5 ;  /* 0x0000001504057299 */ /* 0x000fe40008010205 */
[----:B------:R-:W-:Y:S02]  /*a620*/  USHF.R.S32.HI UR4, URZ, 0x1f, UR24 ;  /* 0x0000001f3f047899 */ /* 0x000fe40008011418 */
[----:B------:R-:W-:Y:S01]  /*a630*/  UIMAD UR5, UR5, UR24, URZ ;  /* 0x00000018050572a4 */ /* 0x000fe2000f8e023f */
[----:B------:R-:W-:-:S03]  /*a640*/  IMAD.U32 R0, RZ, RZ, UR8 ;  /* 0x00000008ff007e24 */ /* 0x000fc6000f8e00ff */
[----:B------:R-:W-:Y:S01]  /*a650*/  UIMAD UR4, UR4, UR8, UR5 ;  /* 0x00000008040472a4 */ /* 0x000fe2000f8e0205 */
[----:B--2---:R-:W-:Y:S02]  /*a660*/  IMAD.MOV.U32 R3, RZ, RZ, R241 ;  /* 0x000000ffff037224 */ /* 0x004fe400078e00f1 */
[----:B---3--:R-:W-:-:S04]  /*a670*/  IMAD.MOV.U32 R2, RZ, RZ, R244 ;  /* 0x000000ffff027224 */ /* 0x008fc800078e00f4 */
[----:B------:R-:W-:-:S05]  /*a680*/  IMAD.WIDE.U32 R2, R0, UR24, R2 ;  /* 0x0000001800027c25 */ /* 0x000fca000f8e0002 */
[----:B------:R-:W-:Y:S02]  /*a690*/  IADD3 R0, R3, UR4, RZ ;  /* 0x0000000403007c10 */ /* 0x000fe4000fffe0ff */
[C---:B------:R-:W-:Y:S02]  /*a6a0*/  @!P4 LEA R4, P5, R2.reuse, c[0x0][0x168], 0x1 ;  /* 0x00005a000204ca11 */ /* 0x040fe400078a08ff */
        /* <DEDUP_REMOVED lines=12> */
[C---:B------:R-:W-:Y:S02]  /*a770*/  @!P4 LEA R10, P0, R3.reuse, c[0x0][0x168], 0x1 ;  /* 0x00005a00030aca11 */ /* 0x040fe400078008ff */
[C---:B------:R-:W-:Y:S01]  /*a780*/  IADD3 R0, P5, R3.reuse, UR7, RZ ;  /* 0x0000000703007c10 */ /* 0x040fe2000ffbe0ff */
[----:B------:R-:W-:Y:S01]  /*a790*/  @!PT LDS RZ, [RZ] ;  /* 0x00000000fffff984 */ /* 0x000fe20000000800 */
[----:B------:R-:W-:Y:S01]  /*a7a0*/  @!PT LDS RZ, [RZ] ;  /* 0x00000000fffff984 */ /* 0x000fe20000000800 */
[----:B------:R-:W-:Y:S01]  /*a7b0*/  @!PT LDS RZ, [RZ] ;  /* 0x00000000fffff984 */ /* 0x000fe20000000800 */
[----:B------:R3:W-:Y:S01]  /*a7c0*/  @!P3 LDGSTS.E.BYPASS.LTC128B.128 [R199+0x8000], [R6.64+0x80] ;  /* 0x0800008006c7bfae */ /* 0x0007e2000b901d52 */
[----:B------:R-:W-:-:S02]  /*a7d0*/  @!P4 LEA.HI.X R11, R3, c[0x0][0x16c], R2, 0x1, P0 ;  /* 0x00005b00030bca11 */ /* 0x000fc400000f0c02 */
[----:B------:R-:W-:Y:S01]  /*a7e0*/  @!P4 LEA R14, P6, R0, c[0x0][0x168], 0x1 ;  /* 0x00005a00000eca11 */ /* 0x000fe200078c08ff */
        /* <DEDUP_REMOVED lines=12> */
[C---:B------:R-:W-:Y:S02]  /*a8b0*/  @!P2 LEA.HI.X R5, R3.reuse, c[0x0][0x16c], R2, 0x1, P0 ;  /* 0x00005b000305aa11 */ /* 0x040fe400000f0c02 */
[----:B---3--:R-:W-:-:S04]  /*a8c0*/  @!P3 LEA R6, P1, R3, c[0x0][0x168], 0x1 ;  /* 0x00005a000306ba11 */ /* 0x008fc800078208ff */
[----:B------:R-:W-:Y:S02]  /*a8d0*/  @!P3 LEA.HI.X R7, R3, c[0x0][0x16c], R2, 0x1, P1 ;  /* 0x00005b000307ba11 */ /* 0x000fe400008f0c02 */
[----:B------:R-:W-:Y:S02]  /*a8e0*/  IADD3.X R3, R2, UR6, RZ, P5, !PT ;  /* 0x0000000602037c10 */ /* 0x000fe4000affe4ff */
[C---:B----4-:R-:W-:Y:S01]  /*a8f0*/  @!P3 LEA R12, P1, R0.reuse, c[0x0][0x168], 0x1 ;  /* 0x00005a00000cba11 */ /* 0x050fe200078208ff */
[----:B------:R-:W-:Y:S01]  /*a900*/  @!PT LDS RZ, [RZ] ;  /* 0x00000000fffff984 */ /* 0x000fe20000000800 */
[----:B------:R-:W-:Y:S01]  /*a910*/  @!PT LDS RZ, [RZ] ;  /* 0x00000000fffff984 */ /* 0x000fe20000000800 */
[----:B------:R-:W-:Y:S01]  /*a920*/  @!PT LDS RZ, [RZ] ;  /* 0x00000000fffff984 */ /* 0x000fe20000000800 */
[----:B------:R2:W-:Y:S01]  /*a930*/  @!P3 LDGSTS.E.BYPASS.LTC128B.128 [R199+0x8800], [R6.64+0x80] ;  /* 0x0880008006c7bfae */ /* 0x0005e2000b901d52 */
[C---:B------:R-:W-:Y:S02]  /*a940*/  IADD3 R2, P5, R0.reuse, UR7, RZ ;  /* 0x0000000700027c10 */ /* 0x040fe4000ffbe0ff */
[C-C-:B------:R-:W-:Y:S01]  /*a950*/  @!P4 LEA.HI.X R15, R0.reuse, c[0x0][0x16c], R3.reuse, 0x1, P6 ;  /* 0x00005b00000fca11 */ /* 0x140fe200030f0c03 */
[----:B------:R1:W-:Y:S01]  /*a960*/  @P2 STS.128 [R199+0xa800], RZ ;  /* 0x00a800ffc7002388 */ /* 0x0003e20000000c00 */
[----:B------:R-:W-:-:S02]  /*a970*/  @!P3 LEA.HI.X R13, R0, c[0x0][0x16c], R3, 0x1, P1 ;  /* 0x00005b00000dba11 */ /* 0x000fc400008f0c03 */
[C---:B-----5:R-:W-:Y:S01]  /*a980*/  @!P2 LEA R10, P0, R0.reuse, c[0x0][0x168], 0x1 ;  /* 0x00005a00000aaa11 */ /* 0x060fe200078008ff */
[----:B------:R-:W-:Y:S01]  /*a990*/  @!PT LDS RZ, [RZ] ;  /* 0x00000000fffff984 */ /* 0x000fe20000000800 */
[----:B------:R-:W-:Y:S01]  /*a9a0*/  @!PT LDS RZ, [RZ] ;  /* 0x00000000fffff984 */ /* 0x000fe20000000800 */
[----:B------:R-:W-:Y:S01]  /*a9b0*/  @!PT LDS RZ, [RZ] ;  /* 0x00000000fffff984 */ /* 0x000fe20000000800 */
[----:B------:R3:W-:Y:S03]  /*a9c0*/  @!P2 LDGSTS.E.BYPASS.LTC128B.128 [R199+0xa800], [R4.64+0x100] ;  /* 0x0a80010004c7afae */ /* 0x0007e6000b901d52 */
[----:B------:R-:W-:Y:S01]  /*a9d0*/  @!P2 LEA.HI.X R11, R0, c[0x0][0x16c], R3, 0x1, P0 ;  /* 0x00005b00000baa11 */ /* 0x000fe200000f0c03 */
[----:B------:R1:W-:Y:S01]  /*a9e0*/  @P4 STS.128 [R199+0x7000], RZ ;  /* 0x007000ffc7004388 */ /* 0x0003e20000000c00 */
[----:B------:R-:W-:-:S03]  /*a9f0*/  IADD3.X R3, R3, UR6, RZ, P5, !PT ;  /* 0x0000000603037c10 */ /* 0x000fc6000affe4ff */
        /* <DEDUP_REMOVED lines=9> */
[----:B--2---:R-:W-:-:S03]  /*aa90*/  @!P4 LEA R6, P1, R2, c[0x0][0x168], 0x1 ;  /* 0x00005a000206ca11 */ /* 0x004fc600078208ff */
[----:B------:R1:W-:Y:S01]  /*aaa0*/  @P2 STS.128 [R199+0xb000], RZ ;  /* 0x00b000ffc7002388 */ /* 0x0003e20000000c00 */
[----:B------:R-:W-:-:S03]  /*aab0*/  @!P4 LEA.HI.X R7, R2, c[0x0][0x16c], R3, 0x1, P1 ;  /* 0x00005b000207ca11 */ /* 0x000fc600008f0c03 */
        /* <DEDUP_REMOVED lines=24> */
.L_x_1089:
[----:B------:R-:W-:Y:S05]  /*ac40*/  BSYNC B0 ;  /* 0x0000000000007941 */ /* 0x000fea0003800000 */
.L_x_1088:
[----:B------:R-:W0:Y:S02]  /*ac50*/  LDGDEPBAR ;  /* 0x00000000000079af */ /* 0x000e240000000000 */
.L_x_1087:
[----:B-1----:R-:W2:Y:S04]  /*ac60*/  LDL R10, [R1+0xa8] ;  /* 0x0000a800010a7983 */ /* 0x002ea80000100800 */
[----:B------:R-:W3:Y:S04]  /*ac70*/  LDL R7, [R1+0xac] ;  /* 0x0000ac0001077983 */ /* 0x000ee80000100800 */
[----:B------:R-:W4:Y:S01]  /*ac80*/  LDL R3, [R1+0xc0] ;  /* 0x0000c00001037983 */ /* 0x000f220000100800 */
[----:B------:R-:W-:Y:S01]  /*ac90*/  FMNMX.FTZ R0, R101, R102, !PT ;  /* 0x0000006665007209 */ /* 0x000fe20007810000 */
[----:B------:R-:W-:Y:S01]  /*aca0*/  USHF.L.U32 UR27, UR25, 0x1, URZ ;  /* 0x00000001191b7899 */ /* 0x000fe2000800063f */
[----:B------:R-:W-:Y:S01]  /*acb0*/  PRMT R26, R243, 0x7054, R243 ;  /* 0x00007054f31a7816 */ /* 0x000fe200000000f3 */
[----:B------:R-:W-:Y:S01]  /*acc0*/  UIADD3 UR4, UR23, -0x4498517b, URZ ;  /* 0xbb67ae8517047890 */ /* 0x000fe2000fffe03f */
[----:B------:R-:W-:Y:S01]  /*acd0*/  FMNMX.FTZ R0, R137, R0, !PT ;  /* 0x0000000089007209 */ /* 0x000fe20007810000 */
[----:B------:R-:W-:Y:S01]  /*ace0*/  ULOP3.LUT UR5, UR27, UR23, URZ, 0x3c, !UPT ;  /* 0x000000171b057292 */ /* 0x000fe2000f8e3c3f */
[----:B------:R-:W-:Y:S01]  /*acf0*/  LDSM.16.MT88.4 R28, [R177+0xc000] ;  /* 0x00c00000b11c783b */ /* 0x000fe20000004200 */
[----:B------:R-:W-:Y:S01]  /*ad00*/  UIADD3 UR26, UR22, -0x61c88647, URZ ;  /* 0x9e3779b9161a7890 */ /* 0x000fe2000fffe03f */
[----:B------:R-:W-:Y:S01]  /*ad10*/  FMNMX.FTZ R0, R103, R0, !PT ;  /* 0x0000000067007209 */ /* 0x000fe20007810000 */
[----:B------:R-:W-:Y:S01]  /*ad20*/  UIADD3 UR24, UR22, 0x3c6ef372, URZ ;  /* 0x3c6ef37216187890 */ /* 0x000fe2000fffe03f */
[----:B------:R-:W-:Y:S01]  /*ad30*/  IMAD.MOV.U32 R160, RZ, RZ, R229 ;  /* 0x000000ffffa07224 */ /* 0x000fe200078e00e5 */
[----:B------:R-:W-:Y:S01]  /*ad40*/  UIADD3 UR21, UR23, 0x76cf5d0a, URZ ;  /* 0x76cf5d0a17157890 */ /* 0x000fe2000fffe03f */
[----:B------:R-:W-:Y:S01]  /*ad50*/  FMNMX.FTZ R0, R136, R0, !PT ;  /* 0x0000000088007209 */ /* 0x000fe20007810000 */
[----:B------:R-:W-:Y:S01]  /*ad60*/  UIADD3 UR8, UR22, -0x255992d5, URZ ;  /* 0xdaa66d2b16087890 */ /* 0x000fe2000fffe03f */
[----:B------:R-:W-:Y:S01]  /*ad70*/  IMAD.MOV.U32 R162, RZ, RZ, R228 ;  /* 0x000000ffffa27224 */ /* 0x000fe200078e00e4 */
[----:B------:R-:W-:Y:S01]  /*ad80*/  UIADD3 UR29, UR23, -0x126145ec, URZ ;  /* 0xed9eba14171d7890 */ /* 0x000fe2000fffe03f */
[----:B------:R-:W-:Y:S01]  /*ad90*/  FMNMX.FTZ R0, R143, R0, !PT ;  /* 0x000000008f007209 */ /* 0x000fe20007810000 */
[----:B------:R-:W-:-:S02]  /*ada0*/  UIADD3 UR28, UR22, -0x4ab325aa, URZ ;  /* 0xb54cda56161c7890 */ /* 0x000fc4000fffe03f */
[----:B------:R-:W-:Y:S01]  /*adb0*/  UIADD3 UR27, UR27, 0x1, URZ ;  /* 0x000000011b1b7890 */ /* 0x000fe2000fffe03f */
[----:B------:R-:W-:-:S03]  /*adc0*/  FMNMX.FTZ R0, R149, R0, !PT ;  /* 0x0000000095007209 */ /* 0x000fc60007810000 */
[----:B------:R-:W-:Y:S01]  /*add0*/  ULOP3.LUT UR27, UR27, UR23, URZ, 0x3c, !UPT ;  /* 0x000000171b1b7292 */ /* 0x000fe2000f8e3c3f */
        /* <DEDUP_REMOVED lines=20> */
[----:B------:R-:W1:Y:S01]  /*af20*/  SHFL.BFLY PT, R2, R0, 0x2, 0x1f ;  /* 0x0c401f0000027f89 */ /* 0x000e6200000e0000 */
[----:B------:R-:W-:-:S04]  /*af30*/  FMNMX.FTZ R4, R252, R4, !PT ;  /* 0x00000004fc047209 */ /* 0x000fc80007810000 */
[----:B------:R-:W-:-:S04]  /*af40*/  FMNMX.FTZ R4, R175, R4, !PT ;  /* 0x00000004af047209 */ /* 0x000fc80007810000 */
[----:B------:R-:W-:-:S04]  /*af50*/  FMNMX.FTZ R4, R219, R4, !PT ;  /* 0x00000004db047209 */ /* 0x000fc80007810000 */
[----:B------:R-:W-:-:S04]  /*af60*/  FMNMX.FTZ R4, R204, R4, !PT ;  /* 0x00000004cc047209 */ /* 0x000fc80007810000 */
[----:B------:R-:W-:-:S04]  /*af70*/  FMNMX.FTZ R4, R205, R4, !PT ;  /* 0x00000004cd047209 */ /* 0x000fc80007810000 */
[----:B------:R-:W-:Y:S02]  /*af80*/  FMNMX.FTZ R4, R216, R4, !PT ;  /* 0x00000004d8047209 */ /* 0x000fe40007810000 */
[----:B-1----:R-:W-:-:S03]  /*af90*/  FMNMX.FTZ R0, R0, R2, !PT ;  /* 0x0000000200007209 */ /* 0x002fc60007810000 */
[----:B------:R-:W1:Y:S04]  /*afa0*/  SHFL.BFLY PT, R6, R4, 0x2, 0x1f ;  /* 0x0c401f0004067f89 */ /* 0x000e6800000e0000 */
[----:B------:R-:W5:Y:S01]  /*afb0*/  SHFL.BFLY PT, R5, R0, 0x1, 0x1f ;  /* 0x0c201f0000057f89 */ /* 0x000f6200000e0000 */
[----:B-1----:R-:W-:Y:S02]  /*afc0*/  FMNMX.FTZ R6, R4, R6, !PT ;  /* 0x0000000604067209 */ /* 0x002fe40007810000 */
[----:B-----5:R-:W-:-:S04]  /*afd0*/  FMNMX.FTZ R215, R0, R5, !PT ;  /* 0x0000000500d77209 */ /* 0x020fc80007810000 */
[C---:B------:R-:W-:Y:S01]  /*afe0*/  FSETP.NEU.FTZ.AND P1, PT, R215.reuse, -INF , PT ;  /* 0xff800000d700780b */ /* 0x040fe20003f3d000 */
[----:B------:R-:W-:-:S05]  /*aff0*/  FMUL.FTZ R11, R215, c[0x0][0x23c] ;  /* 0x00008f00d70b7a20 */ /* 0x000fca0000410000 */
[----:B------:R-:W-:-:S05]  /*b000*/  FSEL R11, R11, RZ, P1 ;  /* 0x000000ff0b0b7208 */ /* 0x000fca0000800000 */
[----:B------:R-:W-:-:S04]  /*b010*/  FFMA.FTZ R0, R102, c[0x0][0x23c], -R11 ;  /* 0x00008f0066007a23 */ /* 0x000fc8000001080b */
[----:B------:R1:W-:Y:S02]  /*b020*/  MUFU.EX2 R24, R0 ;  /* 0x0000000000187308 */ /* 0x0003e40000000800 */
[----:B-1----:R-:W-:-:S06]  /*b030*/  FFMA.FTZ R0, R137, c[0x0][0x23c], -R11 ;  /* 0x00008f0089007a23 */ /* 0x002fcc000001080b */
[----:B------:R1:W-:Y:S01]  /*b040*/  MUFU.EX2 R163, R0 ;  /* 0x0000000000a37308 */ /* 0x0003e20000000800 */
[----:B--2---:R-:W-:-:S05]  /*b050*/  IMAD.WIDE.U32 R152, R10, -0x326172a9, RZ ;  /* 0xcd9e8d570a987825 */ /* 0x004fca00078e00ff */
[----:B---3--:R-:W-:Y:S02]  /*b060*/  LOP3.LUT R2, R153, R7, RZ, 0x3c, !PT ;  /* 0x0000000799027212 */ /* 0x008fe400078e3cff */
[----:B------:R-:W2:Y:S01]  /*b070*/  SHFL.BFLY PT, R7, R6, 0x1, 0x1f ;  /* 0x0c201f0006077f89 */ /* 0x000ea200000e0000 */
[----:B----4-:R-:W-:-:S04]  /*b080*/  IMAD.WIDE.U32 R16, R3, -0x2daee0ad, RZ ;  /* 0xd2511f5303107825 */ /* 0x010fc800078e00ff */
[----:B------:R-:W-:Y:S01]  /*b090*/  IMAD.WIDE.U32 R144, R2, -0x2daee0ad, RZ ;  /* 0xd2511f5302907825 */ /* 0x000fe200078e00ff */
[----:B------:R-:W-:Y:S01]  /*b0a0*/  LOP3.LUT R2, R17, UR5, RZ, 0x3c, !PT ;  /* 0x0000000511027c12 */ /* 0x000fe2000f8e3cff */
[----:B------:R-:W-:-:S03]  /*b0b0*/  UIADD3 UR5, UR23, 0x32370b8f, URZ ;  /* 0x32370b8f17057890 */ /* 0x000fc6000fffe03f */
[----:B------:R-:W-:Y:S01]  /*b0c0*/  LOP3.LUT R32, R145, UR4, R16, 0x96, !PT ;  /* 0x0000000491207c12 */ /* 0x000fe2000f8e9610 */
[----:B------:R-:W-:Y:S01]  /*b0d0*/  IMAD.WIDE.U32 R2, R2, -0x326172a9, RZ ;  /* 0xcd9e8d5702027825 */ /* 0x000fe200078e00ff */
[----:B------:R-:W-:-:S03]  /*b0e0*/  UIADD3 UR4, UR22, 0x78dde6e4, URZ ;  /* 0x78dde6e416047890 */ /* 0x000fc6000fffe03f */
[----:B------:R-:W-:Y:S01]  /*b0f0*/  IMAD.WIDE.U32 R32, R32, -0x326172a9, RZ ;  /* 0xcd9e8d5720207825 */ /* 0x000fe200078e00ff */
[----:B------:R-:W-:-:S04]  /*b100*/  LOP3.LUT R3, R3, UR26, R152, 0x96, !PT ;  /* 0x0000001a03037c12 */ /* 0x000fc8000f8e9698 */
[----:B------:R-:W-:Y:S01]  /*b110*/  LOP3.LUT R4, R33, UR24, R2, 0x96, !PT ;  /* 0x0000001821047c12 */ /* 0x000fe2000f8e9602 */
[----:B------:R-:W-:Y:S01]  /*b120*/  IMAD.WIDE.U32 R2, R3, -0x2daee0ad, RZ ;  /* 0xd2511f5303027825 */ /* 0x000fe200078e00ff */
[----:B--2---:R-:W-:-:S03]  /*b130*/  FMNMX.FTZ R214, R6, R7, !PT ;  /* 0x0000000706d67209 */ /* 0x004fc60007810000 */
[----:B------:R-:W-:Y:S01]  /*b140*/  IMAD.WIDE.U32 R4, R4, -0x2daee0ad, RZ ;  /* 0xd2511f5304047825 */ /* 0x000fe200078e00ff */
[----:B------:R-:W-:Y:S02]  /*b150*/  LOP3.LUT R14, R3, UR21, R144, 0x96, !PT ;  /* 0x00000015030e7c12 */ /* 0x000fe4000f8e9690 */
[----:B------:R-:W-:Y:S01]  /*b160*/  FSETP.NEU.FTZ.AND P0, PT, R214, -INF , PT ;  /* 0xff800000d600780b */ /* 0x000fe20003f1d000 */
[----:B------:R-:W-:Y:S01]  /*b170*/  FFMA.FTZ R3, R103, c[0x0][0x23c], -R11 ;  /* 0x00008f0067037a23 */ /* 0x000fe2000001080b */
[----:B------:R-:W-:Y:S01]  /*b180*/  LOP3.LUT R18, R5, UR5, R2, 0x96, !PT ;  /* 0x0000000505127c12 */ /* 0x000fe2000f8e9602 */
[----:B------:R-:W-:Y:S02]  /*b190*/  IMAD.WIDE.U32 R14, R14, -0x326172a9, RZ ;  /* 0xcd9e8d570e0e7825 */ /* 0x000fe400078e00ff */
[----:B------:R2:W-:Y:S02]  /*b1a0*/  MUFU.EX2 R166, R3 ;  /* 0x0000000300a67308 */ /* 0x0005e40000000800 */
[----:B------:R-:W-:Y:S01]  /*b1b0*/  IMAD.WIDE.U32 R18, R18, -0x326172a9, RZ ;  /* 0xcd9e8d5712127825 */ /* 0x000fe200078e00ff */
[----:B------:R-:W-:-:S02]  /*b1c0*/  LOP3.LUT R5, R15, UR8, R32, 0x96, !PT ;  /* 0x000000080f057c12 */ /* 0x000fc4000f8e9620 */
[----:B------:R-:W-:Y:S01]  /*b1d0*/  LOP3.LUT R2, R15, UR8, R32, 0x96, !PT ;  /* 0x000000080f027c12 */ /* 0x000fe2000f8e9620 */
[----:B------:R-:W-:Y:S01]  /*b1e0*/  FMUL.FTZ R10, R214, c[0x0][0x23c] ;  /* 0x00008f00d60a7a20 */ /* 0x000fe20000410000 */
[----:B-1----:R-:W-:Y:S01]  /*b1f0*/  LOP3.LUT R0, R19, UR4, R14, 0x96, !PT ;  /* 0x0000000413007c12 */ /* 0x002fe2000f8e960e */
[----:B------:R-:W-:Y:S02]  /*b200*/  IMAD R5, R5, -0x2daee0ad, RZ ;  /* 0xd2511f5305057824 */ /* 0x000fe400078e02ff */
[----:B------:R-:W-:Y:S01]  /*b210*/  IMAD.WIDE.U32 R22, R2, -0x2daee0ad, RZ ;  /* 0xd2511f5302167825 */ /* 0x000fe200078e00ff */
[----:B------:R-:W-:-:S03]  /*b220*/  FSEL R10, R10, RZ, P0 ;  /* 0x000000ff0a0a7208 */ /* 0x000fc60000000000 */
[----:B------:R-:W-:Y:S01]  /*b230*/  IMAD.WIDE.U32 R102, R0, -0x2daee0ad, RZ ;  /* 0xd2511f5300667825 */ /* 0x000fe200078e00ff */
[----:B------:R-:W-:-:S03]  /*b240*/  LOP3.LUT R20, R23, UR29, R4, 0x96, !PT ;  /* 0x0000001d17147c12 */ /* 0x000fc6000f8e9604 */
[----:B------:R-:W-:Y:S01]  /*b250*/  FFMA.FTZ R0, R136, c[0x0][0x23c], -R11 ;  /* 0x00008f0088007a23 */ /* 0x000fe2000001080b */
[----:B------:R-:W-:Y:S01]  /*b260*/  LOP3.LUT R2, R103, UR16, R5, 0x96, !PT ;  /* 0x0000001067027c12 */ /* 0x000fe2000f8e9605 */
[----:B------:R-:W-:Y:S02]  /*b270*/  IMAD.WIDE.U32 R20, R20, -0x326172a9, RZ ;  /* 0xcd9e8d5714147825 */ /* 0x000fe400078e00ff */
[----:B------:R1:W-:Y:S02]  /*b280*/  MUFU.EX2 R164, R0 ;  /* 0x0000000000a47308 */ /* 0x0003e40000000800 */
[----:B--2---:R-:W-:-:S04]  /*b290*/  IMAD.WIDE.U32 R2, R2, -0x326172a9, RZ ;  /* 0xcd9e8d5702027825 */ /* 0x004fc800078e00ff */
[----:B------:R-:W-:Y:S01]  /*b2a0*/  FFMA.FTZ R5, R148, c[0x0][0x23c], -R10 ;  /* 0x00008f0094057a23 */ /* 0x000fe2000001080a */
[--C-:B------:R-:W-:Y:S01]  /*b2b0*/  SHF.R.U32.HI R4, RZ, 0x10, R2.reuse ;  /* 0x00000010ff047819 */ /* 0x100fe20000011602 */
[----:B------:R-:W-:Y:S01]  /*b2c0*/  IMAD.MOV.U32 R148, RZ, RZ, R173 ;  /* 0x000000ffff947224 */ /* 0x000fe200078e00ad */
[----:B------:R-:W-:Y:S01]  /*b2d0*/  SHF.R.U32.HI R6, RZ, 0x18, R2 ;  /* 0x00000018ff067819 */ /* 0x000fe20000011602 */
[----:B------:R-:W-:Y:S01]  /*b2e0*/  MUFU.EX2 R154, R5 ;  /* 0x00000005009a7308 */ /* 0x000fe20000000800 */
[----:B------:R-:W-:Y:S02]  /*b2f0*/  LOP3.LUT R4, R4, 0xff, RZ, 0xc0, !PT ;  /* 0x000000ff04047812 */ /* 0x000fe400078ec0ff */
[----:B------:R-:W-:Y:S02]  /*b300*/  LOP3.LUT R7, R2, 0xff, RZ, 0xc0, !PT ;  /* 0x000000ff02077812 */ /* 0x000fe400078ec0ff */
[----:B------:R-:W-:Y:S01]  /*b310*/  PRMT R12, R4, 0x5410, R6 ;  /* 0x00005410040c7816 */ /* 0x000fe20000000006 */
[--C-:B-1----:R-:W-:Y:S01]  /*b320*/  FFMA.FTZ R0, R138, c[0x0][0x23c], -R10.reuse ;  /* 0x00008f008a007a23 */ /* 0x102fe2000001080a */
[----:B------:R-:W-:Y:S01]  /*b330*/  FSEL R6, R215, RZ, P1 ;  /* 0x000000ffd7067208 */ /* 0x000fe20000800000 */
[----:B------:R-:W-:-:S02]  /*b340*/  FFMA.FTZ R4, R140, c[0x0][0x23c], -R10 ;  /* 0x00008f008c047a23 */ /* 0x000fc4000001080a */
[----:B------:R1:W2:Y:S08]  /*b350*/  MUFU.EX2 R25, R0 ;  /* 0x0000000000197308 */ /* 0x0002b00000000800 */
[----:B------:R3:W-:Y:S01]  /*b360*/  MUFU.EX2 R165, R4 ;  /* 0x0000000400a57308 */ /* 0x0007e20000000800 */
[----:B-1----:R-:W-:Y:S02]  /*b370*/  LOP3.LUT R0, R2, 0xffff, RZ, 0xc0, !PT ;  /* 0x0000ffff02007812 */ /* 0x002fe400078ec0ff */
[----:B------:R-:W-:Y:S01]  /*b380*/  LOP3.LUT R2, R3, UR28, R20, 0x96, !PT ;  /* 0x0000001c03027c12 */ /* 0x000fe2000f8e9614 */
[----:B------:R-:W-:Y:S01]  /*b390*/  FFMA.FTZ R3, R139, c[0x0][0x23c], -R10 ;  /* 0x00008f008b037a23 */ /* 0x000fe2000001080a */
[----:B------:R-:W-:-:S02]  /*b3a0*/  SHF.R.U32.HI R0, RZ, 0x8, R0 ;  /* 0x00000008ff007819 */ /* 0x000fc40000011600 */
[----:B------:R-:W-:Y:S01]  /*b3b0*/  SHF.R.U32.HI R5, RZ, 0x18, R2 ;  /* 0x00000018ff057819 */ /* 0x000fe20000011602 */
[----:B------:R1:W-:Y:S01]  /*b3c0*/  MUFU.EX2 R161, R3 ;  /* 0x0000000300a17308 */ /* 0x0003e20000000800 */
[----:B------:R-:W-:Y:S01]  /*b3d0*/  PRMT R13, R7, 0x5410, R0 ;  /* 0x00005410070d7816 */ /* 0x000fe20000000000 */
[----:B---3--:R-:W-:Y:S01]  /*b3e0*/  FADD.FTZ R4, R101, -R6 ;  /* 0x8000000665047221 */ /* 0x008fe20000010000 */
[C---:B------:R-:W-:Y:S02]  /*b3f0*/  LOP3.LUT R0, R2.reuse, 0xffff, RZ, 0xc0, !PT ;  /* 0x0000ffff02007812 */ /* 0x040fe400078ec0ff */
[----:B------:R-:W-:Y:S01]  /*b400*/  LOP3.LUT R7, R2, 0xff, RZ, 0xc0, !PT ;  /* 0x000000ff02077812 */ /* 0x000fe200078ec0ff */
[----:B------:R-:W-:-:S04]  /*b410*/  FMUL.FTZ R4, R4, c[0x0][0x23c] ;  /* 0x00008f0004047a20 */ /* 0x000fc80000410000 */
[----:B------:R-:W3:Y:S01]  /*b420*/  MUFU.EX2 R35, R4 ;  /* 0x0000000400237308 */ /* 0x000ee20000000800 */
[----:B-1----:R-:W-:Y:S02]  /*b430*/  SHF.R.U32.HI R3, RZ, 0x10, R2 ;  /* 0x00000010ff037819 */ /* 0x002fe40000011602 */
[----:B------:R-:W-:Y:S02]  /*b440*/  SHF.R.U32.HI R2, RZ, 0x8, R0 ;  /* 0x00000008ff027819 */ /* 0x000fe40000011600 */
[----:B------:R-:W-:Y:S02]  /*b450*/  LOP3.LUT R0, R3, 0xff, RZ, 0xc0, !PT ;  /* 0x000000ff03007812 */ /* 0x000fe400078ec0ff */
[----:B------:R-:W-:Y:S02]  /*b460*/  PRMT R7, R7, 0x5410, R2 ;  /* 0x0000541007077816 */ /* 0x000fe40000000002 */
[----:B------:R-:W-:Y:S02]  /*b470*/  PRMT R5, R0, 0x5410, R5 ;  /* 0x0000541000057816 */ /* 0x000fe40000000005 */
[----:B--2---:R-:W-:Y:S01]  /*b480*/  F2FP.PACK_AB R0, R154, R25 ;  /* 0x000000199a00723e */ /* 0x004fe200000000ff */
[-C--:B---3--:R-:W-:Y:S01]  /*b490*/  FMUL.FTZ R104, R104, R35.reuse ;  /* 0x0000002368687220 */ /* 0x088fe20000410000 */
[----:B------:R-:W-:Y:S01]  /*b4a0*/  F2FP.PACK_AB R2, R163, R24 ;  /* 0x00000018a302723e */ /* 0x000fe200000000ff */
[-C--:B------:R-:W-:Y:S01]  /*b4b0*/  FMUL.FTZ R105, R105, R35.reuse ;  /* 0x0000002369697220 */ /* 0x080fe20000410000 */
[----:B------:R-:W-:Y:S01]  /*b4c0*/  FSEL R3, R214, RZ, P0 ;  /* 0x000000ffd6037208 */ /* 0x000fe20000000000 */
[-C--:B------:R-:W-:Y:S01]  /*b4d0*/  FMUL.FTZ R108, R108, R35.reuse ;  /* 0x000000236c6c7220 */ /* 0x080fe20000410000 */
[C---:B------:R-:W-:Y:S01]  /*b4e0*/  PRMT R213, R0.reuse, 0x7610, R213 ;  /* 0x0000761000d57816 */ /* 0x040fe200000000d5 */
[-C--:B------:R-:W-:Y:S01]  /*b4f0*/  FMUL.FTZ R109, R109, R35.reuse ;  /* 0x000000236d6d7220 */ /* 0x080fe20000410000 */
[----:B------:R-:W-:Y:S01]  /*b500*/  PRMT R211, R0, 0x7632, R211 ;  /* 0x0000763200d37816 */ /* 0x000fe200000000d3 */
[----:B------:R-:W-:Y:S01]  /*b510*/  FADD.FTZ R3, R100, -R3 ;  /* 0x8000000364037221 */ /* 0x000fe20000010000 */
[----:B------:R-:W-:Y:S01]  /*b520*/  PRMT R209, R2, 0x7610, R209 ;  /* 0x0000761002d17816 */ /* 0x000fe200000000d1 */
[-C--:B------:R-:W-:Y:S01]  /*b530*/  FMUL.FTZ R112, R112, R35.reuse ;  /* 0x0000002370707220 */ /* 0x080fe20000410000 */
[----:B------:R-:W-:Y:S01]  /*b540*/  PRMT R212, R2, 0x7632, R212 ;  /* 0x0000763202d47816 */ /* 0x000fe200000000d4 */
[----:B------:R-:W-:Y:S01]  /*b550*/  FMUL.FTZ R3, R3, c[0x0][0x23c] ;  /* 0x00008f0003037a20 */ /* 0x000fe20000410000 */
[----:B------:R-:W-:Y:S01]  /*b560*/  F2FP.PACK_AB R0, R164, R166 ;  /* 0x000000a6a400723e */ /* 0x000fe200000000ff */
[----:B------:R-:W-:Y:S01]  /*b570*/  FMUL.FTZ R113, R113, R35 ;  /* 0x0000002371717220 */ /* 0x000fe20000410000 */
[----:B------:R-:W-:Y:S01]  /*b580*/  F2FP.PACK_AB R2, R165, R161 ;  /* 0x000000a1a502723e */ /* 0x000fe200000000ff */
[----:B------:R-:W1:Y:S01]  /*b590*/  MUFU.EX2 R34, R3 ;  /* 0x0000000300227308 */ /* 0x000e620000000800 */
[----:B------:R-:W-:Y:S01]  /*b5a0*/  PRMT R210, R0, 0x7610, R210 ;  /* 0x0000761000d27816 */ /* 0x000fe200000000d2 */
[-C--:B------:R-:W-:Y:S01]  /*b5b0*/  FMUL.FTZ R116, R116, R35.reuse ;  /* 0x0000002374747220 */ /* 0x080fe20000410000 */
[----:B------:R-:W-:Y:S01]  /*b5c0*/  PRMT R208, R0, 0x7632, R208 ;  /* 0x0000763200d07816 */ /* 0x000fe200000000d0 */
[----:B------:R-:W-:Y:S01]  /*b5d0*/  HSET2.LE.AND R0, R7, R26, PT ;  /* 0x0000001a07007233 */ /* 0x000fe20003803000 */
[C---:B------:R-:W-:Y:S01]  /*b5e0*/  PRMT R147, R2.reuse, 0x7610, R147 ;  /* 0x0000761002937816 */ /* 0x040fe20000000093 */
[-C--:B------:R-:W-:Y:S01]  /*b5f0*/  FMUL.FTZ R117, R117, R35.reuse ;  /* 0x0000002375757220 */ /* 0x080fe20000410000 */
[----:B------:R-:W-:Y:S01]  /*b600*/  PRMT R146, R2, 0x7632, R146 ;  /* 0x0000763202927816 */ /* 0x000fe20000000092 */
[-C--:B------:R-:W-:Y:S01]  /*b610*/  FMUL.FTZ R120, R120, R35.reuse ;  /* 0x0000002378787220 */ /* 0x080fe20000410000 */
[----:B------:R-:W-:Y:S01]  /*b620*/  PRMT R2, R209, 0x5410, R212 ;  /* 0x00005410d1027816 */ /* 0x000fe200000000d4 */
[----:B------:R-:W-:-:S02]  /*b630*/  FMUL.FTZ R121, R121, R35 ;  /* 0x0000002379797220 */ /* 0x000fc40000410000 */
[----:B------:R-:W-:Y:S01]  /*b640*/  FMUL.FTZ R124, R124, R35 ;  /* 0x000000237c7c7220 */ /* 0x000fe20000410000 */
[----:B------:R-:W-:Y:S01]  /*b650*/  LOP3.LUT R4, R0, R2, RZ, 0xc0, !PT ;  /* 0x0000000200047212 */ /* 0x000fe200078ec0ff */
[--C-:B------:R-:W-:Y:S01]  /*b660*/  HSET2.LE.AND R0, R5, R26.reuse, PT ;  /* 0x0000001a05007233 */ /* 0x100fe20003803000 */
[----:B------:R-:W-:Y:S01]  /*b670*/  PRMT R5, R213, 0x5410, R211 ;  /* 0x00005410d5057816 */ /* 0x000fe200000000d3 */
[--C-:B------:R-:W-:Y:S01]  /*b680*/  HSET2.LE.AND R2, R13, R26.reuse, PT ;  /* 0x0000001a0d027233 */ /* 0x100fe20003803000 */
[-C--:B-1----:R-:W-:Y:S01]  /*b690*/  FMUL.FTZ R106, R106, R34.reuse ;  /* 0x000000226a6a7220 */ /* 0x082fe20000410000 */
[----:B------:R-:W-:Y:S01]  /*b6a0*/  HSET2.LE.AND R3, R12, R26, PT ;  /* 0x0000001a0c037233 */ /* 0x000fe20003803000 */
[----:B------:R-:W-:Y:S01]  /*b6b0*/  LOP3.LUT R5, R0, R5, RZ, 0xc0, !PT ;  /* 0x0000000500057212 */ /* 0x000fe200078ec0ff */
[-C--:B------:R-:W-:Y:S01]  /*b6c0*/  FMUL.FTZ R107, R107, R34.reuse ;  /* 0x000000226b6b7220 */ /* 0x080fe20000410000 */
[----:B------:R-:W-:Y:S01]  /*b6d0*/  PRMT R0, R210, 0x5410, R208 ;  /* 0x00005410d2007816 */ /* 0x000fe200000000d0 */
[----:B------:R-:W-:-:S02]  /*b6e0*/  FMUL.FTZ R110, R110, R34 ;  /* 0x000000226e6e7220 */ /* 0x000fc40000410000 */
[----:B------:R-:W-:Y:S01]  /*b6f0*/  FMUL.FTZ R111, R111, R34 ;  /* 0x000000226f6f7220 */ /* 0x000fe20000410000 */
[----:B------:R-:W-:Y:S01]  /*b700*/  LOP3.LUT R6, R2, R0, RZ, 0xc0, !PT ;  /* 0x0000000002067212 */ /* 0x000fe200078ec0ff */
[----:B------:R-:W-:Y:S01]  /*b710*/  IMAD.MOV.U32 R12, RZ, RZ, R25 ;  /* 0x000000ffff0c7224 */ /* 0x000fe200078e0019 */
[----:B------:R-:W-:Y:S01]  /*b720*/  PRMT R0, R147, 0x5410, R146 ;  /* 0x0000541093007816 */ /* 0x000fe20000000092 */
[----:B------:R-:W-:Y:S02]  /*b730*/  IMAD.MOV.U32 R2, RZ, RZ, R24 ;  /* 0x000000ffff027224 */ /* 0x000fe400078e0018 */
[----:B------:R-:W1:Y:S01]  /*b740*/  LDSM.16.MT88.4 R24, [R178+0xc000] ;  /* 0x00c00000b218783b */ /* 0x000e620000004200 */
[----:B------:R-:W-:Y:S01]  /*b750*/  LOP3.LUT R7, R3, R0, RZ, 0xc0, !PT ;  /* 0x0000000003077212 */ /* 0x000fe200078ec0ff */
[-C--:B------:R-:W-:Y:S02]  /*b760*/  FMUL.FTZ R114, R114, R34.reuse ;  /* 0x0000002272727220 */ /* 0x080fe40000410000 */
[----:B------:R-:W-:-:S02]  /*b770*/  FMUL.FTZ R115, R115, R34 ;  /* 0x0000002273737220 */ /* 0x000fc40000410000 */
[-C--:B------:R-:W-:Y:S02]  /*b780*/  FMUL.FTZ R118, R118, R34.reuse ;  /* 0x0000002276767220 */ /* 0x080fe40000410000 */
[C---:B------:R-:W-:Y:S01]  /*b790*/  HMMA.16816.F32 R104, R4.reuse, R28, R104 ;  /* 0x0000001c0468723c */ /* 0x040fe20000001868 */
[-C--:B------:R-:W-:Y:S02]  /*b7a0*/  FMUL.FTZ R119, R119, R34.reuse ;  /* 0x0000002277777220 */ /* 0x080fe40000410000 */
[-C--:B------:R-:W-:Y:S02]  /*b7b0*/  FMUL.FTZ R122, R122, R34.reuse ;  /* 0x000000227a7a7220 */ /* 0x080fe40000410000 */
[-C--:B------:R-:W-:Y:S02]  /*b7c0*/  FMUL.FTZ R123, R123, R34.reuse ;  /* 0x000000227b7b7220 */ /* 0x080fe40000410000 */
[----:B------:R-:W-:Y:S01]  /*b7d0*/  FMUL.FTZ R125, R125, R35 ;  /* 0x000000237d7d7220 */ /* 0x000fe20000410000 */
[----:B------:R-:W-:Y:S01]  /*b7e0*/  HMMA.16816.F32 R240, R4, R30, R108 ;  /* 0x0000001e04f0723c */ /* 0x000fe2000000186c */
[----:B------:R-:W2:Y:S01]  /*b7f0*/  LDSM.16.MT88.4 R28, [R180+0xc000] ;  /* 0x00c00000b41c783b */ /* 0x000ea20000004200 */
        /* <DEDUP_REMOVED lines=8> */
[-C--:B------:R-:W-:Y:S02]  /*b880*/  FMUL.FTZ R134, R134, R34.reuse ;  /* 0x0000002286867220 */ /* 0x080fe40000410000 */
[-C--:B------:R-:W-:Y:S02]  /*b890*/  FMUL.FTZ R135, R135, R34.reuse ;  /* 0x0000002287877220 */ /* 0x080fe40000410000 */
[-C--:B------:R-:W-:Y:S01]  /*b8a0*/  FMUL.FTZ R36, R36, R35.reuse ;  /* 0x0000002324247220 */ /* 0x080fe20000410000 */
[----:B-1----:R-:W-:Y:S01]  /*b8b0*/  HMMA.16816.F32 R112, R4, R24, R112 ;  /* 0x000000180470723c */ /* 0x002fe20000001870 */
[----:B------:R-:W-:Y:S02]  /*b8c0*/  FMUL.FTZ R37, R37, R35 ;  /* 0x0000002325257220 */ /* 0x000fe40000410000 */
[----:B------:R-:W-:-:S02]  /*b8d0*/  FMUL.FTZ R38, R38, R34 ;  /* 0x0000002226267220 */ /* 0x000fc40000410000 */
[-C--:B------:R-:W-:Y:S02]  /*b8e0*/  FMUL.FTZ R39, R39, R34.reuse ;  /* 0x0000002227277220 */ /* 0x080fe40000410000 */
[-C--:B------:R-:W-:Y:S01]  /*b8f0*/  FMUL.FTZ R40, R40, R35.reuse ;  /* 0x0000002328287220 */ /* 0x080fe20000410000 */
[C---:B------:R-:W-:Y:S01]  /*b900*/  HMMA.16816.F32 R236, R4.reuse, R26, R116 ;  /* 0x0000001a04ec723c */ /* 0x040fe20000001874 */
[----:B------:R-:W1:Y:S01]  /*b910*/  LDSM.16.MT88.4 R24, [R179+0xc000] ;  /* 0x00c00000b318783b */ /* 0x000e620000004200 */
[----:B------:R-:W-:Y:S02]  /*b920*/  FMUL.FTZ R41, R41, R35 ;  /* 0x0000002329297220 */ /* 0x000fe40000410000 */
[-C--:B------:R-:W-:Y:S02]  /*b930*/  FMUL.FTZ R42, R42, R34.reuse ;  /* 0x000000222a2a7220 */ /* 0x080fe40000410000 */
[----:B------:R-:W-:Y:S02]  /*b940*/  FMUL.FTZ R43, R43, R34 ;  /* 0x000000222b2b7220 */ /* 0x000fe40000410000 */
[----:B------:R-:W-:Y:S01]  /*b950*/  IMAD.MOV.U32 R13, RZ, RZ, R205 ;  /* 0x000000ffff0d7224 */ /* 0x000fe200078e00cd */
[----:B--2---:R-:W-:Y:S01]  /*b960*/  HMMA.16816.F32 R120, R4, R28, R120 ;  /* 0x0000001c0478723c */ /* 0x004fe20000001878 */
[----:B------:R-:W-:-:S02]  /*b970*/  IMAD.MOV.U32 R0, RZ, RZ, R204 ;  /* 0x000000ffff007224 */ /* 0x000fc400078e00cc */
[-C--:B------:R-:W-:Y:S02]  /*b980*/  FMUL.FTZ R44, R44, R35.reuse ;  /* 0x000000232c2c7220 */ /* 0x080fe40000410000 */
[-C--:B------:R-:W-:Y:S02]  /*b990*/  FMUL.FTZ R45, R45, R35.reuse ;  /* 0x000000232d2d7220 */ /* 0x080fe40000410000 */
[-C--:B------:R-:W-:Y:S01]  /*b9a0*/  FMUL.FTZ R46, R46, R34.reuse ;  /* 0x000000222e2e7220 */ /* 0x080fe20000410000 */
[----:B------:R-:W-:Y:S01]  /*b9b0*/  HMMA.16816.F32 R232, R4, R30, R124 ;  /* 0x0000001e04e8723c */ /* 0x000fe2000000187c */
[----:B------:R-:W2:Y:S01]  /*b9c0*/  LDSM.16.MT88.4 R28, [R177+0xe000] ;  /* 0x00e00000b11c783b */ /* 0x000ea20000004200 */
[----:B------:R-:W-:Y:S02]  /*b9d0*/  FMUL.FTZ R47, R47, R34 ;  /* 0x000000222f2f7220 */ /* 0x000fe40000410000 */
[-C--:B------:R-:W-:Y:S02]  /*b9e0*/  FMUL.FTZ R48, R48, R35.reuse ;  /* 0x0000002330307220 */ /* 0x080fe40000410000 */
[----:B------:R-:W-:-:S02]  /*b9f0*/  FMUL.FTZ R49, R49, R35 ;  /* 0x0000002331317220 */ /* 0x000fc40000410000 */
[-C--:B------:R-:W-:Y:S02]  /*ba00*/  FMUL.FTZ R50, R50, R34.reuse ;  /* 0x0000002232327220 */ /* 0x080fe40000410000 */
[-C--:B------:R-:W-:Y:S02]  /*ba10*/  FMUL.FTZ R51, R51, R34.reuse ;  /* 0x0000002233337220 */ /* 0x080fe40000410000 */
[-C--:B------:R-:W-:Y:S02]  /*ba20*/  FMUL.FTZ R52, R52, R35.reuse ;  /* 0x0000002334347220 */ /* 0x080fe40000410000 */
[----:B------:R-:W-:Y:S02]  /*ba30*/  FMUL.FTZ R53, R53, R35 ;  /* 0x0000002335357220 */ /* 0x000fe40000410000 */
[-C--:B------:R-:W-:Y:S02]  /*ba40*/  FMUL.FTZ R54, R54, R34.reuse ;  /* 0x0000002236367220 */ /* 0x080fe40000410000 */
[----:B------:R-:W-:-:S02]  /*ba50*/  FMUL.FTZ R55, R55, R34 ;  /* 0x0000002237377220 */ /* 0x000fc40000410000 */
[-C--:B------:R-:W-:Y:S02]  /*ba60*/  FMUL.FTZ R56, R56, R35.reuse ;  /* 0x0000002338387220 */ /* 0x080fe40000410000 */
[-C--:B------:R-:W-:Y:S01]  /*ba70*/  FMUL.FTZ R57, R57, R35.reuse ;  /* 0x0000002339397220 */ /* 0x080fe20000410000 */
[C---:B-1----:R-:W-:Y:S01]  /*ba80*/  HMMA.16816.F32 R128, R4.reuse, R24, R128 ;  /* 0x000000180480723c */ /* 0x042fe20000001880 */
[-C--:B------:R-:W-:Y:S02]  /*ba90*/  FMUL.FTZ R58, R58, R34.reuse ;  /* 0x000000223a3a7220 */ /* 0x080fe40000410000 */
[----:B------:R-:W-:Y:S02]  /*baa0*/  FMUL.FTZ R59, R59, R34 ;  /* 0x000000223b3b7220 */ /* 0x000fe40000410000 */
[----:B------:R-:W-:Y:S02]  /*bab0*/  IMAD.MOV.U32 R3, RZ, RZ, R175 ;  /* 0x000000ffff037224 */ /* 0x000fe400078e00af */
[-C--:B------:R-:W-:Y:S01]  /*bac0*/  FMUL.FTZ R60, R60, R35.reuse ;  /* 0x000000233c3c7220 */ /* 0x080fe20000410000 */
[----:B------:R-:W-:Y:S01]  /*bad0*/  HMMA.16816.F32 R228, R4, R26, R132 ;  /* 0x0000001a04e4723c */ /* 0x000fe20000001884 */
[----:B------:R-:W1:Y:S01]  /*bae0*/  LDSM.16.MT88.4 R24, [R178+0xe000] ;  /* 0x00e00000b218783b */ /* 0x000e620000004200 */
[----:B------:R-:W-:-:S02]  /*baf0*/  FMUL.FTZ R61, R61, R35 ;  /* 0x000000233d3d7220 */ /* 0x000fc40000410000 */
[-C--:B------:R-:W-:Y:S02]  /*bb00*/  FMUL.FTZ R62, R62, R34.reuse ;  /* 0x000000223e3e7220 */ /* 0x080fe40000410000 */
[----:B------:R-:W-:Y:S02]  /*bb10*/  FMUL.FTZ R63, R63, R34 ;  /* 0x000000223f3f7220 */ /* 0x000fe40000410000 */
[----:B------:R-:W-:Y:S01]  /*bb20*/  IMAD.MOV.U32 R135, RZ, RZ, R174 ;  /* 0x000000ffff877224 */ /* 0x000fe200078e00ae */
[----:B--2---:R-:W-:Y:S01]  /*bb30*/  HMMA.16816.F32 R204, R4, R28, R36 ;  /* 0x0000001c04cc723c */ /* 0x004fe20000001824 */
[----:B------:R-:W-:Y:S02]  /*bb40*/  IMAD.MOV.U32 R134, RZ, RZ, R154 ;  /* 0x000000ffff867224 */ /* 0x000fe400078e009a */
[----:B------:R-:W-:Y:S02]  /*bb50*/  IMAD.MOV.U32 R133, RZ, RZ, R172 ;  /* 0x000000ffff857224 */ /* 0x000fe400078e00ac */
[----:B------:R-:W-:-:S02]  /*bb60*/  FMUL.FTZ R64, R64, R35 ;  /* 0x0000002340407220 */ /* 0x000fc40000410000 */
[----:B------:R-:W-:Y:S01]  /*bb70*/  IMAD.MOV.U32 R38, RZ, RZ, R152 ;  /* 0x000000ffff267224 */ /* 0x000fe200078e0098 */
[----:B------:R-:W-:Y:S01]  /*bb80*/  HMMA.16816.F32 R224, R4, R30, R40 ;  /* 0x0000001e04e0723c */ /* 0x000fe20000001828 */
[----:B------:R-:W2:Y:S01]  /*bb90*/  LDSM.16.MT88.4 R28, [R180+0xe000] ;  /* 0x00e00000b41c783b */ /* 0x000ea20000004200 */
[----:B------:R-:W-:Y:S01]  /*bba0*/  MOV R39, R153 ;  /* 0x0000009900277202 */ /* 0x000fe20000000f00 */
[-C--:B------:R-:W-:Y:S02]  /*bbb0*/  FMUL.FTZ R65, R65, R35.reuse ;  /* 0x0000002341417220 */ /* 0x080fe40000410000 */
        /* <DEDUP_REMOVED lines=9> */
[-C--:B------:R-:W-:Y:S01]  /*bc50*/  FMUL.FTZ R75, R75, R34.reuse ;  /* 0x000000224b4b7220 */ /* 0x080fe20000410000 */
[C---:B-1----:R-:W-:Y:S01]  /*bc60*/  HMMA.16816.F32 R172, R4.reuse, R24, R44 ;  /* 0x0000001804ac723c */ /* 0x042fe2000000182c */
[-C--:B------:R-:W-:Y:S02]  /*bc70*/  FMUL.FTZ R80, R80, R35.reuse ;  /* 0x0000002350507220 */ /* 0x080fe40000410000 */
[-C--:B------:R-:W-:Y:S02]  /*bc80*/  FMUL.FTZ R81, R81, R35.reuse ;  /* 0x0000002351517220 */ /* 0x080fe40000410000 */
[-C--:B------:R-:W-:Y:S02]  /*bc90*/  FMUL.FTZ R82, R82, R34.reuse ;  /* 0x0000002252527220 */ /* 0x080fe40000410000 */
[----:B------:R-:W-:Y:S01]  /*bca0*/  FMUL.FTZ R83, R83, R34 ;  /* 0x0000002253537220 */ /* 0x000fe20000410000 */
[----:B------:R-:W-:Y:S01]  /*bcb0*/  HMMA.16816.F32 R124, R4, R26, R48 ;  /* 0x0000001a047c723c */ /* 0x000fe20000001830 */
[----:B------:R-:W1:Y:S01]  /*bcc0*/  LDSM.16.MT88.4 R24, [R179+0xe000] ;  /* 0x00e00000b318783b */ /* 0x000e620000004200 */
[----:B------:R-:W-:-:S02]  /*bcd0*/  FMUL.FTZ R88, R88, R35 ;  /* 0x0000002358587220 */ /* 0x000fc40000410000 */
[-C--:B------:R-:W-:Y:S02]  /*bce0*/  FMUL.FTZ R89, R89, R35.reuse ;  /* 0x0000002359597220 */ /* 0x080fe40000410000 */
[-C--:B------:R-:W-:Y:S02]  /*bcf0*/  FMUL.FTZ R90, R90, R34.reuse ;  /* 0x000000225a5a7220 */ /* 0x080fe40000410000 */
[----:B------:R-:W-:Y:S01]  /*bd00*/  FMUL.FTZ R91, R91, R34 ;  /* 0x000000225b5b7220 */ /* 0x000fe20000410000 */
[----:B--2---:R-:W-:Y:S01]  /*bd10*/  HMMA.16816.F32 R152, R4, R28, R52 ;  /* 0x0000001c0498723c */ /* 0x004fe20000001834 */
[----:B------:R-:W-:Y:S01]  /*bd20*/  IMAD.MOV.U32 R47, RZ, RZ, R0 ;  /* 0x000000ffff2f7224 */ /* 0x000fe200078e0000 */
[----:B------:R-:W-:Y:S01]  /*bd30*/  LOP3.LUT R0, R17, UR27, RZ, 0x3c, !PT ;  /* 0x0000001b11007c12 */ /* 0x000fe2000f8e3cff */
[-C--:B------:R-:W-:Y:S01]  /*bd40*/  FMUL.FTZ R76, R76, R35.reuse ;  /* 0x000000234c4c7220 */ /* 0x080fe20000410000 */
[----:B------:R-:W-:Y:S01]  /*bd50*/  UIADD3 UR27, UR23, 0x646e171e, URZ ;  /* 0x646e171e171b7890 */ /* 0x000fe2000fffe03f */
[----:B------:R-:W-:-:S02]  /*bd60*/  FMUL.FTZ R77, R77, R35 ;  /* 0x000000234d4d7220 */ /* 0x000fc40000410000 */
[-C--:B------:R-:W-:Y:S01]  /*bd70*/  FMUL.FTZ R78, R78, R34.reuse ;  /* 0x000000224e4e7220 */ /* 0x080fe20000410000 */
[----:B------:R-:W-:Y:S01]  /*bd80*/  HMMA.16816.F32 R220, R4, R30, R56 ;  /* 0x0000001e04dc723c */ /* 0x000fe20000001838 */
[----:B------:R-:W2:Y:S01]  /*bd90*/  LDSM.16.MT88.4 R28, [R177+0x10000] ;  /* 0x01000000b11c783b */ /* 0x000ea20000004200 */
[----:B------:R-:W-:Y:S02]  /*bda0*/  FMUL.FTZ R79, R79, R34 ;  /* 0x000000224f4f7220 */ /* 0x000fe40000410000 */
[----:B------:R-:W-:Y:S02]  /*bdb0*/  IMAD.MOV.U32 R46, RZ, RZ, R2 ;  /* 0x000000ffff2e7224 */ /* 0x000fe400078e0002 */
[----:B------:R-:W-:Y:S02]  /*bdc0*/  IMAD.MOV.U32 R45, RZ, RZ, R12 ;  /* 0x000000ffff2d7224 */ /* 0x000fe400078e000c */
[----:B------:R-:W-:Y:S02]  /*bdd0*/  IMAD.MOV.U32 R58, RZ, RZ, R165 ;  /* 0x000000ffff3a7224 */ /* 0x000fe400078e00a5 */
[----:B------:R-:W-:-:S02]  /*bde0*/  IMAD.MOV.U32 R59, RZ, RZ, R164 ;  /* 0x000000ffff3b7224 */ /* 0x000fc400078e00a4 */
[-C--:B------:R-:W-:Y:S02]  /*bdf0*/  FMUL.FTZ R84, R84, R35.reuse ;  /* 0x0000002354547220 */ /* 0x080fe40000410000 */
[-C--:B------:R-:W-:Y:S02]  /*be00*/  FMUL.FTZ R85, R85, R35.reuse ;  /* 0x0000002355557220 */ /* 0x080fe40000410000 */
[-C--:B------:R-:W-:Y:S02]  /*be10*/  FMUL.FTZ R86, R86, R34.reuse ;  /* 0x0000002256567220 */ /* 0x080fe40000410000 */
[-C--:B------:R-:W-:Y:S02]  /*be20*/  FMUL.FTZ R87, R87, R34.reuse ;  /* 0x0000002257577220 */ /* 0x080fe40000410000 */
[-C--:B------:R-:W-:Y:S02]  /*be30*/  FMUL.FTZ R92, R92, R35.reuse ;  /* 0x000000235c5c7220 */ /* 0x080fe40000410000 */
[----:B------:R-:W-:Y:S01]  /*be40*/  FMUL.FTZ R93, R93, R35 ;  /* 0x000000235d5d7220 */ /* 0x000fe20000410000 */
[----:B-1----:R-:W-:Y:S01]  /*be50*/  HMMA.16816.F32 R116, R4, R24, R60 ;  /* 0x000000180474723c */ /* 0x002fe2000000183c */
[----:B------:R-:W-:-:S02]  /*be60*/  FMUL.FTZ R94, R94, R34 ;  /* 0x000000225e5e7220 */ /* 0x000fc40000410000 */
[-C--:B------:R-:W-:Y:S02]  /*be70*/  FMUL.FTZ R95, R95, R34.reuse ;  /* 0x000000225f5f7220 */ /* 0x080fe40000410000 */
[-C--:B------:R-:W-:Y:S02]  /*be80*/  FMUL.FTZ R96, R96, R35.reuse ;  /* 0x0000002360607220 */ /* 0x080fe40000410000 */
[----:B------:R-:W-:Y:S01]  /*be90*/  FMUL.FTZ R97, R97, R35 ;  /* 0x0000002361617220 */ /* 0x000fe20000410000 */
[C---:B------:R-:W-:Y:S01]  /*bea0*/  HMMA.16816.F32 R108, R4.reuse, R26, R64 ;  /* 0x0000001a046c723c */ /* 0x040fe20000001840 */
[----:B------:R-:W1:Y:S01]  /*beb0*/  LDSM.16.MT88.4 R24, [R178+0x10000] ;  /* 0x01000000b218783b */ /* 0x000e620000004200 */
[-C--:B------:R-:W-:Y:S02]  /*bec0*/  FMUL.FTZ R98, R98, R34.reuse ;  /* 0x0000002262627220 */ /* 0x080fe40000410000 */
[----:B------:R-:W-:Y:S02]  /*bed0*/  FMUL.FTZ R99, R99, R34 ;  /* 0x0000002263637220 */ /* 0x000fe40000410000 */
[----:B------:R-:W-:Y:S01]  /*bee0*/  IMAD.MOV.U32 R56, RZ, RZ, R217 ;  /* 0x000000ffff387224 */ /* 0x000fe200078e00d9 */
[----:B------:R-:W-:Y:S01]  /*bef0*/  MOV R66, R166 ;  /* 0x000000a600427202 */ /* 0x000fe20000000f00 */
[----:B------:R-:W-:Y:S01]  /*bf00*/  IMAD.MOV.U32 R64, RZ, RZ, R167 ;  /* 0x000000ffff407224 */ /* 0x000fe200078e00a7 */
[----:B--2---:R-:W-:Y:S01]  /*bf10*/  HMMA.16816.F32 R68, R4, R28, R68 ;  /* 0x0000001c0444723c */ /* 0x004fe20000001844 */
[----:B------:R-:W-:-:S02]  /*bf20*/  IMAD.MOV.U32 R65, RZ, RZ, R219 ;  /* 0x000000ffff417224 */ /* 0x000fc400078e00db */
[----:B------:R-:W-:Y:S02]  /*bf30*/  IMAD.MOV.U32 R67, RZ, RZ, R218 ;  /* 0x000000ffff437224 */ /* 0x000fe400078e00da */
[----:B------:R-:W-:Y:S02]  /*bf40*/  IMAD.MOV.U32 R57, RZ, RZ, R216 ;  /* 0x000000ffff397224 */ /* 0x000fe400078e00d8 */
[----:B------:R-:W-:Y:S01]  /*bf50*/  IMAD.MOV.U32 R48, RZ, RZ, R163 ;  /* 0x000000ffff307224 */ /* 0x000fe200078e00a3 */
[----:B------:R-:W-:Y:S01]  /*bf60*/  HMMA.16816.F32 R52, R4, R30, R72 ;  /* 0x0000001e0434723c */ /* 0x000fe20000001848 */
[----:B------:R-:W2:Y:S01]  /*bf70*/  LDSM.16.MT88.4 R28, [R180+0x10000] ;  /* 0x01000000b41c783b */ /* 0x000ea20000004200 */
[----:B------:R-:W-:Y:S02]  /*bf80*/  IMAD.MOV.U32 R49, RZ, RZ, R162 ;  /* 0x000000ffff317224 */ /* 0x000fe400078e00a2 */
[----:B------:R-:W-:Y:S02]  /*bf90*/  IMAD.MOV.U32 R50, RZ, RZ, R161 ;  /* 0x000000ffff327224 */ /* 0x000fe400078e00a1 */
[----:B------:R-:W-:-:S02]  /*bfa0*/  IMAD.MOV.U32 R51, RZ, RZ, R160 ;  /* 0x000000ffff337224 */ /* 0x000fc400078e00a0 */
[----:B------:R-:W-:Y:S02]  /*bfb0*/  IMAD.MOV.U32 R74, RZ, RZ, R3 ;  /* 0x000000ffff4a7224 */ /* 0x000fe400078e0003 */
[----:B------:R-:W-:Y:S02]  /*bfc0*/  IMAD.MOV.U32 R75, RZ, RZ, R13 ;  /* 0x000000ffff4b7224 */ /* 0x000fe400078e000d */
[----:B------:R-:W-:Y:S02]  /*bfd0*/  IMAD.MOV.U32 R72, RZ, RZ, R134 ;  /* 0x000000ffff487224 */ /* 0x000fe400078e0086 */
[----:B------:R-:W-:Y:S01]  /*bfe0*/  IMAD.MOV.U32 R73, RZ, RZ, R135 ;  /* 0x000000ffff497224 */ /* 0x000fe200078e0087 */
[C---:B-1----:R-:W-:Y:S07]  /*bff0*/  HMMA.16816.F32 R156, R4.reuse, R26, R80 ;  /* 0x0000001a049c723c */ /* 0x042fee0000001850 */
[----:B------:R-:W-:Y:S01]  /*c000*/  IMAD.MOV.U32 R82, RZ, RZ, R38 ;  /* 0x000000ffff527224 */ /* 0x000fe200078e0026 */
[----:B------:R-:W-:Y:S01]  /*c010*/  HMMA.16816.F32 R60, R4, R24, R76 ;  /* 0x00000018043c723c */ /* 0x000fe2000000184c */
[----:B------:R-:W1:Y:S01]  /*c020*/  LDSM.16.MT88.4 R24, [R179+0x10000] ;  /* 0x01000000b318783b */ /* 0x000e620000004200 */
[----:B------:R-:W-:Y:S01]  /*c030*/  IMAD.MOV.U32 R83, RZ, RZ, R39 ;  /* 0x000000ffff537224 */ /* 0x000fe200078e0027 */
[----:B------:R-:W3:Y:S01]  /*c040*/  LDC.U8 R78, c[0x0][0x2d8] ;  /* 0x0000b600ff4e7b82 */ /* 0x000ee20000000000 */
[----:B------:R-:W-:-:S03]  /*c050*/  IMAD.MOV.U32 R81, RZ, RZ, R51 ;  /* 0x000000ffff517224 */ /* 0x000fc600078e0033 */
[----:B------:R-:W-:Y:S01]  /*c060*/  IMAD.MOV.U32 R79, RZ, RZ, R133 ;  /* 0x000000ffff4f7224 */ /* 0x000fe200078e0085 */
[----:B------:R-:W-:Y:S01]  /*c070*/  MOV R77, R50 ;  /* 0x00000032004d7202 */ /* 0x000fe20000000f00 */
[C---:B--2---:R-:W-:Y:S07]  /*c080*/  HMMA.16816.F32 R164, R4.reuse, R30, R88 ;  /* 0x0000001e04a4723c */ /* 0x044fee0000001858 */
[----:B------:R-:W-:Y:S01]  /*c090*/  IMAD.WIDE.U32 R30, R0, -0x326172a9, RZ ;  /* 0xcd9e8d57001e7825 */ /* 0x000fe200078e00ff */
[----:B------:R-:W-:Y:S03]  /*c0a0*/  HMMA.16816.F32 R132, R4, R28, R84 ;  /* 0x0000001c0484723c */ /* 0x000fe60000001854 */
[----:B------:R-:W-:Y:S01]  /*c0b0*/  IMAD.MOV.U32 R91, RZ, RZ, R56 ;  /* 0x000000ffff5b7224 */ /* 0x000fe200078e0038 */
[----:B------:R-:W-:Y:S01]  /*c0c0*/  LOP3.LUT R2, R31, UR26, R82, 0x96, !PT ;  /* 0x0000001a1f027c12 */ /* 0x000fe2000f8e9652 */
[----:B------:R-:W-:Y:S01]  /*c0d0*/  IMAD.MOV.U32 R90, RZ, RZ, R57 ;  /* 0x000000ffff5a7224 */ /* 0x000fe200078e0039 */
[----:B------:R-:W-:Y:S01]  /*c0e0*/  LOP3.LUT R0, R33, UR24, R30, 0x96, !PT ;  /* 0x0000001821007c12 */ /* 0x000fe2000f8e961e */
[----:B------:R-:W-:-:S02]  /*c0f0*/  IMAD.MOV.U32 R89, RZ, RZ, R58 ;  /* 0x000000ffff597224 */ /* 0x000fc400078e003a */
[----:B------:R-:W-:-:S04]  /*c100*/  IMAD.WIDE.U32 R2, R2, -0x2daee0ad, RZ ;  /* 0xd2511f5302027825 */ /* 0x000fc800078e00ff */
[----:B------:R-:W-:Y:S01]  /*c110*/  IMAD.WIDE.U32 R12, R0, -0x2daee0ad, RZ ;  /* 0xd2511f53000c7825 */ /* 0x000fe200078e00ff */
[----:B------:R-:W-:-:S03]  /*c120*/  LOP3.LUT R3, R3, UR21, R144, 0x96, !PT ;  /* 0x0000001503037c12 */ /* 0x000fc6000f8e9690 */
[----:B------:R-:W-:Y:S01]  /*c130*/  IMAD.MOV.U32 R88, RZ, RZ, R59 ;  /* 0x000000ffff587224 */ /* 0x000fe200078e003b */
[----:B------:R-:W-:Y:S01]  /*c140*/  LOP3.LUT R0, R13, UR5, R2, 0x96, !PT ;  /* 0x000000050d007c12 */ /* 0x000fe2000f8e9602 */
[----:B------:R-:W-:Y:S01]  /*c150*/  IMAD.WIDE.U32 R2, R3, -0x326172a9, RZ ;  /* 0xcd9e8d5703027825 */ /* 0x000fe200078e00ff */
[----:B------:R-:W-:-:S03]  /*c160*/  LOP3.LUT R13, R19, UR4, R14, 0x96, !PT ;  /* 0x00000004130d7c12 */ /* 0x000fc6000f8e960e */
[----:B------:R-:W-:Y:S01]  /*c170*/  IMAD.WIDE.U32 R14, R0, -0x326172a9, RZ ;  /* 0xcd9e8d57000e7825 */ /* 0x000fe200078e00ff */
[----:B------:R-:W-:Y:S01]  /*c180*/  LOP3.LUT R3, R3, UR8, R32, 0x96, !PT ;  /* 0x0000000803037c12 */ /* 0x000fe2000f8e9620 */
[C---:B-1----:R-:W-:Y:S02]  /*c190*/  HMMA.16816.F32 R216, R4.reuse, R24, R92 ;  /* 0x0000001804d8723c */ /* 0x042fe4000000185c */
[----:B------:R-:W-:Y:S01]  /*c1a0*/  IMAD.WIDE.U32 R16, R13, -0x2daee0ad, RZ ;  /* 0xd2511f530d107825 */ /* 0x000fe200078e00ff */
[----:B------:R-:W-:Y:S02]  /*c1b0*/  LOP3.LUT R0, R15, UR4, R2, 0x96, !PT ;  /* 0x000000040f007c12 */ /* 0x000fe4000f8e9602 */
[----:B------:R-:W-:Y:S01]  /*c1c0*/  LOP3.LUT R15, R21, UR20, R18, 0x96, !PT ;  /* 0x00000014150f7c12 */ /* 0x000fe2000f8e9612 */
[----:B------:R-:W-:Y:S02]  /*c1d0*/  IMAD.WIDE.U32 R2, R3, -0x2daee0ad, RZ ;  /* 0xd2511f5303027825 */ /* 0x000fe400078e00ff */
[----:B------:R-:W-:Y:S01]  /*c1e0*/  HMMA.16816.F32 R160, R4, R26, R96 ;  /* 0x0000001a04a0723c */ /* 0x000fe20000001860 */
[----:B------:R-:W-:Y:S01]  /*c1f0*/  LDSM.16.MT88.4 R24, [R177+0xe800] ;  /* 0x00e80000b118783b */ /* 0x000fe20000004200 */
[----:B------:R-:W-:Y:S01]  /*c200*/  IMAD.WIDE.U32 R38, R0, -0x2daee0ad, RZ ;  /* 0xd2511f5300267825 */ /* 0x000fe200078e00ff */
[----:B------:R-:W-:-:S03]  /*c210*/  LOP3.LUT R0, R3, UR29, R12, 0x96, !PT ;  /* 0x0000001d03007c12 */ /* 0x000fc6000f8e960c */
[----:B------:R-:W-:Y:S01]  /*c220*/  IMAD.MOV.U32 R86, RZ, RZ, R49 ;  /* 0x000000ffff567224 */ /* 0x000fe200078e0031 */
[----:B------:R-:W-:Y:S01]  /*c230*/  LOP3.LUT R2, R39, UR16, R2, 0x96, !PT ;  /* 0x0000001027027c12 */ /* 0x000fe2000f8e9602 */
[----:B------:R-:W-:Y:S01]  /*c240*/  IMAD.WIDE.U32 R12, R0, -0x326172a9, RZ ;  /* 0xcd9e8d57000c7825 */ /* 0x000fe200078e00ff */
[----:B------:R-:W-:Y:S02]  /*c250*/  LOP3.LUT R4, R17, UR16, R22, 0x96, !PT ;  /* 0x0000001011047c12 */ /* 0x000fe4000f8e9616 */
[----:B------:R-:W-:Y:S01]  /*c260*/  LOP3.LUT R17, R21, UR20, R18, 0x96, !PT ;  /* 0x0000001415117c12 */ /* 0x000fe2000f8e9612 */
[----:B------:R-:W-:Y:S01]  /*c270*/  IMAD.WIDE.U32 R2, R2, -0x326172a9, RZ ;  /* 0xcd9e8d5702027825 */ /* 0x000fe200078e00ff */
[----:B------:R-:W-:-:S03]  /*c280*/  LOP3.LUT R43, R13, UR20, R14, 0x96, !PT ;  /* 0x000000140d2b7c12 */ /* 0x000fc6000f8e960e */
[----:B------:R-:W-:Y:S01]  /*c290*/  IMAD.WIDE.U32 R4, R4, -0x326172a9, RZ ;  /* 0xcd9e8d5704047825 */ /* 0x000fe200078e00ff */
[----:B------:R-:W-:Y:S02]  /*c2a0*/  LOP3.LUT R36, R3, UR28, R12, 0x96, !PT ;  /* 0x0000001c03247c12 */ /* 0x000fe4000f8e960c */
[C---:B------:R-:W-:Y:S01]  /*c2b0*/  LOP3.LUT R0, R2.reuse, 0xff, RZ, 0xc0, !PT ;  /* 0x000000ff02007812 */ /* 0x040fe200078ec0ff */
[----:B------:R-:W-:Y:S01]  /*c2c0*/  IMAD.MOV.U32 R98, RZ, RZ, R65 ;  /* 0x000000ffff627224 */ /* 0x000fe200078e0041 */
[----:B------:R-:W-:Y:S01]  /*c2d0*/  LOP3.LUT R94, R2, 0xffff, RZ, 0xc0, !PT ;  /* 0x0000ffff025e7812 */ /* 0x000fe200078ec0ff */
[----:B------:R-:W-:Y:S01]  /*c2e0*/  IMAD.MOV.U32 R99, RZ, RZ, R66 ;  /* 0x000000ffff637224 */ /* 0x000fe200078e0042 */
[--C-:B------:R-:W-:Y:S01]  /*c2f0*/  SHF.R.U32.HI R40, RZ, 0x10, R2.reuse ;  /* 0x00000010ff287819 */ /* 0x100fe20000011602 */
[----:B------:R-:W-:Y:S01]  /*c300*/  IMAD.MOV.U32 R96, RZ, RZ, R75 ;  /* 0x000000ffff607224 */ /* 0x000fe200078e004b */
[----:B------:R-:W-:Y:S01]  /*c310*/  SHF.R.U32.HI R39, RZ, 0x18, R2 ;  /* 0x00000018ff277819 */ /* 0x000fe20000011602 */
[----:B------:R-:W-:Y:S01]  /*c320*/  IMAD.WIDE.U32 R2, R15, -0x2daee0ad, RZ ;  /* 0xd2511f530f027825 */ /* 0x000fe200078e00ff */
[----:B------:R-:W-:-:S02]  /*c330*/  LOP3.LUT R7, R4, 0xff, RZ, 0xc0, !PT ;  /* 0x000000ff04077812 */ /* 0x000fc400078ec0ff */
[----:B------:R-:W-:Y:S01]  /*c340*/  LOP3.LUT R6, R5, UR28, R20, 0x96, !PT ;  /* 0x0000001c05067c12 */ /* 0x000fe2000f8e9614 */
[----:B------:R-:W-:Y:S01]  /*c350*/  IMAD.MOV.U32 R95, RZ, RZ, R48 ;  /* 0x000000ffff5f7224 */ /* 0x000fe200078e0030 */
[----:B------:R-:W-:Y:S01]  /*c360*/  LOP3.LUT R28, R3, UR27, R16, 0x96, !PT ;  /* 0x0000001b031c7c12 */ /* 0x000fe2000f8e9610 */
[----:B------:R-:W-:Y:S01]  /*c370*/  LDSM.16.MT88.4 R20, [R177+0xc800] ;  /* 0x00c80000b114783b */ /* 0x000fe20000004200 */
[C---:B------:R-:W-:Y:S02]  /*c380*/  LOP3.LUT R29, R2.reuse, 0xff, RZ, 0xc0, !PT ;  /* 0x000000ff021d7812 */ /* 0x040fe400078ec0ff */
[----:B------:R-:W-:Y:S02]  /*c390*/  LOP3.LUT R42, R2, 0xffff, RZ, 0xc0, !PT ;  /* 0x0000ffff022a7812 */ /* 0x000fe400078ec0ff */
[--C-:B------:R-:W-:Y:S02]  /*c3a0*/  SHF.R.U32.HI R44, RZ, 0x10, R2.reuse ;  /* 0x00000010ff2c7819 */ /* 0x100fe40000011602 */
[----:B------:R-:W-:Y:S01]  /*c3b0*/  SHF.R.U32.HI R37, RZ, 0x18, R2 ;  /* 0x00000018ff257819 */ /* 0x000fe20000011602 */
[----:B------:R-:W-:Y:S01]  /*c3c0*/  IMAD.WIDE.U32 R2, R17, -0x2daee0ad, RZ ;  /* 0xd2511f5311027825 */ /* 0x000fe200078e00ff */
[----:B------:R-:W-:-:S02]  /*c3d0*/  LOP3.LUT R18, R4, 0xffff, RZ, 0xc0, !PT ;  /* 0x0000ffff04127812 */ /* 0x000fc400078ec0ff */
[----:B---3--:R-:W-:Y:S02]  /*c3e0*/  ISETP.GE.U32.AND P3, PT, R78, R0, PT ;  /* 0x000000004e00720c */ /* 0x008fe40003f66070 */
[----:B------:R-:W-:Y:S02]  /*c3f0*/  LOP3.LUT R0, R3, UR27, R102, 0x96, !PT ;  /* 0x0000001b03007c12 */ /* 0x000fe4000f8e9666 */
[----:B------:R-:W-:Y:S01]  /*c400*/  LOP3.LUT R5, R2, 0xffff, RZ, 0xc0, !PT ;  /* 0x0000ffff02057812 */ /* 0x000fe200078ec0ff */
[----:B------:R-:W-:Y:S01]  /*c410*/  FFMA.FTZ R3, R143, c[0x0][0x23c], -R11 ;  /* 0x00008f008f037a23 */ /* 0x000fe2000001080b */
[----:B------:R-:W-:Y:S02]  /*c420*/  ISETP.GE.U32.AND P2, PT, R78, R7, PT ;  /* 0x000000074e00720c */ /* 0x000fe40003f46070 */
[----:B------:R-:W-:Y:S01]  /*c430*/  LOP3.LUT R13, R2, 0xff, RZ, 0xc0, !PT ;  /* 0x000000ff020d7812 */ /* 0x000fe200078ec0ff */
[----:B------:R1:W-:Y:S01]  /*c440*/  MUFU.EX2 R76, R3 ;  /* 0x00000003004c7308 */ /* 0x0003e20000000800 */
[----:B------:R-:W-:-:S02]  /*c450*/  SHF.R.U32.HI R12, RZ, 0x10, R2 ;  /* 0x00000010ff0c7819 */ /* 0x000fc40000011602 */
[----:B------:R-:W-:Y:S02]  /*c460*/  SHF.R.U32.HI R7, RZ, 0x18, R2 ;  /* 0x00000018ff077819 */ /* 0x000fe40000011602 */
[----:B------:R-:W-:Y:S02]  /*c470*/  LOP3.LUT R2, R6, 0xff, RZ, 0xc0, !PT ;  /* 0x000000ff06027812 */ /* 0x000fe400078ec0ff */
[----:B------:R-:W-:Y:S02]  /*c480*/  SHF.R.U32.HI R41, RZ, 0x10, R4 ;  /* 0x00000010ff297819 */ /* 0x000fe40000011604 */
[----:B------:R-:W-:Y:S01]  /*c490*/  ISETP.GE.U32.AND P6, PT, R78, R2, PT ;  /* 0x000000024e00720c */ /* 0x000fe20003fc6070 */
[----:B------:R-:W-:Y:S01]  /*c4a0*/  @!P2 HADD2 R170, -R210.H0_H0, -RZ.H0_H0 ;  /* 0xa00000ffd2aaa230 */ /* 0x000fe20000000900 */
[----:B------:R-:W-:Y:S02]  /*c4b0*/  SHF.R.U32.HI R2, RZ, 0x18, R6 ;  /* 0x00000018ff027819 */ /* 0x000fe40000011606 */
[----:B------:R-:W-:-:S02]  /*c4c0*/  SHF.R.U32.HI R4, RZ, 0x18, R4 ;  /* 0x00000018ff047819 */ /* 0x000fc40000011604 */
[----:B------:R-:W-:Y:S01]  /*c4d0*/  ISETP.GE.U32.AND P1, PT, R78, R2, PT ;  /* 0x000000024e00720c */ /* 0x000fe20003f26070 */
[----:B-1----:R-:W-:Y:S01]  /*c4e0*/  FFMA.FTZ R3, R149, c[0x0][0x23c], -R11 ;  /* 0x00008f0095037a23 */ /* 0x002fe2000001080b */
[----:B------:R-:W-:Y:S02]  /*c4f0*/  LOP3.LUT R2, R6, 0xffff, RZ, 0xc0, !PT ;  /* 0x0000ffff06027812 */ /* 0x000fe400078ec0ff */
[----:B------:R-:W-:Y:S01]  /*c500*/  ISETP.GE.U32.AND P0, PT, R78, R4, PT ;  /* 0x000000044e00720c */ /* 0x000fe20003f06070 */
[----:B------:R1:W-:Y:S01]  /*c510*/  MUFU.EX2 R97, R3 ;  /* 0x0000000300617308 */ /* 0x0003e20000000800 */
[----:B------:R-:W-:Y:S01]  /*c520*/  SHF.R.U32.HI R4, RZ, 0x10, R6 ;  /* 0x00000010ff047819 */ /* 0x000fe20000011606 */
[----:B------:R-:W-:Y:S01]  /*c530*/  @!P6 HADD2 R100, -R209.H0_H0, -RZ.H0_H0 ;  /* 0xa00000ffd164e230 */ /* 0x000fe20000000900 */
[----:B------:R-:W-:Y:S02]  /*c540*/  SHF.R.U32.HI R2, RZ, 0x8, R2 ;  /* 0x00000008ff027819 */ /* 0x000fe40000011602 */
[----:B------:R-:W-:-:S02]  /*c550*/  LOP3.LUT R4, R4, 0xff, RZ, 0xc0, !PT ;  /* 0x000000ff04047812 */ /* 0x000fc400078ec0ff */
[----:B------:R-:W-:Y:S01]  /*c560*/  LOP3.LUT R2, R2, 0xffff, RZ, 0xc0, !PT ;  /* 0x0000ffff02027812 */ /* 0x000fe200078ec0ff */
[----:B------:R-:W-:Y:S01]  /*c570*/  @!P1 HADD2 R136, -R211.H0_H0, -RZ.H0_H0 ;  /* 0xa00000ffd3889230 */ /* 0x000fe20000000900 */
[C---:B------:R-:W-:Y:S02]  /*c580*/  ISETP.GE.U32.AND P5, PT, R78.reuse, R4, PT ;  /* 0x000000044e00720c */ /* 0x040fe40003fa6070 */
[----:B------:R-:W-:Y:S01]  /*c590*/  ISETP.GE.U32.AND P4, PT, R78, R2, PT ;  /* 0x000000024e00720c */ /* 0x000fe20003f86070 */
[----:B------:R-:W-:Y:S01]  /*c5a0*/  @!P0 HADD2 R244, -R146.H0_H0, -RZ.H0_H0 ;  /* 0xa00000ff92f48230 */ /* 0x000fe20000000900 */
[----:B------:R-:W-:Y:S01]  /*c5b0*/  SHF.R.U32.HI R4, RZ, 0x8, R5 ;  /* 0x00000008ff047819 */ /* 0x000fe20000011605 */
[----:B------:R-:W-:Y:S01]  /*c5c0*/  FFMA.FTZ R5, R150, c[0x0][0x23c], -R10 ;  /* 0x00008f0096057a23 */ /* 0x000fe2000001080a */
[----:B------:R-:W-:Y:S01]  /*c5d0*/  SHF.R.U32.HI R2, RZ, 0x8, R18 ;  /* 0x00000008ff027819 */ /* 0x000fe20000011612 */
[----:B-1----:R-:W-:Y:S01]  /*c5e0*/  FFMA.FTZ R3, R142, c[0x0][0x23c], -R11 ;  /* 0x00008f008e037a23 */ /* 0x002fe2000001080b */
[----:B------:R-:W-:Y:S01]  /*c5f0*/  @!P6 PRMT R209, R100, 0x5410, RZ ;  /* 0x0000541064d1e816 */ /* 0x000fe200000000ff */
[----:B------:R1:W-:Y:S01]  /*c600*/  MUFU.EX2 R85, R5 ;  /* 0x0000000500557308 */ /* 0x0003e20000000800 */
[----:B------:R-:W-:Y:S01]  /*c610*/  LOP3.LUT R2, R2, 0xffff, RZ, 0xc0, !PT ;  /* 0x0000ffff02027812 */ /* 0x000fe200078ec0ff */
[----:B------:R-:W2:Y:S01]  /*c620*/  LDSM.16.MT88.4 R16, [R180+0xc800] ;  /* 0x00c80000b410783b */ /* 0x000ea20000004200 */
[----:B------:R-:W-:Y:S01]  /*c630*/  PRMT R13, R13, 0x5410, R4 ;  /* 0x000054100d0d7816 */ /* 0x000fe20000000004 */
[----:B------:R-:W-:Y:S01]  /*c640*/  IMAD.MOV.U32 R150, RZ, RZ, R73 ;  /* 0x000000ffff967224 */ /* 0x000fe200078e0049 */
[----:B------:R-:W-:Y:S01]  /*c650*/  ISETP.GE.U32.AND P6, PT, R78, R2, PT ;  /* 0x000000024e00720c */ /* 0x000fe20003fc6070 */
[----:B------:R-:W-:Y:S01]  /*c660*/  @!P4 HADD2 R101, -R212.H0_H0, -RZ.H0_H0 ;  /* 0xa00000ffd465c230 */ /* 0x000fe20000000900 */
[----:B------:R-:W-:Y:S01]  /*c670*/  SHF.R.U32.HI R4, RZ, 0x10, R0 ;  /* 0x00000010ff047819 */ /* 0x000fe20000011600 */
[----:B------:R3:W-:Y:S01]  /*c680*/  MUFU.EX2 R80, R3 ;  /* 0x0000000300507308 */ /* 0x0007e20000000800 */
[----:B------:R-:W-:-:S02]  /*c690*/  LOP3.LUT R2, R0, 0xffff, RZ, 0xc0, !PT ;  /* 0x0000ffff00027812 */ /* 0x000fc400078ec0ff */
[----:B------:R-:W-:Y:S02]  /*c6a0*/  LOP3.LUT R6, R0, 0xff, RZ, 0xc0, !PT ;  /* 0x000000ff00067812 */ /* 0x000fe400078ec0ff */
[----:B------:R-:W-:Y:S02]  /*c6b0*/  SHF.R.U32.HI R2, RZ, 0x8, R2 ;  /* 0x00000008ff027819 */ /* 0x000fe40000011602 */
[----:B------:R-:W-:Y:S02]  /*c6c0*/  PRMT R78, R78, 0x7054, R78 ;  /* 0x000070544e4e7816 */ /* 0x000fe4000000004e */
[----:B-1----:R-:W-:Y:S02]  /*c6d0*/  SHF.R.U32.HI R5, RZ, 0x18, R0 ;  /* 0x00000018ff057819 */ /* 0x002fe40000011600 */
[----:B------:R-:W-:Y:S02]  /*c6e0*/  LOP3.LUT R0, R4, 0xff, RZ, 0xc0, !PT ;  /* 0x000000ff04007812 */ /* 0x000fe400078ec0ff */
[----:B------:R-:W-:-:S02]  /*c6f0*/  PRMT R6, R6, 0x5410, R2 ;  /* 0x0000541006067816 */ /* 0x000fc40000000002 */
[----:B------:R-:W-:Y:S01]  /*c700*/  PRMT R5, R0, 0x5410, R5 ;  /* 0x0000541000057816 */ /* 0x000fe20000000005 */
[----:B---3--:R-:W-:Y:S01]  /*c710*/  FFMA.FTZ R3, R141, c[0x0][0x23c], -R11 ;  /* 0x00008f008d037a23 */ /* 0x008fe2000001080b */
[----:B------:R-:W-:Y:S01]  /*c720*/  @!P1 PRMT R211, R136, 0x5410, RZ ;  /* 0x0000541088d39816 */ /* 0x000fe200000000ff */
[----:B------:R-:W-:Y:S01]  /*c730*/  FFMA.FTZ R0, R169, c[0x0][0x23c], -R10 ;  /* 0x00008f00a9007a23 */ /* 0x000fe2000001080a */
[----:B------:R-:W-:Y:S01]  /*c740*/  MOV R149, R74 ;  /* 0x0000004a00957202 */ /* 0x000fe20000000f00 */
[----:B------:R1:W-:Y:S01]  /*c750*/  MUFU.EX2 R87, R3 ;  /* 0x0000000300577308 */ /* 0x0003e20000000800 */
[----:B------:R-:W-:Y:S01]  /*c760*/  @!P5 HADD2 R169, -R213.H0_H0, -RZ.H0_H0 ;  /* 0xa00000ffd5a9d230 */ /* 0x000fe20000000900 */
[----:B------:R-:W-:Y:S02]  /*c770*/  @!P0 PRMT R146, R244, 0x5410, RZ ;  /* 0x00005410f4928816 */ /* 0x000fe400000000ff */
[----:B------:R-:W-:Y:S02]  /*c780*/  @!P4 PRMT R212, R101, 0x5410, RZ ;  /* 0x0000541065d4c816 */ /* 0x000fe400000000ff */
[----:B------:R-:W-:-:S02]  /*c790*/  @!P5 PRMT R213, R169, 0x5410, RZ ;  /* 0x00005410a9d5d816 */ /* 0x000fc400000000ff */
[----:B------:R3:W-:Y:S01]  /*c7a0*/  MUFU.EX2 R92, R0 ;  /* 0x00000000005c7308 */ /* 0x0007e20000000800 */
[----:B------:R-:W-:Y:S02]  /*c7b0*/  @!P2 PRMT R210, R170, 0x5410, RZ ;  /* 0x00005410aad2a816 */ /* 0x000fe400000000ff */
[----:B-1----:R-:W-:-:S04]  /*c7c0*/  LOP3.LUT R3, R12, 0xff, RZ, 0xc0, !PT ;  /* 0x000000ff0c037812 */ /* 0x002fc800078ec0ff */
[----:B------:R-:W-:Y:S01]  /*c7d0*/  PRMT R7, R3, 0x5410, R7 ;  /* 0x0000541003077816 */ /* 0x000fe20000000007 */
[--C-:B------:R-:W-:Y:S01]  /*c7e0*/  FFMA.FTZ R3, R168, c[0x0][0x23c], -R10.reuse ;  /* 0x00008f00a8037a23 */ /* 0x100fe2000001080a */
[----:B------:R-:W-:Y:S02]  /*c7f0*/  @!P6 HADD2 R168, -R208.H0_H0, -RZ.H0_H0 ;  /* 0xa00000ffd0a8e230 */ /* 0x000fe40000000900 */
[----:B---3--:R-:W-:Y:S01]  /*c800*/  HSET2.LE.AND R0, R6, R78, PT ;  /* 0x0000004e06007233 */ /* 0x008fe20003803000 */
[----:B------:R1:W3:Y:S01]  /*c810*/  MUFU.EX2 R93, R3 ;  /* 0x00000003005d7308 */ /* 0x0002e20000000800 */
[----:B------:R-:W4:Y:S01]  /*c820*/  LDC.U8 R244, c[0x0][0x2d8] ;  /* 0x0000b600fff47b82 */ /* 0x000f220000000000 */
[----:B------:R-:W-:Y:S01]  /*c830*/  @!P6 PRMT R208, R168, 0x5410, RZ ;  /* 0x00005410a8d0e816 */ /* 0x000fe200000000ff */
[----:B-1----:R-:W-:Y:S01]  /*c840*/  FFMA.FTZ R3, R151, c[0x0][0x23c], -R10 ;  /* 0x00008f0097037a23 */ /* 0x002fe2000001080a */
[----:B---3--:R-:W-:Y:S01]  /*c850*/  F2FP.PACK_AB R2, R93, R85 ;  /* 0x000000555d02723e */ /* 0x008fe200000000ff */
[----:B------:R-:W-:-:S03]  /*c860*/  IMAD.MOV.U32 R151, RZ, RZ, R72 ;  /* 0x000000ffff977224 */ /* 0x000fc600078e0048 */
[----:B------:R1:W3:Y:S01]  /*c870*/  MUFU.EX2 R84, R3 ;  /* 0x0000000300547308 */ /* 0x0002e20000000800 */
[C---:B------:R-:W-:Y:S02]  /*c880*/  PRMT R143, R2.reuse, 0x7610, R143 ;  /* 0x00007610028f7816 */ /* 0x040fe4000000008f */
[----:B------:R-:W-:Y:S01]  /*c890*/  PRMT R141, R2, 0x7632, R141 ;  /* 0x00007632028d7816 */ /* 0x000fe2000000008d */
[----:B------:R-:W-:Y:S01]  /*c8a0*/  HSET2.LE.AND R2, R5, R78, PT ;  /* 0x0000004e05027233 */ /* 0x000fe20003803000 */
[----:B-1----:R-:W-:-:S04]  /*c8b0*/  F2FP.PACK_AB R3, R97, R76 ;  /* 0x0000004c6103723e */ /* 0x002fc800000000ff */
[C---:B------:R-:W-:Y:S02]  /*c8c0*/  PRMT R145, R3.reuse, 0x7610, R145 ;  /* 0x0000761003917816 */ /* 0x040fe40000000091 */
[----:B------:R-:W-:-:S04]  /*c8d0*/  PRMT R142, R3, 0x7632, R142 ;  /* 0x00007632038e7816 */ /* 0x000fc8000000008e */
[----:B------:R-:W-:-:S04]  /*c8e0*/  PRMT R3, R145, 0x5410, R142 ;  /* 0x0000541091037816 */ /* 0x000fc8000000008e */
[----:B------:R-:W-:Y:S02]  /*c8f0*/  LOP3.LUT R4, R0, R3, RZ, 0xc0, !PT ;  /* 0x0000000300047212 */ /* 0x000fe400078ec0ff */
[----:B------:R-:W-:-:S04]  /*c900*/  PRMT R0, R143, 0x5410, R141 ;  /* 0x000054108f007816 */ /* 0x000fc8000000008d */
[----:B------:R-:W-:Y:S02]  /*c910*/  LOP3.LUT R5, R2, R0, RZ, 0xc0, !PT ;  /* 0x0000000002057212 */ /* 0x000fe400078ec0ff */
[----:B------:R-:W-:Y:S02]  /*c920*/  F2FP.PACK_AB R0, R87, R80 ;  /* 0x000000505700723e */ /* 0x000fe400000000ff */
[----:B---3--:R-:W-:Y:S02]  /*c930*/  F2FP.PACK_AB R2, R92, R84 ;  /* 0x000000545c02723e */ /* 0x008fe400000000ff */
[C---:B------:R-:W-:Y:S02]  /*c940*/  PRMT R140, R0.reuse, 0x7610, R140 ;  /* 0x00007610008c7816 */ /* 0x040fe4000000008c */
[----:B------:R-:W-:Y:S01]  /*c950*/  PRMT R138, R0, 0x7632, R138 ;  /* 0x00007632008a7816 */ /* 0x000fe2000000008a */
[----:B------:R-:W-:Y:S01]  /*c960*/  HSET2.LE.AND R0, R13, R78, PT ;  /* 0x0000004e0d007233 */ /* 0x000fe20003803000 */
[----:B------:R-:W-:Y:S01]  /*c970*/  PRMT R139, R2, 0x7610, R139 ;  /* 0x00007610028b7816 */ /* 0x000fe2000000008b */
[----:B------:R-:W1:Y:S01]  /*c980*/  LDSM.16.MT88.4 R12, [R178+0xc800] ;  /* 0x00c80000b20c783b */ /* 0x000e620000004200 */
[----:B------:R-:W-:-:S02]  /*c990*/  PRMT R3, R140, 0x5410, R138 ;  /* 0x000054108c037816 */ /* 0x000fc4000000008a */
[----:B------:R-:W-:Y:S01]  /*c9a0*/  PRMT R137, R2, 0x7632, R137 ;  /* 0x0000763202897816 */ /* 0x000fe20000000089 */
[----:B------:R-:W-:Y:S01]  /*c9b0*/  HSET2.LE.AND R2, R7, R78, PT ;  /* 0x0000004e07027233 */ /* 0x000fe20003803000 */
[----:B------:R-:W-:Y:S01]  /*c9c0*/  LOP3.LUT R6, R0, R3, RZ, 0xc0, !PT ;  /* 0x0000000300067212 */ /* 0x000fe200078ec0ff */
[----:B------:R-:W-:Y:S01]  /*c9d0*/  IMAD.MOV.U32 R78, RZ, RZ, R67 ;  /* 0x000000ffff4e7224 */ /* 0x000fe200078e0043 */
[----:B------:R-:W-:-:S04]  /*c9e0*/  PRMT R0, R139, 0x5410, R137 ;  /* 0x000054108b007816 */ /* 0x000fc80000000089 */
[----:B------:R-:W-:Y:S01]  /*c9f0*/  LOP3.LUT R7, R2, R0, RZ, 0xc0, !PT ;  /* 0x0000000002077212 */ /* 0x000fe200078ec0ff */
[----:B------:R-:W-:Y:S02]  /*ca00*/  IMAD.MOV.U32 R0, RZ, RZ, R79 ;  /* 0x000000ffff007224 */ /* 0x000fe400078e004f */
[----:B------:R-:W-:Y:S02]  /*ca10*/  IMAD.MOV.U32 R79, RZ, RZ, R64 ;  /* 0x000000ffff4f7224 */ /* 0x000fe400078e0040 */
[----:B------:R-:W-:Y:S02]  /*ca20*/  IMAD.MOV.U32 R2, RZ, RZ, R85 ;  /* 0x000000ffff027224 */ /* 0x000fe400078e0055 */
[C---:B--2---:R-:W-:Y:S07]  /*ca30*/  HMMA.16816.F32 R64, R4.reuse, R18, R232 ;  /* 0x000000120440723c */ /* 0x044fee00000018e8 */
[----:B------:R-:W-:Y:S01]  /*ca40*/  IMAD.MOV.U32 R235, RZ, RZ, R79 ;  /* 0x000000ffffeb7224 */ /* 0x000fe200078e004f */
[----:B------:R-:W-:Y:S01]  /*ca50*/  HMMA.16816.F32 R48, R4, R22, R240 ;  /* 0x000000160430723c */ /* 0x000fe200000018f0 */
[----:B------:R-:W-:-:S02]  /*ca60*/  IMAD.MOV.U32 R232, RZ, RZ, R150 ;  /* 0x000000ffffe87224 */ /* 0x000fc400078e0096 */
[----:B------:R-:W-:Y:S02]  /*ca70*/  IMAD.MOV.U32 R233, RZ, RZ, R149 ;  /* 0x000000ffffe97224 */ /* 0x000fe400078e0095 */
[----:B------:R-:W-:Y:S02]  /*ca80*/  IMAD.MOV.U32 R234, RZ, RZ, R96 ;  /* 0x000000ffffea7224 */ /* 0x000fe400078e0060 */
[----:B------:R-:W-:Y:S01]  /*ca90*/  MOV R243, R87 ;  /* 0x0000005700f37202 */ /* 0x000fe20000000f00 */
[----:B------:R-:W-:Y:S01]  /*caa0*/  HMMA.16816.F32 R120, R4, R16, R120 ;  /* 0x000000100478723c */ /* 0x000fe20000001878 */
[----:B------:R-:W-:Y:S01]  /*cab0*/  IMAD.MOV.U32 R242, RZ, RZ, R84 ;  /* 0x000000fffff27224 */ /* 0x000fe200078e0054 */
[----:B------:R-:W-:Y:S01]  /*cac0*/  LDSM.16.MT88.4 R16, [R179+0xe800] ;  /* 0x00e80000b310783b */ /* 0x000fe20000004200 */
[----:B------:R-:W-:Y:S02]  /*cad0*/  IMAD.MOV.U32 R241, RZ, RZ, R80 ;  /* 0x000000fffff17224 */ /* 0x000fe400078e0050 */
[----:B------:R-:W-:-:S03]  /*cae0*/  IMAD.MOV.U32 R240, RZ, RZ, R81 ;  /* 0x000000fffff07224 */ /* 0x000fc600078e0051 */
[C---:B-1----:R-:W-:Y:S07]  /*caf0*/  HMMA.16816.F32 R56, R4.reuse, R14, R236 ;  /* 0x0000000e0438723c */ /* 0x042fee00000018ec */
[----:B------:R-:W-:Y:S01]  /*cb00*/  IMAD.MOV.U32 R239, RZ, RZ, R77 ;  /* 0x000000ffffef7224 */ /* 0x000fe200078e004d */
[----:B------:R-:W-:Y:S01]  /*cb10*/  HMMA.16816.F32 R112, R4, R12, R112 ;  /* 0x0000000c0470723c */ /* 0x000fe20000001870 */
[----:B------:R-:W-:Y:S01]  /*cb20*/  IMAD.MOV.U32 R237, RZ, RZ, R76 ;  /* 0x000000ffffed7224 */ /* 0x000fe200078e004c */
[----:B------:R-:W1:Y:S01]  /*cb30*/  LDSM.16.MT88.4 R12, [R179+0xc800] ;  /* 0x00c80000b30c783b */ /* 0x000e620000004200 */
[----:B------:R-:W-:-:S02]  /*cb40*/  IMAD.MOV.U32 R236, RZ, RZ, R78 ;  /* 0x000000ffffec7224 */ /* 0x000fc400078e004e */
[----:B------:R-:W-:-:S03]  /*cb50*/  IMAD.MOV.U32 R238, RZ, RZ, R97 ;  /* 0x000000ffffee7224 */ /* 0x000fc600078e0061 */
[C---:B------:R-:W-:Y:S07]  /*cb60*/  HMMA.16816.F32 R76, R4.reuse, R24, R204 ;  /* 0x00000018044c723c */ /* 0x040fee00000018cc */
[----:B------:R-:W-:Y:S01]  /*cb70*/  IMAD.MOV.U32 R205, RZ, RZ, R83 ;  /* 0x000000ffffcd7224 */ /* 0x000fe200078e0053 */
[----:B------:R-:W-:Y:S01]  /*cb80*/  HMMA.16816.F32 R104, R4, R20, R104 ;  /* 0x000000140468723c */ /* 0x000fe20000001868 */
[----:B------:R-:W-:Y:S01]  /*cb90*/  IMAD.MOV.U32 R207, RZ, RZ, R148 ;  /* 0x000000ffffcf7224 */ /* 0x000fe200078e0094 */
[----:B------:R-:W2:Y:S01]  /*cba0*/  LDSM.16.MT88.4 R20, [R180+0xe800] ;  /* 0x00e80000b414783b */ /* 0x000ea20000004200 */
[----:B------:R-:W-:-:S02]  /*cbb0*/  IMAD.MOV.U32 R204, RZ, RZ, R82 ;  /* 0x000000ffffcc7224 */ /* 0x000fc400078e0052 */
[----:B------:R-:W3:Y:S03]  /*cbc0*/  LDC.U8 R205, c[0x0][0x2d8] ;  /* 0x0000b600ffcd7b82 */ /* 0x000ee60000000000 */
[----:B------:R-:W-:Y:S01]  /*cbd0*/  LOP3.LUT R3, R31, UR26, R204, 0x96, !PT ;  /* 0x0000001a1f037c12 */ /* 0x000fe2000f8e96cc */
[----:B------:R-:W-:Y:S01]  /*cbe0*/  HMMA.16816.F32 R80, R4, R26, R224 ;  /* 0x0000001a0450723c */ /* 0x000fe200000018e0 */
[----:B------:R-:W-:Y:S06]  /*cbf0*/  LDSM.16.MT88.4 R24, [R179+0x10800] ;  /* 0x01080000b318783b */ /* 0x000fec0000004200 */
[----:B------:R-:W-:-:S02]  /*cc00*/  IMAD.MOV.U32 R227, RZ, RZ, R207 ;  /* 0x000000ffffe37224 */ /* 0x000fc400078e00cf */
[----:B------:R-:W-:Y:S02]  /*cc10*/  IMAD.MOV.U32 R224, RZ, RZ, R88 ;  /* 0x000000ffffe07224 */ /* 0x000fe400078e0058 */
[----:B------:R-:W-:Y:S02]  /*cc20*/  IMAD.MOV.U32 R225, RZ, RZ, R89 ;  /* 0x000000ffffe17224 */ /* 0x000fe400078e0059 */
[----:B------:R-:W-:Y:S01]  /*cc30*/  IMAD.MOV.U32 R226, RZ, RZ, R90 ;  /* 0x000000ffffe27224 */ /* 0x000fe200078e005a */
[----:B-1----:R-:W-:Y:S01]  /*cc40*/  HMMA.16816.F32 R128, R4, R12, R128 ;  /* 0x0000000c0480723c */ /* 0x002fe20000001880 */
[C---:B---3--:R-:W-:Y:S02]  /*cc50*/  ISETP.GE.U32.AND P1, PT, R205.reuse, R29, PT ;  /* 0x0000001dcd00720c */ /* 0x048fe40003f26070 */
[----:B------:R1:W3:Y:S01]  /*cc60*/  LDL.LU.S16 R29, [R1+0x4] ;  /* 0x00000400011d7983 */ /* 0x0002e20000300600 */
[----:B------:R-:W-:-:S04]  /*cc70*/  ISETP.GE.U32.AND P4, PT, R205, R39, PT ;  /* 0x00000027cd00720c */ /* 0x000fc80003f86070 */
[----:B------:R-:W-:Y:S01]  /*cc80*/  HMMA.16816.F32 R72, R4, R14, R228 ;  /* 0x0000000e0448723c */ /* 0x000fe200000018e4 */
[----:B------:R-:W5:Y:S01]  /*cc90*/  LDSM.16.MT88.4 R12, [R178+0xe800] ;  /* 0x00e80000b20c783b */ /* 0x000f620000004200 */
[----:B------:R-:W-:-:S05]  /*cca0*/  ISETP.GE.U32.AND P2, PT, R205, R37, PT ;  /* 0x00000025cd00720c */ /* 0x000fca0003f46070 */
[----:B------:R-:W-:Y:S01]  /*ccb0*/  IMAD.MOV.U32 R231, RZ, RZ, R94 ;  /* 0x000000ffffe77224 */ /* 0x000fe200078e005e */
[C---:B--2---:R-:W-:Y:S01]  /*ccc0*/  HMMA.16816.F32 R152, R4.reuse, R20, R152 ;  /* 0x000000140498723c */ /* 0x044fe20000001898 */
[----:B------:R-:W-:Y:S02]  /*ccd0*/  IMAD.MOV.U32 R230, RZ, RZ, R151 ;  /* 0x000000ffffe67224 */ /* 0x000fe400078e0097 */
[----:B------:R-:W-:Y:S02]  /*cce0*/  IMAD.MOV.U32 R94, RZ, RZ, R86 ;  /* 0x000000ffff5e7224 */ /* 0x000fe400078e0056 */
[----:B------:R-:W-:Y:S02]  /*ccf0*/  IMAD.MOV.U32 R229, RZ, RZ, R98 ;  /* 0x000000ffffe57224 */ /* 0x000fe400078e0062 */
[----:B------:R-:W-:Y:S01]  /*cd00*/  IMAD.MOV.U32 R228, RZ, RZ, R99 ;  /* 0x000000ffffe47224 */ /* 0x000fe200078e0063 */
[----:B------:R-:W-:Y:S01]  /*cd10*/  HMMA.16816.F32 R220, R4, R22, R220 ;  /* 0x0000001604dc723c */ /* 0x000fe200000018dc */
[----:B------:R-:W-:Y:S01]  /*cd20*/  LDSM.16.MT88.4 R20, [R180+0x10800] ;  /* 0x01080000b414783b */ /* 0x000fe20000004200 */
[----:B------:R-:W-:-:S02]  /*cd30*/  IMAD.MOV.U32 R207, RZ, RZ, R231 ;  /* 0x000000ffffcf7224 */ /* 0x000fc400078e00e7 */
[----:B------:R-:W-:Y:S01]  /*cd40*/  IMAD.MOV.U32 R206, RZ, RZ, R228 ;  /* 0x000000ffffce7224 */ /* 0x000fe200078e00e4 */
[----:B------:R-:W-:Y:S01]  /*cd50*/  MOV R228, R229 ;  /* 0x000000e500e47202 */ /* 0x000fe20000000f00 */
[----:B------:R-:W-:Y:S01]  /*cd60*/  IMAD.MOV.U32 R229, RZ, RZ, R0 ;  /* 0x000000ffffe57224 */ /* 0x000fe200078e0000 */
[----:B------:R-:W-:Y:S01]  /*cd70*/  LOP3.LUT R0, R41, 0xff, RZ, 0xc0, !PT ;  /* 0x000000ff29007812 */ /* 0x000fe200078ec0ff */
[----:B------:R-:W-:Y:S02]  /*cd80*/  IMAD.MOV.U32 R204, RZ, RZ, R206 ;  /* 0x000000ffffcc7224 */ /* 0x000fe400078e00ce */
[----:B------:R-:W-:Y:S01]  /*cd90*/  IMAD.MOV.U32 R206, RZ, RZ, R235 ;  /* 0x000000ffffce7224 */ /* 0x000fe200078e00eb */
[----:B------:R-:W-:Y:S01]  /*cda0*/  ISETP.GE.U32.AND P5, PT, R205, R0, PT ;  /* 0x00000000cd00720c */ /* 0x000fe20003fa6070 */
[----:B------:R-:W-:Y:S01]  /*cdb0*/  IMAD.MOV.U32 R231, RZ, RZ, R91 ;  /* 0x000000ffffe77224 */ /* 0x000fe200078e005b */
[----:B------:R-:W-:-:S04]  /*cdc0*/  LOP3.LUT R0, R28, 0xff, RZ, 0xc0, !PT ;  /* 0x000000ff1c007812 */ /* 0x000fc800078ec0ff */
[----:B------:R-:W-:Y:S02]  /*cdd0*/  ISETP.GE.U32.AND P6, PT, R205, R0, PT ;  /* 0x00000000cd00720c */ /* 0x000fe40003fc6070 */
[----:B------:R-:W-:-:S05]  /*cde0*/  LOP3.LUT R0, R40, 0xff, RZ, 0xc0, !PT ;  /* 0x000000ff28007812 */ /* 0x000fca00078ec0ff */
[----:B------:R-:W-:Y:S01]  /*cdf0*/  @!P5 HADD2 R171, -R147.H0_H0, -RZ.H0_H0 ;  /* 0xa00000ff93abd230 */ /* 0x000fe20000000900 */
[C---:B-----5:R-:W-:Y:S04]  /*ce00*/  HMMA.16816.F32 R84, R4.reuse, R12, R172 ;  /* 0x0000000c0454723c */ /* 0x060fe800000018ac */
[----:B------:R-:W-:Y:S02]  /*ce10*/  @!P5 PRMT R147, R171, 0x5410, RZ ;  /* 0x00005410ab93d816 */ /* 0x000fe400000000ff */
[----:B------:R-:W-:Y:S02]  /*ce20*/  ISETP.GE.U32.AND P5, PT, R205, R0, PT ;  /* 0x00000000cd00720c */ /* 0x000fe40003fa6070 */
[----:B------:R-:W-:Y:S01]  /*ce30*/  HMMA.16816.F32 R148, R4, R14, R124 ;  /* 0x0000000e0494723c */ /* 0x000fe2000000187c */
[----:B------:R-:W2:Y:S01]  /*ce40*/  LDSM.16.MT88.4 R12, [R177+0x10800] ;  /* 0x01080000b10c783b */ /* 0x000ea20000004200 */
[----:B------:R-:W-:Y:S01]  /*ce50*/  SHF.R.U32.HI R0, RZ, 0x10, R28 ;  /* 0x00000010ff007819 */ /* 0x000fe2000001161c */
[----:B------:R-:W-:Y:S01]  /*ce60*/  @!P6 HADD2 R245, -R145.H0_H0, -RZ.H0_H0 ;  /* 0xa00000ff91f5e230 */ /* 0x000fe20000000900 */
[----:B------:R-:W-:-:S02]  /*ce70*/  IMAD.MOV.U32 R205, RZ, RZ, R236 ;  /* 0x000000ffffcd7224 */ /* 0x000fc400078e00ec */
[----:B------:R-:W-:Y:S02]  /*ce80*/  IMAD.MOV.U32 R173, RZ, RZ, R240 ;  /* 0x000000ffffad7224 */ /* 0x000fe400078e00f0 */
[C---:B------:R-:W-:Y:S01]  /*ce90*/  HMMA.16816.F32 R124, R4.reuse, R16, R116 ;  /* 0x00000010047c723c */ /* 0x040fe20000001874 */
[----:B------:R-:W-:Y:S01]  /*cea0*/  @!P6 PRMT R145, R245, 0x5410, RZ ;  /* 0x00005410f591e816 */ /* 0x000fe200000000ff */
[----:B------:R-:W-:Y:S02]  /*ceb0*/  IMAD.MOV.U32 R240, RZ, RZ, R241 ;  /* 0x000000fffff07224 */ /* 0x000fe400078e00f1 */
[----:B------:R-:W-:Y:S01]  /*cec0*/  IMAD.MOV.U32 R241, RZ, RZ, R242 ;  /* 0x000000fffff17224 */ /* 0x000fe200078e00f2 */
[----:B------:R-:W-:Y:S01]  /*ced0*/  MOV R242, R243 ;  /* 0x000000f300f27202 */ /* 0x000fe20000000f00 */
[----:B------:R-:W-:Y:S02]  /*cee0*/  IMAD.MOV.U32 R172, RZ, RZ, R239 ;  /* 0x000000ffffac7224 */ /* 0x000fe400078e00ef */
[----:B------:R-:W-:Y:S01]  /*cef0*/  HMMA.16816.F32 R116, R4, R18, R108 ;  /* 0x000000120474723c */ /* 0x000fe2000000186c */
[----:B------:R-:W5:Y:S01]  /*cf00*/  LDSM.16.MT88.4 R16, [R178+0x10800] ;  /* 0x01080000b210783b */ /* 0x000f620000004200 */
[----:B------:R-:W-:-:S02]  /*cf10*/  IMAD.MOV.U32 R243, RZ, RZ, R92 ;  /* 0x000000fffff37224 */ /* 0x000fc400078e005c */
[----:B------:R-:W-:Y:S02]  /*cf20*/  IMAD.MOV.U32 R239, RZ, RZ, R93 ;  /* 0x000000ffffef7224 */ /* 0x000fe400078e005d */
[----:B------:R-:W-:Y:S02]  /*cf30*/  IMAD.MOV.U32 R174, RZ, RZ, R94 ;  /* 0x000000ffffae7224 */ /* 0x000fe400078e005e */
[----:B------:R-:W-:Y:S01]  /*cf40*/  IMAD.MOV.U32 R175, RZ, RZ, R95 ;  /* 0x000000ffffaf7224 */ /* 0x000fe200078e005f */
[C---:B--2---:R-:W-:Y:S07]  /*cf50*/  HMMA.16816.F32 R108, R4.reuse, R12, R68 ;  /* 0x0000000c046c723c */ /* 0x044fee0000001844 */
[----:B------:R-:W-:Y:S01]  /*cf60*/  IMAD.MOV.U32 R71, RZ, RZ, R237 ;  /* 0x000000ffff477224 */ /* 0x000fe200078e00ed */
[----:B------:R-:W-:Y:S01]  /*cf70*/  HMMA.16816.F32 R96, R4, R14, R52 ;  /* 0x0000000e0460723c */ /* 0x000fe20000001834 */
[----:B------:R-:W-:Y:S01]  /*cf80*/  IMAD.MOV.U32 R237, RZ, RZ, R2 ;  /* 0x000000ffffed7224 */ /* 0x000fe200078e0002 */
[----:B------:R-:W-:-:S02]  /*cf90*/  LOP3.LUT R2, R0, 0xff, RZ, 0xc0, !PT ;  /* 0x000000ff00027812 */ /* 0x000fc400078ec0ff */
[----:B------:R-:W-:-:S03]  /*cfa0*/  LOP3.LUT R0, R28, 0xffff, RZ, 0xc0, !PT ;  /* 0x0000ffff1c007812 */ /* 0x000fc600078ec0ff */
[----:B------:R-:W-:Y:S02]  /*cfb0*/  LOP3.LUT R14, R33, UR24, R30, 0x96, !PT ;  /* 0x00000018210e7c12 */ /* 0x000fe4000f8e961e */
[----:B------:R-:W-:Y:S02]  /*cfc0*/  SHF.R.U32.HI R0, RZ, 0x8, R0 ;  /* 0x00000008ff007819 */ /* 0x000fe40000011600 */
[----:B----4-:R-:W-:Y:S02]  /*cfd0*/  ISETP.GE.U32.AND P0, PT, R244, R2, PT ;  /* 0x00000002f400720c */ /* 0x010fe40003f06070 */
[----:B------:R-:W-:Y:S01]  /*cfe0*/  LOP3.LUT R0, R0, 0xffff, RZ, 0xc0, !PT ;  /* 0x0000ffff00007812 */ /* 0x000fe200078ec0ff */
[----:B------:R-:W-:-:S03]  /*cff0*/  IMAD.WIDE.U32 R2, R3, -0x2daee0ad, RZ ;  /* 0xd2511f5303027825 */ /* 0x000fc600078e00ff */
[----:B------:R-:W-:Y:S01]  /*d000*/  ISETP.GE.U32.AND P6, PT, R244, R0, PT ;  /* 0x00000000f400720c */ /* 0x000fe20003fc6070 */
[----:B------:R-:W-:Y:S01]  /*d010*/  IMAD.WIDE.U32 R14, R14, -0x2daee0ad, RZ ;  /* 0xd2511f530e0e7825 */ /* 0x000fe200078e00ff */
[----:B------:R-:W-:-:S04]  /*d020*/  LOP3.LUT R3, R3, UR21, R144, 0x96, !PT ;  /* 0x0000001503037c12 */ /* 0x000fc8000f8e9690 */
[----:B------:R-:W-:Y:S01]  /*d030*/  LOP3.LUT R0, R15, UR5, R2, 0x96, !PT ;  /* 0x000000050f007c12 */ /* 0x000fe2000f8e9602 */
[----:B------:R-:W-:-:S05]  /*d040*/  IMAD.WIDE.U32 R2, R3, -0x326172a9, RZ ;  /* 0xcd9e8d5703027825 */ /* 0x000fca00078e00ff */
[----:B------:R-:W-:Y:S01]  /*d050*/  LOP3.LUT R3, R3, UR8, R32, 0x96, !PT ;  /* 0x0000000803037c12 */ /* 0x000fe2000f8e9620 */
[----:B------:R-:W-:Y:S01]  /*d060*/  @!P6 HADD2 R246, -R142.H0_H0, -RZ.H0_H0 ;  /* 0xa00000ff8ef6e230 */ /* 0x000fe20000000900 */
[----:B------:R-:W-:Y:S01]  /*d070*/  IMAD.WIDE.U32 R32, R0, -0x326172a9, RZ ;  /* 0xcd9e8d5700207825 */ /* 0x000fe200078e00ff */
[----:B------:R-:W-:-:S03]  /*d080*/  SHF.R.U32.HI R0, RZ, 0x18, R28 ;  /* 0x00000018ff007819 */ /* 0x000fc6000001161c */
[----:B------:R-:W-:Y:S02]  /*d090*/  @!P6 PRMT R142, R246, 0x5410, RZ ;  /* 0x00005410f68ee816 */ /* 0x000fe400000000ff */
[----:B------:R-:W-:Y:S01]  /*d0a0*/  ISETP.GE.U32.AND P6, PT, R244, R0, PT ;  /* 0x00000000f400720c */ /* 0x000fe20003fc6070 */
[----:B------:R-:W-:Y:S01]  /*d0b0*/  IMAD.WIDE.U32 R12, R3, -0x2daee0ad, RZ ;  /* 0xd2511f53030c7825 */ /* 0x000fe200078e00ff */
[----:B------:R-:W-:-:S03]  /*d0c0*/  LOP3.LUT R15, R33, UR4, R2, 0x96, !PT ;  /* 0x00000004210f7c12 */ /* 0x000fc6000f8e9602 */
[----:B------:R-:W-:Y:S01]  /*d0d0*/  IMAD.WIDE.U32 R2, R43, -0x2daee0ad, RZ ;  /* 0xd2511f532b027825 */ /* 0x000fe200078e00ff */
[----:B------:R-:W-:Y:S01]  /*d0e0*/  SHF.R.U32.HI R0, RZ, 0x8, R42 ;  /* 0x00000008ff007819 */ /* 0x000fe2000001162a */
[----:B------:R-:W-:-:S03]  /*d0f0*/  @!P0 HADD2 R250, -R143.H0_H0, -RZ.H0_H0 ;  /* 0xa00000ff8ffa8230 */ /* 0x000fc60000000900 */
[----:B------:R-:W-:Y:S02]  /*d100*/  LOP3.LUT R68, R3, UR27, R38, 0x96, !PT ;  /* 0x0000001b03447c12 */ /* 0x000fe4000f8e9626 */
[----:B------:R-:W-:Y:S02]  /*d110*/  LOP3.LUT R144, R2, 0xffff, RZ, 0xc0, !PT ;  /* 0x0000ffff02907812 */ /* 0x000fe400078ec0ff */
[----:B------:R-:W-:Y:S01]  /*d120*/  LOP3.LUT R3, R0, 0xffff, RZ, 0xc0, !PT ;  /* 0x0000ffff00037812 */ /* 0x000fe200078ec0ff */
[----:B------:R-:W-:Y:S02]  /*d130*/  FFMA.FTZ R0, R248, c[0x0][0x23c], -R11 ;  /* 0x00008f00f8007a23 */ /* 0x000fe4000001080b */
[----:B------:R-:W-:Y:S02]  /*d140*/  IMAD.WIDE.U32 R30, R15, -0x2daee0ad, RZ ;  /* 0xd2511f530f1e7825 */ /* 0x000fe400078e00ff */
[----:B------:R2:W-:Y:S01]  /*d150*/  MUFU.EX2 R236, R0 ;  /* 0x0000000000ec7308 */ /* 0x0005e20000000800 */
[----:B------:R-:W-:-:S02]  /*d160*/  @!P0 PRMT R143, R250, 0x5410, RZ ;  /* 0x00005410fa8f8816 */ /* 0x000fc400000000ff */
[----:B------:R-:W-:Y:S02]  /*d170*/  LOP3.LUT R38, R2, 0xff, RZ, 0xc0, !PT ;  /* 0x000000ff02267812 */ /* 0x000fe400078ec0ff */
[--C-:B------:R-:W-:Y:S02]  /*d180*/  SHF.R.U32.HI R39, RZ, 0x10, R2.reuse ;  /* 0x00000010ff277819 */ /* 0x100fe40000011602 */
[----:B------:R-:W-:Y:S02]  /*d190*/  SHF.R.U32.HI R37, RZ, 0x18, R2 ;  /* 0x00000018ff257819 */ /* 0x000fe40000011602 */
[----:B------:R-:W-:Y:S02]  /*d1a0*/  ISETP.GE.U32.AND P0, PT, R244, R3, PT ;  /* 0x00000003f400720c */ /* 0x000fe40003f06070 */
[----:B------:R-:W-:Y:S01]  /*d1b0*/  LOP3.LUT R2, R31, UR16, R12, 0x96, !PT ;  /* 0x000000101f027c12 */ /* 0x000fe2000f8e960c */
[----:B--2---:R-:W-:Y:S01]  /*d1c0*/  FFMA.FTZ R0, R251, c[0x0][0x23c], -R11 ;  /* 0x00008f00fb007a23 */ /* 0x004fe2000001080b */
[----:B------:R-:W-:Y:S01]  /*d1d0*/  LOP3.LUT R14, R13, UR29, R14, 0x96, !PT ;  /* 0x0000001d0d0e7c12 */ /* 0x000fe2000f8e960e */
[----:B------:R-:W-:-:S02]  /*d1e0*/  IMAD.MOV.U32 R70, RZ, RZ, R227 ;  /* 0x000000ffff467224 */ /* 0x000fc400078e00e3 */
[----:B------:R2:W-:Y:S01]  /*d1f0*/  MUFU.EX2 R235, R0 ;  /* 0x0000000000eb7308 */ /* 0x0005e20000000800 */
[----:B------:R-:W-:Y:S01]  /*d200*/  IMAD.MOV.U32 R227, RZ, RZ, R204 ;  /* 0x000000ffffe37224 */ /* 0x000fe200078e00cc */
[----:B------:R-:W-:Y:S01]  /*d210*/  MOV R204, R228 ;  /* 0x000000e400cc7202 */ /* 0x000fe20000000f00 */
[----:B------:R-:W-:Y:S02]  /*d220*/  FFMA.FTZ R12, R247, c[0x0][0x23c], -R11 ;  /* 0x00008f00f70c7a23 */ /* 0x000fe4000001080b */
[----:B------:R-:W-:Y:S01]  /*d230*/  IMAD.MOV.U32 R228, RZ, RZ, R229 ;  /* 0x000000ffffe47224 */ /* 0x000fe200078e00e5 */
[----:B------:R-:W-:Y:S01]  /*d240*/  @!P1 HADD2 R248, -R140.H0_H0, -RZ.H0_H0 ;  /* 0xa00000ff8cf89230 */ /* 0x000fe20000000900 */
[----:B------:R-:W-:Y:S02]  /*d250*/  IMAD.MOV.U32 R229, RZ, RZ, R230 ;  /* 0x000000ffffe57224 */ /* 0x000fe400078e00e6 */
[----:B------:R-:W-:Y:S01]  /*d260*/  IMAD.MOV.U32 R230, RZ, RZ, R234 ;  /* 0x000000ffffe67224 */ /* 0x000fe200078e00ea */
[----:B--2---:R-:W-:Y:S01]  /*d270*/  LOP3.LUT R0, R44, 0xff, RZ, 0xc0, !PT ;  /* 0x000000ff2c007812 */ /* 0x004fe200078ec0ff */
[----:B------:R-:W-:Y:S01]  /*d280*/  IMAD.MOV.U32 R69, RZ, RZ, R232 ;  /* 0x000000ffff457224 */ /* 0x000fe200078e00e8 */
[----:B------:R2:W-:Y:S01]  /*d290*/  MUFU.EX2 R234, R12 ;  /* 0x0000000c00ea7308 */ /* 0x0005e20000000800 */
[----:B-----5:R-:W-:Y:S01]  /*d2a0*/  HMMA.16816.F32 R92, R4, R16, R60 ;  /* 0x00000010045c723c */ /* 0x020fe2000000183c */
[----:B------:R-:W-:Y:S01]  /*d2b0*/  @!P1 PRMT R140, R248, 0x5410, RZ ;  /* 0x00005410f88c9816 */ /* 0x000fe200000000ff */
[----:B------:R-:W-:-:S02]  /*d2c0*/  IMAD.MOV.U32 R169, RZ, RZ, R69 ;  /* 0x000000ffffa97224 */ /* 0x000fc400078e0045 */
[----:B------:R-:W-:Y:S02]  /*d2d0*/  IMAD.MOV.U32 R69, RZ, RZ, R70 ;  /* 0x000000ffff457224 */ /* 0x000fe400078e0046 */
[----:B------:R-:W-:Y:S02]  /*d2e0*/  IMAD.MOV.U32 R70, RZ, RZ, R71 ;  /* 0x000000ffff467224 */ /* 0x000fe400078e0047 */
[----:B------:R-:W-:Y:S01]  /*d2f0*/  IMAD.MOV.U32 R41, RZ, RZ, R233 ;  /* 0x000000ffff297224 */ /* 0x000fe200078e00e9 */
[----:B--2---:R-:W-:Y:S01]  /*d300*/  LOP3.LUT R12, R36, 0xff, RZ, 0xc0, !PT ;  /* 0x000000ff240c7812 */ /* 0x004fe200078ec0ff */
[----:B------:R-:W-:-:S03]  /*d310*/  IMAD.MOV.U32 R71, RZ, RZ, R172 ;  /* 0x000000ffff477224 */ /* 0x000fc600078e00ac */
[----:B------:R-:W-:Y:S01]  /*d320*/  ISETP.GE.U32.AND P1, PT, R244, R12, PT ;  /* 0x0000000cf400720c */ /* 0x000fe20003f26070 */
[----:B------:R-:W-:Y:S02]  /*d330*/  IMAD.MOV.U32 R172, RZ, RZ, R173 ;  /* 0x000000ffffac7224 */ /* 0x000fe400078e00ad */
[----:B------:R-:W-:Y:S01]  /*d340*/  IMAD.MOV.U32 R173, RZ, RZ, R174 ;  /* 0x000000ffffad7224 */ /* 0x000fe200078e00ae */
[----:B------:R-:W-:Y:S01]  /*d350*/  MOV R174, R175 ;  /* 0x000000af00ae7202 */ /* 0x000fe20000000f00 */
[----:B------:R-:W-:Y:S02]  /*d360*/  IMAD.MOV.U32 R175, RZ, RZ, R224 ;  /* 0x000000ffffaf7224 */ /* 0x000fe400078e00e0 */
[----:B------:R-:W-:Y:S02]  /*d370*/  IMAD.MOV.U32 R224, RZ, RZ, R225 ;  /* 0x000000ffffe07224 */ /* 0x000fe400078e00e1 */
[----:B------:R-:W-:Y:S02]  /*d380*/  IMAD.MOV.U32 R225, RZ, RZ, R226 ;  /* 0x000000ffffe17224 */ /* 0x000fe400078e00e2 */
[----:B------:R-:W-:-:S02]  /*d390*/  IMAD.MOV.U32 R226, RZ, RZ, R231 ;  /* 0x000000ffffe27224 */ /* 0x000fc400078e00e7 */
[----:B------:R-:W-:Y:S02]  /*d3a0*/  IMAD.MOV.U32 R171, RZ, RZ, R69 ;  /* 0x000000ffffab7224 */ /* 0x000fe400078e0045 */
[----:B------:R-:W-:Y:S02]  /*d3b0*/  IMAD.MOV.U32 R168, RZ, RZ, R173 ;  /* 0x000000ffffa87224 */ /* 0x000fe400078e00ad */
[----:B------:R-:W-:Y:S01]  /*d3c0*/  IMAD.MOV.U32 R170, RZ, RZ, R174 ;  /* 0x000000ffffaa7224 */ /* 0x000fe200078e00ae */
[----:B------:R-:W-:Y:S01]  /*d3d0*/  @!P0 HADD2 R251, -R138.H0_H0, -RZ.H0_H0 ;  /* 0xa00000ff8afb8230 */ /* 0x000fe20000000900 */
[----:B------:R-:W-:Y:S01]  /*d3e0*/  IMAD.MOV.U32 R69, RZ, RZ, R172 ;  /* 0x000000ffff457224 */ /* 0x000fe200078e00ac */
[----:B------:R-:W-:Y:S01]  /*d3f0*/  MOV R174, R226 ;  /* 0x000000e200ae7202 */ /* 0x000fe20000000f00 */
[----:B------:R-:W-:Y:S02]  /*d400*/  IMAD.MOV.U32 R172, RZ, RZ, R224 ;  /* 0x000000ffffac7224 */ /* 0x000fe400078e00e0 */
[----:B------:R-:W-:-:S02]  /*d410*/  IMAD.MOV.U32 R173, RZ, RZ, R225 ;  /* 0x000000ffffad7224 */ /* 0x000fc400078e00e1 */
[----:B------:R-:W-:Y:S01]  /*d420*/  IMAD.MOV.U32 R224, RZ, RZ, R45 ;  /* 0x000000ffffe07224 */ /* 0x000fe200078e002d */
[----:B------:R-:W-:Y:S01]  /*d430*/  @!P0 PRMT R138, R251, 0x5410, RZ ;  /* 0x00005410fb8a8816 */ /* 0x000fe200000000ff */
[----:B------:R-:W-:Y:S02]  /*d440*/  IMAD.MOV.U32 R225, RZ, RZ, R46 ;  /* 0x000000ffffe17224 */ /* 0x000fe400078e002e */
[----:B------:R-:W-:Y:S02]  /*d450*/  IMAD.MOV.U32 R226, RZ, RZ, R47 ;  /* 0x000000ffffe27224 */ /* 0x000fe400078e002f */
[----:B------:R-:W-:Y:S01]  /*d460*/  HMMA.16816.F32 R44, R4, R26, R160 ;  /* 0x0000001a042c723c */ /* 0x000fe200000018a0 */
[----:B------:R-:W-:Y:S01]  /*d470*/  PRMT R248, R244, 0x7054, R244 ;  /* 0x00007054f4f87816 */ /* 0x000fe200000000f4 */
[----:B---3--:R-:W-:-:S05]  /*d480*/  @!P6 HADD2 R29, -R141.H0_H0, -RZ.H0_H0 ;  /* 0xa00000ff8d1de230 */ /* 0x008fca0000000900 */
[----:B------:R-:W-:Y:S01]  /*d490*/  PRMT R3, R29, 0x7610, R3 ;  /* 0x000076101d037816 */ /* 0x000fe20000000003 */
[----:B------:R-:W-:-:S03]  /*d4a0*/  IMAD.WIDE.U32 R28, R14, -0x326172a9, RZ ;  /* 0xcd9e8d570e1c7825 */ /* 0x000fc600078e00ff */
[----:B------:R-:W-:Y:S01]  /*d4b0*/  @!P6 PRMT R141, R3, 0x5410, RZ ;  /* 0x00005410038de816 */ /* 0x000fe200000000ff */
[----:B------:R-:W-:Y:S01]  /*d4c0*/  IMAD.WIDE.U32 R2, R2, -0x326172a9, RZ ;  /* 0xcd9e8d5702027825 */ /* 0x000fe200078e00ff */
[----:B------:R-:W-:-:S04]  /*d4d0*/  ISETP.GE.U32.AND P6, PT, R244, R0, PT ;  /* 0x00000000f400720c */ /* 0x000fc80003fc6070 */
[C---:B------:R-:W-:Y:S02]  /*d4e0*/  LOP3.LUT R13, R2.reuse, 0xffff, RZ, 0xc0, !PT ;  /* 0x0000ffff020d7812 */ /* 0x040fe400078ec0ff */
[----:B------:R-:W-:Y:S02]  /*d4f0*/  LOP3.LUT R15, R2, 0xff, RZ, 0xc0, !PT ;  /* 0x000000ff020f7812 */ /* 0x000fe400078ec0ff */
[--C-:B------:R-:W-:Y:S02]  /*d500*/  SHF.R.U32.HI R14, RZ, 0x10, R2.reuse ;  /* 0x00000010ff0e7819 */ /* 0x100fe40000011602 */
[----:B------:R-:W-:Y:S02]  /*d510*/  SHF.R.U32.HI R16, RZ, 0x18, R2 ;  /* 0x00000018ff107819 */ /* 0x000fe40000011602 */
[----:B------:R-:W-:Y:S01]  /*d520*/  LOP3.LUT R2, R3, UR28, R28, 0x96, !PT ;  /* 0x0000001c03027c12 */ /* 0x000fe2000f8e961c */
[----:B------:R-:W-:Y:S01]  /*d530*/  FFMA.FTZ R3, R252, c[0x0][0x23c], -R10 ;  /* 0x00008f00fc037a23 */ /* 0x000fe2000001080a */
[----:B------:R-:W-:-:S03]  /*d540*/  SHF.R.U32.HI R12, RZ, 0x8, R13 ;  /* 0x00000008ff0c7819 */ /* 0x000fc6000001160d */
[----:B------:R2:W-:Y:S01]  /*d550*/  MUFU.EX2 R232, R3 ;  /* 0x0000000300e87308 */ /* 0x0005e20000000800 */
[----:B------:R-:W-:Y:S01]  /*d560*/  PRMT R15, R15, 0x5410, R12 ;  /* 0x000054100f0f7816 */ /* 0x000fe2000000000c */
[----:B------:R-:W-:Y:S01]  /*d570*/  FFMA.FTZ R12, R41, c[0x0][0x23c], -R10 ;  /* 0x00008f00290c7a23 */ /* 0x000fe2000001080a */
[----:B------:R-:W-:Y:S01]  /*d580*/  @!P6 HADD2 R247, -R139.H0_H0, -RZ.H0_H0 ;  /* 0xa00000ff8bf7e230 */ /* 0x000fe20000000900 */
[----:B------:R-:W-:-:S04]  /*d590*/  FFMA.FTZ R0, R249, c[0x0][0x23c], -R11 ;  /* 0x00008f00f9007a23 */ /* 0x000fc8000001080b */
[----:B------:R3:W-:Y:S01]  /*d5a0*/  MUFU.EX2 R231, R12 ;  /* 0x0000000c00e77308 */ /* 0x0007e20000000800 */
[----:B------:R-:W-:Y:S02]  /*d5b0*/  @!P6 PRMT R139, R247, 0x5410, RZ ;  /* 0x00005410f78be816 */ /* 0x000fe400000000ff */
[----:B--2---:R-:W-:-:S04]  /*d5c0*/  SHF.R.U32.HI R3, RZ, 0x10, R36 ;  /* 0x00000010ff037819 */ /* 0x004fc80000011624 */
[----:B------:R-:W-:Y:S01]  /*d5d0*/  LOP3.LUT R3, R3, 0xff, RZ, 0xc0, !PT ;  /* 0x000000ff03037812 */ /* 0x000fe200078ec0ff */
[----:B------:R2:W4:Y:S01]  /*d5e0*/  MUFU.EX2 R233, R0 ;  /* 0x0000000000e97308 */ /* 0x0005220000000800 */
[--C-:B---3--:R-:W-:Y:S02]  /*d5f0*/  FFMA.FTZ R12, R169, c[0x0][0x23c], -R10.reuse ;  /* 0x00008f00a90c7a23 */ /* 0x108fe4000001080a */
[----:B------:R-:W-:Y:S01]  /*d600*/  ISETP.GE.U32.AND P6, PT, R244, R3, PT ;  /* 0x00000003f400720c */ /* 0x000fe20003fc6070 */
[----:B------:R-:W-:Y:S02]  /*d610*/  IMAD.MOV.U32 R169, RZ, RZ, R175 ;  /* 0x000000ffffa97224 */ /* 0x000fe400078e00af */
[----:B------:R-:W-:Y:S02]  /*d620*/  FFMA.FTZ R3, R171, c[0x0][0x23c], -R10 ;  /* 0x00008f00ab037a23 */ /* 0x000fe4000001080a */
[----:B------:R-:W-:Y:S02]  /*d630*/  IMAD.MOV.U32 R171, RZ, RZ, R168 ;  /* 0x000000ffffab7224 */ /* 0x000fe400078e00a8 */
[----:B------:R-:W-:-:S02]  /*d640*/  IMAD.MOV.U32 R168, RZ, RZ, R170 ;  /* 0x000000ffffa87224 */ /* 0x000fc400078e00aa */
[----:B------:R-:W-:Y:S02]  /*d650*/  IMAD.MOV.U32 R175, RZ, RZ, R230 ;  /* 0x000000ffffaf7224 */ /* 0x000fe400078e00e6 */
[----:B------:R-:W-:Y:S01]  /*d660*/  IMAD.MOV.U32 R170, RZ, RZ, R169 ;  /* 0x000000ffffaa7224 */ /* 0x000fe200078e00a9 */
[----:B--2---:R-:W-:Y:S01]  /*d670*/  SHF.R.U32.HI R0, RZ, 0x18, R36 ;  /* 0x00000018ff007819 */ /* 0x004fe20000011624 */
[----:B------:R-:W-:Y:S02]  /*d680*/  IMAD.MOV.U32 R169, RZ, RZ, R172 ;  /* 0x000000ffffa97224 */ /* 0x000fe400078e00ac */
[----:B------:R-:W-:Y:S01]  /*d690*/  IMAD.MOV.U32 R172, RZ, RZ, R173 ;  /* 0x000000ffffac7224 */ /* 0x000fe200078e00ad */
[----:B------:R-:W-:Y:S01]  /*d6a0*/  ISETP.GE.U32.AND P0, PT, R244, R0, PT ;  /* 0x00000000f400720c */ /* 0x000fe20003f06070 */
[----:B------:R-:W-:Y:S01]  /*d6b0*/  IMAD.MOV.U32 R173, RZ, RZ, R174 ;  /* 0x000000ffffad7224 */ /* 0x000fe200078e00ae */
[----:B------:R-:W-:Y:S01]  /*d6c0*/  LOP3.LUT R0, R14, 0xff, RZ, 0xc0, !PT ;  /* 0x000000ff0e007812 */ /* 0x000fe200078ec0ff */
[----:B------:R-:W-:Y:S01]  /*d6d0*/  IMAD.MOV.U32 R174, RZ, RZ, R175 ;  /* 0x000000ffffae7224 */ /* 0x000fe200078e00af */
[----:B------:R-:W-:Y:S01]  /*d6e0*/  MOV R175, R224 ;  /* 0x000000e000af7202 */ /* 0x000fe20000000f00 */
[----:B------:R-:W-:Y:S01]  /*d6f0*/  IMAD.MOV.U32 R224, RZ, RZ, R225 ;  /* 0x000000ffffe07224 */ /* 0x000fe200078e00e1 */
[----:B------:R-:W-:Y:S01]  /*d700*/  PRMT R14, R0, 0x5410, R16 ;  /* 0x00005410000e7816 */ /* 0x000fe20000000010 */
[----:B------:R-:W-:Y:S01]  /*d710*/  IMAD.MOV.U32 R225, RZ, RZ, R226 ;  /* 0x000000ffffe17224 */ /* 0x000fe200078e00e2 */
[C---:B------:R-:W-:Y:S01]  /*d720*/  HMMA.16816.F32 R40, R4.reuse, R24, R216 ;  /* 0x000000180428723c */ /* 0x040fe200000018d8 */
[----:B------:R-:W-:Y:S01]  /*d730*/  IMAD.MOV.U32 R226, RZ, RZ, R227 ;  /* 0x000000ffffe27224 */ /* 0x000fe200078e00e3 */
[----:B------:R-:W-:Y:S01]  /*d740*/  LOP3.LUT R0, R2, 0xffff, RZ, 0xc0, !PT ;  /* 0x0000ffff02007812 */ /* 0x000fe200078ec0ff */
[----:B------:R-:W-:Y:S01]  /*d750*/  IMAD.MOV.U32 R227, RZ, RZ, R204 ;  /* 0x000000ffffe37224 */ /* 0x000fe200078e00cc */
[----:B------:R-:W2:Y:S01]  /*d760*/  LDSM.16.MT88.4 R24, [R178+0xd000] ;  /* 0x00d00000b218783b */ /* 0x000ea20000004200 */
[----:B------:R-:W-:Y:S01]  /*d770*/  IMAD.MOV.U32 R204, RZ, RZ, R228 ;  /* 0x000000ffffcc7224 */ /* 0x000fe200078e00e4 */
[----:B------:R3:W-:Y:S01]  /*d780*/  MUFU.EX2 R230, R12 ;  /* 0x0000000c00e67308 */ /* 0x0007e20000000800 */
[----:B------:R-:W-:Y:S01]  /*d790*/  IMAD.MOV.U32 R228, RZ, RZ, R229 ;  /* 0x000000ffffe47224 */ /* 0x000fe200078e00e5 */
[C---:B------:R-:W-:Y:S08]  /*d7a0*/  HMMA.16816.F32 R60, R4.reuse, R18, R156 ;  /* 0x00000012043c723c */ /* 0x040ff0000000189c */
[C---:B------:R-:W-:Y:S01]  /*d7b0*/  HMMA.16816.F32 R88, R4.reuse, R20, R132 ;  /* 0x000000140458723c */ /* 0x040fe20000001884 */
[----:B------:R5:W1:Y:S07]  /*d7c0*/  MUFU.EX2 R229, R3 ;  /* 0x0000000300e57308 */ /* 0x000a6e0000000800 */
[----:B------:R-:W-:Y:S01]  /*d7d0*/  HMMA.16816.F32 R52, R4, R22, R164 ;  /* 0x000000160434723c */ /* 0x000fe200000018a4 */
[----:B---3--:R-:W-:-:S02]  /*d7e0*/  SHF.R.U32.HI R12, RZ, 0x8, R0 ;  /* 0x00000008ff0c7819 */ /* 0x008fc40000011600 */
[----:B------:R-:W-:Y:S01]  /*d7f0*/  LOP3.LUT R13, R2, 0xff, RZ, 0xc0, !PT ;  /* 0x000000ff020d7812 */ /* 0x000fe200078ec0ff */
[----:B------:R-:W-:Y:S01]  /*d800*/  IMAD.MOV.U32 R244, RZ, RZ, R171 ;  /* 0x000000fffff47224 */ /* 0x000fe200078e00ab */
[----:B----4-:R-:W-:Y:S01]  /*d810*/  F2FP.PACK_AB R0, R233, R234 ;  /* 0x000000eae900723e */ /* 0x010fe200000000ff */
[----:B------:R-:W-:Y:S01]  /*d820*/  IMAD.MOV.U32 R157, RZ, RZ, R168 ;  /* 0x000000ffff9d7224 */ /* 0x000fe200078e00a8 */
[----:B------:R-:W-:Y:S01]  /*d830*/  SHF.R.U32.HI R4, RZ, 0x10, R2 ;  /* 0x00000010ff047819 */ /* 0x000fe20000011602 */
[----:B------:R-:W-:Y:S01]  /*d840*/  IMAD.MOV.U32 R246, RZ, RZ, R170 ;  /* 0x000000fffff67224 */ /* 0x000fe200078e00aa */
[----:B-----5:R-:W-:Y:S01]  /*d850*/  F2FP.PACK_AB R3, R231, R232 ;  /* 0x000000e8e703723e */ /* 0x020fe200000000ff */
[----:B------:R-:W-:Y:S01]  /*d860*/  IMAD.MOV.U32 R245, RZ, RZ, R169 ;  /* 0x000000fffff57224 */ /* 0x000fe200078e00a9 */
[C---:B------:R-:W-:Y:S01]  /*d870*/  PRMT R136, R0.reuse, 0x7610, R136 ;  /* 0x0000761000887816 */ /* 0x040fe20000000088 */
[----:B------:R-:W-:Y:S01]  /*d880*/  LDSM.16.MT88.4 R16, [R177+0xd000] ;  /* 0x00d00000b110783b */ /* 0x000fe20000004200 */
[----:B------:R-:W-:Y:S01]  /*d890*/  PRMT R103, R0, 0x7632, R103 ;  /* 0x0000763200677816 */ /* 0x000fe20000000067 */
[--C-:B------:R-:W-:Y:S01]  /*d8a0*/  HSET2.LE.AND R0, R15, R248.reuse, PT ;  /* 0x000000f80f007233 */ /* 0x100fe20003803000 */
[----:B------:R-:W-:Y:S01]  /*d8b0*/  SHF.R.U32.HI R5, RZ, 0x18, R2 ;  /* 0x00000018ff057819 */ /* 0x000fe20000011602 */
[----:B------:R-:W-:Y:S01]  /*d8c0*/  IMAD.MOV.U32 R159, RZ, RZ, R224 ;  /* 0x000000ffff9f7224 */ /* 0x000fe200078e00e0 */
[----:B------:R-:W-:Y:S01]  /*d8d0*/  LOP3.LUT R4, R4, 0xff, RZ, 0xc0, !PT ;  /* 0x000000ff04047812 */ /* 0x000fe200078ec0ff */
[----:B------:R-:W-:Y:S01]  /*d8e0*/  IMAD.MOV.U32 R134, RZ, RZ, R204 ;  /* 0x000000ffff867224 */ /* 0x000fe200078e00cc */
[C---:B------:R-:W-:Y:S01]  /*d8f0*/  PRMT R102, R3.reuse, 0x7632, R102 ;  /* 0x0000763203667816 */ /* 0x040fe20000000066 */
[----:B------:R-:W-:Y:S01]  /*d900*/  IMAD.MOV.U32 R133, RZ, RZ, R205 ;  /* 0x000000ffff857224 */ /* 0x000fe200078e00cd */
[----:B------:R-:W-:Y:S01]  /*d910*/  PRMT R101, R3, 0x7610, R101 ;  /* 0x0000761003657816 */ /* 0x000fe20000000065 */
[----:B------:R-:W-:Y:S01]  /*d920*/  IMAD.MOV.U32 R132, RZ, RZ, R207 ;  /* 0x000000ffff847224 */ /* 0x000fe200078e00cf */
[----:B------:R-:W-:Y:S01]  /*d930*/  PRMT R3, R136, 0x5410, R103 ;  /* 0x0000541088037816 */ /* 0x000fe20000000067 */
[----:B------:R-:W-:Y:S01]  /*d940*/  @!P2 HADD2 R249, -R137.H0_H0, -RZ.H0_H0 ;  /* 0xa00000ff89f9a230 */ /* 0x000fe20000000900 */
[----:B------:R-:W-:Y:S01]  /*d950*/  PRMT R5, R4, 0x5410, R5 ;  /* 0x0000541004057816 */ /* 0x000fe20000000005 */
[----:B------:R-:W-:Y:S01]  /*d960*/  HSET2.LE.AND R2, R14, R248, PT ;  /* 0x000000f80e027233 */ /* 0x000fe20003803000 */
[----:B------:R-:W-:Y:S01]  /*d970*/  F2FP.PACK_AB R4, R235, R236 ;  /* 0x000000eceb04723e */ /* 0x000fe200000000ff */
[----:B------:R-:W-:Y:S01]  /*d980*/  IMAD.MOV.U32 R156, RZ, RZ, R172 ;  /* 0x000000ffff9c7224 */ /* 0x000fe200078e00ac */
[----:B------:R-:W-:Y:S01]  /*d990*/  LOP3.LUT R6, R0, R3, RZ, 0xc0, !PT ;  /* 0x0000000300067212 */ /* 0x000fe200078ec0ff */
[----:B------:R-:W-:Y:S01]  /*d9a0*/  IMAD.MOV.U32 R135, RZ, RZ, R174 ;  /* 0x000000ffff877224 */ /* 0x000fe200078e00ae */
[----:B------:R-:W-:Y:S01]  /*d9b0*/  PRMT R12, R13, 0x5410, R12 ;  /* 0x000054100d0c7816 */ /* 0x000fe2000000000c */
[----:B------:R-:W-:Y:S01]  /*d9c0*/  IMAD.MOV.U32 R158, RZ, RZ, R175 ;  /* 0x000000ffff9e7224 */ /* 0x000fe200078e00af */
[----:B------:R-:W-:Y:S01]  /*d9d0*/  PRMT R0, R101, 0x5410, R102 ;  /* 0x0000541065007816 */ /* 0x000fe20000000066 */
[----:B------:R-:W-:Y:S01]  /*d9e0*/  LDSM.16.MT88.4 R20, [R180+0xd000] ;  /* 0x00d00000b414783b */ /* 0x000fe20000004200 */
[----:B-1----:R-:W-:-:S02]  /*d9f0*/  F2FP.PACK_AB R3, R229, R230 ;  /* 0x000000e6e503723e */ /* 0x002fc400000000ff */
[C---:B------:R-:W-:Y:S02]  /*da00*/  PRMT R100, R4.reuse, 0x7610, R100 ;  /* 0x0000761004647816 */ /* 0x040fe40000000064 */
[----:B------:R-:W-:Y:S02]  /*da10*/  PRMT R33, R4, 0x7632, R33 ;  /* 0x0000763204217816 */ /* 0x000fe40000000021 */
[----:B------:R-:W-:Y:S01]  /*da20*/  LOP3.LUT R7, R2, R0, RZ, 0xc0, !PT ;  /* 0x0000000002077212 */ /* 0x000fe200078ec0ff */
[--C-:B------:R-:W-:Y:S01]  /*da30*/  HSET2.LE.AND R0, R12, R248.reuse, PT ;  /* 0x000000f80c007233 */ /* 0x100fe20003803000 */
[C---:B------:R-:W-:Y:S02]  /*da40*/  PRMT R31, R3.reuse, 0x7632, R31 ;  /* 0x00007632031f7816 */ /* 0x040fe4000000001f */
[----:B------:R-:W-:Y:S01]  /*da50*/  PRMT R28, R3, 0x7610, R28 ;  /* 0x00007610031c7816 */ /* 0x000fe2000000001c */
[----:B------:R-:W-:Y:S01]  /*da60*/  HSET2.LE.AND R2, R5, R248, PT ;  /* 0x000000f805027233 */ /* 0x000fe20003803000 */
[----:B------:R-:W-:Y:S01]  /*da70*/  PRMT R3, R100, 0x5410, R33 ;  /* 0x0000541064037816 */ /* 0x000fe20000000021 */
[----:B------:R-:W-:Y:S03]  /*da80*/  LDSM.16.MT88.4 R12, [R177+0xf000] ;  /* 0x00f00000b10c783b */ /* 0x000fe60000004200 */
[----:B------:R-:W-:-:S02]  /*da90*/  LOP3.LUT R4, R0, R3, RZ, 0xc0, !PT ;  /* 0x0000000300047212 */ /* 0x000fc400078ec0ff */
[----:B------:R-:W-:-:S04]  /*daa0*/  PRMT R0, R28, 0x5410, R31 ;  /* 0x000054101c007816 */ /* 0x000fc8000000001f */
[----:B------:R-:W-:-:S07]  /*dab0*/  LOP3.LUT R5, R2, R0, RZ, 0xc0, !PT ;  /* 0x0000000002057212 */ /* 0x000fce00078ec0ff */
[C---:B--2---:R-:W-:Y:S08]  /*dac0*/  HMMA.16816.F32 R112, R4.reuse, R24, R112 ;  /* 0x000000180470723c */ /* 0x044ff00000001870 */
[----:B------:R-:W-:Y:S01]  /*dad0*/  HMMA.16816.F32 R56, R4, R26, R56 ;  /* 0x0000001a0438723c */ /* 0x000fe20000001838 */
[----:B------:R-:W1:Y:S01]  /*dae0*/  LDSM.16.MT88.4 R24, [R177+0x11000] ;  /* 0x01100000b118783b */ /* 0x000e620000004200 */
[----:B------:R-:W-:-:S03]  /*daf0*/  LOP3.LUT R2, R29, UR20, R32, 0x96, !PT ;  /* 0x000000141d027c12 */ /* 0x000fc6000f8e9620 */
[----:B------:R2:W3:Y:S03]  /*db00*/  LDL.LU.S16 R29, [R1] ;  /* 0x00000000011d7983 */ /* 0x0004e60000300600 */
[C---:B-1----:R-:W-:Y:S01]  /*db10*/  HMMA.16816.F32 R168, R4.reuse, R26, R96 ;  /* 0x0000001a04a8723c */ /* 0x042fe20000001860 */
[----:B------:R2:W4:Y:S07]  /*db20*/  LDL.LU.S16 R27, [R1+0xc] ;  /* 0x00000c00011b7983 */ /* 0x00052e0000300600 */
[C---:B------:R-:W-:Y:S08]  /*db30*/  HMMA.16816.F32 R104, R4.reuse, R16, R104 ;  /* 0x000000100468723c */ /* 0x040ff00000001868 */
[C---:B------:R-:W-:Y:S01]  /*db40*/  HMMA.16816.F32 R48, R4.reuse, R18, R48 ;  /* 0x000000120430723c */ /* 0x040fe20000001830 */
[----:B------:R-:W1:Y:S07]  /*db50*/  LDSM.16.MT88.4 R16, [R179+0xd000] ;  /* 0x00d00000b310783b */ /* 0x000e6e0000004200 */
[C---:B-1----:R-:W-:Y:S08]  /*db60*/  HMMA.16816.F32 R128, R4.reuse, R16, R128 ;  /* 0x000000100480723c */ /* 0x042ff00000001880 */
[C---:B------:R-:W-:Y:S01]  /*db70*/  HMMA.16816.F32 R72, R4.reuse, R18, R72 ;  /* 0x000000120448723c */ /* 0x040fe20000001848 */
[----:B------:R-:W1:Y:S07]  /*db80*/  LDSM.16.MT88.4 R16, [R180+0xf000] ;  /* 0x00f00000b410783b */ /* 0x000e6e0000004200 */
[C---:B------:R-:W-:Y:S08]  /*db90*/  HMMA.16816.F32 R76, R4.reuse, R12, R76 ;  /* 0x0000000c044c723c */ /* 0x040ff0000000184c */
[C---:B------:R-:W-:Y:S01]  /*dba0*/  HMMA.16816.F32 R80, R4.reuse, R14, R80 ;  /* 0x0000000e0450723c */ /* 0x040fe20000001850 */
[----:B------:R-:W5:Y:S07]  /*dbb0*/  LDSM.16.MT88.4 R12, [R179+0xf000] ;  /* 0x00f00000b30c783b */ /* 0x000f6e0000004200 */
[C---:B-1----:R-:W-:Y:S08]  /*dbc0*/  HMMA.16816.F32 R152, R4.reuse, R16, R152 ;  /* 0x000000100498723c */ /* 0x042ff00000001898 */
[----:B------:R-:W-:Y:S01]  /*dbd0*/  HMMA.16816.F32 R220, R4, R18, R220 ;  /* 0x0000001204dc723c */ /* 0x000fe200000018dc */
[----:B------:R-:W1:Y:S01]  /*dbe0*/  LDSM.16.MT88.4 R16, [R178+0x11000] ;  /* 0x01100000b210783b */ /* 0x000e620000004200 */
[----:B------:R-:W-:-:S04]  /*dbf0*/  IMAD.WIDE.U32 R2, R2, -0x2daee0ad, RZ ;  /* 0xd2511f5302027825 */ /* 0x000fc800078e00ff */
[----:B------:R-:W-:Y:S02]  /*dc00*/  IMAD.MOV.U32 R224, RZ, RZ, R225 ;  /* 0x000000ffffe07224 */ /* 0x000fe400078e00e1 */
[----:B------:R-:W-:Y:S02]  /*dc10*/  IMAD.MOV.U32 R225, RZ, RZ, R227 ;  /* 0x000000ffffe17224 */ /* 0x000fe400078e00e3 */
[----:B------:R-:W-:Y:S01]  /*dc20*/  IMAD.MOV.U32 R227, RZ, RZ, R206 ;  /* 0x000000ffffe37224 */ /* 0x000fe200078e00ce */
[----:B------:R-:W-:Y:S01]  /*dc30*/  LOP3.LUT R0, R3, UR27, R30, 0x96, !PT ;  /* 0x0000001b03007c12 */ /* 0x000fe2000f8e961e */
[C---:B-----5:R-:W-:Y:S07]  /*dc40*/  HMMA.16816.F32 R204, R4.reuse, R12, R124 ;  /* 0x0000000c04cc723c */ /* 0x060fee000000187c */
[----:B------:R-:W-:Y:S01]  /*dc50*/  LOP3.LUT R13, R2, 0xffff, RZ, 0xc0, !PT ;  /* 0x0000ffff020d7812 */ /* 0x000fe200078ec0ff */
[----:B-1----:R-:W-:Y:S01]  /*dc60*/  HMMA.16816.F32 R164, R4, R16, R92 ;  /* 0x0000001004a4723c */ /* 0x002fe2000000185c */
[----:B------:R2:W5:Y:S01]  /*dc70*/  LDL.LU.S16 R16, [R1+0x8] ;  /* 0x0000080001107983 */ /* 0x0005620000300600 */
[----:B----4-:R-:W-:-:S05]  /*dc80*/  @!P0 HADD2 R27, -R31.H0_H0, -RZ.H0_H0 ;  /* 0xa00000ff1f1b8230 */ /* 0x010fca0000000900 */
[----:B------:R-:W-:-:S04]  /*dc90*/  PRMT R3, R27, 0x7610, R3 ;  /* 0x000076101b037816 */ /* 0x000fc80000000003 */
[----:B------:R-:W-:Y:S02]  /*dca0*/  @!P0 PRMT R31, R3, 0x5410, RZ ;  /* 0x00005410031f8816 */ /* 0x000fe400000000ff */
[----:B------:R2:W4:Y:S04]  /*dcb0*/  LDL.LU.S16 R3, [R1+0x18] ;  /* 0x0000180001037983 */ /* 0x0005280000300600 */
[----:B------:R2:W2:Y:S01]  /*dcc0*/  LDL.LU.S16 R27, [R1+0x14] ;  /* 0x00001400011b7983 */ /* 0x0004a20000300600 */
[----:B------:R-:W-:Y:S02]  /*dcd0*/  @!P2 PRMT R137, R249, 0x5410, RZ ;  /* 0x00005410f989a816 */ /* 0x000fe400000000ff */
[----:B------:R-:W1:Y:S01]  /*dce0*/  LDC.U8 R249, c[0x0][0x2d8] ;  /* 0x0000b600fff97b82 */ /* 0x000e620000000000 */
[----:B------:R-:W-:Y:S01]  /*dcf0*/  LOP3.LUT R12, R36, 0xffff, RZ, 0xc0, !PT ;  /* 0x0000ffff240c7812 */ /* 0x000fe200078ec0ff */
[C---:B------:R-:W-:Y:S01]  /*dd00*/  HMMA.16816.F32 R216, R4.reuse, R24, R108 ;  /* 0x0000001804d8723c */ /* 0x040fe2000000186c */
[----:B------:R-:W-:Y:S01]  /*dd10*/  MOV R250, R173 ;  /* 0x000000ad00fa7202 */ /* 0x000fe20000000f00 */
[----:B------:R-:W-:Y:S01]  /*dd20*/  @!P1 HADD2 R252, -R100.H0_H0, -RZ.H0_H0 ;  /* 0xa00000ff64fc9230 */ /* 0x000fe20000000900 */
[----:B------:R-:W-:Y:S04]  /*dd30*/  LDSM.16.MT88.4 R108, [R177+0xd800] ;  /* 0x00d80000b16c783b */ /* 0x000fe80000004200 */
[----:B------:R-:W-:Y:S01]  /*dd40*/  SHF.R.U32.HI R24, RZ, 0x18, R2 ;  /* 0x00000018ff187819 */ /* 0x000fe20000011602 */
[----:B------:R-:W-:Y:S01]  /*dd50*/  HMMA.16816.F32 R172, R4, R14, R116 ;  /* 0x0000000e04ac723c */ /* 0x000fe20000001874 */
[----:B------:R-:W-:Y:S01]  /*dd60*/  @!P1 PRMT R100, R252, 0x5410, RZ ;  /* 0x00005410fc649816 */ /* 0x000fe200000000ff */
[----:B------:R-:W-:Y:S05]  /*dd70*/  LDSM.16.MT88.4 R116, [R178+0xd800] ;  /* 0x00d80000b274783b */ /* 0x000fea0000004200 */
[----:B------:R-:W-:-:S02]  /*dd80*/  LOP3.LUT R15, R2, 0xff, RZ, 0xc0, !PT ;  /* 0x000000ff020f7812 */ /* 0x000fc400078ec0ff */
[----:B------:R-:W-:Y:S02]  /*dd90*/  SHF.R.U32.HI R14, RZ, 0x10, R2 ;  /* 0x00000010ff0e7819 */ /* 0x000fe40000011602 */
[----:B------:R-:W-:-:S04]  /*dda0*/  SHF.R.U32.HI R2, RZ, 0x8, R12 ;  /* 0x00000008ff027819 */ /* 0x000fc8000001160c */
[----:B------:R-:W-:-:S04]  /*ddb0*/  LOP3.LUT R2, R2, 0xffff, RZ, 0xc0, !PT ;  /* 0x0000ffff02027812 */ /* 0x000fc800078ec0ff */
[----:B-1----:R-:W-:Y:S02]  /*ddc0*/  ISETP.GE.U32.AND P2, PT, R249, R2, PT ;  /* 0x00000002f900720c */ /* 0x002fe40003f46070 */
[----:B------:R-:W-:-:S04]  /*ddd0*/  SHF.R.U32.HI R2, RZ, 0x8, R132 ;  /* 0x00000008ff027819 */ /* 0x000fc80000011684 */
[----:B------:R-:W-:-:S04]  /*dde0*/  LOP3.LUT R2, R2, 0xffff, RZ, 0xc0, !PT ;  /* 0x0000ffff02027812 */ /* 0x000fc800078ec0ff */
[----:B------:R-:W-:Y:S01]  /*ddf0*/  ISETP.GE.U32.AND P1, PT, R249, R2, PT ;  /* 0x00000002f900720c */ /* 0x000fe20003f26070 */
[C---:B------:R-:W-:Y:S08]  /*de00*/  HMMA.16816.F32 R120, R4.reuse, R20, R120 ;  /* 0x000000140478723c */ /* 0x040ff00000001878 */
[----:B------:R-:W-:Y:S01]  /*de10*/  HMMA.16816.F32 R64, R4, R22, R64 ;  /* 0x000000160440723c */ /* 0x000fe20000001840 */
[----:B------:R-:W1:Y:S03]  /*de20*/  LDSM.16.MT88.4 R20, [R178+0xf000] ;  /* 0x00f00000b214783b */ /* 0x000e660000004200 */
[----:B--2---:R-:W-:-:S05]  /*de30*/  @!P1 HADD2 R27, -R103.H0_H0, -RZ.H0_H0 ;  /* 0xa00000ff671b9230 */ /* 0x004fca0000000900 */
[----:B------:R-:W-:-:S04]  /*de40*/  PRMT R25, R27, 0x7610, R25 ;  /* 0x000076101b197816 */ /* 0x000fc80000000019 */
[----:B------:R-:W-:Y:S02]  /*de50*/  @!P1 PRMT R103, R25, 0x5410, RZ ;  /* 0x0000541019679816 */ /* 0x000fe400000000ff */
[----:B------:R2:W2:Y:S01]  /*de60*/  LDL.LU.S16 R25, [R1+0x1c] ;  /* 0x00001c0001197983 */ /* 0x0004a20000300600 */
[----:B------:R-:W-:Y:S02]  /*de70*/  FFMA.FTZ R2, R133, c[0x0][0x23c], -R11 ;  /* 0x00008f0085027a23 */ /* 0x000fe4000001080b */
[----:B------:R-:W-:Y:S02]  /*de80*/  IMAD.MOV.U32 R133, RZ, RZ, R227 ;  /* 0x000000ffff857224 */ /* 0x000fe400078e00e3 */
[----:B------:R4:W-:Y:S01]  /*de90*/  MUFU.EX2 R227, R2 ;  /* 0x0000000200e37308 */ /* 0x0009e20000000800 */
[----:B---3--:R-:W-:Y:S01]  /*dea0*/  @!P2 HADD2 R29, -R33.H0_H0, -RZ.H0_H0 ;  /* 0xa00000ff211da230 */ /* 0x008fe20000000900 */
[----:B-1----:R-:W-:Y:S01]  /*deb0*/  HMMA.16816.F32 R84, R4, R20, R84 ;  /* 0x000000140454723c */ /* 0x002fe20000001854 */
[----:B-----5:R-:W-:-:S03]  /*dec0*/  @!P6 HADD2 R16, -R28.H0_H0, -RZ.H0_H0 ;  /* 0xa00000ff1c10e230 */ /* 0x020fc60000000900 */
[----:B------:R-:W-:-:S04]  /*ded0*/  PRMT R17, R29, 0x7610, R17 ;  /* 0x000076101d117816 */ /* 0x000fc80000000011 */
[----:B------:R-:W-:Y:S01]  /*dee0*/  HMMA.16816.F32 R148, R4, R22, R148 ;  /* 0x000000160494723c */ /* 0x000fe20000001894 */
[----:B------:R-:W-:Y:S01]  /*def0*/  LDSM.16.MT88.4 R20, [R180+0x11000] ;  /* 0x01100000b414783b */ /* 0x000fe20000004200 */
[----:B----4-:R-:W-:Y:S02]  /*df00*/  FFMA.FTZ R2, R134, c[0x0][0x23c], -R11 ;  /* 0x00008f0086027a23 */ /* 0x010fe4000001080b */
[----:B------:R-:W-:Y:S01]  /*df10*/  IMAD.MOV.U32 R134, RZ, RZ, R135 ;  /* 0x000000ffff867224 */ /* 0x000fe200078e0087 */
[----:B------:R-:W-:Y:S01]  /*df20*/  MOV R135, R250 ;  /* 0x000000fa00877202 */ /* 0x000fe20000000f00 */
[----:B------:R-:W-:Y:S02]  /*df30*/  IMAD.MOV.U32 R250, RZ, RZ, R156 ;  /* 0x000000fffffa7224 */ /* 0x000fe400078e009c */
[----:B------:R-:W-:Y:S02]  /*df40*/  IMAD.MOV.U32 R156, RZ, RZ, R157 ;  /* 0x000000ffff9c7224 */ /* 0x000fe400078e009d */
[----:B------:R-:W-:-:S02]  /*df50*/  IMAD.MOV.U32 R157, RZ, RZ, R244 ;  /* 0x000000ffff9d7224 */ /* 0x000fc400078e00f4 */
[----:B------:R-:W-:Y:S02]  /*df60*/  IMAD.MOV.U32 R244, RZ, RZ, R69 ;  /* 0x000000fffff47224 */ /* 0x000fe400078e0045 */
[----:B------:R-:W-:Y:S02]  /*df70*/  IMAD.MOV.U32 R69, RZ, RZ, R228 ;  /* 0x000000ffff457224 */ /* 0x000fe400078e00e4 */
[----:B------:R1:W-:Y:S01]  /*df80*/  MUFU.EX2 R228, R2 ;  /* 0x0000000200e47308 */ /* 0x0003e20000000800 */
[----:B------:R-:W-:Y:S01]  /*df90*/  @!P2 PRMT R33, R17, 0x5410, RZ ;  /* 0x000054101121a816 */ /* 0x000fe200000000ff */
[----:B------:R-:W-:Y:S01]  /*dfa0*/  HMMA.16816.F32 R160, R4, R18, R60 ;  /* 0x0000001204a0723c */ /* 0x000fe2000000183c */
[----:B------:R-:W-:Y:S01]  /*dfb0*/  PRMT R12, R16, 0x7610, R12 ;  /* 0x00007610100c7816 */ /* 0x000fe2000000000c */
[----:B------:R-:W-:Y:S01]  /*dfc0*/  @!P3 HADD2 R3, -R136.H0_H0, -RZ.H0_H0 ;  /* 0xa00000ff8803b230 */ /* 0x000fe20000000900 */
[----:B------:R-:W3:Y:S01]  /*dfd0*/  LDSM.16.MT88.4 R16, [R179+0x11000] ;  /* 0x01100000b310783b */ /* 0x000ee20000004200 */
[----:B-1----:R-:W-:-:S02]  /*dfe0*/  FFMA.FTZ R2, R133, c[0x0][0x23c], -R11 ;  /* 0x00008f0085027a23 */ /* 0x002fc4000001080b */
[----:B------:R-:W-:Y:S02]  /*dff0*/  IMAD.MOV.U32 R133, RZ, RZ, R134 ;  /* 0x000000ffff857224 */ /* 0x000fe400078e0086 */
[----:B------:R-:W-:Y:S02]  /*e000*/  IMAD.MOV.U32 R134, RZ, RZ, R135 ;  /* 0x000000ffff867224 */ /* 0x000fe400078e0087 */
[----:B------:R-:W-:Y:S02]  /*e010*/  IMAD.MOV.U32 R135, RZ, RZ, R250 ;  /* 0x000000ffff877224 */ /* 0x000fe400078e00fa */
[----:B------:R-:W-:Y:S02]  /*e020*/  IMAD.MOV.U32 R250, RZ, RZ, R156 ;  /* 0x000000fffffa7224 */ /* 0x000fe400078e009c */
[----:B------:R-:W-:Y:S02]  /*e030*/  IMAD.MOV.U32 R156, RZ, RZ, R157 ;  /* 0x000000ffff9c7224 */ /* 0x000fe400078e009d */
[----:B------:R-:W-:Y:S01]  /*e040*/  IMAD.MOV.U32 R157, RZ, RZ, R244 ;  /* 0x000000ffff9d7224 */ /* 0x000fe200078e00f4 */
[----:B------:R-:W-:-:S02]  /*e050*/  MOV R244, R226 ;  /* 0x000000e200f47202 */ /* 0x000fc40000000f00 */
[----:B------:R1:W-:Y:S01]  /*e060*/  MUFU.EX2 R226, R2 ;  /* 0x0000000200e27308 */ /* 0x0003e20000000800 */
[----:B------:R-:W-:Y:S02]  /*e070*/  PRMT R26, R3, 0x7610, R26 ;  /* 0x00007610031a7816 */ /* 0x000fe4000000001a */
[----:B------:R-:W-:Y:S02]  /*e080*/  @!P6 PRMT R28, R12, 0x5410, RZ ;  /* 0x000054100c1ce816 */ /* 0x000fe400000000ff */
[----:B------:R-:W-:Y:S01]  /*e090*/  @!P3 PRMT R136, R26, 0x5410, RZ ;  /* 0x000054101a88b816 */ /* 0x000fe200000000ff */
[----:B------:R-:W-:Y:S02]  /*e0a0*/  FFMA.FTZ R12, R225, c[0x0][0x23c], -R10 ;  /* 0x00008f00e10c7a23 */ /* 0x000fe4000001080a */
[----:B------:R-:W-:Y:S01]  /*e0b0*/  IMAD.MOV.U32 R127, RZ, RZ, R133 ;  /* 0x000000ffff7f7224 */ /* 0x000fe200078e0085 */
[----:B-1----:R-:W-:Y:S01]  /*e0c0*/  SHF.R.U32.HI R2, RZ, 0x18, R68 ;  /* 0x00000018ff027819 */ /* 0x002fe20000011644 */
[----:B------:R-:W-:-:S03]  /*e0d0*/  IMAD.MOV.U32 R251, RZ, RZ, R135 ;  /* 0x000000fffffb7224 */ /* 0x000fc600078e0087 */
[----:B------:R-:W-:Y:S02]  /*e0e0*/  ISETP.GE.U32.AND P3, PT, R249, R2, PT ;  /* 0x00000002f900720c */ /* 0x000fe40003f66070 */
[----:B------:R-:W-:Y:S01]  /*e0f0*/  SHF.R.U32.HI R2, RZ, 0x8, R13 ;  /* 0x00000008ff027819 */ /* 0x000fe2000001160d */
[----:B------:R1:W-:Y:S01]  /*e100*/  MUFU.EX2 R225, R12 ;  /* 0x0000000c00e17308 */ /* 0x0003e20000000800 */
[----:B------:R-:W-:Y:S02]  /*e110*/  LOP3.LUT R3, R68, 0xff, RZ, 0xc0, !PT ;  /* 0x000000ff44037812 */ /* 0x000fe400078ec0ff */
[----:B------:R-:W-:Y:S01]  /*e120*/  PRMT R15, R15, 0x5410, R2 ;  /* 0x000054100f0f7816 */ /* 0x000fe20000000002 */
[----:B------:R-:W-:Y:S01]  /*e130*/  FFMA.FTZ R2, R127, c[0x0][0x23c], -R10 ;  /* 0x00008f007f027a23 */ /* 0x000fe2000001080a */
[----:B------:R-:W-:Y:S01]  /*e140*/  ISETP.GE.U32.AND P6, PT, R249, R3, PT ;  /* 0x00000003f900720c */ /* 0x000fe20003fc6070 */
[----:B------:R-:W-:Y:S01]  /*e150*/  IMAD.MOV.U32 R247, RZ, RZ, R134 ;  /* 0x000000fffff77224 */ /* 0x000fe200078e0086 */
[----:B------:R-:W-:Y:S01]  /*e160*/  LOP3.LUT R3, R39, 0xff, RZ, 0xc0, !PT ;  /* 0x000000ff27037812 */ /* 0x000fe200078ec0ff */
[----:B------:R4:W-:Y:S01]  /*e170*/  MUFU.EX2 R32, R2 ;  /* 0x0000000200207308 */ /* 0x0009e20000000800 */
[----:B------:R-:W-:Y:S01]  /*e180*/  LOP3.LUT R13, R14, 0xff, RZ, 0xc0, !PT ;  /* 0x000000ff0e0d7812 */ /* 0x000fe200078ec0ff */
[----:B------:R-:W-:-:S02]  /*e190*/  IMAD.MOV.U32 R135, RZ, RZ, R156 ;  /* 0x000000ffff877224 */ /* 0x000fc400078e009c */
[--C-:B-1----:R-:W-:Y:S01]  /*e1a0*/  FFMA.FTZ R12, R224, c[0x0][0x23c], -R10.reuse ;  /* 0x00008f00e00c7a23 */ /* 0x102fe2000001080a */
[C---:B---3--:R-:W-:Y:S01]  /*e1b0*/  HMMA.16816.F32 R92, R4.reuse, R16, R40 ;  /* 0x00000010045c723c */ /* 0x048fe20000001828 */
[----:B------:R-:W-:Y:S01]  /*e1c0*/  FFMA.FTZ R10, R251, c[0x0][0x23c], -R10 ;  /* 0x00008f00fb0a7a23 */ /* 0x000fe2000001080a */
[----:B------:R-:W-:Y:S01]  /*e1d0*/  ISETP.GE.U32.AND P1, PT, R249, R3, PT ;  /* 0x00000003f900720c */ /* 0x000fe20003f26070 */
[----:B------:R-:W-:Y:S01]  /*e1e0*/  IMAD.MOV.U32 R132, RZ, RZ, R157 ;  /* 0x000000ffff847224 */ /* 0x000fe200078e009d */
[----:B------:R-:W-:Y:S01]  /*e1f0*/  PRMT R14, R13, 0x5410, R24 ;  /* 0x000054100d0e7816 */ /* 0x000fe20000000018 */
[----:B------:R1:W3:Y:S01]  /*e200*/  MUFU.EX2 R30, R10 ;  /* 0x0000000a001e7308 */ /* 0x0002e20000000800 */
[----:B------:R-:W-:Y:S01]  /*e210*/  SHF.R.U32.HI R3, RZ, 0x10, R68 ;  /* 0x00000010ff037819 */ /* 0x000fe20000011644 */
[----:B------:R-:W-:Y:S01]  /*e220*/  IMAD.MOV.U32 R133, RZ, RZ, R158 ;  /* 0x000000ffff857224 */ /* 0x000fe200078e009e */
[----:B----4-:R-:W-:Y:S01]  /*e230*/  LOP3.LUT R2, R0, 0xffff, RZ, 0xc0, !PT ;  /* 0x0000ffff00027812 */ /* 0x010fe200078ec0ff */
[----:B------:R-:W-:Y:S01]  /*e240*/  FFMA.FTZ R13, R247, c[0x0][0x23c], -R11 ;  /* 0x00008f00f70d7a23 */ /* 0x000fe2000001080b */
[----:B------:R-:W-:Y:S01]  /*e250*/  SHF.R.U32.HI R11, RZ, 0x10, R0 ;  /* 0x00000010ff0b7819 */ /* 0x000fe20000011600 */
[----:B------:R-:W-:Y:S01]  /*e260*/  IMAD.MOV.U32 R134, RZ, RZ, R159 ;  /* 0x000000ffff867224 */ /* 0x000fe200078e009f */
[----:B------:R-:W-:Y:S01]  /*e270*/  LDSM.16.MT88.4 R40, [R177+0xf800] ;  /* 0x00f80000b128783b */ /* 0x000fe20000004200 */
[----:B------:R4:W5:Y:S01]  /*e280*/  MUFU.EX2 R224, R12 ;  /* 0x0000000c00e07308 */ /* 0x0009620000000800 */
[----:B------:R-:W-:Y:S02]  /*e290*/  HMMA.16816.F32 R156, R4, R20, R88 ;  /* 0x00000014049c723c */ /* 0x000fe40000001858 */
[----:B------:R-:W-:Y:S01]  /*e2a0*/  LDSM.16.MT88.4 R124, [R180+0xd800] ;  /* 0x00d80000b47c783b */ /* 0x000fe20000004200 */
[----:B-1----:R-:W-:-:S04]  /*e2b0*/  LOP3.LUT R10, R3, 0xff, RZ, 0xc0, !PT ;  /* 0x000000ff030a7812 */ /* 0x002fc800078ec0ff */
[----:B------:R3:W1:Y:S01]  /*e2c0*/  MUFU.EX2 R29, R13 ;  /* 0x0000000d001d7308 */ /* 0x0006620000000800 */
[----:B------:R-:W-:Y:S01]  /*e2d0*/  SHF.R.U32.HI R3, RZ, 0x8, R2 ;  /* 0x00000008ff037819 */ /* 0x000fe20000011602 */
[----:B--2---:R-:W-:Y:S01]  /*e2e0*/  @!P4 HADD2 R25, -R102.H0_H0, -RZ.H0_H0 ;  /* 0xa00000ff6619c230 */ /* 0x004fe20000000900 */
[----:B----4-:R-:W-:Y:S01]  /*e2f0*/  LOP3.LUT R12, R0, 0xff, RZ, 0xc0, !PT ;  /* 0x000000ff000c7812 */ /* 0x010fe200078ec0ff */
[----:B------:R-:W-:Y:S01]  /*e300*/  IMAD.MOV.U32 R252, RZ, RZ, R132 ;  /* 0x000000fffffc7224 */ /* 0x000fe200078e0084 */
[----:B------:R-:W-:Y:S02]  /*e310*/  SHF.R.U32.HI R2, RZ, 0x18, R0 ;  /* 0x00000018ff027819 */ /* 0x000fe40000011600 */
[C---:B------:R-:W-:Y:S02]  /*e320*/  ISETP.GE.U32.AND P2, PT, R249.reuse, R38, PT ;  /* 0x00000026f900720c */ /* 0x040fe40003f46070 */
[----:B------:R-:W-:Y:S01]  /*e330*/  ISETP.GE.U32.AND P0, PT, R249, R37, PT ;  /* 0x00000025f900720c */ /* 0x000fe20003f06070 */
[----:B------:R-:W-:Y:S01]  /*e340*/  IMAD.MOV.U32 R247, RZ, RZ, R250 ;  /* 0x000000fffff77224 */ /* 0x000fe200078e00fa */
[----:B------:R-:W-:Y:S01]  /*e350*/  LOP3.LUT R0, R11, 0xff, RZ, 0xc0, !PT ;  /* 0x000000ff0b007812 */ /* 0x000fe200078ec0ff */
[----:B------:R-:W-:Y:S01]  /*e360*/  IMAD.MOV.U32 R251, RZ, RZ, R69 ;  /* 0x000000fffffb7224 */ /* 0x000fe200078e0045 */
[----:B------:R-:W-:Y:S01]  /*e370*/  PRMT R11, R12, 0x5410, R3 ;  /* 0x000054100c0b7816 */ /* 0x000fe20000000003 */
[----:B------:R-:W-:Y:S01]  /*e380*/  LDSM.16.MT88.4 R88, [R180+0x11800] ;  /* 0x01180000b458783b */ /* 0x000fe20000004200 */
[----:B------:R-:W-:-:S02]  /*e390*/  PRMT R20, R25, 0x7610, R20 ;  /* 0x0000761019147816 */ /* 0x000fc40000000014 */
[----:B------:R-:W-:Y:S01]  /*e3a0*/  PRMT R3, R0, 0x5410, R2 ;  /* 0x0000541000037816 */ /* 0x000fe20000000002 */
[--C-:B------:R-:W-:Y:S01]  /*e3b0*/  HSET2.LE.AND R2, R11, R248.reuse, PT ;  /* 0x000000f80b027233 */ /* 0x100fe20003803000 */
[----:B---3--:R-:W-:Y:S01]  /*e3c0*/  F2FP.PACK_AB R13, R30, R32 ;  /* 0x000000201e0d723e */ /* 0x008fe200000000ff */
[----:B------:R-:W-:Y:S01]  /*e3d0*/  HMMA.16816.F32 R24, R4, R22, R52 ;  /* 0x000000160418723c */ /* 0x000fe20000001834 */
[----:B------:R-:W-:Y:S02]  /*e3e0*/  F2FP.PACK_AB R11, R228, R227 ;  /* 0x000000e3e40b723e */ /* 0x000fe400000000ff */
[----:B------:R-:W-:Y:S01]  /*e3f0*/  @!P4 PRMT R102, R20, 0x5410, RZ ;  /* 0x000054101466c816 */ /* 0x000fe200000000ff */
[----:B------:R-:W-:Y:S01]  /*e400*/  HSET2.LE.AND R0, R14, R248, PT ;  /* 0x000000f80e007233 */ /* 0x000fe20003803000 */
[----:B------:R-:W-:-:S03]  /*e410*/  PRMT R12, R11, 0x7610, R12 ;  /* 0x000076100b0c7816 */ /* 0x000fc6000000000c */
[----:B------:R-:W-:Y:S01]  /*e420*/  HMMA.16816.F32 R20, R4, R18, R44 ;  /* 0x000000120414723c */ /* 0x000fe2000000182c */
[----:B------:R-:W-:-:S06]  /*e430*/  PRMT R11, R11, 0x7632, R11 ;  /* 0x000076320b0b7816 */ /* 0x000fcc000000000b */
[----:B------:R-:W-:Y:S01]  /*e440*/  IMAD.MOV.U32 R5, RZ, RZ, R13 ;  /* 0x000000ffff057224 */ /* 0x000fe200078e000d */
[----:B-----5:R-:W-:-:S04]  /*e450*/  F2FP.PACK_AB R4, R224, R225 ;  /* 0x000000e1e004723e */ /* 0x020fc800000000ff */
[----:B------:R-:W-:Y:S02]  /*e460*/  LOP3.LUT R99, R0, R5, RZ, 0xc0, !PT ;  /* 0x0000000500637212 */ /* 0x000fe400078ec0ff */
[C---:B------:R-:W-:Y:S02]  /*e470*/  PRMT R7, R4.reuse, 0x7610, R7 ;  /* 0x0000761004077816 */ /* 0x040fe40000000007 */
[----:B------:R-:W-:Y:S02]  /*e480*/  PRMT R6, R4, 0x7632, R6 ;  /* 0x0000763204067816 */ /* 0x000fe40000000006 */
[----:B------:R-:W-:Y:S02]  /*e490*/  PRMT R0, R12, 0x5410, R11 ;  /* 0x000054100c007816 */ /* 0x000fe4000000000b */
[----:B-1----:R-:W-:Y:S01]  /*e4a0*/  F2FP.PACK_AB R4, R29, R226 ;  /* 0x000000e21d04723e */ /* 0x002fe200000000ff */
[----:B------:R-:W-:Y:S01]  /*e4b0*/  HSET2.LE.AND R3, R3, R248, PT ;  /* 0x000000f803037233 */ /* 0x000fe20003803000 */
[----:B------:R-:W-:-:S02]  /*e4c0*/  LOP3.LUT R96, R2, R0, RZ, 0xc0, !PT ;  /* 0x0000000002607212 */ /* 0x000fc400078ec0ff */
[C---:B------:R-:W-:Y:S02]  /*e4d0*/  PRMT R5, R4.reuse, 0x7610, R5 ;  /* 0x0000761004057816 */ /* 0x040fe40000000005 */
[----:B------:R-:W-:Y:S02]  /*e4e0*/  PRMT R0, R7, 0x5410, R6 ;  /* 0x0000541007007816 */ /* 0x000fe40000000006 */
[----:B------:R-:W-:Y:S02]  /*e4f0*/  PRMT R4, R4, 0x7632, R4 ;  /* 0x0000763204047816 */ /* 0x000fe40000000004 */
[----:B------:R-:W-:Y:S01]  /*e500*/  ISETP.GE.U32.AND P4, PT, R249, R10, PT ;  /* 0x0000000af900720c */ /* 0x000fe20003f86070 */
[----:B------:R-:W-:Y:S01]  /*e510*/  HSET2.LE.AND R10, R15, R248, PT ;  /* 0x000000f80f0a7233 */ /* 0x000fe20003803000 */
[----:B------:R-:W-:Y:S02]  /*e520*/  LOP3.LUT R97, R3, R0, RZ, 0xc0, !PT ;  /* 0x0000000003617212 */ /* 0x000fe400078ec0ff */
[----:B------:R-:W-:-:S04]  /*e530*/  PRMT R0, R5, 0x5410, R4 ;  /* 0x0000541005007816 */ /* 0x000fc80000000004 */
[----:B------:R-:W-:Y:S02]  /*e540*/  LOP3.LUT R98, R10, R0, RZ, 0xc0, !PT ;  /* 0x000000000a627212 */ /* 0x000fe400078ec0ff */
[----:B------:R1:W2:Y:S04]  /*e550*/  LDL.LU.S16 R0, [R1+0x20] ;  /* 0x0000200001007983 */ /* 0x0002a80000300600 */
[----:B------:R1:W3:Y:S01]  /*e560*/  LDL.LU.S16 R16, [R1+0x24] ;  /* 0x0000240001107983 */ /* 0x0002e20000300600 */
[C---:B------:R-:W-:Y:S08]  /*e570*/  HMMA.16816.F32 R104, R96.reuse, R108, R104 ;  /* 0x0000006c6068723c */ /* 0x040ff00000001868 */
[C---:B------:R-:W-:Y:S01]  /*e580*/  HMMA.16816.F32 R108, R96.reuse, R110, R48 ;  /* 0x0000006e606c723c */ /* 0x040fe20000001830 */
[----:B------:R-:W4:Y:S07]  /*e590*/  LDSM.16.MT88.4 R48, [R178+0xf800] ;  /* 0x00f80000b230783b */ /* 0x000f2e0000004200 */
[C---:B----4-:R-:W-:Y:S08]  /*e5a0*/  HMMA.16816.F32 R44, R96.reuse, R48, R84 ;  /* 0x00000030602c723c */ /* 0x050ff00000001854 */
[----:B------:R-:W-:Y:S01]  /*e5b0*/  HMMA.16816.F32 R48, R96, R50, R148 ;  /* 0x000000326030723c */ /* 0x000fe20000001894 */
[----:B------:R1:W4:Y:S04]  /*e5c0*/  LDL.LU.S16 R150, [R1+0x28] ;  /* 0x0000280001967983 */ /* 0x0003280000300600 */
[----:B------:R1:W5:Y:S04]  /*e5d0*/  LDL.LU.S16 R149, [R1+0x30] ;  /* 0x0000300001957983 */ /* 0x0003680000300600 */
[----:B------:R1:W5:Y:S04]  /*e5e0*/  LDL.LU.S16 R87, [R1+0x40] ;  /* 0x0000400001577983 */ /* 0x0003680000300600 */
[----:B------:R1:W5:Y:S04]  /*e5f0*/  LDL.LU.S16 R86, [R1+0x3c] ;  /* 0x00003c0001567983 */ /* 0x0003680000300600 */
[----:B------:R1:W5:Y:S04]  /*e600*/  LDL.LU.S16 R85, [R1+0x38] ;  /* 0x0000380001557983 */ /* 0x0003680000300600 */
[----:B------:R1:W5:Y:S01]  /*e610*/  LDL.LU.S16 R84, [R1+0x34] ;  /* 0x0000340001547983 */ /* 0x0003620000300600 */
[----:B--2---:R-:W-:-:S05]  /*e620*/  @!P5 HADD2 R0, -R101.H0_H0, -RZ.H0_H0 ;  /* 0xa00000ff6500d230 */ /* 0x004fca0000000900 */
[----:B------:R-:W-:Y:S02]  /*e630*/  PRMT R17, R0, 0x7610, R17 ;  /* 0x0000761000117816 */ /* 0x000fe40000000011 */
[----:B------:R-:W-:-:S04]  /*e640*/  LOP3.LUT R0, R68, 0xffff, RZ, 0xc0, !PT ;  /* 0x0000ffff44007812 */ /* 0x000fc800078ec0ff */
[----:B------:R-:W-:-:S04]  /*e650*/  SHF.R.U32.HI R0, RZ, 0x8, R0 ;  /* 0x00000008ff007819 */ /* 0x000fc80000011600 */
[----:B------:R-:W-:Y:S02]  /*e660*/  LOP3.LUT R0, R0, 0xffff, RZ, 0xc0, !PT ;  /* 0x0000ffff00007812 */ /* 0x000fe400078ec0ff */
[----:B------:R-:W-:Y:S02]  /*e670*/  @!P5 PRMT R101, R17, 0x5410, RZ ;  /* 0x000054101165d816 */ /* 0x000fe400000000ff */
[----:B------:R-:W-:Y:S02]  /*e680*/  ISETP.GE.U32.AND P5, PT, R249, R0, PT ;  /* 0x00000000f900720c */ /* 0x000fe40003fa6070 */
[----:B------:R-:W-:Y:S02]  /*e690*/  SHF.R.U32.HI R0, RZ, 0x8, R144 ;  /* 0x00000008ff007819 */ /* 0x000fe40000011690 */
[----:B------:R1:W2:Y:S01]  /*e6a0*/  LDL.LU.S16 R144, [R1+0x2c] ;  /* 0x00002c0001907983 */ /* 0x0002a20000300600 */
[----:B---3--:R-:W-:Y:S01]  /*e6b0*/  @!P1 HADD2 R16, -R13.H0_H0, -RZ.H0_H0 ;  /* 0xa00000ff0d109230 */ /* 0x008fe20000000900 */
[----:B------:R-:W-:Y:S01]  /*e6c0*/  IMAD.MOV.U32 R3, RZ, RZ, R133 ;  /* 0x000000ffff037224 */ /* 0x000fe200078e0085 */
[----:B------:R-:W-:Y:S01]  /*e6d0*/  MOV R14, R135 ;  /* 0x00000087000e7202 */ /* 0x000fe20000000f00 */
[----:B------:R-:W-:-:S02]  /*e6e0*/  IMAD.MOV.U32 R248, RZ, RZ, R134 ;  /* 0x000000fffff87224 */ /* 0x000fc400078e0086 */
[----:B------:R-:W-:Y:S01]  /*e6f0*/  PRMT R2, R16, 0x7610, R2 ;  /* 0x0000761010027816 */ /* 0x000fe20000000002 */
[----:B------:R-:W3:Y:S01]  /*e700*/  LDSM.16.MT88.4 R132, [R179+0xd800] ;  /* 0x00d80000b384783b */ /* 0x000ee20000004200 */
[----:B------:R-:W-:Y:S02]  /*e710*/  @P1 PRMT R10, R13, 0x7610, R10 ;  /* 0x000076100d0a1816 */ /* 0x000fe4000000000a */
[----:B------:R-:W-:Y:S01]  /*e720*/  @!P1 PRMT R10, R2, 0x5410, RZ ;  /* 0x00005410020a9816 */ /* 0x000fe200000000ff */
[----:B------:R-:W-:Y:S01]  /*e730*/  HMMA.16816.F32 R36, R96, R40, R76 ;  /* 0x000000286024723c */ /* 0x000fe2000000184c */
[----:B------:R-:W-:Y:S01]  /*e740*/  LOP3.LUT R2, R0, 0xffff, RZ, 0xc0, !PT ;  /* 0x0000ffff00027812 */ /* 0x000fe200078ec0ff */
[----:B------:R-:W-:Y:S01]  /*e750*/  FFMA.FTZ R3, R252, R34, R3 ;  /* 0x00000022fc037223 */ /* 0x000fe20000010003 */
[----:B------:R-:W-:Y:S02]  /*e760*/  LDSM.16.MT88.4 R16, [R179+0x11800] ;  /* 0x01180000b310783b */ /* 0x000fe40000004200 */
[----:B------:R-:W-:-:S02]  /*e770*/  ISETP.GE.U32.AND P1, PT, R249, R2, PT ;  /* 0x00000002f900720c */ /* 0x000fc40003f26070 */
[----:B------:R-:W-:Y:S01]  /*e780*/  IMAD.MOV.U32 R79, RZ, RZ, R248 ;  /* 0x000000ffff4f7224 */ /* 0x000fe200078e00f8 */
[----:B------:R-:W-:Y:S01]  /*e790*/  HMMA.16816.F32 R40, R96, R42, R80 ;  /* 0x0000002a6028723c */ /* 0x000fe20000001850 */
[----:B------:R-:W1:Y:S02]  /*e7a0*/  LDSM.16.MT88.4 R80, [R178+0x11800] ;  /* 0x01180000b250783b */ /* 0x000e640000004200 */
[----:B------:R-:W-:Y:S02]  /*e7b0*/  FFMA.FTZ R14, R14, R35, R79 ;  /* 0x000000230e0e7223 */ /* 0x000fe4000001004f */
[----:B------:R-:W-:Y:S02]  /*e7c0*/  IMAD.MOV.U32 R248, RZ, RZ, R244 ;  /* 0x000000fffff87224 */ /* 0x000fe400078e00f4 */
[----:B------:R-:W-:Y:S02]  /*e7d0*/  FADD.FTZ R2, R247, R14 ;  /* 0x0000000ef7027221 */ /* 0x000fe40000010000 */
[----:B------:R-:W-:-:S02]  /*e7e0*/  IMAD.MOV.U32 R250, RZ, RZ, R71 ;  /* 0x000000fffffa7224 */ /* 0x000fc400078e0047 */
[----:B------:R-:W-:Y:S01]  /*e7f0*/  FADD.FTZ R3, R251, R3 ;  /* 0x00000003fb037221 */ /* 0x000fe20000010000 */
[----:B------:R-:W-:Y:S01]  /*e800*/  @P0 PRMT R0, R13, 0x7632, R0 ;  /* 0x000076320d000816 */ /* 0x000fe20000000000 */
[----:B------:R-:W-:Y:S02]  /*e810*/  FADD.FTZ R2, R248, R2 ;  /* 0x00000002f8027221 */ /* 0x000fe40000010000 */
[----:B------:R-:W-:Y:S01]  /*e820*/  FADD.FTZ R3, R250, R3 ;  /* 0x00000003fa037221 */ /* 0x000fe20000010000 */
[----:B----4-:R-:W-:Y:S01]  /*e830*/  @!P0 HADD2 R150, -R13.H1_H1, -RZ.H0_H0 ;  /* 0xa00000ff0d968230 */ /* 0x010fe20000000d00 */
[----:B------:R-:W-:Y:S01]  /*e840*/  IMAD.MOV.U32 R244, RZ, RZ, R70 ;  /* 0x000000fffff47224 */ /* 0x000fe200078e0046 */
[----:B-----5:R-:W-:Y:S02]  /*e850*/  @!P2 HADD2 R84, -R5.H0_H0, -RZ.H0_H0 ;  /* 0xa00000ff0554a230 */ /* 0x020fe40000000900 */
[----:B------:R-:W-:-:S03]  /*e860*/  @!P3 HADD2 R85, -R6.H0_H0, -RZ.H0_H0 ;  /* 0xa00000ff0655b230 */ /* 0x000fc60000000900 */
[----:B------:R-:W-:-:S04]  /*e870*/  PRMT R14, R84, 0x7610, R14 ;  /* 0x00007610540e7816 */ /* 0x000fc8000000000e */
[----:B------:R-:W-:Y:S01]  /*e880*/  @!P2 PRMT R5, R14, 0x5410, RZ ;  /* 0x000054100e05a816 */ /* 0x000fe200000000ff */
[----:B------:R-:W-:Y:S01]  /*e890*/  FADD.FTZ R14, R246, R2 ;  /* 0x00000002f60e7221 */ /* 0x000fe20000010000 */
[----:B------:R-:W-:-:S03]  /*e8a0*/  PRMT R15, R85, 0x7610, R15 ;  /* 0x00007610550f7816 */ /* 0x000fc6000000000f */
[----:B------:R-:W-:Y:S01]  /*e8b0*/  FADD.FTZ R14, R244, R14 ;  /* 0x0000000ef40e7221 */ /* 0x000fe20000010000 */
[----:B------:R-:W-:Y:S01]  /*e8c0*/  @!P3 PRMT R6, R15, 0x5410, RZ ;  /* 0x000054100f06b816 */ /* 0x000fe200000000ff */
[----:B------:R-:W-:Y:S02]  /*e8d0*/  IMAD.MOV.U32 R15, RZ, RZ, c[0x0][0x228] ;  /* 0x00008a00ff0f7624 */ /* 0x000fe400078e00ff */
[----:B------:R-:W-:Y:S01]  /*e8e0*/  FADD.FTZ R14, R238, R14 ;  /* 0x0000000eee0e7221 */ /* 0x000fe20000010000 */
[----:B------:R-:W-:Y:S01]  /*e8f0*/  HMMA.16816.F32 R112, R96, R116, R112 ;  /* 0x000000746070723c */ /* 0x000fe20000001870 */
[----:B------:R-:W-:Y:S02]  /*e900*/  IMAD.SHL.U32 R15, R15, 0x8, RZ ;  /* 0x000000080f0f7824 */ /* 0x000fe400078e00ff */
[----:B------:R-:W-:-:S05]  /*e910*/  FADD.FTZ R14, R240, R14 ;  /* 0x0000000ef00e7221 */ /* 0x000fca0000010000 */
[----:B------:R-:W-:Y:S01]  /*e920*/  HMMA.16816.F32 R120, R96, R124, R120 ;  /* 0x0000007c6078723c */ /* 0x000fe20000001878 */
[----:B------:R-:W-:Y:S01]  /*e930*/  FADD.FTZ R14, R242, R14 ;  /* 0x0000000ef20e7221 */ /* 0x000fe20000010000 */
[----:B------:R-:W-:-:S06]  /*e940*/  @!P6 HADD2 R149, -R12.H0_H0, -RZ.H0_H0 ;  /* 0xa00000ff0c95e230 */ /* 0x000fcc0000000900 */
[----:B---3--:R-:W-:Y:S01]  /*e950*/  HMMA.16816.F32 R128, R96, R132, R128 ;  /* 0x000000846080723c */ /* 0x008fe20000001880 */
[----:B------:R-:W-:-:S07]  /*e960*/  @!P5 HADD2 R87, -R11.H0_H0, -RZ.H0_H0 ;  /* 0xa00000ff0b57d230 */ /* 0x000fce0000000900 */
[----:B------:R-:W-:Y:S01]  /*e970*/  HMMA.16816.F32 R116, R96, R118, R56 ;  /* 0x000000766074723c */ /* 0x000fe20000001838 */
[----:B------:R-:W3:Y:S01]  /*e980*/  LDSM.16.MT88.4 R56, [R180+0xf800] ;  /* 0x00f80000b438783b */ /* 0x000ee20000004200 */
[----:B------:R-:W-:-:S06]  /*e990*/  @!P4 HADD2 R86, -R7.H0_H0, -RZ.H0_H0 ;  /* 0xa00000ff0756c230 */ /* 0x000fcc0000000900 */
[C---:B------:R-:W-:Y:S01]  /*e9a0*/  HMMA.16816.F32 R124, R96.reuse, R126, R64 ;  /* 0x0000007e607c723c */ /* 0x040fe20000001840 */
[----:B------:R-:W4:Y:S07]  /*e9b0*/  LDSM.16.MT88.4 R64, [R179+0xf800] ;  /* 0x00f80000b340783b */ /* 0x000f2e0000004200 */
[----:B------:R-:W-:Y:S01]  /*e9c0*/  HMMA.16816.F32 R132, R96, R134, R72 ;  /* 0x000000866084723c */ /* 0x000fe20000001848 */
[----:B------:R-:W5:Y:S01]  /*e9d0*/  LDSM.16.MT88.4 R72, [R177+0x11800] ;  /* 0x01180000b148783b */ /* 0x000f620000004200 */
[----:B------:R-:W-:-:S03]  /*e9e0*/  FADD.FTZ R14, R236, R14 ;  /* 0x0000000eec0e7221 */ /* 0x000fc60000010000 */
[----:B------:R-:W-:Y:S01]  /*e9f0*/  STG.E.U16 [R8.64+-0x80], R209 ;  /* 0xffff80d108007986 */ /* 0x000fe2000c101512 */
[----:B------:R-:W-:-:S03]  /*ea00*/  PRMT R148, R149, 0x7610, R148 ;  /* 0x0000761095947816 */ /* 0x000fc60000000094 */
[----:B------:R-:W-:Y:S01]  /*ea10*/  STG.E.U16 [R8.64+-0x7e], R212 ;  /* 0xffff82d408007986 */ /* 0x000fe2000c101512 */
[----:B------:R-:W-:Y:S01]  /*ea20*/  PRMT R35, R87, 0x7610, R35 ;  /* 0x0000761057237816 */ /* 0x000fe20000000023 */
[----:B------:R-:W-:Y:S01]  /*ea30*/  FADD.FTZ R14, R235, R14 ;  /* 0x0000000eeb0e7221 */ /* 0x000fe20000010000 */
[----:B------:R-:W-:Y:S01]  /*ea40*/  PRMT R34, R86, 0x7610, R34 ;  /* 0x0000761056227816 */ /* 0x000fe20000000022 */
[----:B-1----:R-:W-:Y:S01]  /*ea50*/  HMMA.16816.F32 R76, R96, R80, R164 ;  /* 0x00000050604c723c */ /* 0x002fe200000018a4 */
[----:B------:R-:W-:Y:S01]  /*ea60*/  @!P6 PRMT R12, R148, 0x5410, RZ ;  /* 0x00005410940ce816 */ /* 0x000fe200000000ff */
[----:B------:R-:W-:Y:S01]  /*ea70*/  FADD.FTZ R14, R234, R14 ;  /* 0x0000000eea0e7221 */ /* 0x000fe20000010000 */
[----:B------:R-:W-:Y:S02]  /*ea80*/  @!P5 PRMT R11, R35, 0x5410, RZ ;  /* 0x00005410230bd816 */ /* 0x000fe400000000ff */
[----:B------:R-:W-:Y:S02]  /*ea90*/  @!P4 PRMT R7, R34, 0x5410, RZ ;  /* 0x000054102207c816 */ /* 0x000fe400000000ff */
[----:B------:R-:W-:Y:S01]  /*eaa0*/  PRMT R80, R150, 0x7610, R80 ;  /* 0x0000761096507816 */ /* 0x000fe20000000050 */
[----:B------:R-:W-:-:S03]  /*eab0*/  FADD.FTZ R14, R233, R14 ;  /* 0x0000000ee90e7221 */ /* 0x000fc60000010000 */
[----:B------:R-:W-:Y:S01]  /*eac0*/  @!P0 PRMT R0, R80, 0x5410, RZ ;  /* 0x0000541050008816 */ /* 0x000fe200000000ff */
[C---:B---3--:R-:W-:Y:S08]  /*ead0*/  HMMA.16816.F32 R52, R96.reuse, R56, R152 ;  /* 0x000000386034723c */ /* 0x048ff00000001898 */
[C---:B----4-:R-:W-:Y:S08]  /*eae0*/  HMMA.16816.F32 R60, R96.reuse, R64, R204 ;  /* 0x00000040603c723c */ /* 0x050ff000000018cc */
[C---:B-----5:R-:W-:Y:S08]  /*eaf0*/  HMMA.16816.F32 R68, R96.reuse, R72, R216 ;  /* 0x000000486044723c */ /* 0x060ff000000018d8 */
[C---:B------:R-:W-:Y:S08]  /*eb00*/  HMMA.16816.F32 R84, R96.reuse, R88, R156 ;  /* 0x000000586054723c */ /* 0x040ff0000000189c */
[C---:B------:R-:W-:Y:S08]  /*eb10*/  HMMA.16816.F32 R56, R96.reuse, R58, R220 ;  /* 0x0000003a6038723c */ /* 0x040ff000000018dc */
[C---:B------:R-:W-:Y:S08]  /*eb20*/  HMMA.16816.F32 R64, R96.reuse, R66, R172 ;  /* 0x000000426040723c */ /* 0x040ff000000018ac */
[C---:B------:R-:W-:Y:S08]  /*eb30*/  HMMA.16816.F32 R72, R96.reuse, R74, R168 ;  /* 0x0000004a6048723c */ /* 0x040ff000000018a8 */
[C---:B------:R-:W-:Y:S08]  /*eb40*/  HMMA.16816.F32 R80, R96.reuse, R82, R160 ;  /* 0x000000526050723c */ /* 0x040ff000000018a0 */
[C---:B------:R-:W-:Y:S08]  /*eb50*/  HMMA.16816.F32 R88, R96.reuse, R90, R24 ;  /* 0x0000005a6058723c */ /* 0x040ff00000001818 */
[C---:B------:R-:W-:Y:S08]  /*eb60*/  HMMA.16816.F32 R92, R96.reuse, R16, R92 ;  /* 0x00000010605c723c */ /* 0x040ff0000000185c */
[----:B------:R-:W-:Y:S01]  /*eb70*/  HMMA.16816.F32 R96, R96, R18, R20 ;  /* 0x000000126060723c */ /* 0x000fe20000001814 */
[----:B--2---:R-:W-:-:S05]  /*eb80*/  @!P1 HADD2 R144, -R4.H0_H0, -RZ.H0_H0 ;  /* 0xa00000ff04909230 */ /* 0x004fca0000000900 */
[----:B------:R-:W-:-:S04]  /*eb90*/  PRMT R13, R144, 0x7610, R13 ;  /* 0x00007610900d7816 */ /* 0x000fc8000000000d */
[----:B------:R-:W-:Y:S01]  /*eba0*/  @!P1 PRMT R4, R13, 0x5410, RZ ;  /* 0x000054100d049816 */ /* 0x000fe200000000ff */
[----:B------:R-:W-:-:S04]  /*ebb0*/  FADD.FTZ R13, R245, R3 ;  /* 0x00000003f50d7221 */ /* 0x000fc80000010000 */
[----:B------:R-:W-:-:S04]  /*ebc0*/  FADD.FTZ R13, R237, R13 ;  /* 0x0000000ded0d7221 */ /* 0x000fc80000010000 */
[----:B------:R-:W-:-:S04]  /*ebd0*/  FADD.FTZ R13, R239, R13 ;  /* 0x0000000def0d7221 */ /* 0x000fc80000010000 */
[----:B------:R-:W-:Y:S02]  /*ebe0*/  FADD.FTZ R13, R241, R13 ;  /* 0x0000000df10d7221 */ /* 0x000fe40000010000 */
[----:B------:R-:W-:-:S04]  /*ebf0*/  IMAD.WIDE R2, R15, 0x2, R8 ;  /* 0x000000020f027825 */ /* 0x000fc800078e0208 */
[----:B------:R-:W-:Y:S01]  /*ec00*/  FADD.FTZ R13, R243, R13 ;  /* 0x0000000df30d7221 */ /* 0x000fe20000010000 */
[----:B------:R-:W-:Y:S03]  /*ec10*/  STG.E.U16 [R2.64+-0x80], R213 ;  /* 0xffff80d502007986 */ /* 0x000fe6000c101512 */
[----:B------:R-:W-:Y:S01]  /*ec20*/  FADD.FTZ R13, R230, R13 ;  /* 0x0000000de60d7221 */ /* 0x000fe20000010000 */
[----:B------:R-:W-:Y:S04]  /*ec30*/  STG.E.U16 [R2.64+-0x7e], R211 ;  /* 0xffff82d302007986 */ /* 0x000fe8000c101512 */
[----:B------:R-:W-:Y:S01]  /*ec40*/  STG.E.U16 [R8.64+-0x70], R210 ;  /* 0xffff90d208007986 */ /* 0x000fe2000c101512 */
[----:B------:R-:W-:-:S03]  /*ec50*/  FADD.FTZ R13, R229, R13 ;  /* 0x0000000de50d7221 */ /* 0x000fc60000010000 */
[----:B------:R-:W-:Y:S04]  /*ec60*/  STG.E.U16 [R8.64+-0x6e], R208 ;  /* 0xffff92d008007986 */ /* 0x000fe8000c101512 */
[----:B------:R-:W-:Y:S04]  /*ec70*/  STG.E.U16 [R2.64+-0x70], R147 ;  /* 0xffff909302007986 */ /* 0x000fe8000c101512 */
[----:B------:R-:W-:Y:S04]  /*ec80*/  STG.E.U16 [R2.64+-0x6e], R146 ;  /* 0xffff929202007986 */ /* 0x000fe8000c101512 */
[----:B------:R-:W-:Y:S04]  /*ec90*/  STG.E.U16 [R8.64+-0x60], R145 ;  /* 0xffffa09108007986 */ /* 0x000fe8000c101512 */
[----:B------:R-:W-:Y:S04]  /*eca0*/  STG.E.U16 [R8.64+-0x5e], R142 ;  /* 0xffffa28e08007986 */ /* 0x000fe8000c101512 */
        /* <DEDUP_REMOVED lines=23> */
[----:B------:R1:W-:Y:S02]  /*ee20*/  STG.E.U16 [R2.64+-0xe], R0 ;  /* 0xfffff20002007986 */ /* 0x0003e4000c101512 */
[----:B-1----:R-:W-:-:S02]  /*ee30*/  FADD.FTZ R2, R227, R14 ;  /* 0x0000000ee3027221 */ /* 0x002fc40000010000 */
[----:B------:R-:W-:Y:S02]  /*ee40*/  FADD.FTZ R0, R225, R13 ;  /* 0x0000000de1007221 */ /* 0x000fe40000010000 */
[----:B------:R-:W-:Y:S02]  /*ee50*/  FADD.FTZ R2, R228, R2 ;  /* 0x00000002e4027221 */ /* 0x000fe40000010000 */
[----:B------:R-:W-:Y:S02]  /*ee60*/  FADD.FTZ R0, R224, R0 ;  /* 0x00000000e0007221 */ /* 0x000fe40000010000 */
[----:B------:R-:W-:Y:S02]  /*ee70*/  FADD.FTZ R2, R226, R2 ;  /* 0x00000002e2027221 */ /* 0x000fe40000010000 */
[----:B------:R-:W-:Y:S02]  /*ee80*/  FADD.FTZ R0, R32, R0 ;  /* 0x0000000020007221 */ /* 0x000fe40000010000 */
[----:B------:R-:W-:-:S02]  /*ee90*/  FADD.FTZ R2, R29, R2 ;  /* 0x000000021d027221 */ /* 0x000fc40000010000 */
[----:B------:R-:W-:-:S03]  /*eea0*/  FADD.FTZ R0, R30, R0 ;  /* 0x000000001e007221 */ /* 0x000fc60000010000 */
[----:B------:R1:W-:Y:S04]  /*eeb0*/  STL [R1+0x68], R2 ;  /* 0x0000680201007387 */ /* 0x0003e80000100800 */
[----:B------:R1:W-:Y:S01]  /*eec0*/  STL [R1+0x78], R0 ;  /* 0x0000780001007387 */ /* 0x0003e20000100800 */
[----:B------:R-:W-:Y:S01]  /*eed0*/  IADD3 R207, P0, R8, -0x100, RZ ;  /* 0xffffff0008cf7810 */ /* 0x000fe20007f1e0ff */
[----:B------:R-:W-:Y:S02]  /*eee0*/  IMAD.MOV.U32 R100, RZ, RZ, R214 ;  /* 0x000000ffff647224 */ /* 0x000fe400078e00d6 */
[----:B------:R-:W-:Y:S01]  /*eef0*/  IMAD.MOV.U32 R101, RZ, RZ, R215 ;  /* 0x000000ffff657224 */ /* 0x000fe200078e00d7 */
[----:B------:R-:W-:Y:S02]  /*ef00*/  IADD3.X R103, R9, -0x1, RZ, P0, !PT ;  /* 0xffffffff09677810 */ /* 0x000fe400007fe4ff */
.L_x_1086:
[----:B------:R-:W-:-:S06]  /*ef10*/  UISETP.GT.AND UP0, UPT, UR25, UR9, UPT ;  /* 0x000000091900728c */ /* 0x000fcc000bf04270 */
[----:B------:R-:W-:-:S13]  /*ef20*/  PLOP3.LUT P0, PT, PT, PT, UP0, 0x80, 0x0 ;  /* 0x000000000000781c */ /* 0x000fda0003f0f008 */
[----:B------:R-:W-:Y:S05]  /*ef30*/  @!P0 BRA `(.L_x_1090) ;  /* 0x0000577000008947 */ /* 0x000fea0003800000 */
[----:B------:R-:W2:Y:S01]  /*ef40*/  LDL.64 R12, [R1+0x88] ;  /* 0x00008800010c7983 */ /* 0x000ea20000100a00 */
[----:B------:R-:W-:Y:S01]  /*ef50*/  ULDC UR21, c[0x0][0x228] ;  /* 0x00008a0000157ab9 */ /* 0x000fe20000000800 */
[----:B------:R-:W-:Y:S01]  /*ef60*/  IMAD.MOV.U32 R102, RZ, RZ, R100 ;  /* 0x000000ffff667224 */ /* 0x000fe200078e0064 */
[----:B------:R-:W-:Y:S01]  /*ef70*/  USHF.L.U32 UR21, UR21, 0x3, URZ ;  /* 0x0000000315157899 */ /* 0x000fe2000800063f */
[----:B------:R-:W3:Y:S01]  /*ef80*/  LDL R10, [R1+0x98] ;  /* 0x00009800010a7983 */ /* 0x000ee20000100800 */
[----:B-1----:R-:W-:Y:S02]  /*ef90*/  IMAD.MOV.U32 R2, RZ, RZ, R101 ;  /* 0x000000ffff027224 */ /* 0x002fe400078e0065 */
[----:B------:R-:W-:Y:S01]  /*efa0*/  USHF.R.S32.HI UR4, URZ, 0x1f, UR21 ;  /* 0x0000001f3f047899 */ /* 0x000fe20008011415 */
[----:B------:R-:W4:Y:S01]  /*efb0*/  LDL R9, [R1+0x9c] ;  /* 0x00009c0001097983 */ /* 0x000f220000100800 */
[----:B------:R-:W-:Y:S02]  /*efc0*/  USHF.L.U32 UR24, UR21, 0x1, URZ ;  /* 0x0000000115187899 */ /* 0x000fe4000800063f */
[----:B------:R-:W-:Y:S01]  /*efd0*/  USHF.L.U64.HI UR21, UR21, 0x1, UR4 ;  /* 0x0000000115157899 */ /* 0x000fe20008010204 */
[----:B------:R-:W4:Y:S04]  /*efe0*/  LDL.LU R8, [R1+0xac] ;  /* 0x0000ac0001087983 */ /* 0x000f280000300800 */
[----:B------:R-:W4:Y:S04]  /*eff0*/  LDL.LU R0, [R1+0xc0] ;  /* 0x0000c00001007983 */ /* 0x000f280000300800 */
[----:B------:R-:W4:Y:S04]  /*f000*/  LDL.LU.64 R6, [R1+0xb0] ;  /* 0x0000b00001067983 */ /* 0x000f280000300a00 */
[----:B------:R-:W4:Y:S04]  /*f010*/  LDL.LU.64 R4, [R1+0xb8] ;  /* 0x0000b80001047983 */ /* 0x000f280000300a00 */
[----:B------:R-:W4:Y:S01]  /*f020*/  LDL.LU R3, [R1+0xa8] ;  /* 0x0000a80001037983 */ /* 0x000f220000300800 */
[----:B--2---:R-:W-:-:S02]  /*f030*/  MOV R14, R12 ;  /* 0x0000000c000e7202 */ /* 0x004fc40000000f00 */
[----:B---3--:R-:W-:Y:S01]  /*f040*/  MOV R12, R10 ;  /* 0x0000000a000c7202 */ /* 0x008fe20000000f00 */
[----:B----4-:R-:W-:Y:S01]  /*f050*/  IMAD.MOV.U32 R11, RZ, RZ, R9 ;  /* 0x000000ffff0b7224 */ /* 0x010fe200078e0009 */
[----:B------:R-:W-:Y:S01]  /*f060*/  MOV R10, R8 ;  /* 0x00000008000a7202 */ /* 0x000fe20000000f00 */
[----:B------:R-:W-:Y:S02]  /*f070*/  IMAD.MOV.U32 R5, RZ, RZ, R7 ;  /* 0x000000ffff057224 */ /* 0x000fe400078e0007 */
[----:B------:R-:W-:Y:S02]  /*f080*/  IMAD.WIDE.U32 R8, R3, -0x326172a9, RZ ;  /* 0xcd9e8d5703087825 */ /* 0x000fe400078e00ff */
[----:B------:R-:W1:Y:S03]  /*f090*/  LDC.U8 R3, c[0x0][0x2d8] ;  /* 0x0000b600ff037b82 */ /* 0x000e660000000000 */
[----:B------:R2:W-:Y:S04]  /*f0a0*/  STL.64 [R1+0x70], R8 ;  /* 0x0000700801007387 */ /* 0x0005e80000100a00 */
[----:B------:R2:W-:Y:S01]  /*f0b0*/  STL.64 [R1+0x80], R4 ;  /* 0x0000800401007387 */ /* 0x0005e20000100a00 */
[----:B------:R-:W-:Y:S01]  /*f0c0*/  LOP3.LUT R244, R9, R10, RZ, 0x3c, !PT ;  /* 0x0000000a09f47212 */ /* 0x000fe200078e3cff */
[----:B------:R-:W-:Y:S01]  /*f0d0*/  IMAD.MOV.U32 R15, RZ, RZ, R13 ;  /* 0x000000ffff0f7224 */ /* 0x000fe200078e000d */
[----:B------:R-:W-:Y:S01]  /*f0e0*/  ISETP.GE.AND P4, PT, R14, c[0x0][0x220], PT ;  /* 0x000088000e007a0c */ /* 0x000fe20003f86270 */
[----:B------:R-:W-:Y:S01]  /*f0f0*/  IMAD.WIDE.U32 R246, R0, -0x2daee0ad, RZ ;  /* 0xd2511f5300f67825 */ /* 0x000fe200078e00ff */
[----:B------:R-:W-:-:S02]  /*f100*/  ISETP.GE.AND P3, PT, R12, c[0x0][0x220], PT ;  /* 0x000088000c007a0c */ /* 0x000fc40003f66270 */
[----:B------:R-:W-:Y:S01]  /*f110*/  ISETP.GE.AND P2, PT, R11, c[0x0][0x220], PT ;  /* 0x000088000b007a0c */ /* 0x000fe20003f46270 */
[----:B------:R-:W-:Y:S01]  /*f120*/  IMAD.WIDE.U32 R244, R244, -0x2daee0ad, RZ ;  /* 0xd2511f53f4f47825 */ /* 0x000fe200078e00ff */
[----:B-1----:R-:W-:Y:S01]  /*f130*/  PRMT R3, R3, 0x7054, R3 ;  /* 0x0000705403037816 */ /* 0x002fe20000000003 */
[----:B------:R-:W-:Y:S05]  /*f140*/  BRA `(.L_x_1091) ;  /* 0x000006a000007947 */ /* 0x000fea0003800000 */
.L_x_1093:
        /* <DEDUP_REMOVED lines=11> */
[----:B------:R-:W-:Y:S02]  /*f200*/  UIADD3 UR25, UR29, UR25, URZ ;  /* 0x000000191d197290 */ /* 0x000fe4000fffe03f */
[----:B--2---:R-:W-:Y:S04]  /*f210*/  LEA R0, P1, R0, R100, 0x6 ;  /* 0x0000006400007211 */ /* 0x004fe800078230ff */
[----:B------:R-:W-:Y:S01]  /*f220*/  IMAD.U32 R100, RZ, RZ, UR25 ;  /* 0x00000019ff647e24 */ /* 0x000fe2000f8e00ff */
[C---:B------:R-:W-:Y:S04]  /*f230*/  @!P4 LEA R136, P0, R0.reuse, c[0x0][0x168], 0x1 ;  /* 0x00005a000088ca11 */ /* 0x040fe800078008ff */
        /* <DEDUP_REMOVED lines=18> */
[C---:B------:R-:W-:Y:S02]  /*f360*/  @!P2 LEA R148, P0, R3.reuse, c[0x0][0x168], 0x1 ;  /* 0x00005a000394aa11 */ /* 0x040fe400078008ff */
[----:B------:R-:W-:Y:S01]  /*f370*/  IADD3.X R101, R100, UR6, RZ, P5, !PT ;  /* 0x0000000664657c10 */ /* 0x000fe2000affe4ff */
[----:B------:R1:W-:Y:S01]  /*f380*/  @P2 STS.128 [R199+0xa000], RZ ;  /* 0x00a000ffc7002388 */ /* 0x0003e20000000c00 */
[C---:B------:R-:W-:Y:S02]  /*f390*/  IADD3 R0, P5, R3.reuse, UR7, RZ ;  /* 0x0000000703007c10 */ /* 0x040fe4000ffbe0ff */
[C-C-:B------:R-:W-:Y:S01]  /*f3a0*/  @!P4 LEA.HI.X R153, R3.reuse, c[0x0][0x16c], R101.reuse, 0x1, P6 ;  /* 0x00005b000399ca11 */ /* 0x140fe200030f0c65 */
[----:B------:R-:W-:Y:S01]  /*f3b0*/  @!PT LDS RZ, [RZ] ;  /* 0x00000000fffff984 */ /* 0x000fe20000000800 */
[----:B------:R-:W-:Y:S01]  /*f3c0*/  @!PT LDS RZ, [RZ] ;  /* 0x00000000fffff984 */ /* 0x000fe20000000800 */
[----:B------:R-:W-:Y:S01]  /*f3d0*/  @!PT LDS RZ, [RZ] ;  /* 0x00000000fffff984 */ /* 0x000fe20000000800 */
[----:B------:R1:W-:Y:S01]  /*f3e0*/  @!P2 LDGSTS.E.BYPASS.LTC128B.128 [R199+0xa000], [R154.64+0x100] ;  /* 0x0a0001009ac7afae */ /* 0x0003e2000b901d52 */
[C-C-:B------:R-:W-:Y:S02]  /*f3f0*/  @!P3 LEA.HI.X R151, R3.reuse, c[0x0][0x16c], R101.reuse, 0x1, P1 ;  /* 0x00005b000397ba11 */ /* 0x140fe400008f0c65 */
[----:B------:R-:W-:Y:S01]  /*f400*/  @!P2 LEA.HI.X R149, R3, c[0x0][0x16c], R101, 0x1, P0 ;  /* 0x00005b000395aa11 */ /* 0x000fe200000f0c65 */
[----:B------:R1:W-:Y:S01]  /*f410*/  @P4 STS.128 [R199+0x6800], RZ ;  /* 0x006800ffc7004388 */ /* 0x0003e20000000c00 */
[C---:B------:R-:W-:Y:S02]  /*f420*/  @!P4 LEA R146, P1, R0.reuse, c[0x0][0x168], 0x1 ;  /* 0x00005a000092ca11 */ /* 0x040fe400078208ff */
[C---:B------:R-:W-:Y:S01]  /*f430*/  @!P3 LEA R142, P0, R0.reuse, c[0x0][0x168], 0x1 ;  /* 0x00005a00008eba11 */ /* 0x040fe200078008ff */
[----:B------:R-:W-:Y:S01]  /*f440*/  @!PT LDS RZ, [RZ] ;  /* 0x00000000fffff984 */ /* 0x000fe20000000800 */
[----:B------:R-:W-:Y:S01]  /*f450*/  @!PT LDS RZ, [RZ] ;  /* 0x00000000fffff984 */ /* 0x000fe20000000800 */
[----:B------:R-:W-:Y:S01]  /*f460*/  @!PT LDS RZ, [RZ] ;  /* 0x00000000fffff984 */ /* 0x000fe20000000800 */
[----:B------:R1:W-:Y:S01]  /*f470*/  @!P4 LDGSTS.E.BYPASS.LTC128B.128 [R199+0x6800], [R152.64] ;  /* 0x0680000098c7cfae */ /* 0x0003e2000b901d52 */
        /* <DEDUP_REMOVED lines=9> */
[C---:B------:R-:W-:Y:S02]  /*f510*/  @!P2 LEA.HI.X R141, R0.reuse, c[0x0][0x16c], R3, 0x1, P5 ;  /* 0x00005b00008daa11 */ /* 0x040fe400028f0c03 */
[----:B------:R-:W-:Y:S01]  /*f520*/  IADD3 R100, P6, R0, UR7, RZ ;  /* 0x0000000700647c10 */ /* 0x000fe2000ffde0ff */
[----:B------:R1:W-:Y:S03]  /*f530*/  @P2 STS.128 [R199+0xa800], RZ ;  /* 0x00a800ffc7002388 */ /* 0x0003e60000000c00 */
[C---:B------:R-:W-:Y:S01]  /*f540*/  @!P3 LEA R138, P1, R100.reuse, c[0x0][0x168], 0x1 ;  /* 0x00005a00648aba11 */ /* 0x040fe200078208ff */
[----:B------:R-:W-:Y:S01]  /*f550*/  @!PT LDS RZ, [RZ] ;  /* 0x00000000fffff984 */ /* 0x000fe20000000800 */
[----:B------:R-:W-:Y:S01]  /*f560*/  @!PT LDS RZ, [RZ] ;  /* 0x00000000fffff984 */ /* 0x000fe20000000800 */
[----:B------:R-:W-:Y:S01]  /*f570*/  @!PT LDS RZ, [RZ] ;  /* 0x00000000fffff984 */ /* 0x000fe20000000800 */
[----:B------:R1:W-:Y:S01]  /*f580*/  @!P2 LDGSTS.E.BYPASS.LTC128B.128 [R199+0xa800], [R148.64+0x100] ;  /* 0x0a80010094c7afae */ /* 0x0003e2000b901d52 */
[C---:B--2---:R-:W-:Y:S02]  /*f590*/  @!P2 LEA R136, P0, R100.reuse, c[0x0][0x168], 0x1 ;  /* 0x00005a006488aa11 */ /* 0x044fe400078008ff */
[----:B------:R-:W-:Y:S01]  /*f5a0*/  IADD3.X R101, R3, UR6, RZ, P6, !PT ;  /* 0x0000000603657c10 */ /* 0x000fe2000b7fe4ff */
        /* <DEDUP_REMOVED lines=36> */
.L_x_1091:
[----:B------:R-:W3:Y:S01]  /*f7f0*/  LDL.64 R6, [R1+0x80] ;  /* 0x0000800001067983 */ /* 0x000ee20000100a00 */
[----:B------:R-:W-:Y:S04]  /*f800*/  DEPBAR.LE SB0, 0x0 ;  /* 0x000080000000791a */ /* 0x000fe80000000000 */
[----:B------:R-:W-:Y:S01]  /*f810*/  BAR.SYNC.DEFER_BLOCKING 0x0 ;  /* 0x0000000000007b1d */ /* 0x000fe20000010000 */
[----:B------:R-:W-:Y:S04]  /*f820*/  UIADD3 UR8, UR25, -0x1, URZ ;  /* 0xffffffff19087890 */ /* 0x000fe8000fffe03f */
[----:B------:R-:W-:Y:S02]  /*f830*/  USHF.R.S32.HI UR5, URZ, 0x1f, UR8 ;  /* 0x0000001f3f057899 */ /* 0x000fe40008011408 */
[----:B------:R-:W-:Y:S01]  /*f840*/  UIMAD UR4, UR12, UR8, URZ ;  /* 0x000000080c0472a4 */ /* 0x000fe2000f8e023f */
[----:B--2---:R-:W-:Y:S01]  /*f850*/  IMAD.U32 R4, RZ, RZ, UR8 ;  /* 0x00000008ff047e24 */ /* 0x004fe2000f8e00ff */
[----:B------:R-:W-:Y:S02]  /*f860*/  UISETP.GT.AND UP0, UPT, UR8, UR9, UPT ;  /* 0x000000090800728c */ /* 0x000fe4000bf04270 */
[----:B------:R-:W-:Y:S01]  /*f870*/  UIMAD UR4, UR5, UR13, UR4 ;  /* 0x0000000d050472a4 */ /* 0x000fe2000f8e0204 */
[----:B------:R-:W-:Y:S01]  /*f880*/  @P4 STS.128 [R199+0xc000], RZ ;  /* 0x00c000ffc7004388 */ /* 0x000fe20000000c00 */
[----:B---3--:R-:W-:Y:S05]  /*f890*/  IMAD.WIDE.U32 R4, R4, UR13, R6 ;  /* 0x0000000d04047c25 */ /* 0x008fea000f8e0006 */
[C---:B------:R-:W-:Y:S02]  /*f8a0*/  @!P4 LEA R6, P6, R4.reuse, c[0x0][0x170], 0x1 ;  /* 0x00005c000406ca11 */ /* 0x040fe400078c08ff */
[----:B------:R-:W-:Y:S02]  /*f8b0*/  IADD3 R0, R5, UR4, RZ ;  /* 0x0000000405007c10 */ /* 0x000fe4000fffe0ff */
        /* <DEDUP_REMOVED lines=238> */
[C---:B------:R-:W-:Y:S08]  /*107a0*/  HMMA.16816.F32 R28, R160.reuse, R172, R28 ;  /* 0x000000aca01c723c */ /* 0x040ff0000000181c */
[----:B------:R-:W-:Y:S07]  /*107b0*/  HMMA.16816.F32 R32, R160, R174, R32 ;  /* 0x000000aea020723c */ /* 0x000fee0000001820 */
[----:B------:R-:W-:Y:S01]  /*107c0*/  IMAD.MOV.U32 R174, RZ, RZ, R207 ;  /* 0x000000ffffae7224 */ /* 0x000fe200078e00cf */
[C---:B-1----:R-:W-:Y:S05]  /*107d0*/  HMMA.16816.F32 R4, R144.reuse, R148, R4 ;  /* 0x000000949004723c */ /* 0x042fea0000001804 */
[----:B------:R-:W-:Y:S03]  /*107e0*/  IMAD.MOV.U32 R175, RZ, RZ, R103 ;  /* 0x000000ffffaf7224 */ /* 0x000fe600078e0067 */
        /* <DEDUP_REMOVED lines=8> */
.L_x_1092:
[----:B------:R-:W2:Y:S01]  /*10870*/  LDL.64 R214, [R1+0x70] ;  /* 0x0000700001d67983 */ /* 0x000ea20000100a00 */
[----:B------:R-:W-:Y:S01]  /*10880*/  IMAD.U32 R0, RZ, RZ, UR8 ;  /* 0x00000008ff007e24 */ /* 0x000fe2000f8e00ff */
[----:B------:R-:W-:Y:S01]  /*10890*/  USHF.L.U32 UR4, UR8, 0x1, URZ ;  /* 0x0000000108047899 */ /* 0x000fe2000800063f */
[----:B------:R-:W3:Y:S01]  /*108a0*/  LDC.U8 R170, c[0x0][0x2d8] ;  /* 0x0000b600ffaa7b82 */ /* 0x000ee20000000000 */
[----:B------:R-:W-:Y:S02]  /*108b0*/  UIADD3 UR5, UR23, -0x4498517b, URZ ;  /* 0xbb67ae8517057890 */ /* 0x000fe4000fffe03f */
[----:B------:R-:W4:Y:S01]  /*108c0*/  S2R R3, SR_TID.X ;  /* 0x0000000000037919 */ /* 0x000f220000002100 */
[----:B------:R-:W-:Y:S02]  /*108d0*/  ULOP3.LUT UR25, UR4, UR23, URZ, 0x3c, !UPT ;  /* 0x0000001704197292 */ /* 0x000fe4000f8e3c3f */
[----:B------:R-:W-:Y:S02]  /*108e0*/  UIADD3 UR30, UR22, -0x61c88647, URZ ;  /* 0x9e3779b9161e7890 */ /* 0x000fe4000fffe03f */
[----:B------:R-:W-:Y:S02]  /*108f0*/  UIADD3 UR31, UR23, 0x76cf5d0a, URZ ;  /* 0x76cf5d0a171f7890 */ /* 0x000fe4000fffe03f */
[----:B------:R-:W-:Y:S02]  /*10900*/  UIADD3 UR27, UR23, 0x32370b8f, URZ ;  /* 0x32370b8f171b7890 */ /* 0x000fe4000fffe03f */
[----:B------:R-:W-:Y:S02]  /*10910*/  UIADD3 UR29, UR22, -0x255992d5, URZ ;  /* 0xdaa66d2b161d7890 */ /* 0x000fe4000fffe03f */
[----:B------:R-:W-:Y:S02]  /*10920*/  UIADD3 UR26, UR22, 0x78dde6e4, URZ ;  /* 0x78dde6e4161a7890 */ /* 0x000fe4000fffe03f */
[----:B------:R-:W-:Y:S02]  /*10930*/  UIADD3 UR28, UR22, -0x4ab325aa, URZ ;  /* 0xb54cda56161c7890 */ /* 0x000fe4000fffe03f */
[----:B------:R-:W-:Y:S02]  /*10940*/  UIADD3 UR4, UR4, 0x1, URZ ;  /* 0x0000000104047890 */ /* 0x000fe4000fffe03f */
[----:B------:R-:W-:Y:S02]  /*10950*/  UISETP.GT.AND UP0, UPT, UR8, UR9, UPT ;  /* 0x000000090800728c */ /* 0x000fe4000bf04270 */
[----:B------:R-:W-:Y:S01]  /*10960*/  ULOP3.LUT UR4, UR4, UR23, URZ, 0x3c, !UPT ;  /* 0x0000001704047292 */ /* 0x000fe2000f8e3c3f */
[----:B---3--:R-:W-:Y:S01]  /*10970*/  PRMT R170, R170, 0x7054, R170 ;  /* 0x00007054aaaa7816 */ /* 0x008fe200000000aa */
[----:B----4-:R-:W-:Y:S05]  /*10980*/  IMAD.SHL.U32 R3, R3, 0x2, RZ ;  /* 0x0000000203037824 */ /* 0x010fea00078e00ff */
[----:B------:R-:W-:Y:S05]  /*10990*/  LOP3.LUT R3, R3, 0x6, RZ, 0xc0, !PT ;  /* 0x0000000603037812 */ /* 0x000fea00078ec0ff */
[----:B------:R-:W-:Y:S05]  /*109a0*/  IMAD R0, R0, 0x40, R3 ;  /* 0x0000004000007824 */ /* 0x000fea00078e0203 */
[C---:B------:R-:W-:Y:S02]  /*109b0*/  IADD3 R3, R0.reuse, 0x1, RZ ;  /* 0x0000000100037810 */ /* 0x040fe40007ffe0ff */
[CC--:B------:R-:W-:Y:S02]  /*109c0*/  ISETP.GE.AND P6, PT, R0.reuse, R201.reuse, PT ;  /* 0x000000c90000720c */ /* 0x0c0fe40003fc6270 */
[C---:B------:R-:W-:Y:S02]  /*109d0*/  ISETP.GE.AND P5, PT, R3.reuse, R201, PT ;  /* 0x000000c90300720c */ /* 0x040fe40003fa6270 */
[CC--:B------:R-:W-:Y:S02]  /*109e0*/  ISETP.GE.AND P0, PT, R3.reuse, R200.reuse, PT ;  /* 0x000000c80300720c */ /* 0x0c0fe40003f06270 */
[C---:B------:R-:W-:Y:S02]  /*109f0*/  ISETP.GE.AND P1, PT, R0.reuse, R200, PT ;  /* 0x000000c80000720c */ /* 0x040fe40003f26270 */
[CC--:B------:R-:W-:Y:S02]  /*10a00*/  ISETP.GE.OR P5, PT, R3.reuse, R203.reuse, !P5 ;  /* 0x000000cb0300720c */ /* 0x0c0fe40006fa6670 */
[-C--:B------:R-:W-:Y:S02]  /*10a10*/  ISETP.GE.OR P0, PT, R3, R202.reuse, !P0 ;  /* 0x000000ca0300720c */ /* 0x080fe40004706670 */
[C---:B------:R-:W-:Y:S02]  /*10a20*/  ISETP.GE.OR P6, PT, R0.reuse, R203, !P6 ;  /* 0x000000cb0000720c */ /* 0x040fe400077c6670 */
[C---:B------:R-:W-:Y:S02]  /*10a30*/  ISETP.GE.OR P1, PT, R0.reuse, R202, !P1 ;  /* 0x000000ca0000720c */ /* 0x040fe40004f26670 */
[C---:B------:R-:W-:Y:S02]  /*10a40*/  IADD3 R100, R0.reuse, 0x8, RZ ;  /* 0x0000000800647810 */ /* 0x040fe40007ffe0ff */
[----:B------:R-:W-:Y:S02]  /*10a50*/  IADD3 R3, R0, 0x9, RZ ;  /* 0x0000000900037810 */ /* 0x000fe40007ffe0ff */
[----:B------:R-:W-:Y:S02]  /*10a60*/  FSEL R103, R4, -INF , !P6 ;  /* 0xff80000004677808 */ /* 0x000fe40007000000 */
[----:B------:R-:W-:Y:S02]  /*10a70*/  FSEL R6, R6, -INF , !P1 ;  /* 0xff80000006067808 */ /* 0x000fe40004800000 */
[----:B-1----:R-:W-:Y:S02]  /*10a80*/  FSEL R136, R5, -INF , !P5 ;  /* 0xff80000005887808 */ /* 0x002fe40006800000 */
[----:B------:R-:W-:Y:S02]  /*10a90*/  FSEL R137, R7, -INF , !P0 ;  /* 0xff80000007897808 */ /* 0x000fe40004000000 */
[CC--:B------:R-:W-:Y:S02]  /*10aa0*/  ISETP.GE.AND P6, PT, R100.reuse, R201.reuse, PT ;  /* 0x000000c96400720c */ /* 0x0c0fe40003fc6270 */
[CC--:B------:R-:W-:Y:S02]  /*10ab0*/  ISETP.GE.AND P1, PT, R100.reuse, R200.reuse, PT ;  /* 0x000000c86400720c */ /* 0x0c0fe40003f26270 */
[C---:B------:R-:W-:Y:S02]  /*10ac0*/  ISETP.GE.AND P5, PT, R3.reuse, R201, PT ;  /* 0x000000c90300720c */ /* 0x040fe40003fa6270 */
[C---:B------:R-:W-:Y:S02]  /*10ad0*/  ISETP.GE.AND P0, PT, R3.reuse, R200, PT ;  /* 0x000000c80300720c */ /* 0x040fe40003f06270 */
[CC--:B------:R-:W-:Y:S02]  /*10ae0*/  ISETP.GE.OR P6, PT, R100.reuse, R203.reuse, !P6 ;  /* 0x000000cb6400720c */ /* 0x0c0fe400077c6670 */
        /* <DEDUP_REMOVED lines=36> */
[CC--:B------:R-:W-:Y:S02]  /*10d30*/  ISETP.GE.AND P6, PT, R4.reuse, R201.reuse, PT ;  /* 0x000000c90400720c */ /* 0x0c0fe40003fc6270 */
[CC--:B------:R-:W-:Y:S02]  /*10d40*/  ISETP.GE.AND P1, PT, R4.reuse, R200.reuse, PT ;  /* 0x000000c80400720c */ /* 0x0c0fe40003f26270 */
[----:B------:R-:W-:Y:S02]  /*10d50*/  ISETP.GE.AND P5, PT, R3, R201, PT ;  /* 0x000000c90300720c */ /* 0x000fe40003fa6270 */
[----:B------:R-:W-:Y:S02]  /*10d60*/  FSEL R158, R19, -INF , !P0 ;  /* 0xff800000139e7808 */ /* 0x000fe40004000000 */
[C---:B------:R-:W-:Y:S02]  /*10d70*/  ISETP.GE.AND P0, PT, R3.reuse, R200, PT ;  /* 0x000000c80300720c */ /* 0x040fe40003f06270 */
[CC--:B------:R-:W-:Y:S02]  /*10d80*/  ISETP.GE.OR P6, PT, R4.reuse, R203.reuse, !P6 ;  /* 0x000000cb0400720c */ /* 0x0c0fe400077c6670 */
[----:B------:R-:W-:Y:S02]  /*10d90*/  ISETP.GE.OR P1, PT, R4, R202, !P1 ;  /* 0x000000ca0400720c */ /* 0x000fe40004f26670 */
[----:B------:R-:W-:Y:S02]  /*10da0*/  ISETP.GE.OR P5, PT, R3, R203, !P5 ;  /* 0x000000cb0300720c */ /* 0x000fe40006fa6670 */
[C---:B------:R-:W-:Y:S02]  /*10db0*/  IADD3 R4, R0.reuse, 0x28, RZ ;  /* 0x0000002800047810 */ /* 0x040fe40007ffe0ff */
[----:B------:R-:W-:Y:S02]  /*10dc0*/  FMNMX.FTZ R5, R103, R2, !PT ;  /* 0x0000000267057209 */ /* 0x000fe40007810000 */
[----:B------:R-:W-:Y:S02]  /*10dd0*/  ISETP.GE.OR P0, PT, R3, R202, !P0 ;  /* 0x000000ca0300720c */ /* 0x000fe40004706670 */
[----:B------:R-:W-:Y:S02]  /*10de0*/  IADD3 R3, R0, 0x29, RZ ;  /* 0x0000002900037810 */ /* 0x000fe40007ffe0ff */
[----:B------:R-:W-:Y:S02]  /*10df0*/  FSEL R204, R21, -INF , !P5 ;  /* 0xff80000015cc7808 */ /* 0x000fe40006800000 */
[----:B------:R-:W-:Y:S02]  /*10e00*/  FSEL R205, R22, -INF , !P1 ;  /* 0xff80000016cd7808 */ /* 0x000fe40004800000 */
[C---:B------:R-:W-:Y:S02]  /*10e10*/  ISETP.GE.AND P5, PT, R4.reuse, R201, PT ;  /* 0x000000c90400720c */ /* 0x040fe40003fa6270 */
[-C--:B------:R-:W-:Y:S02]  /*10e20*/  ISETP.GE.AND P1, PT, R4, R200.reuse, PT ;  /* 0x000000c80400720c */ /* 0x080fe40003f26270 */
[----:B------:R-:W-:Y:S02]  /*10e30*/  FMNMX.FTZ R5, R136, R5, !PT ;  /* 0x0000000588057209 */ /* 0x000fe40007810000 */
[----:B------:R-:W-:Y:S02]  /*10e40*/  FSEL R171, R20, -INF , !P6 ;  /* 0xff80000014ab7808 */ /* 0x000fe40007000000 */
[----:B------:R-:W-:Y:S02]  /*10e50*/  FSEL R206, R23, -INF , !P0 ;  /* 0xff80000017ce7808 */ /* 0x000fe40004000000 */
[C---:B------:R-:W-:Y:S01]  /*10e60*/  ISETP.GE.AND P0, PT, R3.reuse, R201, PT ;  /* 0x000000c90300720c */ /* 0x040fe20003f06270 */
[----:B------:R-:W-:Y:S01]  /*10e70*/  LDSM.16.MT88.4 R20, [R178+0xc000] ;  /* 0x00c00000b214783b */ /* 0x000fe20000004200 */
[C---:B------:R-:W-:Y:S02]  /*10e80*/  ISETP.GE.AND P6, PT, R3.reuse, R200, PT ;  /* 0x000000c80300720c */ /* 0x040fe40003fc6270 */
[----:B------:R-:W-:Y:S02]  /*10e90*/  FMNMX.FTZ R7, R6, R102, !PT ;  /* 0x0000006606077209 */ /* 0x000fe40007810000 */
[C---:B------:R-:W-:Y:S02]  /*10ea0*/  ISETP.GE.OR P5, PT, R4.reuse, R203, !P5 ;  /* 0x000000cb0400720c */ /* 0x040fe40006fa6670 */
[-C--:B------:R-:W-:Y:S02]  /*10eb0*/  ISETP.GE.OR P1, PT, R4, R202.reuse, !P1 ;  /* 0x000000ca0400720c */ /* 0x080fe40004f26670 */
[----:B------:R-:W-:Y:S02]  /*10ec0*/  FMNMX.FTZ R4, R138, R5, !PT ;  /* 0x000000058a047209 */ /* 0x000fe40007810000 */
[----:B------:R-:W-:Y:S02]  /*10ed0*/  ISETP.GE.OR P6, PT, R3, R202, !P6 ;  /* 0x000000ca0300720c */ /* 0x000fe400077c6670 */
[----:B------:R-:W-:Y:S02]  /*10ee0*/  FMNMX.FTZ R7, R137, R7, !PT ;  /* 0x0000000789077209 */ /* 0x000fe40007810000 */
[----:B------:R-:W-:Y:S02]  /*10ef0*/  ISETP.GE.OR P0, PT, R3, R203, !P0 ;  /* 0x000000cb0300720c */ /* 0x000fe40004706670 */
[----:B------:R-:W-:Y:S02]  /*10f00*/  IADD3 R3, R0, 0x30, RZ ;  /* 0x0000003000037810 */ /* 0x000fe40007ffe0ff */
[----:B------:R-:W-:Y:S02]  /*10f10*/  FMNMX.FTZ R8, R9, R4, !PT ;  /* 0x0000000409087209 */ /* 0x000fe40007810000 */
[----:B------:R-:W-:Y:S02]  /*10f20*/  FMNMX.FTZ R7, R10, R7, !PT ;  /* 0x000000070a077209 */ /* 0x000fe40007810000 */
[----:B------:R-:W-:Y:S02]  /*10f30*/  FSEL R208, R24, -INF , !P5 ;  /* 0xff80000018d07808 */ /* 0x000fe40006800000 */
[----:B------:R-:W-:Y:S02]  /*10f40*/  ISETP.GE.AND P5, PT, R3, R201, PT ;  /* 0x000000c90300720c */ /* 0x000fe40003fa6270 */
[----:B------:R-:W-:Y:S02]  /*10f50*/  FMNMX.FTZ R8, R143, R8, !PT ;  /* 0x000000088f087209 */ /* 0x000fe40007810000 */
[----:B------:R-:W-:Y:S02]  /*10f60*/  ISETP.GE.OR P5, PT, R3, R203, !P5 ;  /* 0x000000cb0300720c */ /* 0x000fe40006fa6670 */
[----:B------:R-:W-:Y:S02]  /*10f70*/  FMNMX.FTZ R7, R11, R7, !PT ;  /* 0x000000070b077209 */ /* 0x000fe40007810000 */
[----:B------:R-:W-:Y:S02]  /*10f80*/  FMNMX.FTZ R8, R152, R8, !PT ;  /* 0x0000000898087209 */ /* 0x000fe40007810000 */
[----:B------:R-:W-:Y:S02]  /*10f90*/  FSEL R224, R28, -INF , !P5 ;  /* 0xff8000001ce07808 */ /* 0x000fe40006800000 */
[----:B------:R-:W-:Y:S02]  /*10fa0*/  IADD3 R5, R0, 0x31, RZ ;  /* 0x0000003100057810 */ /* 0x000fe40007ffe0ff */
[----:B------:R-:W-:Y:S02]  /*10fb0*/  ISETP.GE.AND P5, PT, R3, R200, PT ;  /* 0x000000c80300720c */ /* 0x000fe40003fa6270 */
[----:B------:R-:W-:Y:S02]  /*10fc0*/  FMNMX.FTZ R7, R153, R7, !PT ;  /* 0x0000000799077209 */ /* 0x000fe40007810000 */
[----:B------:R-:W-:Y:S02]  /*10fd0*/  FMNMX.FTZ R8, R155, R8, !PT ;  /* 0x000000089b087209 */ /* 0x000fe40007810000 */
[----:B------:R-:W-:Y:S02]  /*10fe0*/  ISETP.GE.OR P5, PT, R3, R202, !P5 ;  /* 0x000000ca0300720c */ /* 0x000fe40006fa6670 */
[----:B------:R-:W-:Y:S02]  /*10ff0*/  FSEL R212, R25, -INF , !P0 ;  /* 0xff80000019d47808 */ /* 0x000fe40004000000 */
[C---:B------:R-:W-:Y:S02]  /*11000*/  ISETP.GE.AND P0, PT, R5.reuse, R201, PT ;  /* 0x000000c90500720c */ /* 0x040fe40003f06270 */
[----:B------:R-:W-:Y:S02]  /*11010*/  FMNMX.FTZ R3, R154, R7, !PT ;  /* 0x000000079a037209 */ /* 0x000fe40007810000 */
        /* <DEDUP_REMOVED lines=8> */
[----:B------:R-:W-:Y:S02]  /*110a0*/  FMNMX.FTZ R101, R204, R101, !PT ;  /* 0x00000065cc657209 */ /* 0x000fe40007810000 */
[----:B------:R-:W-:Y:S02]  /*110b0*/  ISETP.GE.OR P0, PT, R4, R203, !P0 ;  /* 0x000000cb0400720c */ /* 0x000fe40004706670 */
[----:B------:R-:W-:Y:S02]  /*110c0*/  IADD3 R0, R0, 0x39, RZ ;  /* 0x0000003900007810 */ /* 0x000fe40007ffe0ff */
[----:B------:R-:W-:Y:S02]  /*110d0*/  FMNMX.FTZ R3, R205, R3, !PT ;  /* 0x00000003cd037209 */ /* 0x000fe40007810000 */
        /* <DEDUP_REMOVED lines=8> */
[C---:B------:R-:W-:Y:S02]  /*11160*/  ISETP.GE.AND P1, PT, R5.reuse, R200, PT ;  /* 0x000000c80500720c */ /* 0x040fe40003f26270 */
[----:B------:R-:W-:Y:S02]  /*11170*/  ISETP.GE.OR P0, PT, R0, R203, !P0 ;  /* 0x000000cb0000720c */ /* 0x000fe40004706670 */
[----:B------:R-:W-:Y:S02]  /*11180*/  FMNMX.FTZ R101, R224, R101, !PT ;  /* 0x00000065e0657209 */ /* 0x000fe40007810000 */
[----:B------:R-:W-:Y:S02]  /*11190*/  FSEL R233, R30, -INF , !P5 ;  /* 0xff8000001ee97808 */ /* 0x000fe40006800000 */
[----:B------:R-:W-:Y:S02]  /*111a0*/  ISETP.GE.OR P1, PT, R5, R202, !P1 ;  /* 0x000000ca0500720c */ /* 0x000fe40004f26670 */
[----:B------:R-:W-:Y:S01]  /*111b0*/  FSEL R213, R33, -INF , !P0 ;  /* 0xff80000021d57808 */ /* 0x000fe20004000000 */
[----:B--2---:R1:W3:Y:S01]  /*111c0*/  LDL.S16 R215, [R1+0x3c] ;  /* 0x00003c0001d77983 */ /* 0x0042e20000100600 */
[----:B------:R-:W-:Y:S02]  /*111d0*/  FMNMX.FTZ R3, R210, R3, !PT ;  /* 0x00000003d2037209 */ /* 0x000fe40007810000 */
[C---:B------:R-:W-:Y:S02]  /*111e0*/  ISETP.GE.AND P0, PT, R4.reuse, R200, PT ;  /* 0x000000c80400720c */ /* 0x040fe40003f06270 */
[----:B------:R-:W-:Y:S02]  /*111f0*/  FMNMX.FTZ R101, R223, R101, !PT ;  /* 0x00000065df657209 */ /* 0x000fe40007810000 */
[----:B------:R-:W-:Y:S02]  /*11200*/  FSEL R236, R31, -INF , !P1 ;  /* 0xff8000001fec7808 */ /* 0x000fe40004800000 */
[----:B------:R-:W-:Y:S01]  /*11210*/  FMNMX.FTZ R3, R233, R3, !PT ;  /* 0x00000003e9037209 */ /* 0x000fe20007810000 */
[----:B------:R-:W-:Y:S01]  /*11220*/  LDSM.16.MT88.4 R28, [R180+0xc000] ;  /* 0x00c00000b41c783b */ /* 0x000fe20000004200 */
[----:B------:R-:W-:Y:S02]  /*11230*/  ISETP.GE.OR P0, PT, R4, R202, !P0 ;  /* 0x000000ca0400720c */ /* 0x000fe40004706670 */
[----:B------:R-:W-:Y:S02]  /*11240*/  ISETP.GE.AND P1, PT, R0, R200, PT ;  /* 0x000000c80000720c */ /* 0x000fe40003f26270 */
[----:B------:R-:W-:Y:S02]  /*11250*/  FMNMX.FTZ R101, R222, R101, !PT ;  /* 0x00000065de657209 */ /* 0x000fe40007810000 */
[----:B------:R-:W-:Y:S02]  /*11260*/  ISETP.GE.OR P1, PT, R0, R202, !P1 ;  /* 0x000000ca0000720c */ /* 0x000fe40004f26670 */
[----:B------:R-:W-:Y:S02]  /*11270*/  FSEL R235, R34, -INF , !P0 ;  /* 0xff80000022eb7808 */ /* 0x000fe40004000000 */
[----:B------:R-:W-:Y:S02]  /*11280*/  FMNMX.FTZ R0, R236, R3, !PT ;  /* 0x00000003ec007209 */ /* 0x000fe40007810000 */
[----:B------:R-:W-:Y:S02]  /*11290*/  FMNMX.FTZ R101, R213, R101, !PT ;  /* 0x00000065d5657209 */ /* 0x000fe40007810000 */
[----:B------:R-:W-:Y:S02]  /*112a0*/  FSEL R234, R35, -INF , !P1 ;  /* 0xff80000023ea7808 */ /* 0x000fe40004800000 */
[----:B------:R-:W-:Y:S01]  /*112b0*/  FMNMX.FTZ R0, R235, R0, !PT ;  /* 0x00000000eb007209 */ /* 0x000fe20007810000 */
[----:B------:R-:W3:Y:S03]  /*112c0*/  SHFL.BFLY PT, R4, R101, 0x2, 0x1f ;  /* 0x0c401f0065047f89 */ /* 0x000ee600000e0000 */
[----:B------:R-:W-:Y:S05]  /*112d0*/  FMNMX.FTZ R0, R234, R0, !PT ;  /* 0x00000000ea007209 */ /* 0x000fea0007810000 */
[----:B------:R-:W4:Y:S01]  /*112e0*/  SHFL.BFLY PT, R3, R0, 0x2, 0x1f ;  /* 0x0c401f0000037f89 */ /* 0x000f2200000e0000 */
[----:B---3--:R-:W-:Y:S07]  /*112f0*/  FMNMX.FTZ R101, R101, R4, !PT ;  /* 0x0000000465657209 */ /* 0x008fee0007810000 */
[----:B------:R-:W3:Y:S01]  /*11300*/  SHFL.BFLY PT, R4, R101, 0x1, 0x1f ;  /* 0x0c201f0065047f89 */ /* 0x000ee200000e0000 */
[----:B----4-:R-:W-:Y:S07]  /*11310*/  FMNMX.FTZ R0, R0, R3, !PT ;  /* 0x0000000300007209 */ /* 0x010fee0007810000 */
[----:B------:R-:W4:Y:S01]  /*11320*/  SHFL.BFLY PT, R100, R0, 0x1, 0x1f ;  /* 0x0c201f0000647f89 */ /* 0x000f2200000e0000 */
[----:B---3--:R-:W-:Y:S02]  /*11330*/  FMNMX.FTZ R101, R101, R4, !PT ;  /* 0x0000000465657209 */ /* 0x008fe40007810000 */
[----:B------:R-:W-:Y:S01]  /*11340*/  LOP3.LUT R4, R245, UR5, R246, 0x96, !PT ;  /* 0x00000005f5047c12 */ /* 0x000fe2000f8e96f6 */
[----:B------:R-:W-:Y:S01]  /*11350*/  UIADD3 UR5, UR23, -0x126145ec, URZ ;  /* 0xed9eba1417057890 */ /* 0x000fe2000fffe03f */
[C---:B------:R-:W-:Y:S01]  /*11360*/  FSETP.NEU.FTZ.AND P1, PT, R101.reuse, -INF , PT ;  /* 0xff8000006500780b */ /* 0x040fe20003f3d000 */
[----:B------:R-:W-:Y:S02]  /*11370*/  FMUL.FTZ R141, R101, c[0x0][0x23c] ;  /* 0x00008f00658d7a20 */ /* 0x000fe40000410000 */
[----:B------:R-:W-:Y:S01]  /*11380*/  IMAD.WIDE.U32 R172, R4, -0x326172a9, RZ ;  /* 0xcd9e8d5704ac7825 */ /* 0x000fe200078e00ff */
[----:B----4-:R-:W-:Y:S02]  /*11390*/  FMNMX.FTZ R100, R0, R100, !PT ;  /* 0x0000006400647209 */ /* 0x010fe40007810000 */
[----:B------:R-:W-:Y:S02]  /*113a0*/  FSEL R141, R141, RZ, P1 ;  /* 0x000000ff8d8d7208 */ /* 0x000fe40000800000 */
[C---:B------:R-:W-:Y:S01]  /*113b0*/  FSETP.NEU.FTZ.AND P0, PT, R100.reuse, -INF , PT ;  /* 0xff8000006400780b */ /* 0x040fe20003f1d000 */
[----:B------:R-:W-:Y:S01]  /*113c0*/  FMUL.FTZ R142, R100, c[0x0][0x23c] ;  /* 0x00008f00648e7a20 */ /* 0x000fe20000410000 */
[----:B------:R-:W-:Y:S01]  /*113d0*/  LOP3.LUT R0, R247, UR25, RZ, 0x3c, !PT ;  /* 0x00000019f7007c12 */ /* 0x000fe2000f8e3cff */
[--C-:B------:R-:W-:Y:S01]  /*113e0*/  FFMA.FTZ R3, R136, c[0x0][0x23c], -R141.reuse ;  /* 0x00008f0088037a23 */ /* 0x100fe2000001088d */
[----:B------:R-:W-:Y:S01]  /*113f0*/  UIADD3 UR25, UR22, 0x3c6ef372, URZ ;  /* 0x3c6ef37216197890 */ /* 0x000fe2000fffe03f */
[----:B------:R-:W-:Y:S01]  /*11400*/  FFMA.FTZ R103, R103, c[0x0][0x23c], -R141 ;  /* 0x00008f0067677a23 */ /* 0x000fe2000001088d */
[----:B------:R-:W-:Y:S01]  /*11410*/  FSEL R142, R142, RZ, P0 ;  /* 0x000000ff8e8e7208 */ /* 0x000fe20000000000 */
[----:B------:R3:W-:Y:S01]  /*11420*/  MUFU.EX2 R237, R3 ;  /* 0x0000000300ed7308 */ /* 0x0007e20000000800 */
[----:B------:R-:W-:Y:S04]  /*11430*/  IMAD.WIDE.U32 R12, R0, -0x326172a9, RZ ;  /* 0xcd9e8d57000c7825 */ /* 0x000fe800078e00ff */
[----:B------:R-:W-:Y:S01]  /*11440*/  FFMA.FTZ R0, R6, c[0x0][0x23c], -R142 ;  /* 0x00008f0006007a23 */ /* 0x000fe2000001088e */
[----:B------:R-:W-:Y:S02]  /*11450*/  LOP3.LUT R4, R13, UR30, R214, 0x96, !PT ;  /* 0x0000001e0d047c12 */ /* 0x000fe4000f8e96d6 */
[----:B------:R-:W-:Y:S02]  /*11460*/  LOP3.LUT R6, R173, UR25, R12, 0x96, !PT ;  /* 0x00000019ad067c12 */ /* 0x000fe4000f8e960c */
[----:B------:R4:W-:Y:S01]  /*11470*/  MUFU.EX2 R209, R0 ;  /* 0x0000000000d17308 */ /* 0x0009e20000000800 */
[----:B------:R-:W-:Y:S01]  /*11480*/  IMAD.WIDE.U32 R4, R4, -0x2daee0ad, RZ ;  /* 0xd2511f5304047825 */ /* 0x000fe200078e00ff */
[----:B------:R-:W5:Y:S03]  /*11490*/  LDSM.16.MT88.4 R12, [R177+0xc000] ;  /* 0x00c00000b10c783b */ /* 0x000f660000004200 */
[----:B------:R-:W-:Y:S01]  /*114a0*/  IMAD.WIDE.U32 R6, R6, -0x2daee0ad, RZ ;  /* 0xd2511f5306067825 */ /* 0x000fe200078e00ff */
[----:B------:R-:W-:Y:S04]  /*114b0*/  LOP3.LUT R5, R5, UR31, R244, 0x96, !PT ;  /* 0x0000001f05057c12 */ /* 0x000fe8000f8e96f4 */
[----:B------:R-:W1:Y:S01]  /*114c0*/  MUFU.EX2 R211, R103 ;  /* 0x0000006700d37308 */ /* 0x000e620000000800 */
[----:B---3--:R-:W-:Y:S09]  /*114d0*/  FFMA.FTZ R3, R137, c[0x0][0x23c], -R142 ;  /* 0x00008f0089037a23 */ /* 0x008ff2000001088e */
[----:B------:R3:W3:Y:S01]  /*114e0*/  MUFU.EX2 R238, R3 ;  /* 0x0000000300ee7308 */ /* 0x0006e20000000800 */
[----:B----4-:R-:W-:Y:S01]  /*114f0*/  LOP3.LUT R0, R7, UR27, R4, 0x96, !PT ;  /* 0x0000001b07007c12 */ /* 0x010fe2000f8e9604 */
[----:B------:R-:W-:Y:S04]  /*11500*/  IMAD.WIDE.U32 R4, R5, -0x326172a9, RZ ;  /* 0xcd9e8d5705047825 */ /* 0x000fe800078e00ff */
[----:B------:R-:W-:Y:S01]  /*11510*/  IMAD.WIDE.U32 R148, R0, -0x326172a9, RZ ;  /* 0xcd9e8d5700947825 */ /* 0x000fe200078e00ff */
[----:B------:R-:W-:Y:S04]  /*11520*/  LOP3.LUT R5, R5, UR29, R172, 0x96, !PT ;  /* 0x0000001d05057c12 */ /* 0x000fe8000f8e96ac */
[----:B------:R-:W-:Y:S01]  /*11530*/  LOP3.LUT R0, R149, UR26, R4, 0x96, !PT ;  /* 0x0000001a95007c12 */ /* 0x000fe2000f8e9604 */
[----:B------:R-:W-:Y:S01]  /*11540*/  IMAD.WIDE.U32 R4, R5, -0x2daee0ad, RZ ;  /* 0xd2511f5305047825 */ /* 0x000fe200078e00ff */
[----:B-1----:R-:W-:Y:S03]  /*11550*/  F2FP.PACK_AB R140, R237, R211 ;  /* 0x000000d3ed8c723e */ /* 0x002fe600000000ff */
[----:B------:R-:W-:Y:S01]  /*11560*/  IMAD.WIDE.U32 R150, R0, -0x2daee0ad, RZ ;  /* 0xd2511f5300967825 */ /* 0x000fe200078e00ff */
[----:B------:R-:W-:Y:S03]  /*11570*/  PRMT R167, R140, 0x7632, R167 ;  /* 0x000076328ca77816 */ /* 0x000fe600000000a7 */
[--C-:B------:R-:W-:Y:S01]  /*11580*/  FFMA.FTZ R0, R9, c[0x0][0x23c], -R141.reuse ;  /* 0x00008f0009007a23 */ /* 0x100fe2000001088d */
[----:B------:R-:W-:Y:S01]  /*11590*/  LOP3.LUT R144, R151, UR16, R4, 0x96, !PT ;  /* 0x0000001097907c12 */ /* 0x000fe2000f8e9604 */
[----:B---3--:R-:W-:Y:S01]  /*115a0*/  FFMA.FTZ R3, R138, c[0x0][0x23c], -R141 ;  /* 0x00008f008a037a23 */ /* 0x008fe2000001088d */
[----:B------:R-:W-:Y:S01]  /*115b0*/  LOP3.LUT R4, R5, UR5, R6, 0x96, !PT ;  /* 0x0000000505047c12 */ /* 0x000fe2000f8e9606 */
[--C-:B------:R-:W-:Y:S01]  /*115c0*/  FFMA.FTZ R5, R10, c[0x0][0x23c], -R142.reuse ;  /* 0x00008f000a057a23 */ /* 0x100fe2000001088e */
[----:B------:R1:W-:Y:S01]  /*115d0*/  MUFU.EX2 R240, R0 ;  /* 0x0000000000f07308 */ /* 0x0003e20000000800 */
[----:B------:R-:W-:Y:S01]  /*115e0*/  FFMA.FTZ R6, R11, c[0x0][0x23c], -R142 ;  /* 0x00008f000b067a23 */ /* 0x000fe2000001088e */
[----:B------:R-:W-:Y:S01]  /*115f0*/  F2FP.PACK_AB R166, R238, R209 ;  /* 0x000000d1eea6723e */ /* 0x000fe200000000ff */
[----:B------:R-:W-:Y:S03]  /*11600*/  IMAD.WIDE.U32 R144, R144, -0x326172a9, RZ ;  /* 0xcd9e8d5790907825 */ /* 0x000fe600078e00ff */
[----:B------:R-:W-:Y:S01]  /*11610*/  PRMT R165, R166, 0x7632, R165 ;  /* 0x00007632a6a57816 */ /* 0x000fe200000000a5 */
[----:B------:R-:W-:Y:S01]  /*11620*/  IMAD.WIDE.U32 R146, R4, -0x326172a9, RZ ;  /* 0xcd9e8d5704927825 */ /* 0x000fe200078e00ff */
[C---:B------:R-:W-:Y:S02]  /*11630*/  LOP3.LUT R8, R144.reuse, 0xff, RZ, 0xc0, !PT ;  /* 0x000000ff90087812 */ /* 0x040fe400078ec0ff */
[----:B------:R3:W-:Y:S01]  /*11640*/  MUFU.EX2 R239, R5 ;  /* 0x0000000500ef7308 */ /* 0x0007e20000000800 */
[----:B------:R-:W-:Y:S09]  /*11650*/  SHF.R.U32.HI R7, RZ, 0x18, R144 ;  /* 0x00000018ff077819 */ /* 0x000ff20000011690 */
[----:B------:R4:W4:Y:S01]  /*11660*/  MUFU.EX2 R241, R3 ;  /* 0x0000000300f17308 */ /* 0x0009220000000800 */
[----:B-1----:R-:W-:Y:S09]  /*11670*/  LOP3.LUT R0, R144, 0xffff, RZ, 0xc0, !PT ;  /* 0x0000ffff90007812 */ /* 0x002ff200078ec0ff */
[----:B------:R1:W1:Y:S01]  /*11680*/  MUFU.EX2 R242, R6 ;  /* 0x0000000600f27308 */ /* 0x0002620000000800 */
[----:B---3--:R-:W-:Y:S02]  /*11690*/  SHF.R.U32.HI R5, RZ, 0x8, R0 ;  /* 0x00000008ff057819 */ /* 0x008fe40000011600 */
[----:B------:R-:W-:Y:S02]  /*116a0*/  FSEL R0, R101, RZ, P1 ;  /* 0x000000ff65007208 */ /* 0x000fe40000800000 */
[----:B------:R-:W-:Y:S03]  /*116b0*/  PRMT R8, R8, 0x5410, R5 ;  /* 0x0000541008087816 */ /* 0x000fe60000000005 */
[----:B------:R-:W-:Y:S01]  /*116c0*/  FADD.FTZ R0, -R0, R2 ;  /* 0x0000000200007221 */ /* 0x000fe20000010100 */
[----:B------:R-:W-:Y:S01]  /*116d0*/  FSEL R2, R100, RZ, P0 ;  /* 0x000000ff64027208 */ /* 0x000fe20000000000 */
[--C-:B------:R-:W-:Y:S01]  /*116e0*/  HSET2.LE.AND R138, R8, R170.reuse, PT ;  /* 0x000000aa088a7233 */ /* 0x100fe20003803000 */
[----:B----4-:R-:W-:Y:S01]  /*116f0*/  SHF.R.U32.HI R3, RZ, 0x10, R144 ;  /* 0x00000010ff037819 */ /* 0x010fe20000011690 */
[----:B------:R-:W-:Y:S01]  /*11700*/  FMUL.FTZ R0, R0, c[0x0][0x23c] ;  /* 0x00008f0000007a20 */ /* 0x000fe20000410000 */
[----:B------:R-:W-:Y:S02]  /*11710*/  F2FP.PACK_AB R164, R240, R241 ;  /* 0x000000f1f0a4723e */ /* 0x000fe400000000ff */
[----:B------:R-:W-:Y:S02]  /*11720*/  LOP3.LUT R4, R3, 0xff, RZ, 0xc0, !PT ;  /* 0x000000ff03047812 */ /* 0x000fe400078ec0ff */
[----:B------:R-:W-:Y:S02]  /*11730*/  LOP3.LUT R3, R145, UR28, R146, 0x96, !PT ;  /* 0x0000001c91037c12 */ /* 0x000fe4000f8e9692 */
[----:B------:R-:W-:Y:S02]  /*11740*/  PRMT R139, R4, 0x5410, R7 ;  /* 0x00005410048b7816 */ /* 0x000fe40000000007 */
[C---:B------:R-:W-:Y:S02]  /*11750*/  LOP3.LUT R7, R3.reuse, 0xff, RZ, 0xc0, !PT ;  /* 0x000000ff03077812 */ /* 0x040fe400078ec0ff */
[--C-:B-1----:R-:W-:Y:S01]  /*11760*/  SHF.R.U32.HI R6, RZ, 0x18, R3.reuse ;  /* 0x00000018ff067819 */ /* 0x102fe20000011603 */
[--C-:B------:R-:W-:Y:S01]  /*11770*/  HSET2.LE.AND R139, R139, R170.reuse, PT ;  /* 0x000000aa8b8b7233 */ /* 0x100fe20003803000 */
[----:B------:R-:W-:Y:S02]  /*11780*/  LOP3.LUT R4, R3, 0xffff, RZ, 0xc0, !PT ;  /* 0x0000ffff03047812 */ /* 0x000fe400078ec0ff */
[----:B------:R-:W-:Y:S02]  /*11790*/  SHF.R.U32.HI R5, RZ, 0x10, R3 ;  /* 0x00000010ff057819 */ /* 0x000fe40000011603 */
[----:B------:R1:W3:Y:S01]  /*117a0*/  MUFU.EX2 R3, R0 ;  /* 0x0000000000037308 */ /* 0x0002e20000000800 */
[----:B------:R-:W-:Y:S02]  /*117b0*/  SHF.R.U32.HI R4, RZ, 0x8, R4 ;  /* 0x00000008ff047819 */ /* 0x000fe40000011604 */
[----:B------:R-:W-:Y:S02]  /*117c0*/  LOP3.LUT R5, R5, 0xff, RZ, 0xc0, !PT ;  /* 0x000000ff05057812 */ /* 0x000fe400078ec0ff */
[----:B------:R-:W-:Y:S02]  /*117d0*/  PRMT R4, R7, 0x5410, R4 ;  /* 0x0000541007047816 */ /* 0x000fe40000000004 */
[----:B------:R-:W-:Y:S02]  /*117e0*/  PRMT R5, R5, 0x5410, R6 ;  /* 0x0000541005057816 */ /* 0x000fe40000000006 */
[----:B------:R-:W-:Y:S01]  /*117f0*/  F2FP.PACK_AB R169, R242, R239 ;  /* 0x000000eff2a9723e */ /* 0x000fe200000000ff */
[--C-:B------:R-:W-:Y:S01]  /*11800*/  HSET2.LE.AND R136, R4, R170.reuse, PT ;  /* 0x000000aa04887233 */ /* 0x100fe20003803000 */
[----:B------:R-:W-:Y:S01]  /*11810*/  PRMT R163, R164, 0x7632, R163 ;  /* 0x00007632a4a37816 */ /* 0x000fe200000000a3 */
[----:B------:R-:W-:Y:S01]  /*11820*/  HSET2.LE.AND R137, R5, R170, PT ;  /* 0x000000aa05897233 */ /* 0x000fe20003803000 */
[----:B------:R-:W-:Y:S01]  /*11830*/  PRMT R168, R169, 0x7632, R168 ;  /* 0x00007632a9a87816 */ /* 0x000fe200000000a8 */
[----:B------:R4:W3:Y:S01]  /*11840*/  LDL.S16 R170, [R1+0x64] ;  /* 0x0000640001aa7983 */ /* 0x0008e20000100600 */
[----:B-1----:R-:W-:Y:S01]  /*11850*/  FADD.FTZ R0, -R2, R102 ;  /* 0x0000006602007221 */ /* 0x002fe20000010100 */
[----:B------:R-:W-:Y:S01]  /*11860*/  PRMT R2, R140, 0x5410, R167 ;  /* 0x000054108c027816 */ /* 0x000fe200000000a7 */
[C---:B---3--:R-:W-:Y:S02]  /*11870*/  FMUL.FTZ R4, R3.reuse, R104 ;  /* 0x0000006803047220 */ /* 0x048fe40000410000 */
[----:B------:R-:W-:Y:S01]  /*11880*/  FMUL.FTZ R0, R0, c[0x0][0x23c] ;  /* 0x00008f0000007a20 */ /* 0x000fe20000410000 */
[----:B------:R-:W-:Y:S01]  /*11890*/  LOP3.LUT R136, R136, R2, RZ, 0xc0, !PT ;  /* 0x0000000288887212 */ /* 0x000fe200078ec0ff */
[C---:B------:R-:W-:Y:S01]  /*118a0*/  FMUL.FTZ R5, R3.reuse, R105 ;  /* 0x0000006903057220 */ /* 0x040fe20000410000 */
[----:B------:R-:W-:Y:S01]  /*118b0*/  PRMT R2, R166, 0x5410, R165 ;  /* 0x00005410a6027816 */ /* 0x000fe200000000a5 */
[----:B------:R-:W-:Y:S02]  /*118c0*/  FMUL.FTZ R8, R3, R108 ;  /* 0x0000006c03087220 */ /* 0x000fe40000410000 */
[----:B------:R-:W1:Y:S01]  /*118d0*/  MUFU.EX2 R0, R0 ;  /* 0x0000000000007308 */ /* 0x000e620000000800 */
[----:B------:R-:W-:Y:S01]  /*118e0*/  LOP3.LUT R137, R137, R2, RZ, 0xc0, !PT ;  /* 0x0000000289897212 */ /* 0x000fe200078ec0ff */
[C---:B------:R-:W-:Y:S01]  /*118f0*/  FMUL.FTZ R9, R3.reuse, R109 ;  /* 0x0000006d03097220 */ /* 0x040fe20000410000 */
[----:B------:R-:W-:Y:S01]  /*11900*/  PRMT R2, R164, 0x5410, R163 ;  /* 0x00005410a4027816 */ /* 0x000fe200000000a3 */
[C---:B------:R-:W-:Y:S02]  /*11910*/  FMUL.FTZ R16, R3.reuse, R116 ;  /* 0x0000007403107220 */ /* 0x040fe40000410000 */
[C---:B------:R-:W-:Y:S01]  /*11920*/  FMUL.FTZ R17, R3.reuse, R117 ;  /* 0x0000007503117220 */ /* 0x040fe20000410000 */
[----:B------:R-:W-:Y:S01]  /*11930*/  LOP3.LUT R138, R138, R2, RZ, 0xc0, !PT ;  /* 0x000000028a8a7212 */ /* 0x000fe200078ec0ff */
[----:B------:R-:W-:Y:S01]  /*11940*/  FMUL.FTZ R24, R3, R124 ;  /* 0x0000007c03187220 */ /* 0x000fe20000410000 */
[----:B------:R-:W-:Y:S01]  /*11950*/  PRMT R2, R169, 0x5410, R168 ;  /* 0x00005410a9027816 */ /* 0x000fe200000000a8 */
[C---:B------:R-:W-:Y:S02]  /*11960*/  FMUL.FTZ R25, R3.reuse, R125 ;  /* 0x0000007d03197220 */ /* 0x040fe40000410000 */
[----:B------:R-:W-:Y:S01]  /*11970*/  FMUL.FTZ R32, R3, R132 ;  /* 0x0000008403207220 */ /* 0x000fe20000410000 */
[----:B------:R-:W-:Y:S01]  /*11980*/  LOP3.LUT R139, R139, R2, RZ, 0xc0, !PT ;  /* 0x000000028b8b7212 */ /* 0x000fe200078ec0ff */
[--C-:B------:R-:W-:Y:S02]  /*11990*/  FFMA.FTZ R2, R143, c[0x0][0x23c], -R141.reuse ;  /* 0x00008f008f027a23 */ /* 0x100fe4000001088d */
[----:B------:R4:W3:Y:S01]  /*119a0*/  LDL.S16 R143, [R1+0x5c] ;  /* 0x00005c00018f7983 */ /* 0x0008e20000100600 */
[C---:B------:R-:W-:Y:S01]  /*119b0*/  FMUL.FTZ R33, R3.reuse, R133 ;  /* 0x0000008503217220 */ /* 0x040fe20000410000 */
[----:B------:R4:W-:Y:S01]  /*119c0*/  MUFU.EX2 R232, R2 ;  /* 0x0000000200e87308 */ /* 0x0009e20000000800 */
[C---:B------:R-:W-:Y:S01]  /*119d0*/  FMUL.FTZ R36, R3.reuse, R36 ;  /* 0x0000002403247220 */ /* 0x040fe20000410000 */
[----:B------:R-:W4:Y:S01]  /*119e0*/  LDC.U8 R133, c[0x0][0x2d8] ;  /* 0x0000b600ff857b82 */ /* 0x000f220000000000 */
[C---:B------:R-:W-:Y:S02]  /*119f0*/  FMUL.FTZ R37, R3.reuse, R37 ;  /* 0x0000002503257220 */ /* 0x040fe40000410000 */
[C---:B------:R-:W-:Y:S02]  /*11a00*/  FMUL.FTZ R40, R3.reuse, R40 ;  /* 0x0000002803287220 */ /* 0x040fe40000410000 */
[C---:B-1----:R-:W-:Y:S02]  /*11a10*/  FMUL.FTZ R6, R0.reuse, R106 ;  /* 0x0000006a00067220 */ /* 0x042fe40000410000 */
[C---:B------:R-:W-:Y:S02]  /*11a20*/  FMUL.FTZ R7, R0.reuse, R107 ;  /* 0x0000006b00077220 */ /* 0x040fe40000410000 */
[C---:B------:R-:W-:Y:S01]  /*11a30*/  FMUL.FTZ R35, R0.reuse, R135 ;  /* 0x0000008700237220 */ /* 0x040fe20000410000 */
[----:B------:R-:W1:Y:S01]  /*11a40*/  LDSM.16.MT88.4 R104, [R179+0xc000] ;  /* 0x00c00000b368783b */ /* 0x000e620000004200 */
[C---:B------:R-:W-:Y:S02]  /*11a50*/  FMUL.FTZ R10, R0.reuse, R110 ;  /* 0x0000006e000a7220 */ /* 0x040fe40000410000 */
[C---:B------:R-:W-:Y:S01]  /*11a60*/  FMUL.FTZ R11, R0.reuse, R111 ;  /* 0x0000006f000b7220 */ /* 0x040fe20000410000 */
[C---:B-----5:R-:W-:Y:S01]  /*11a70*/  HMMA.16816.F32 R4, R136.reuse, R12, R4 ;  /* 0x0000000c8804723c */ /* 0x060fe20000001804 */
[C---:B------:R-:W-:Y:S02]  /*11a80*/  FMUL.FTZ R19, R0.reuse, R119 ;  /* 0x0000007700137220 */ /* 0x040fe40000410000 */
[C---:B------:R-:W-:Y:S01]  /*11a90*/  FMUL.FTZ R18, R0.reuse, R118 ;  /* 0x0000007600127220 */ /* 0x040fe20000410000 */
[----:B------:R1:W5:Y:S01]  /*11aa0*/  LDL.S16 R135, [R1+0x60] ;  /* 0x0000600001877983 */ /* 0x0003620000100600 */
[----:B------:R-:W-:Y:S02]  /*11ab0*/  FMUL.FTZ R26, R0, R126 ;  /* 0x0000007e001a7220 */ /* 0x000fe40000410000 */
[C---:B------:R-:W-:Y:S01]  /*11ac0*/  FMUL.FTZ R12, R3.reuse, R112 ;  /* 0x00000070030c7220 */ /* 0x040fe20000410000 */
[C---:B------:R-:W-:Y:S01]  /*11ad0*/  HMMA.16816.F32 R8, R136.reuse, R14, R8 ;  /* 0x0000000e8808723c */ /* 0x040fe20000001808 */
[----:B------:R-:W-:Y:S01]  /*11ae0*/  FMUL.FTZ R13, R3, R113 ;  /* 0x00000071030d7220 */ /* 0x000fe20000410000 */
[----:B------:R-:W1:Y:S02]  /*11af0*/  LDSM.16.MT88.4 R108, [R177+0xe000] ;  /* 0x00e00000b16c783b */ /* 0x000e640000004200 */
[----:B----4-:R-:W-:Y:S02]  /*11b00*/  FFMA.FTZ R2, R152, c[0x0][0x23c], -R141 ;  /* 0x00008f0098027a23 */ /* 0x010fe4000001088d */
[C---:B------:R-:W-:Y:S02]  /*11b10*/  FMUL.FTZ R27, R0.reuse, R127 ;  /* 0x0000007f001b7220 */ /* 0x040fe40000410000 */
[C---:B------:R-:W-:Y:S01]  /*11b20*/  FMUL.FTZ R14, R0.reuse, R114 ;  /* 0x00000072000e7220 */ /* 0x040fe20000410000 */
[----:B------:R4:W4:Y:S03]  /*11b30*/  MUFU.EX2 R231, R2 ;  /* 0x0000000200e77308 */ /* 0x0009260000000800 */
[C---:B------:R-:W-:Y:S02]  /*11b40*/  FMUL.FTZ R15, R0.reuse, R115 ;  /* 0x00000073000f7220 */ /* 0x040fe40000410000 */
[----:B------:R-:W1:Y:S01]  /*11b50*/  LDSM.16.MT88.4 R112, [R178+0xe000] ;  /* 0x00e00000b270783b */ /* 0x000e620000004200 */
[C---:B------:R-:W-:Y:S01]  /*11b60*/  FMUL.FTZ R34, R0.reuse, R134 ;  /* 0x0000008600227220 */ /* 0x040fe20000410000 */
[----:B------:R-:W-:Y:S01]  /*11b70*/  PRMT R134, R133, 0x7054, R133 ;  /* 0x0000705485867816 */ /* 0x000fe20000000085 */
[C---:B------:R-:W-:Y:S02]  /*11b80*/  FMUL.FTZ R38, R0.reuse, R38 ;  /* 0x0000002600267220 */ /* 0x040fe40000410000 */
[C---:B------:R-:W-:Y:S01]  /*11b90*/  HMMA.16816.F32 R12, R136.reuse, R20, R12 ;  /* 0x00000014880c723c */ /* 0x040fe2000000180c */
[C---:B------:R-:W-:Y:S02]  /*11ba0*/  FMUL.FTZ R39, R0.reuse, R39 ;  /* 0x0000002700277220 */ /* 0x040fe40000410000 */
[C---:B------:R-:W-:Y:S02]  /*11bb0*/  FMUL.FTZ R41, R3.reuse, R41 ;  /* 0x0000002903297220 */ /* 0x040fe40000410000 */
[C---:B------:R-:W-:Y:S02]  /*11bc0*/  FMUL.FTZ R42, R0.reuse, R42 ;  /* 0x0000002a002a7220 */ /* 0x040fe40000410000 */
[C---:B------:R-:W-:Y:S01]  /*11bd0*/  FMUL.FTZ R20, R3.reuse, R120 ;  /* 0x0000007803147220 */ /* 0x040fe20000410000 */
[C---:B------:R-:W-:Y:S01]  /*11be0*/  HMMA.16816.F32 R16, R136.reuse, R22, R16 ;  /* 0x000000168810723c */ /* 0x040fe20000001810 */
[----:B------:R-:W-:Y:S03]  /*11bf0*/  FMUL.FTZ R21, R3, R121 ;  /* 0x0000007903157220 */ /* 0x000fe60000410000 */
[C---:B------:R-:W-:Y:S02]  /*11c00*/  FMUL.FTZ R43, R0.reuse, R43 ;  /* 0x0000002b002b7220 */ /* 0x040fe40000410000 */
[----:B----4-:R-:W-:Y:S01]  /*11c10*/  FFMA.FTZ R2, R153, c[0x0][0x23c], -R142 ;  /* 0x00008f0099027a23 */ /* 0x010fe2000001088e */
[----:B------:R-:W-:Y:S01]  /*11c20*/  F2FP.PACK_AB R159, R231, R232 ;  /* 0x000000e8e79f723e */ /* 0x000fe200000000ff */
[C---:B------:R-:W-:Y:S02]  /*11c30*/  FMUL.FTZ R22, R0.reuse, R122 ;  /* 0x0000007a00167220 */ /* 0x040fe40000410000 */
[----:B------:R4:W-:Y:S02]  /*11c40*/  MUFU.EX2 R230, R2 ;  /* 0x0000000200e67308 */ /* 0x0009e40000000800 */
[C---:B------:R-:W-:Y:S01]  /*11c50*/  FMUL.FTZ R23, R0.reuse, R123 ;  /* 0x0000007b00177220 */ /* 0x040fe20000410000 */
[----:B------:R-:W-:Y:S01]  /*11c60*/  PRMT R160, R159, 0x7632, R160 ;  /* 0x000076329fa07816 */ /* 0x000fe200000000a0 */
[C---:B------:R-:W-:Y:S02]  /*11c70*/  FMUL.FTZ R44, R3.reuse, R44 ;  /* 0x0000002c032c7220 */ /* 0x040fe40000410000 */
[C---:B------:R-:W-:Y:S02]  /*11c80*/  FMUL.FTZ R45, R3.reuse, R45 ;  /* 0x0000002d032d7220 */ /* 0x040fe40000410000 */
[C---:B------:R-:W-:Y:S01]  /*11c90*/  FMUL.FTZ R46, R0.reuse, R46 ;  /* 0x0000002e002e7220 */ /* 0x040fe20000410000 */
[C---:B------:R-:W-:Y:S01]  /*11ca0*/  HMMA.16816.F32 R20, R136.reuse, R28, R20 ;  /* 0x0000001c8814723c */ /* 0x040fe20000001814 */
[C---:B------:R-:W-:Y:S02]  /*11cb0*/  FMUL.FTZ R47, R0.reuse, R47 ;  /* 0x0000002f002f7220 */ /* 0x040fe40000410000 */
[C---:B------:R-:W-:Y:S02]  /*11cc0*/  FMUL.FTZ R48, R3.reuse, R48 ;  /* 0x0000003003307220 */ /* 0x040fe40000410000 */
[C---:B------:R-:W-:Y:S02]  /*11cd0*/  FMUL.FTZ R49, R3.reuse, R49 ;  /* 0x0000003103317220 */ /* 0x040fe40000410000 */
[C---:B------:R-:W-:Y:S01]  /*11ce0*/  FMUL.FTZ R28, R3.reuse, R128 ;  /* 0x00000080031c7220 */ /* 0x040fe20000410000 */
[C---:B------:R-:W-:Y:S01]  /*11cf0*/  HMMA.16816.F32 R24, R136.reuse, R30, R24 ;  /* 0x0000001e8818723c */ /* 0x040fe20000001818 */
[C---:B------:R-:W-:Y:S03]  /*11d00*/  FMUL.FTZ R29, R3.reuse, R129 ;  /* 0x00000081031d7220 */ /* 0x040fe60000410000 */
[C---:B------:R-:W-:Y:S02]  /*11d10*/  FMUL.FTZ R50, R0.reuse, R50 ;  /* 0x0000003200327220 */ /* 0x040fe40000410000 */
[C---:B------:R-:W-:Y:S02]  /*11d20*/  FMUL.FTZ R51, R0.reuse, R51 ;  /* 0x0000003300337220 */ /* 0x040fe40000410000 */
[C---:B------:R-:W-:Y:S04]  /*11d30*/  FMUL.FTZ R30, R0.reuse, R130 ;  /* 0x00000082001e7220 */ /* 0x040fe80000410000 */
[----:B------:R-:W-:Y:S02]  /*11d40*/  FMUL.FTZ R31, R0, R131 ;  /* 0x00000083001f7220 */ /* 0x000fe40000410000 */
[----:B----4-:R-:W-:Y:S02]  /*11d50*/  FFMA.FTZ R2, R154, c[0x0][0x23c], -R142 ;  /* 0x00008f009a027a23 */ /* 0x010fe4000001088e */
[C---:B------:R-:W-:Y:S02]  /*11d60*/  FMUL.FTZ R52, R3.reuse, R52 ;  /* 0x0000003403347220 */ /* 0x040fe40000410000 */
[----:B------:R-:W4:Y:S01]  /*11d70*/  MUFU.EX2 R229, R2 ;  /* 0x0000000200e57308 */ /* 0x000f220000000800 */
[C---:B-1----:R-:W-:Y:S01]  /*11d80*/  HMMA.16816.F32 R28, R136.reuse, R104, R28 ;  /* 0x00000068881c723c */ /* 0x042fe2000000181c */
[C---:B------:R-:W-:Y:S02]  /*11d90*/  FMUL.FTZ R53, R3.reuse, R53 ;  /* 0x0000003503357220 */ /* 0x040fe40000410000 */
[C---:B------:R-:W-:Y:S02]  /*11da0*/  FMUL.FTZ R54, R0.reuse, R54 ;  /* 0x0000003600367220 */ /* 0x040fe40000410000 */
[C---:B------:R-:W-:Y:S02]  /*11db0*/  FMUL.FTZ R55, R0.reuse, R55 ;  /* 0x0000003700377220 */ /* 0x040fe40000410000 */
[C---:B------:R-:W-:Y:S01]  /*11dc0*/  FMUL.FTZ R56, R3.reuse, R56 ;  /* 0x0000003803387220 */ /* 0x040fe20000410000 */
[C---:B------:R-:W-:Y:S01]  /*11dd0*/  HMMA.16816.F32 R32, R136.reuse, R106, R32 ;  /* 0x0000006a8820723c */ /* 0x040fe20000001820 */
[----:B------:R-:W1:Y:S03]  /*11de0*/  LDSM.16.MT88.4 R104, [R180+0xe000] ;  /* 0x00e00000b468783b */ /* 0x000e660000004200 */
[C---:B------:R-:W-:Y:S02]  /*11df0*/  FMUL.FTZ R57, R3.reuse, R57 ;  /* 0x0000003903397220 */ /* 0x040fe40000410000 */
[C---:B------:R-:W-:Y:S02]  /*11e00*/  FMUL.FTZ R58, R0.reuse, R58 ;  /* 0x0000003a003a7220 */ /* 0x040fe40000410000 */
[C---:B------:R-:W-:Y:S01]  /*11e10*/  HMMA.16816.F32 R36, R136.reuse, R108, R36 ;  /* 0x0000006c8824723c */ /* 0x040fe20000001824 */
[C---:B------:R-:W-:Y:S03]  /*11e20*/  FMUL.FTZ R59, R0.reuse, R59 ;  /* 0x0000003b003b7220 */ /* 0x040fe60000410000 */
[C---:B------:R-:W-:Y:S02]  /*11e30*/  FMUL.FTZ R60, R3.reuse, R60 ;  /* 0x0000003c033c7220 */ /* 0x040fe40000410000 */
[----:B------:R-:W-:Y:S01]  /*11e40*/  FMUL.FTZ R61, R3, R61 ;  /* 0x0000003d033d7220 */ /* 0x000fe20000410000 */
[----:B----4-:R-:W-:Y:S01]  /*11e50*/  F2FP.PACK_AB R162, R229, R230 ;  /* 0x000000e6e5a2723e */ /* 0x010fe200000000ff */
[C---:B------:R-:W-:Y:S01]  /*11e60*/  HMMA.16816.F32 R40, R136.reuse, R110, R40 ;  /* 0x0000006e8828723c */ /* 0x040fe20000001828 */
[----:B------:R-:W4:Y:S03]  /*11e70*/  LDSM.16.MT88.4 R108, [R179+0xe000] ;  /* 0x00e00000b36c783b */ /* 0x000f260000004200 */
[----:B------:R-:W-:Y:S01]  /*11e80*/  FMUL.FTZ R62, R0, R62 ;  /* 0x0000003e003e7220 */ /* 0x000fe20000410000 */
[----:B------:R-:W-:Y:S01]  /*11e90*/  PRMT R161, R162, 0x7632, R161 ;  /* 0x00007632a2a17816 */ /* 0x000fe200000000a1 */
[----:B------:R-:W-:Y:S01]  /*11ea0*/  FMUL.FTZ R63, R0, R63 ;  /* 0x0000003f003f7220 */ /* 0x000fe20000410000 */
[----:B------:R-:W-:Y:S01]  /*11eb0*/  LOP3.LUT R2, R247, UR4, RZ, 0x3c, !PT ;  /* 0x00000004f7027c12 */ /* 0x000fe2000f8e3cff */
[C---:B------:R-:W-:Y:S01]  /*11ec0*/  HMMA.16816.F32 R44, R136.reuse, R112, R44 ;  /* 0x00000070882c723c */ /* 0x040fe2000000182c */
[----:B------:R-:W-:Y:S01]  /*11ed0*/  FMUL.FTZ R64, R3, R64 ;  /* 0x0000004003407220 */ /* 0x000fe20000410000 */
[----:B------:R-:W-:Y:S02]  /*11ee0*/  UIADD3 UR4, UR23, 0x646e171e, URZ ;  /* 0x646e171e17047890 */ /* 0x000fe4000fffe03f */
[----:B------:R-:W-:Y:S04]  /*11ef0*/  IMAD.WIDE.U32 R120, R2, -0x326172a9, RZ ;  /* 0xcd9e8d5702787825 */ /* 0x000fe800078e00ff */
[C---:B------:R-:W-:Y:S01]  /*11f00*/  HMMA.16816.F32 R48, R136.reuse, R114, R48 ;  /* 0x000000728830723c */ /* 0x040fe20000001830 */
[----:B------:R-:W4:Y:S03]  /*11f10*/  LDSM.16.MT88.4 R112, [R177+0x10000] ;  /* 0x01000000b170783b */ /* 0x000f260000004200 */
[----:B------:R-:W-:Y:S01]  /*11f20*/  LOP3.LUT R122, R121, UR30, R214, 0x96, !PT ;  /* 0x0000001e797a7c12 */ /* 0x000fe2000f8e96d6 */
[----:B------:R-:W-:Y:S01]  /*11f30*/  FMUL.FTZ R65, R3, R65 ;  /* 0x0000004103417220 */ /* 0x000fe20000410000 */
[----:B------:R-:W-:Y:S01]  /*11f40*/  LOP3.LUT R123, R173, UR25, R120, 0x96, !PT ;  /* 0x00000019ad7b7c12 */ /* 0x000fe2000f8e9678 */
[C---:B------:R-:W-:Y:S01]  /*11f50*/  FMUL.FTZ R66, R0.reuse, R66 ;  /* 0x0000004200427220 */ /* 0x040fe20000410000 */
[----:B------:R-:W-:Y:S01]  /*11f60*/  UMOV UR25, UR8 ;  /* 0x0000000800197c82 */ /* 0x000fe20008000000 */
[C---:B-1----:R-:W-:Y:S01]  /*11f70*/  HMMA.16816.F32 R52, R136.reuse, R104, R52 ;  /* 0x000000688834723c */ /* 0x042fe20000001834 */
[----:B------:R1:W2:Y:S02]  /*11f80*/  LDL.S16 R214, [R1+0xc] ;  /* 0x00000c0001d67983 */ /* 0x0002a40000100600 */
[C---:B------:R-:W-:Y:S02]  /*11f90*/  FMUL.FTZ R67, R0.reuse, R67 ;  /* 0x0000004300437220 */ /* 0x040fe40000410000 */
[C---:B------:R-:W-:Y:S02]  /*11fa0*/  FMUL.FTZ R68, R3.reuse, R68 ;  /* 0x0000004403447220 */ /* 0x040fe40000410000 */
[C---:B------:R-:W-:Y:S01]  /*11fb0*/  FMUL.FTZ R69, R3.reuse, R69 ;  /* 0x0000004503457220 */ /* 0x040fe20000410000 */
[C---:B------:R-:W-:Y:S01]  /*11fc0*/  HMMA.16816.F32 R56, R136.reuse, R106, R56 ;  /* 0x0000006a8838723c */ /* 0x040fe20000001838 */
[----:B------:R-:W1:Y:S03]  /*11fd0*/  LDSM.16.MT88.4 R104, [R178+0x10000] ;  /* 0x01000000b268783b */ /* 0x000e660000004200 */
[C---:B------:R-:W-:Y:S02]  /*11fe0*/  FMUL.FTZ R70, R0.reuse, R70 ;  /* 0x0000004600467220 */ /* 0x040fe40000410000 */
[C---:B------:R-:W-:Y:S02]  /*11ff0*/  FMUL.FTZ R71, R0.reuse, R71 ;  /* 0x0000004700477220 */ /* 0x040fe40000410000 */
[C---:B----4-:R-:W-:Y:S01]  /*12000*/  HMMA.16816.F32 R60, R136.reuse, R108, R60 ;  /* 0x0000006c883c723c */ /* 0x050fe2000000183c */
[C---:B------:R-:W-:Y:S03]  /*12010*/  FMUL.FTZ R72, R3.reuse, R72 ;  /* 0x0000004803487220 */ /* 0x040fe60000410000 */
[----:B------:R-:W-:Y:S02]  /*12020*/  FMUL.FTZ R73, R3, R73 ;  /* 0x0000004903497220 */ /* 0x000fe40000410000 */
[C---:B------:R-:W-:Y:S02]  /*12030*/  FMUL.FTZ R74, R0.reuse, R74 ;  /* 0x0000004a004a7220 */ /* 0x040fe40000410000 */
[C---:B------:R-:W-:Y:S01]  /*12040*/  HMMA.16816.F32 R64, R136.reuse, R110, R64 ;  /* 0x0000006e8840723c */ /* 0x040fe20000001840 */
[----:B------:R-:W4:Y:S03]  /*12050*/  LDSM.16.MT88.4 R108, [R180+0x10000] ;  /* 0x01000000b46c783b */ /* 0x000f260000004200 */
[C---:B------:R-:W-:Y:S02]  /*12060*/  FMUL.FTZ R75, R0.reuse, R75 ;  /* 0x0000004b004b7220 */ /* 0x040fe40000410000 */
[--C-:B------:R-:W-:Y:S02]  /*12070*/  FFMA.FTZ R102, R155, c[0x0][0x23c], -R141.reuse ;  /* 0x00008f009b667a23 */ /* 0x100fe4000001088d */
[C---:B------:R-:W-:Y:S01]  /*12080*/  HMMA.16816.F32 R68, R136.reuse, R112, R68 ;  /* 0x000000708844723c */ /* 0x040fe20000001844 */
[C---:B------:R-:W-:Y:S01]  /*12090*/  FMUL.FTZ R76, R3.reuse, R76 ;  /* 0x0000004c034c7220 */ /* 0x040fe20000410000 */
[----:B------:R4:W-:Y:S02]  /*120a0*/  MUFU.EX2 R228, R102 ;  /* 0x0000006600e47308 */ /* 0x0009e40000000800 */
[C---:B------:R-:W-:Y:S02]  /*120b0*/  FMUL.FTZ R77, R3.reuse, R77 ;  /* 0x0000004d034d7220 */ /* 0x040fe40000410000 */
[C---:B------:R-:W-:Y:S02]  /*120c0*/  FMUL.FTZ R78, R0.reuse, R78 ;  /* 0x0000004e004e7220 */ /* 0x040fe40000410000 */
[C---:B------:R-:W-:Y:S01]  /*120d0*/  HMMA.16816.F32 R72, R136.reuse, R114, R72 ;  /* 0x000000728848723c */ /* 0x040fe20000001848 */
[C---:B------:R-:W-:Y:S03]  /*120e0*/  FMUL.FTZ R79, R0.reuse, R79 ;  /* 0x0000004f004f7220 */ /* 0x040fe60000410000 */
[C---:B------:R-:W-:Y:S02]  /*120f0*/  FMUL.FTZ R80, R3.reuse, R80 ;  /* 0x0000005003507220 */ /* 0x040fe40000410000 */
[----:B------:R-:W-:Y:S02]  /*12100*/  FMUL.FTZ R81, R3, R81 ;  /* 0x0000005103517220 */ /* 0x000fe40000410000 */
[----:B------:R-:W-:Y:S01]  /*12110*/  FFMA.FTZ R115, R157, c[0x0][0x23c], -R142 ;  /* 0x00008f009d737a23 */ /* 0x000fe2000001088e */
[C---:B-1----:R-:W-:Y:S03]  /*12120*/  HMMA.16816.F32 R76, R136.reuse, R104, R76 ;  /* 0x00000068884c723c */ /* 0x042fe6000000184c */
[----:B------:R1:W-:Y:S01]  /*12130*/  MUFU.EX2 R226, R115 ;  /* 0x0000007300e27308 */ /* 0x0003e20000000800 */
[C---:B------:R-:W-:Y:S02]  /*12140*/  FMUL.FTZ R82, R0.reuse, R82 ;  /* 0x0000005200527220 */ /* 0x040fe40000410000 */
[----:B------:R-:W-:Y:S02]  /*12150*/  FMUL.FTZ R83, R0, R83 ;  /* 0x0000005300537220 */ /* 0x000fe40000410000 */
[----:B------:R-:W-:Y:S01]  /*12160*/  FFMA.FTZ R104, R156, c[0x0][0x23c], -R141 ;  /* 0x00008f009c687a23 */ /* 0x000fe2000001088d */
[----:B----4-:R-:W-:Y:S03]  /*12170*/  LOP3.LUT R102, R147, UR20, R148, 0x96, !PT ;  /* 0x0000001493667c12 */ /* 0x010fe6000f8e9694 */
[C---:B------:R-:W-:Y:S01]  /*12180*/  FMUL.FTZ R84, R3.reuse, R84 ;  /* 0x0000005403547220 */ /* 0x040fe20000410000 */
[----:B------:R4:W4:Y:S01]  /*12190*/  MUFU.EX2 R227, R104 ;  /* 0x0000006800e37308 */ /* 0x0009220000000800 */
[----:B------:R-:W-:Y:S01]  /*121a0*/  IMAD.WIDE.U32 R102, R102, -0x2daee0ad, RZ ;  /* 0xd2511f5366667825 */ /* 0x000fe200078e00ff */
[C---:B------:R-:W-:Y:S03]  /*121b0*/  HMMA.16816.F32 R80, R136.reuse, R106, R80 ;  /* 0x0000006a8850723c */ /* 0x040fe60000001850 */
[C---:B------:R-:W-:Y:S01]  /*121c0*/  FMUL.FTZ R85, R3.reuse, R85 ;  /* 0x0000005503557220 */ /* 0x040fe20000410000 */
[----:B------:R-:W-:Y:S01]  /*121d0*/  LOP3.LUT R112, R102, 0xffff, RZ, 0xc0, !PT ;  /* 0x0000ffff66707812 */ /* 0x000fe200078ec0ff */
[----:B------:R-:W-:Y:S01]  /*121e0*/  FMUL.FTZ R86, R0, R86 ;  /* 0x0000005600567220 */ /* 0x000fe20000410000 */
[----:B------:R-:W-:Y:S01]  /*121f0*/  LOP3.LUT R118, R102, 0xff, RZ, 0xc0, !PT ;  /* 0x000000ff66767812 */ /* 0x000fe200078ec0ff */
[----:B------:R-:W-:Y:S01]  /*12200*/  FMUL.FTZ R87, R0, R87 ;  /* 0x0000005700577220 */ /* 0x000fe20000410000 */
[----:B------:R-:W-:Y:S01]  /*12210*/  SHF.R.U32.HI R117, RZ, 0x18, R102 ;  /* 0x00000018ff757819 */ /* 0x000fe20000011666 */
[----:B------:R-:W-:Y:S03]  /*12220*/  FMUL.FTZ R88, R3, R88 ;  /* 0x0000005803587220 */ /* 0x000fe60000410000 */
[----:B-1----:R-:W-:Y:S01]  /*12230*/  SHF.R.U32.HI R115, RZ, 0x8, R112 ;  /* 0x00000008ff737819 */ /* 0x002fe20000011670 */
[----:B------:R-:W-:Y:S01]  /*12240*/  FFMA.FTZ R112, R158, c[0x0][0x23c], -R142 ;  /* 0x00008f009e707a23 */ /* 0x000fe2000001088e */
[C---:B------:R-:W-:Y:S01]  /*12250*/  HMMA.16816.F32 R84, R136.reuse, R108, R84 ;  /* 0x0000006c8854723c */ /* 0x040fe20000001854 */
[----:B------:R-:W-:Y:S01]  /*12260*/  LOP3.LUT R2, R103, UR4, R150, 0x96, !PT ;  /* 0x0000000467027c12 */ /* 0x000fe2000f8e9696 */
[C---:B------:R-:W-:Y:S01]  /*12270*/  FMUL.FTZ R89, R3.reuse, R89 ;  /* 0x0000005903597220 */ /* 0x040fe20000410000 */
[----:B------:R1:W1:Y:S01]  /*12280*/  MUFU.EX2 R225, R112 ;  /* 0x0000007000e17308 */ /* 0x0002620000000800 */
[----:B------:R-:W-:Y:S01]  /*12290*/  PRMT R120, R118, 0x5410, R115 ;  /* 0x0000541076787816 */ /* 0x000fe20000000073 */
[C---:B------:R-:W-:Y:S01]  /*122a0*/  FMUL.FTZ R90, R0.reuse, R90 ;  /* 0x0000005a005a7220 */ /* 0x040fe20000410000 */
[----:B------:R-:W-:Y:S01]  /*122b0*/  SHF.R.U32.HI R114, RZ, 0x10, R102 ;  /* 0x00000010ff727819 */ /* 0x000fe20000011666 */
[----:B------:R-:W-:Y:S01]  /*122c0*/  FMUL.FTZ R91, R0, R91 ;  /* 0x0000005b005b7220 */ /* 0x000fe20000410000 */
[----:B----4-:R-:W4:Y:S01]  /*122d0*/  LDSM.16.MT88.4 R104, [R179+0x10000] ;  /* 0x01000000b368783b */ /* 0x010f220000004200 */
[----:B------:R-:W-:Y:S03]  /*122e0*/  LOP3.LUT R113, R2, 0xffff, RZ, 0xc0, !PT ;  /* 0x0000ffff02717812 */ /* 0x000fe600078ec0ff */
[----:B------:R-:W-:Y:S01]  /*122f0*/  LOP3.LUT R114, R114, 0xff, RZ, 0xc0, !PT ;  /* 0x000000ff72727812 */ /* 0x000fe200078ec0ff */
[C---:B------:R-:W-:Y:S01]  /*12300*/  FMUL.FTZ R92, R3.reuse, R92 ;  /* 0x0000005c035c7220 */ /* 0x040fe20000410000 */
[----:B------:R-:W-:Y:S01]  /*12310*/  SHF.R.U32.HI R113, RZ, 0x8, R113 ;  /* 0x00000008ff717819 */ /* 0x000fe20000011671 */
[C---:B------:R-:W-:Y:S01]  /*12320*/  HMMA.16816.F32 R88, R136.reuse, R110, R88 ;  /* 0x0000006e8858723c */ /* 0x040fe20000001858 */
[----:B------:R-:W-:Y:S01]  /*12330*/  LOP3.LUT R116, R2, 0xff, RZ, 0xc0, !PT ;  /* 0x000000ff02747812 */ /* 0x000fe200078ec0ff */
[----:B------:R-:W-:Y:S01]  /*12340*/  FMUL.FTZ R93, R3, R93 ;  /* 0x0000005d035d7220 */ /* 0x000fe20000410000 */
[----:B------:R-:W-:Y:S01]  /*12350*/  PRMT R121, R114, 0x5410, R117 ;  /* 0x0000541072797816 */ /* 0x000fe20000000075 */
[----:B------:R-:W-:Y:S01]  /*12360*/  FMUL.FTZ R94, R0, R94 ;  /* 0x0000005e005e7220 */ /* 0x000fe20000410000 */
[----:B------:R-:W-:Y:S01]  /*12370*/  PRMT R116, R116, 0x5410, R113 ;  /* 0x0000541074747816 */ /* 0x000fe20000000071 */
[----:B------:R-:W-:Y:S01]  /*12380*/  FMUL.FTZ R95, R0, R95 ;  /* 0x0000005f005f7220 */ /* 0x000fe20000410000 */
[--C-:B------:R-:W-:Y:S01]  /*12390*/  SHF.R.U32.HI R108, RZ, 0x18, R2.reuse ;  /* 0x00000018ff6c7819 */ /* 0x100fe20000011602 */
[--C-:B------:R-:W-:Y:S01]  /*123a0*/  HSET2.LE.AND R110, R120, R134.reuse, PT ;  /* 0x00000086786e7233 */ /* 0x100fe20003803000 */
[----:B------:R-:W-:Y:S03]  /*123b0*/  F2FP.PACK_AB R156, R227, R228 ;  /* 0x000000e4e39c723e */ /* 0x000fe600000000ff */
[----:B-1----:R-:W-:Y:S01]  /*123c0*/  SHF.R.U32.HI R112, RZ, 0x10, R2 ;  /* 0x00000010ff707819 */ /* 0x002fe20000011602 */
[----:B------:R-:W-:Y:S01]  /*123d0*/  FMUL.FTZ R96, R3, R96 ;  /* 0x0000006003607220 */ /* 0x000fe20000410000 */
[----:B------:R-:W-:Y:S01]  /*123e0*/  F2FP.PACK_AB R158, R225, R226 ;  /* 0x000000e2e19e723e */ /* 0x000fe200000000ff */
[----:B------:R-:W-:Y:S01]  /*123f0*/  FMUL.FTZ R97, R3, R97 ;  /* 0x0000006103617220 */ /* 0x000fe20000410000 */
[----:B------:R-:W-:Y:S01]  /*12400*/  LOP3.LUT R2, R112, 0xff, RZ, 0xc0, !PT ;  /* 0x000000ff70027812 */ /* 0x000fe200078ec0ff */
[--C-:B------:R-:W-:Y:S01]  /*12410*/  HSET2.LE.AND R111, R121, R134.reuse, PT ;  /* 0x00000086796f7233 */ /* 0x100fe20003803000 */
[----:B------:R-:W1:Y:S01]  /*12420*/  LDSM.16.MT88.4 R112, [R177+0xc800] ;  /* 0x00c80000b170783b */ /* 0x000e620000004200 */
[----:B------:R-:W-:Y:S01]  /*12430*/  PRMT R155, R156, 0x7632, R155 ;  /* 0x000076329c9b7816 */ /* 0x000fe2000000009b */
[----:B------:R-:W-:Y:S01]  /*12440*/  FMUL.FTZ R98, R0, R98 ;  /* 0x0000006200627220 */ /* 0x000fe20000410000 */
[----:B------:R-:W-:Y:S01]  /*12450*/  PRMT R109, R2, 0x5410, R108 ;  /* 0x00005410026d7816 */ /* 0x000fe2000000006c */
[--C-:B------:R-:W-:Y:S01]  /*12460*/  HSET2.LE.AND R108, R116, R134.reuse, PT ;  /* 0x00000086746c7233 */ /* 0x100fe20003803000 */
[----:B------:R-:W-:Y:S01]  /*12470*/  PRMT R2, R159, 0x5410, R160 ;  /* 0x000054109f027816 */ /* 0x000fe200000000a0 */
[----:B------:R-:W-:Y:S01]  /*12480*/  FMUL.FTZ R99, R0, R99 ;  /* 0x0000006300637220 */ /* 0x000fe20000410000 */
[----:B------:R-:W-:Y:S01]  /*12490*/  PRMT R157, R158, 0x7632, R157 ;  /* 0x000076329e9d7816 */ /* 0x000fe2000000009d */
[----:B------:R-:W3:Y:S01]  /*124a0*/  LDSM.16.MT88.4 R116, [R178+0xc800] ;  /* 0x00c80000b274783b */ /* 0x000ee20000004200 */
[--C-:B------:R-:W-:Y:S01]  /*124b0*/  HSET2.LE.AND R109, R109, R134.reuse, PT ;  /* 0x000000866d6d7233 */ /* 0x100fe20003803000 */
[----:B------:R-:W-:Y:S02]  /*124c0*/  LOP3.LUT R108, R108, R2, RZ, 0xc0, !PT ;  /* 0x000000026c6c7212 */ /* 0x000fe400078ec0ff */
[----:B------:R-:W-:Y:S01]  /*124d0*/  PRMT R2, R162, 0x5410, R161 ;  /* 0x00005410a2027816 */ /* 0x000fe200000000a1 */
[C---:B----4-:R-:W-:Y:S03]  /*124e0*/  HMMA.16816.F32 R92, R136.reuse, R104, R92 ;  /* 0x00000068885c723c */ /* 0x050fe6000000185c */
[----:B------:R-:W-:Y:S02]  /*124f0*/  LOP3.LUT R109, R109, R2, RZ, 0xc0, !PT ;  /* 0x000000026d6d7212 */ /* 0x000fe400078ec0ff */
[----:B------:R-:W-:Y:S04]  /*12500*/  PRMT R2, R156, 0x5410, R155 ;  /* 0x000054109c027816 */ /* 0x000fe8000000009b */
[----:B------:R-:W-:Y:S01]  /*12510*/  LOP3.LUT R110, R110, R2, RZ, 0xc0, !PT ;  /* 0x000000026e6e7212 */ /* 0x000fe200078ec0ff */
[----:B------:R-:W-:Y:S02]  /*12520*/  HMMA.16816.F32 R96, R136, R106, R96 ;  /* 0x0000006a8860723c */ /* 0x000fe40000001860 */
[----:B------:R-:W-:Y:S01]  /*12530*/  PRMT R2, R158, 0x5410, R157 ;  /* 0x000054109e027816 */ /* 0x000fe2000000009d */
[----:B------:R-:W-:Y:S03]  /*12540*/  IMAD.WIDE.U32 R104, R122, -0x2daee0ad, RZ ;  /* 0xd2511f537a687825 */ /* 0x000fe600078e00ff */
[----:B------:R-:W-:Y:S02]  /*12550*/  LOP3.LUT R111, R111, R2, RZ, 0xc0, !PT ;  /* 0x000000026f6f7212 */ /* 0x000fe400078ec0ff */
[----:B------:R-:W-:Y:S01]  /*12560*/  LOP3.LUT R2, R145, UR28, R146, 0x96, !PT ;  /* 0x0000001c91027c12 */ /* 0x000fe2000f8e9692 */
[----:B------:R-:W-:Y:S03]  /*12570*/  IMAD.WIDE.U32 R122, R123, -0x2daee0ad, RZ ;  /* 0xd2511f537b7a7825 */ /* 0x000fe600078e00ff */
[----:B------:R-:W-:Y:S02]  /*12580*/  LOP3.LUT R120, R105, UR31, R244, 0x96, !PT ;  /* 0x0000001f69787c12 */ /* 0x000fe4000f8e96f4 */
[----:B------:R-:W-:Y:S03]  /*12590*/  LOP3.LUT R124, R123, UR27, R104, 0x96, !PT ;  /* 0x0000001b7b7c7c12 */ /* 0x000fe6000f8e9668 */
[----:B------:R-:W-:Y:S01]  /*125a0*/  IMAD.WIDE.U32 R120, R120, -0x326172a9, RZ ;  /* 0xcd9e8d5778787825 */ /* 0x000fe200078e00ff */
[----:B------:R-:W4:Y:S01]  /*125b0*/  LDSM.16.MT88.4 R104, [R180+0xc800] ;  /* 0x00c80000b468783b */ /* 0x000f220000004200 */
[C---:B-1----:R-:W-:Y:S02]  /*125c0*/  HMMA.16816.F32 R4, R108.reuse, R112, R4 ;  /* 0x000000706c04723c */ /* 0x042fe40000001804 */
[----:B------:R-:W-:Y:S01]  /*125d0*/  IMAD.WIDE.U32 R124, R124, -0x326172a9, RZ ;  /* 0xcd9e8d577c7c7825 */ /* 0x000fe200078e00ff */
[----:B------:R-:W-:Y:S02]  /*125e0*/  LOP3.LUT R121, R121, UR29, R172, 0x96, !PT ;  /* 0x0000001d79797c12 */ /* 0x000fe4000f8e96ac */
[----:B------:R-:W-:Y:S02]  /*125f0*/  IADD3 R172, P0, R174, UR24, RZ ;  /* 0x00000018aeac7c10 */ /* 0x000fe4000ff1e0ff */
[----:B------:R-:W-:Y:S01]  /*12600*/  LOP3.LUT R123, R125, UR26, R120, 0x96, !PT ;  /* 0x0000001a7d7b7c12 */ /* 0x000fe2000f8e9678 */
[----:B------:R-:W-:Y:S01]  /*12610*/  IMAD.WIDE.U32 R120, R121, -0x2daee0ad, RZ ;  /* 0xd2511f5379787825 */ /* 0x000fe200078e00ff */
[C---:B------:R-:W-:Y:S01]  /*12620*/  LOP3.LUT R112, R2.reuse, 0xffff, RZ, 0xc0, !PT ;  /* 0x0000ffff02707812 */ /* 0x040fe200078ec0ff */
[C---:B------:R-:W-:Y:S02]  /*12630*/  HMMA.16816.F32 R8, R108.reuse, R114, R8 ;  /* 0x000000726c08723c */ /* 0x040fe40000001808 */
[----:B------:R-:W-:Y:S01]  /*12640*/  LOP3.LUT R113, R2, 0xff, RZ, 0xc0, !PT ;  /* 0x000000ff02717812 */ /* 0x000fe200078ec0ff */
[----:B------:R-:W-:Y:S01]  /*12650*/  IMAD.WIDE.U32 R130, R123, -0x2daee0ad, RZ ;  /* 0xd2511f537b827825 */ /* 0x000fe200078e00ff */
[----:B------:R-:W-:Y:S02]  /*12660*/  SHF.R.U32.HI R112, RZ, 0x8, R112 ;  /* 0x00000008ff707819 */ /* 0x000fe40000011670 */
[C---:B------:R-:W-:Y:S02]  /*12670*/  ISETP.GE.U32.AND P6, PT, R133.reuse, R113, PT ;  /* 0x000000718500720c */ /* 0x040fe40003fc6070 */
[C---:B---3--:R-:W-:Y:S01]  /*12680*/  HMMA.16816.F32 R12, R108.reuse, R116, R12 ;  /* 0x000000746c0c723c */ /* 0x048fe2000000180c */
[----:B------:R-:W-:Y:S03]  /*12690*/  LOP3.LUT R112, R112, 0xffff, RZ, 0xc0, !PT ;  /* 0x0000ffff70707812 */ /* 0x000fe600078ec0ff */
[--C-:B------:R-:W-:Y:S02]  /*126a0*/  SHF.R.U32.HI R113, RZ, 0x10, R2.reuse ;  /* 0x00000010ff717819 */ /* 0x100fe40000011602 */
[----:B------:R-:W-:Y:S02]  /*126b0*/  ISETP.GE.U32.AND P5, PT, R133, R112, PT ;  /* 0x000000708500720c */ /* 0x000fe40003fa6070 */
[----:B------:R-:W-:Y:S01]  /*126c0*/  SHF.R.U32.HI R2, RZ, 0x18, R2 ;  /* 0x00000018ff027819 */ /* 0x000fe20000011602 */
[C---:B------:R-:W-:Y:S03]  /*126d0*/  HMMA.16816.F32 R16, R108.reuse, R118, R16 ;  /* 0x000000766c10723c */ /* 0x040fe60000001810 */
[----:B------:R-:W-:Y:S01]  /*126e0*/  @!P6 HADD2 R143, -R140.H0_H0, -RZ.H0_H0 ;  /* 0xa00000ff8c8fe230 */ /* 0x000fe20000000900 */
[----:B------:R-:W-:Y:S02]  /*126f0*/  IADD3.X R173, R175, UR21, RZ, P0, !PT ;  /* 0x00000015afad7c10 */ /* 0x000fe400087fe4ff */
[----:B------:R-:W-:Y:S02]  /*12700*/  ISETP.GE.U32.AND P0, PT, R133, R2, PT ;  /* 0x000000028500720c */ /* 0x000fe40003f06070 */
[----:B------:R1:W-:Y:S01]  /*12710*/  @!P6 STL.S16 [R1+0x5c], R143 ;  /* 0x00005c8f0100e387 */ /* 0x0003e20000100600 */
[----:B------:R-:W-:Y:S03]  /*12720*/  PRMT R123, R143, 0x7610, R123 ;  /* 0x000076108f7b7816 */ /* 0x000fe6000000007b */
[----:B-----5:R-:W-:Y:S01]  /*12730*/  @!P5 HADD2 R135, -R167.H0_H0, -RZ.H0_H0 ;  /* 0xa00000ffa787d230 */ /* 0x020fe20000000900 */
[----:B------:R-:W-:Y:S01]  /*12740*/  LOP3.LUT R116, R144, 0xff, RZ, 0xc0, !PT ;  /* 0x000000ff90747812 */ /* 0x000fe200078ec0ff */
[C---:B----4-:R-:W-:Y:S01]  /*12750*/  HMMA.16816.F32 R20, R108.reuse, R104, R20 ;  /* 0x000000686c14723c */ /* 0x050fe20000001814 */
[----:B------:R-:W-:Y:S02]  /*12760*/  @!P6 PRMT R140, R123, 0x5410, RZ ;  /* 0x000054107b8ce816 */ /* 0x000fe400000000ff */
[----:B------:R3:W-:Y:S01]  /*12770*/  @!P5 STL.S16 [R1+0x60], R135 ;  /* 0x000060870100d387 */ /* 0x0007e20000100600 */
[----:B------:R-:W-:Y:S01]  /*12780*/  PRMT R2, R135, 0x7610, R2 ;  /* 0x0000761087027816 */ /* 0x000fe20000000002 */
[----:B------:R-:W-:Y:S01]  /*12790*/  @!P0 HADD2 R215, -R165.H0_H0, -RZ.H0_H0 ;  /* 0xa00000ffa5d78230 */ /* 0x000fe20000000900 */
[----:B------:R-:W-:Y:S01]  /*127a0*/  ISETP.GE.U32.AND P6, PT, R133, R116, PT ;  /* 0x000000748500720c */ /* 0x000fe20003fc6070 */
[----:B------:R-:W-:Y:S01]  /*127b0*/  STG.E.U16 [R174.64], R140 ;  /* 0x0000008cae007986 */ /* 0x000fe2000c101512 */
[----:B------:R-:W-:Y:S01]  /*127c0*/  @!P5 PRMT R167, R2, 0x5410, RZ ;  /* 0x0000541002a7d816 */ /* 0x000fe200000000ff */
[C---:B------:R-:W-:Y:S02]  /*127d0*/  HMMA.16816.F32 R24, R108.reuse, R106, R24 ;  /* 0x0000006a6c18723c */ /* 0x040fe40000001818 */
[----:B------:R-:W-:Y:S01]  /*127e0*/  LDSM.16.MT88.4 R116, [R177+0xe800] ;  /* 0x00e80000b174783b */ /* 0x000fe20000004200 */
[----:B------:R-:W-:Y:S02]  /*127f0*/  PRMT R105, R215, 0x7610, R105 ;  /* 0x00007610d7697816 */ /* 0x000fe40000000069 */
[----:B------:R-:W-:Y:S02]  /*12800*/  LOP3.LUT R122, R121, UR5, R122, 0x96, !PT ;  /* 0x00000005797a7c12 */ /* 0x000fe4000f8e967a */
[----:B------:R-:W-:Y:S02]  /*12810*/  LOP3.LUT R121, R113, 0xff, RZ, 0xc0, !PT ;  /* 0x000000ff71797812 */ /* 0x000fe400078ec0ff */
[----:B------:R-:W-:Y:S01]  /*12820*/  @!P0 PRMT R165, R105, 0x5410, RZ ;  /* 0x0000541069a58816 */ /* 0x000fe200000000ff */
[----:B-1----:R1:W4:Y:S01]  /*12830*/  LDL.S16 R143, [R1+0x54] ;  /* 0x00005400018f7983 */ /* 0x0023220000100600 */
[----:B------:R-:W-:Y:S01]  /*12840*/  ISETP.GE.U32.AND P1, PT, R133, R121, PT ;  /* 0x000000798500720c */ /* 0x000fe20003f26070 */
[----:B------:R-:W-:Y:S01]  /*12850*/  IMAD.WIDE.U32 R122, R122, -0x326172a9, RZ ;  /* 0xcd9e8d577a7a7825 */ /* 0x000fe200078e00ff */
[----:B------:R-:W-:Y:S01]  /*12860*/  LOP3.LUT R125, R131, UR16, R120, 0x96, !PT ;  /* 0x00000010837d7c12 */ /* 0x000fe2000f8e9678 */
[----:B------:R-:W5:Y:S01]  /*12870*/  LDSM.16.MT88.4 R112, [R179+0xc800] ;  /* 0x00c80000b370783b */ /* 0x000f620000004200 */
[--C-:B------:R-:W-:Y:S02]  /*12880*/  SHF.R.U32.HI R121, RZ, 0x18, R144.reuse ;  /* 0x00000018ff797819 */ /* 0x100fe40000011690 */
[----:B------:R-:W-:Y:S02]  /*12890*/  LOP3.LUT R120, R144, 0xffff, RZ, 0xc0, !PT ;  /* 0x0000ffff90787812 */ /* 0x000fe400078ec0ff */
[----:B------:R-:W-:Y:S02]  /*128a0*/  ISETP.GE.U32.AND P5, PT, R133, R121, PT ;  /* 0x000000798500720c */ /* 0x000fe40003fa6070 */
[----:B------:R-:W-:Y:S01]  /*128b0*/  SHF.R.U32.HI R144, RZ, 0x10, R144 ;  /* 0x00000010ff907819 */ /* 0x000fe20000011690 */
[----:B---3--:R1:W3:Y:S01]  /*128c0*/  LDL.S16 R135, [R1+0x50] ;  /* 0x0000500001877983 */ /* 0x0082e20000100600 */
[--C-:B------:R-:W-:Y:S01]  /*128d0*/  SHF.R.U32.HI R2, RZ, 0x8, R120.reuse ;  /* 0x00000008ff027819 */ /* 0x100fe20000011678 */
[----:B------:R-:W-:Y:S02]  /*128e0*/  @!P1 HADD2 R170, -R166.H0_H0, -RZ.H0_H0 ;  /* 0xa00000ffa6aa9230 */ /* 0x000fe40000000900 */
[----:B------:R-:W-:Y:S01]  /*128f0*/  STG.E.U16 [R174.64+0x2], R167 ;  /* 0x000002a7ae007986 */ /* 0x000fe2000c101512 */
[----:B------:R-:W-:Y:S02]  /*12900*/  LOP3.LUT R104, R2, 0xffff, RZ, 0xc0, !PT ;  /* 0x0000ffff02687812 */ /* 0x000fe400078ec0ff */
[----:B------:R-:W-:Y:S01]  /*12910*/  PRMT R120, R170, 0x7610, R120 ;  /* 0x00007610aa787816 */ /* 0x000fe20000000078 */
[----:B------:R1:W-:Y:S01]  /*12920*/  @!P1 STL.S16 [R1+0x64], R170 ;  /* 0x000064aa01009387 */ /* 0x0003e20000100600 */
[----:B------:R-:W-:Y:S02]  /*12930*/  LOP3.LUT R2, R103, UR4, R150, 0x96, !PT ;  /* 0x0000000467027c12 */ /* 0x000fe4000f8e9696 */
[----:B------:R-:W-:Y:S01]  /*12940*/  @!P1 PRMT R166, R120, 0x5410, RZ ;  /* 0x0000541078a69816 */ /* 0x000fe200000000ff */
[----:B------:R-:W-:Y:S01]  /*12950*/  STG.E.U16 [R172.64+0x2], R165 ;  /* 0x000002a5ac007986 */ /* 0x000fe2000c101512 */
[----:B------:R-:W-:Y:S01]  /*12960*/  ISETP.GE.U32.AND P1, PT, R133, R104, PT ;  /* 0x000000688500720c */ /* 0x000fe20003f26070 */
[----:B------:R-:W-:Y:S01]  /*12970*/  IMAD.WIDE.U32 R120, R125, -0x326172a9, RZ ;  /* 0xcd9e8d577d787825 */ /* 0x000fe200078e00ff */
[----:B------:R-:W-:Y:S01]  /*12980*/  LOP3.LUT R104, R144, 0xff, RZ, 0xc0, !PT ;  /* 0x000000ff90687812 */ /* 0x000fe200078ec0ff */
[----:B------:R-:W-:Y:S01]  /*12990*/  @!P0 STL.S16 [R1+0x3c], R215 ;  /* 0x00003cd701008387 */ /* 0x000fe20000100600 */
[----:B------:R-:W-:Y:S02]  /*129a0*/  LOP3.LUT R103, R102, 0xffff, RZ, 0xc0, !PT ;  /* 0x0000ffff66677812 */ /* 0x000fe400078ec0ff */
[----:B------:R-:W-:Y:S01]  /*129b0*/  ISETP.GE.U32.AND P0, PT, R133, R104, PT ;  /* 0x000000688500720c */ /* 0x000fe20003f06070 */
[----:B------:R2:W3:Y:S04]  /*129c0*/  LDL.S16 R139, [R1+0x4c] ;  /* 0x00004c00018b7983 */ /* 0x0004e80000100600 */
[----:B------:R2:W3:Y:S04]  /*129d0*/  LDL.S16 R138, [R1+0x48] ;  /* 0x00004800018a7983 */ /* 0x0004e80000100600 */
[----:B------:R-:W2:Y:S01]  /*129e0*/  LDSM.16.MT88.4 R104, [R178+0xe800] ;  /* 0x00e80000b268783b */ /* 0x000ea20000004200 */
[C---:B-----5:R-:W-:Y:S01]  /*129f0*/  HMMA.16816.F32 R28, R108.reuse, R112, R28 ;  /* 0x000000706c1c723c */ /* 0x060fe2000000181c */
[----:B-1----:R-:W-:Y:S02]  /*12a00*/  LOP3.LUT R170, R123, UR20, R124, 0x96, !PT ;  /* 0x000000147baa7c12 */ /* 0x002fe4000f8e967c */
[C---:B------:R-:W-:Y:S04]  /*12a10*/  LOP3.LUT R124, R2.reuse, 0xff, RZ, 0xc0, !PT ;  /* 0x000000ff027c7812 */ /* 0x040fe800078ec0ff */
[----:B------:R-:W-:Y:S01]  /*12a20*/  STG.E.U16 [R172.64], R166 ;  /* 0x000000a6ac007986 */ /* 0x000fe2000c101512 */
[----:B------:R-:W-:Y:S04]  /*12a30*/  LOP3.LUT R123, R121, UR28, R122, 0x96, !PT ;  /* 0x0000001c797b7c12 */ /* 0x000fe8000f8e967a */
[----:B------:R-:W-:Y:S01]  /*12a40*/  LOP3.LUT R112, R2, 0xffff, RZ, 0xc0, !PT ;  /* 0x0000ffff02707812 */ /* 0x000fe200078ec0ff */
[C---:B------:R-:W-:Y:S01]  /*12a50*/  HMMA.16816.F32 R32, R108.reuse, R114, R32 ;  /* 0x000000726c20723c */ /* 0x040fe20000001820 */
[----:B------:R-:W-:Y:S02]  /*12a60*/  SHF.R.U32.HI R113, RZ, 0x10, R2 ;  /* 0x00000010ff717819 */ /* 0x000fe40000011602 */
[----:B------:R-:W-:Y:S02]  /*12a70*/  SHF.R.U32.HI R112, RZ, 0x8, R112 ;  /* 0x00000008ff707819 */ /* 0x000fe40000011670 */
[----:B------:R-:W-:Y:S02]  /*12a80*/  LOP3.LUT R113, R113, 0xff, RZ, 0xc0, !PT ;  /* 0x000000ff71717812 */ /* 0x000fe400078ec0ff */
[----:B------:R-:W-:Y:S01]  /*12a90*/  LOP3.LUT R112, R112, 0xffff, RZ, 0xc0, !PT ;  /* 0x0000ffff70707812 */ /* 0x000fe200078ec0ff */
[C---:B------:R-:W-:Y:S01]  /*12aa0*/  HMMA.16816.F32 R36, R108.reuse, R116, R36 ;  /* 0x000000746c24723c */ /* 0x040fe20000001824 */
[----:B------:R-:W-:Y:S03]  /*12ab0*/  SHF.R.U32.HI R2, RZ, 0x18, R2 ;  /* 0x00000018ff027819 */ /* 0x000fe60000011602 */
[----:B------:R-:W-:Y:S03]  /*12ac0*/  LOP3.LUT R122, R121, UR28, R122, 0x96, !PT ;  /* 0x0000001c797a7c12 */ /* 0x000fe6000f8e967a */
[----:B------:R-:W-:Y:S01]  /*12ad0*/  LOP3.LUT R117, R102, 0xff, RZ, 0xc0, !PT ;  /* 0x000000ff66757812 */ /* 0x000fe200078ec0ff */
[C---:B------:R-:W-:Y:S01]  /*12ae0*/  HMMA.16816.F32 R40, R108.reuse, R118, R40 ;  /* 0x000000766c28723c */ /* 0x040fe20000001828 */
[----:B------:R-:W-:Y:S03]  /*12af0*/  FFMA.FTZ R116, R171, c[0x0][0x23c], -R141 ;  /* 0x00008f00ab747a23 */ /* 0x000fe6000001088d */
[----:B------:R-:W-:Y:S01]  /*12b00*/  IMAD.WIDE.U32 R170, R170, -0x2daee0ad, RZ ;  /* 0xd2511f53aaaa7825 */ /* 0x000fe200078e00ff */
[----:B------:R1:W-:Y:S03]  /*12b10*/  MUFU.EX2 R221, R116 ;  /* 0x0000007400dd7308 */ /* 0x0003e60000000800 */
[C---:B--2---:R-:W-:Y:S08]  /*12b20*/  HMMA.16816.F32 R44, R108.reuse, R104, R44 ;  /* 0x000000686c2c723c */ /* 0x044ff0000000182c */
[C---:B------:R-:W-:Y:S01]  /*12b30*/  HMMA.16816.F32 R48, R108.reuse, R106, R48 ;  /* 0x0000006a6c30723c */ /* 0x040fe20000001830 */
[----:B------:R-:W-:Y:S03]  /*12b40*/  LDSM.16.MT88.4 R104, [R177+0x10800] ;  /* 0x01080000b168783b */ /* 0x000fe60000004200 */
[----:B------:R-:W-:Y:S05]  /*12b50*/  @!P6 HADD2 R214, -R164.H0_H0, -RZ.H0_H0 ;  /* 0xa00000ffa4d6e230 */ /* 0x000fea0000000900 */
[----:B------:R-:W-:Y:S03]  /*12b60*/  @!P6 STL.S16 [R1+0xc], R214 ;  /* 0x00000cd60100e387 */ /* 0x000fe60000100600 */
[----:B------:R-:W-:Y:S01]  /*12b70*/  PRMT R136, R214, 0x7610, R136 ;  /* 0x00007610d6887816 */ /* 0x000fe20000000088 */
[----:B------:R2:W5:Y:S03]  /*12b80*/  LDL.S16 R137, [R1+0x8] ;  /* 0x0000080001897983 */ /* 0x0005660000100600 */
[----:B------:R-:W-:Y:S02]  /*12b90*/  @!P6 PRMT R164, R136, 0x5410, RZ ;  /* 0x0000541088a4e816 */ /* 0x000fe400000000ff */
[----:B------:R2:W2:Y:S01]  /*12ba0*/  LDL.S16 R136, [R1+0x44] ;  /* 0x0000440001887983 */ /* 0x0004a20000100600 */
[----:B------:R-:W-:Y:S03]  /*12bb0*/  ISETP.GE.U32.AND P6, PT, R133, R124, PT ;  /* 0x0000007c8500720c */ /* 0x000fe60003fc6070 */
[----:B------:R-:W-:Y:S01]  /*12bc0*/  STG.E.U16 [R174.64+0x10], R164 ;  /* 0x000010a4ae007986 */ /* 0x000fe2000c101512 */
[----:B----4-:R-:W-:Y:S05]  /*12bd0*/  @!P1 HADD2 R143, -R163.H0_H0, -RZ.H0_H0 ;  /* 0xa00000ffa38f9230 */ /* 0x010fea0000000900 */
[----:B------:R-:W-:Y:S01]  /*12be0*/  @!P1 STL.S16 [R1+0x54], R143 ;  /* 0x0000548f01009387 */ /* 0x000fe20000100600 */
[----:B------:R-:W-:Y:S04]  /*12bf0*/  PRMT R125, R143, 0x7610, R125 ;  /* 0x000076108f7d7816 */ /* 0x000fe8000000007d */
[----:B------:R-:W-:Y:S01]  /*12c00*/  @!P1 PRMT R163, R125, 0x5410, RZ ;  /* 0x000054107da39816 */ /* 0x000fe200000000ff */
[----:B---3--:R-:W-:Y:S01]  /*12c10*/  @!P0 HADD2 R135, -R169.H0_H0, -RZ.H0_H0 ;  /* 0xa00000ffa9878230 */ /* 0x008fe20000000900 */
[----:B------:R-:W-:Y:S03]  /*12c20*/  ISETP.GE.U32.AND P1, PT, R133, R113, PT ;  /* 0x000000718500720c */ /* 0x000fe60003f26070 */
[----:B------:R-:W-:Y:S01]  /*12c30*/  STG.E.U16 [R174.64+0x12], R163 ;  /* 0x000012a3ae007986 */ /* 0x000fe2000c101512 */
[----:B------:R-:W-:Y:S02]  /*12c40*/  SHF.R.U32.HI R125, RZ, 0x18, R102 ;  /* 0x00000018ff7d7819 */ /* 0x000fe40000011666 */
[----:B------:R-:W-:Y:S01]  /*12c50*/  PRMT R124, R135, 0x7610, R124 ;  /* 0x00007610877c7816 */ /* 0x000fe2000000007c */
[----:B------:R3:W-:Y:S03]  /*12c60*/  @!P0 STL.S16 [R1+0x50], R135 ;  /* 0x0000508701008387 */ /* 0x0007e60000100600 */
[----:B------:R-:W-:Y:S02]  /*12c70*/  @!P0 PRMT R169, R124, 0x5410, RZ ;  /* 0x000054107ca98816 */ /* 0x000fe400000000ff */
[----:B------:R-:W-:Y:S02]  /*12c80*/  ISETP.GE.U32.AND P0, PT, R133, R112, PT ;  /* 0x000000708500720c */ /* 0x000fe40003f06070 */
[----:B------:R-:W4:Y:S01]  /*12c90*/  LDSM.16.MT88.4 R112, [R180+0xe800] ;  /* 0x00e80000b470783b */ /* 0x000f220000004200 */
[----:B------:R-:W-:Y:S02]  /*12ca0*/  SHF.R.U32.HI R124, RZ, 0x10, R102 ;  /* 0x00000010ff7c7819 */ /* 0x000fe40000011666 */
[----:B------:R-:W-:Y:S01]  /*12cb0*/  SHF.R.U32.HI R102, RZ, 0x8, R103 ;  /* 0x00000008ff667819 */ /* 0x000fe20000011667 */
[----:B------:R-:W-:Y:S01]  /*12cc0*/  FFMA.FTZ R103, R205, c[0x0][0x23c], -R142 ;  /* 0x00008f00cd677a23 */ /* 0x000fe2000001088e */
[----:B------:R-:W-:Y:S03]  /*12cd0*/  @!P5 HADD2 R139, -R168.H0_H0, -RZ.H0_H0 ;  /* 0xa00000ffa88bd230 */ /* 0x000fe60000000900 */
[----:B------:R-:W-:Y:S01]  /*12ce0*/  STG.E.U16 [R172.64+0x10], R169 ;  /* 0x000010a9ac007986 */ /* 0x000fe2000c101512 */
[----:B------:R-:W-:Y:S01]  /*12cf0*/  MUFU.EX2 R219, R103 ;  /* 0x0000006700db7308 */ /* 0x000fe20000000800 */
[----:B------:R-:W-:Y:S01]  /*12d00*/  @!P6 HADD2 R138, -R159.H0_H0, -RZ.H0_H0 ;  /* 0xa00000ff9f8ae230 */ /* 0x000fe20000000900 */
[----:B------:R-:W-:Y:S04]  /*12d10*/  PRMT R132, R139, 0x7610, R132 ;  /* 0x000076108b847816 */ /* 0x000fe80000000084 */
[----:B------:R-:W-:Y:S02]  /*12d20*/  PRMT R131, R138, 0x7610, R131 ;  /* 0x000076108a837816 */ /* 0x000fe40000000083 */
[----:B------:R-:W-:Y:S01]  /*12d30*/  @!P5 PRMT R168, R132, 0x5410, RZ ;  /* 0x0000541084a8d816 */ /* 0x000fe200000000ff */
[----:B---3--:R3:W3:Y:S01]  /*12d40*/  LDL.S16 R135, [R1+0x1c] ;  /* 0x00001c0001877983 */ /* 0x0086e20000100600 */
[----:B------:R-:W-:Y:S03]  /*12d50*/  @!P6 PRMT R159, R131, 0x5410, RZ ;  /* 0x00005410839fe816 */ /* 0x000fe600000000ff */
[----:B------:R-:W-:Y:S01]  /*12d60*/  @!P5 STL.S16 [R1+0x4c], R139 ;  /* 0x00004c8b0100d387 */ /* 0x000fe20000100600 */
[C---:B------:R-:W-:Y:S01]  /*12d70*/  ISETP.GE.U32.AND P5, PT, R133.reuse, R2, PT ;  /* 0x000000028500720c */ /* 0x040fe20003fa6070 */
[----:B------:R-:W-:Y:S02]  /*12d80*/  FFMA.FTZ R2, R204, c[0x0][0x23c], -R141 ;  /* 0x00008f00cc027a23 */ /* 0x000fe4000001088d */
[----:B------:R-:W-:Y:S01]  /*12d90*/  @!P6 STL.S16 [R1+0x48], R138 ;  /* 0x0000488a0100e387 */ /* 0x000fe20000100600 */
[----:B------:R-:W-:Y:S01]  /*12da0*/  ISETP.GE.U32.AND P6, PT, R133, R117, PT ;  /* 0x000000758500720c */ /* 0x000fe20003fc6070 */
[----:B------:R4:W4:Y:S02]  /*12db0*/  MUFU.EX2 R220, R2 ;  /* 0x0000000200dc7308 */ /* 0x0009240000000800 */
[----:B------:R2:W3:Y:S04]  /*12dc0*/  LDL.S16 R132, [R1+0x4] ;  /* 0x0000040001847983 */ /* 0x0004e80000100600 */
[----:B------:R2:W3:Y:S04]  /*12dd0*/  LDL.S16 R131, [R1+0x18] ;  /* 0x0000180001837983 */ /* 0x0004e80000100600 */
[----:B-1----:R-:W1:Y:S01]  /*12de0*/  LDSM.16.MT88.4 R116, [R179+0xe800] ;  /* 0x00e80000b374783b */ /* 0x002e620000004200 */
[C---:B----4-:R-:W-:Y:S01]  /*12df0*/  HMMA.16816.F32 R52, R108.reuse, R112, R52 ;  /* 0x000000706c34723c */ /* 0x050fe20000001834 */
[----:B------:R-:W-:Y:S05]  /*12e00*/  @!P6 HADD2 R249, -R156.H0_H0, -RZ.H0_H0 ;  /* 0xa00000ff9cf9e230 */ /* 0x000fea0000000900 */
[----:B------:R-:W-:Y:S01]  /*12e10*/  @!P6 PRMT R156, R249, 0x5410, RZ ;  /* 0x00005410f99ce816 */ /* 0x000fe200000000ff */
[----:B------:R-:W-:Y:S01]  /*12e20*/  STG.E.U16 [R172.64+0x12], R168 ;  /* 0x000012a8ac007986 */ /* 0x000fe2000c101512 */
[C---:B------:R-:W-:Y:S03]  /*12e30*/  HMMA.16816.F32 R56, R108.reuse, R114, R56 ;  /* 0x000000726c38723c */ /* 0x040fe60000001838 */
[----:B------:R-:W-:Y:S01]  /*12e40*/  STG.E.U16 [R174.64+0x20], R159 ;  /* 0x0000209fae007986 */ /* 0x000fe2000c101512 */
[----:B------:R-:W-:Y:S02]  /*12e50*/  LOP3.LUT R2, R124, 0xff, RZ, 0xc0, !PT ;  /* 0x000000ff7c027812 */ /* 0x000fe400078ec0ff */
[----:B------:R-:W-:Y:S06]  /*12e60*/  F2FP.PACK_AB R154, R220, R221 ;  /* 0x000000dddc9a723e */ /* 0x000fec00000000ff */
[----:B------:R-:W-:Y:S01]  /*12e70*/  PRMT R153, R154, 0x7632, R153 ;  /* 0x000076329a997816 */ /* 0x000fe20000000099 */
[----:B-----5:R-:W-:Y:S01]  /*12e80*/  @!P0 HADD2 R137, -R160.H0_H0, -RZ.H0_H0 ;  /* 0xa00000ffa0898230 */ /* 0x020fe20000000900 */
[C---:B-1----:R-:W-:Y:S01]  /*12e90*/  HMMA.16816.F32 R60, R108.reuse, R116, R60 ;  /* 0x000000746c3c723c */ /* 0x042fe2000000183c */
[----:B--2---:R-:W-:Y:S03]  /*12ea0*/  @!P1 HADD2 R136, -R162.H0_H0, -RZ.H0_H0 ;  /* 0xa00000ffa2889230 */ /* 0x004fe60000000900 */
[----:B------:R-:W-:Y:S01]  /*12eb0*/  @!P0 STL.S16 [R1+0x8], R137 ;  /* 0x0000088901008387 */ /* 0x000fe20000100600 */
[----:B------:R-:W-:Y:S03]  /*12ec0*/  PRMT R129, R137, 0x7610, R129 ;  /* 0x0000761089817816 */ /* 0x000fe60000000081 */
[----:B------:R-:W-:Y:S01]  /*12ed0*/  @!P1 STL.S16 [R1+0x44], R136 ;  /* 0x0000448801009387 */ /* 0x000fe20000100600 */
[C---:B------:R-:W-:Y:S03]  /*12ee0*/  HMMA.16816.F32 R64, R108.reuse, R118, R64 ;  /* 0x000000766c40723c */ /* 0x040fe60000001840 */
[----:B------:R-:W-:Y:S02]  /*12ef0*/  @!P0 PRMT R160, R129, 0x5410, RZ ;  /* 0x0000541081a08816 */ /* 0x000fe400000000ff */
[----:B------:R1:W2:Y:S01]  /*12f00*/  LDL.S16 R129, [R1] ;  /* 0x0000000001817983 */ /* 0x0002a20000100600 */
[----:B------:R-:W-:Y:S02]  /*12f10*/  PRMT R126, R136, 0x7610, R126 ;  /* 0x00007610887e7816 */ /* 0x000fe4000000007e */
[C---:B------:R-:W-:Y:S01]  /*12f20*/  ISETP.GE.U32.AND P0, PT, R133.reuse, R2, PT ;  /* 0x000000028500720c */ /* 0x040fe20003f06070 */
[----:B------:R-:W-:Y:S01]  /*12f30*/  LDSM.16.MT88.4 R116, [R180+0x10800] ;  /* 0x01080000b474783b */ /* 0x000fe20000004200 */
[C---:B------:R-:W-:Y:S02]  /*12f40*/  HMMA.16816.F32 R68, R108.reuse, R104, R68 ;  /* 0x000000686c44723c */ /* 0x040fe40000001844 */
[----:B------:R-:W-:Y:S02]  /*12f50*/  @!P1 PRMT R162, R126, 0x5410, RZ ;  /* 0x000054107ea29816 */ /* 0x000fe400000000ff */
[----:B------:R-:W-:Y:S03]  /*12f60*/  LOP3.LUT R2, R102, 0xffff, RZ, 0xc0, !PT ;  /* 0x0000ffff66027812 */ /* 0x000fe600078ec0ff */
[----:B------:R-:W-:Y:S01]  /*12f70*/  SHF.R.U32.HI R104, RZ, 0x18, R120 ;  /* 0x00000018ff687819 */ /* 0x000fe20000011678 */
[C---:B------:R-:W-:Y:S01]  /*12f80*/  HMMA.16816.F32 R72, R108.reuse, R106, R72 ;  /* 0x0000006a6c48723c */ /* 0x040fe20000001848 */
[----:B------:R-:W-:Y:S01]  /*12f90*/  ISETP.GE.U32.AND P1, PT, R133, R2, PT ;  /* 0x000000028500720c */ /* 0x000fe20003f26070 */
[----:B------:R-:W-:Y:S02]  /*12fa0*/  STG.E.U16 [R174.64+0x22], R160 ;  /* 0x000022a0ae007986 */ /* 0x000fe4000c101512 */
[----:B------:R-:W-:Y:S01]  /*12fb0*/  FFMA.FTZ R2, R206, c[0x0][0x23c], -R142 ;  /* 0x00008f00ce027a23 */ /* 0x000fe2000001088e */
[----:B------:R-:W-:Y:S01]  /*12fc0*/  LOP3.LUT R105, R120, 0xffff, RZ, 0xc0, !PT ;  /* 0x0000ffff78697812 */ /* 0x000fe200078ec0ff */
[----:B------:R-:W-:Y:S02]  /*12fd0*/  STG.E.U16 [R172.64+0x20], R162 ;  /* 0x000020a2ac007986 */ /* 0x000fe4000c101512 */
[----:B------:R4:W5:Y:S04]  /*12fe0*/  MUFU.EX2 R218, R2 ;  /* 0x0000000200da7308 */ /* 0x0009680000000800 */
[----:B----4-:R-:W-:Y:S02]  /*12ff0*/  LOP3.LUT R2, R123, 0xffff, RZ, 0xc0, !PT ;  /* 0x0000ffff7b027812 */ /* 0x010fe400078ec0ff */
[----:B-----5:R-:W-:Y:S02]  /*13000*/  F2FP.PACK_AB R152, R218, R219 ;  /* 0x000000dbda98723e */ /* 0x020fe400000000ff */
[----:B------:R-:W-:Y:S02]  /*13010*/  SHF.R.U32.HI R103, RZ, 0x8, R2 ;  /* 0x00000008ff677819 */ /* 0x000fe40000011602 */
[----:B------:R-:W-:Y:S01]  /*13020*/  PRMT R151, R152, 0x7632, R151 ;  /* 0x0000763298977816 */ /* 0x000fe20000000097 */
[----:B---3--:R-:W-:Y:S05]  /*13030*/  @!P5 HADD2 R135, -R161.H0_H0, -RZ.H0_H0 ;  /* 0xa00000ffa187d230 */ /* 0x008fea0000000900 */
[----:B------:R-:W-:Y:S01]  /*13040*/  @!P5 STL.S16 [R1+0x1c], R135 ;  /* 0x00001c870100d387 */ /* 0x000fe20000100600 */
[----:B------:R-:W-:Y:S03]  /*13050*/  PRMT R102, R135, 0x7610, R102 ;  /* 0x0000761087667816 */ /* 0x000fe60000000066 */
[----:B------:R1:W3:Y:S01]  /*13060*/  LDL.S16 R126, [R1+0x14] ;  /* 0x00001400017e7983 */ /* 0x0002e20000100600 */
[----:B------:R-:W-:Y:S01]  /*13070*/  @!P5 PRMT R161, R102, 0x5410, RZ ;  /* 0x0000541066a1d816 */ /* 0x000fe200000000ff */
[----:B------:R-:W-:Y:S02]  /*13080*/  @!P1 HADD2 R132, -R155.H0_H0, -RZ.H0_H0 ;  /* 0xa00000ff9b849230 */ /* 0x000fe40000000900 */
[----:B------:R1:W4:Y:S01]  /*13090*/  LDL.S16 R124, [R1+0x10] ;  /* 0x00001000017c7983 */ /* 0x0003220000100600 */
[----:B------:R-:W-:Y:S01]  /*130a0*/  ISETP.GE.U32.AND P5, PT, R133, R125, PT ;  /* 0x0000007d8500720c */ /* 0x000fe20003fa6070 */
[----:B------:R-:W-:Y:S02]  /*130b0*/  @!P0 HADD2 R131, -R158.H0_H0, -RZ.H0_H0 ;  /* 0xa00000ff9e838230 */ /* 0x000fe40000000900 */
[----:B------:R-:W-:Y:S01]  /*130c0*/  @!P1 STL.S16 [R1+0x4], R132 ;  /* 0x0000048401009387 */ /* 0x000fe20000100600 */
[----:B------:R-:W-:Y:S02]  /*130d0*/  LOP3.LUT R102, R123, 0xff, RZ, 0xc0, !PT ;  /* 0x000000ff7b667812 */ /* 0x000fe400078ec0ff */
[----:B------:R-:W-:Y:S01]  /*130e0*/  PRMT R113, R132, 0x7610, R113 ;  /* 0x0000761084717816 */ /* 0x000fe20000000071 */
[----:B------:R-:W-:Y:S01]  /*130f0*/  @!P0 STL.S16 [R1+0x18], R131 ;  /* 0x0000188301008387 */ /* 0x000fe20000100600 */
[----:B------:R-:W-:Y:S02]  /*13100*/  PRMT R112, R131, 0x7610, R112 ;  /* 0x0000761083707816 */ /* 0x000fe40000000070 */
[----:B------:R-:W-:Y:S01]  /*13110*/  ISETP.GE.U32.AND P6, PT, R133, R102, PT ;  /* 0x000000668500720c */ /* 0x000fe20003fc6070 */
[----:B------:R-:W-:Y:S01]  /*13120*/  STG.E.U16 [R172.64+0x22], R161 ;  /* 0x000022a1ac007986 */ /* 0x000fe2000c101512 */
[----:B------:R-:W-:Y:S02]  /*13130*/  SHF.R.U32.HI R102, RZ, 0x10, R123 ;  /* 0x00000010ff667819 */ /* 0x000fe4000001167b */
[----:B------:R-:W-:Y:S01]  /*13140*/  @!P1 PRMT R155, R113, 0x5410, RZ ;  /* 0x00005410719b9816 */ /* 0x000fe200000000ff */
[----:B------:R-:W-:Y:S01]  /*13150*/  STG.E.U16 [R174.64+0x30], R156 ;  /* 0x0000309cae007986 */ /* 0x000fe2000c101512 */
[----:B------:R-:W-:Y:S02]  /*13160*/  LOP3.LUT R2, R102, 0xff, RZ, 0xc0, !PT ;  /* 0x000000ff66027812 */ /* 0x000fe400078ec0ff */
[----:B------:R-:W-:Y:S01]  /*13170*/  LOP3.LUT R102, R103, 0xffff, RZ, 0xc0, !PT ;  /* 0x0000ffff67667812 */ /* 0x000fe200078ec0ff */
[----:B------:R-:W-:Y:S01]  /*13180*/  FFMA.FTZ R103, R212, c[0x0][0x23c], -R141 ;  /* 0x00008f00d4677a23 */ /* 0x000fe2000001088d */
[C---:B------:R-:W-:Y:S01]  /*13190*/  ISETP.GE.U32.AND P1, PT, R133.reuse, R2, PT ;  /* 0x000000028500720c */ /* 0x040fe20003f26070 */
[----:B------:R-:W-:Y:S01]  /*131a0*/  STG.E.U16 [R174.64+0x32], R155 ;  /* 0x0000329bae007986 */ /* 0x000fe2000c101512 */
[----:B------:R-:W-:Y:S01]  /*131b0*/  @!P0 PRMT R158, R112, 0x5410, RZ ;  /* 0x00005410709e8816 */ /* 0x000fe200000000ff */
[----:B------:R-:W-:Y:S01]  /*131c0*/  @!P6 HADD2 R248, -R154.H0_H0, -RZ.H0_H0 ;  /* 0xa00000ff9af8e230 */ /* 0x000fe20000000900 */
[----:B------:R-:W-:Y:S01]  /*131d0*/  ISETP.GE.U32.AND P0, PT, R133, R102, PT ;  /* 0x000000668500720c */ /* 0x000fe20003f06070 */
[----:B------:R-:W5:Y:S01]  /*131e0*/  LDSM.16.MT88.4 R112, [R178+0x10800] ;  /* 0x01080000b270783b */ /* 0x000f620000004200 */
[C---:B------:R-:W-:Y:S01]  /*131f0*/  LOP3.LUT R2, R120.reuse, 0xff, RZ, 0xc0, !PT ;  /* 0x000000ff78027812 */ /* 0x040fe200078ec0ff */
[----:B------:R1:W-:Y:S01]  /*13200*/  MUFU.EX2 R216, R103 ;  /* 0x0000006700d87308 */ /* 0x0003e20000000800 */
[----:B------:R-:W-:Y:S02]  /*13210*/  SHF.R.U32.HI R123, RZ, 0x18, R123 ;  /* 0x00000018ff7b7819 */ /* 0x000fe4000001167b */
[----:B------:R-:W-:Y:S03]  /*13220*/  LOP3.LUT R125, R120, 0xff, RZ, 0xc0, !PT ;  /* 0x000000ff787d7812 */ /* 0x000fe600078ec0ff */
[----:B------:R-:W-:Y:S01]  /*13230*/  STG.E.U16 [R172.64+0x30], R158 ;  /* 0x0000309eac007986 */ /* 0x000fe2000c101512 */
[----:B--2---:R-:W-:Y:S05]  /*13240*/  @!P5 HADD2 R129, -R157.H0_H0, -RZ.H0_H0 ;  /* 0xa00000ff9d81d230 */ /* 0x004fea0000000900 */
[----:B------:R-:W-:Y:S01]  /*13250*/  @!P5 STL.S16 [R1], R129 ;  /* 0x000000810100d387 */ /* 0x000fe20000100600 */
[----:B------:R-:W-:Y:S01]  /*13260*/  PRMT R102, R129, 0x7610, R102 ;  /* 0x0000761081667816 */ /* 0x000fe20000000066 */
[C---:B-----5:R-:W-:Y:S02]  /*13270*/  HMMA.16816.F32 R76, R108.reuse, R112, R76 ;  /* 0x000000706c4c723c */ /* 0x060fe4000000184c */
[----:B------:R2:W5:Y:S01]  /*13280*/  LDL.S16 R131, [R1+0x58] ;  /* 0x0000580001837983 */ /* 0x0005620000100600 */
[----:B------:R-:W-:Y:S02]  /*13290*/  @!P5 PRMT R157, R102, 0x5410, RZ ;  /* 0x00005410669dd816 */ /* 0x000fe400000000ff */
[C---:B------:R-:W-:Y:S01]  /*132a0*/  ISETP.GE.U32.AND P5, PT, R133.reuse, R2, PT ;  /* 0x000000028500720c */ /* 0x040fe20003fa6070 */
[----:B------:R-:W-:Y:S01]  /*132b0*/  FFMA.FTZ R2, R208, c[0x0][0x23c], -R141 ;  /* 0x00008f00d0027a23 */ /* 0x000fe2000001088d */
[----:B------:R-:W-:Y:S01]  /*132c0*/  PRMT R102, R154, 0x5410, R153 ;  /* 0x000054109a667816 */ /* 0x000fe20000000099 */
[----:B------:R-:W-:Y:S01]  /*132d0*/  FFMA.FTZ R112, R210, c[0x0][0x23c], -R142 ;  /* 0x00008f00d2707a23 */ /* 0x000fe2000001088e */
[C---:B------:R-:W-:Y:S01]  /*132e0*/  HMMA.16816.F32 R80, R108.reuse, R114, R80 ;  /* 0x000000726c50723c */ /* 0x040fe20000001850 */
[----:B------:R2:W2:Y:S01]  /*132f0*/  MUFU.EX2 R217, R2 ;  /* 0x0000000200d97308 */ /* 0x0004a20000000800 */
[----:B------:R-:W-:Y:S01]  /*13300*/  STG.E.U16 [R172.64+0x32], R157 ;  /* 0x0000329dac007986 */ /* 0x000fe2000c101512 */
[----:B------:R-:W-:Y:S02]  /*13310*/  @!P6 PRMT R154, R248, 0x5410, RZ ;  /* 0x00005410f89ae816 */ /* 0x000fe400000000ff */
[----:B------:R-:W-:Y:S03]  /*13320*/  ISETP.GE.U32.AND P6, PT, R133, R123, PT ;  /* 0x0000007b8500720c */ /* 0x000fe60003fc6070 */
[C---:B------:R-:W-:Y:S01]  /*13330*/  HMMA.16816.F32 R84, R108.reuse, R116, R84 ;  /* 0x000000746c54723c */ /* 0x040fe20000001854 */
[----:B------:R-:W-:Y:S01]  /*13340*/  SHF.R.U32.HI R123, RZ, 0x10, R120 ;  /* 0x00000010ff7b7819 */ /* 0x000fe20000011678 */
[----:B------:R-:W-:Y:S01]  /*13350*/  STG.E.U16 [R174.64+0x40], R154 ;  /* 0x0000409aae007986 */ /* 0x000fe2000c101512 */
[----:B------:R3:W-:Y:S01]  /*13360*/  MUFU.EX2 R214, R112 ;  /* 0x0000007000d67308 */ /* 0x0007e20000000800 */
[----:B------:R-:W-:Y:S02]  /*13370*/  SHF.R.U32.HI R113, RZ, 0x18, R122 ;  /* 0x00000018ff717819 */ /* 0x000fe4000001167a */
[----:B-1----:R-:W-:Y:S02]  /*13380*/  LOP3.LUT R103, R123, 0xff, RZ, 0xc0, !PT ;  /* 0x000000ff7b677812 */ /* 0x002fe400078ec0ff */
[C---:B------:R-:W-:Y:S01]  /*13390*/  HMMA.16816.F32 R88, R108.reuse, R118, R88 ;  /* 0x000000766c58723c */ /* 0x040fe20000001858 */
[----:B------:R-:W-:Y:S01]  /*133a0*/  LOP3.LUT R123, R122, 0xff, RZ, 0xc0, !PT ;  /* 0x000000ff7a7b7812 */ /* 0x000fe200078ec0ff */
[----:B------:R-:W-:Y:S02]  /*133b0*/  LDSM.16.MT88.4 R116, [R180+0xd000] ;  /* 0x00d00000b474783b */ /* 0x000fe40000004200 */
[----:B--2---:R-:W-:Y:S02]  /*133c0*/  SHF.R.U32.HI R2, RZ, 0x10, R120 ;  /* 0x00000010ff027819 */ /* 0x004fe40000011678 */
[----:B------:R-:W-:Y:S02]  /*133d0*/  F2FP.PACK_AB R147, R216, R217 ;  /* 0x000000d9d893723e */ /* 0x000fe400000000ff */
[----:B------:R-:W-:Y:S04]  /*133e0*/  LOP3.LUT R2, R2, 0xff, RZ, 0xc0, !PT ;  /* 0x000000ff02027812 */ /* 0x000fe800078ec0ff */
[----:B------:R-:W-:Y:S01]  /*133f0*/  PRMT R148, R147, 0x7632, R148 ;  /* 0x0000763293947816 */ /* 0x000fe20000000094 */
[----:B---3--:R-:W-:Y:S02]  /*13400*/  @!P0 HADD2 R126, -R153.H0_H0, -RZ.H0_H0 ;  /* 0xa00000ff997e8230 */ /* 0x008fe40000000900 */
[----:B----4-:R-:W-:Y:S03]  /*13410*/  @!P1 HADD2 R124, -R152.H0_H0, -RZ.H0_H0 ;  /* 0xa00000ff987c9230 */ /* 0x010fe60000000900 */
[----:B------:R1:W-:Y:S01]  /*13420*/  @!P0 STL.S16 [R1+0x14], R126 ;  /* 0x0000147e01008387 */ /* 0x0003e20000100600 */
[----:B------:R-:W-:Y:S03]  /*13430*/  PRMT R128, R126, 0x7610, R128 ;  /* 0x000076107e807816 */ /* 0x000fe60000000080 */
[----:B------:R2:W-:Y:S01]  /*13440*/  @!P1 STL.S16 [R1+0x10], R124 ;  /* 0x0000107c01009387 */ /* 0x0005e20000100600 */
[----:B------:R-:W-:Y:S02]  /*13450*/  PRMT R127, R124, 0x7610, R127 ;  /* 0x000076107c7f7816 */ /* 0x000fe4000000007f */
[----:B------:R-:W-:Y:S01]  /*13460*/  @!P0 PRMT R153, R128, 0x5410, RZ ;  /* 0x0000541080998816 */ /* 0x000fe200000000ff */
[----:B------:R-:W3:Y:S01]  /*13470*/  LDL.LU R132, [R1+0x68] ;  /* 0x0000680001847983 */ /* 0x000ee20000300800 */
[----:B------:R-:W-:Y:S02]  /*13480*/  ISETP.GE.U32.AND P0, PT, R133, R2, PT ;  /* 0x000000028500720c */ /* 0x000fe40003f06070 */
[----:B------:R-:W-:Y:S01]  /*13490*/  PRMT R2, R152, 0x5410, R151 ;  /* 0x0000541098027816 */ /* 0x000fe20000000097 */
[----:B------:R-:W-:Y:S01]  /*134a0*/  STG.E.U16 [R174.64+0x42], R153 ;  /* 0x00004299ae007986 */ /* 0x000fe2000c101512 */
[----:B------:R-:W-:Y:S02]  /*134b0*/  @!P1 PRMT R152, R127, 0x5410, RZ ;  /* 0x000054107f989816 */ /* 0x000fe400000000ff */
[----:B------:R-:W-:Y:S01]  /*134c0*/  ISETP.GE.U32.AND P1, PT, R133, R104, PT ;  /* 0x000000688500720c */ /* 0x000fe20003f26070 */
[----:B------:R-:W4:Y:S01]  /*134d0*/  LDL.LU R127, [R1+0x78] ;  /* 0x00007800017f7983 */ /* 0x000f220000300800 */
[----:B------:R-:W-:Y:S02]  /*134e0*/  FFMA.FTZ R104, R207, c[0x0][0x23c], -R142 ;  /* 0x00008f00cf687a23 */ /* 0x000fe4000001088e */
[----:B------:R-:W-:Y:S01]  /*134f0*/  FFMA.FTZ R207, R222, c[0x0][0x23c], -R141 ;  /* 0x00008f00decf7a23 */ /* 0x000fe2000001088d */
[----:B------:R-:W-:Y:S01]  /*13500*/  STG.E.U16 [R172.64+0x40], R152 ;  /* 0x00004098ac007986 */ /* 0x000fe2000c101512 */
[----:B------:R2:W2:Y:S01]  /*13510*/  MUFU.EX2 R215, R104 ;  /* 0x0000006800d77308 */ /* 0x0004a20000000800 */
[----:B-1----:R-:W-:Y:S02]  /*13520*/  LOP3.LUT R126, R120, 0xffff, RZ, 0xc0, !PT ;  /* 0x0000ffff787e7812 */ /* 0x002fe400078ec0ff */
[----:B------:R-:W-:Y:S02]  /*13530*/  SHF.R.U32.HI R121, RZ, 0x10, R122 ;  /* 0x00000010ff797819 */ /* 0x000fe4000001167a */
[----:B--2---:R-:W-:Y:S02]  /*13540*/  SHF.R.U32.HI R124, RZ, 0x18, R120 ;  /* 0x00000018ff7c7819 */ /* 0x004fe40000011678 */
[----:B------:R-:W-:Y:S03]  /*13550*/  SHF.R.U32.HI R120, RZ, 0x8, R105 ;  /* 0x00000008ff787819 */ /* 0x000fe60000011669 */
[----:B------:R-:W-:Y:S01]  /*13560*/  MUFU.EX2 R207, R207 ;  /* 0x000000cf00cf7308 */ /* 0x000fe20000000800 */
[----:B------:R-:W-:Y:S02]  /*13570*/  PRMT R129, R103, 0x5410, R124 ;  /* 0x0000541067817816 */ /* 0x000fe4000000007c */
[----:B------:R-:W-:Y:S02]  /*13580*/  LOP3.LUT R103, R122, 0xffff, RZ, 0xc0, !PT ;  /* 0x0000ffff7a677812 */ /* 0x000fe400078ec0ff */
[----:B------:R-:W-:Y:S01]  /*13590*/  PRMT R128, R125, 0x5410, R120 ;  /* 0x000054107d807816 */ /* 0x000fe20000000078 */
[--C-:B------:R-:W-:Y:S01]  /*135a0*/  HSET2.LE.AND R115, R129, R134.reuse, PT ;  /* 0x0000008681737233 */ /* 0x100fe20003803000 */
[----:B------:R-:W-:Y:S02]  /*135b0*/  SHF.R.U32.HI R120, RZ, 0x8, R103 ;  /* 0x00000008ff787819 */ /* 0x000fe40000011667 */
[----:B------:R-:W-:Y:S02]  /*135c0*/  LOP3.LUT R112, R121, 0xff, RZ, 0xc0, !PT ;  /* 0x000000ff79707812 */ /* 0x000fe400078ec0ff */
[----:B------:R-:W-:Y:S01]  /*135d0*/  PRMT R114, R123, 0x5410, R120 ;  /* 0x000054107b727816 */ /* 0x000fe20000000078 */
[----:B------:R-:W1:Y:S01]  /*135e0*/  LDSM.16.MT88.4 R104, [R179+0x10800] ;  /* 0x01080000b368783b */ /* 0x000e620000004200 */
[----:B------:R-:W-:Y:S02]  /*135f0*/  SHF.R.U32.HI R103, RZ, 0x8, R126 ;  /* 0x00000008ff677819 */ /* 0x000fe4000001167e */
[----:B------:R-:W-:Y:S02]  /*13600*/  F2FP.PACK_AB R150, R214, R215 ;  /* 0x000000d7d696723e */ /* 0x000fe400000000ff */
[----:B------:R-:W-:Y:S02]  /*13610*/  LOP3.LUT R103, R103, 0xffff, RZ, 0xc0, !PT ;  /* 0x0000ffff67677812 */ /* 0x000fe400078ec0ff */
[----:B------:R-:W-:Y:S01]  /*13620*/  PRMT R113, R112, 0x5410, R113 ;  /* 0x0000541070717816 */ /* 0x000fe20000000071 */
[----:B------:R-:W2:Y:S01]  /*13630*/  LDSM.16.MT88.4 R120, [R177+0xd000] ;  /* 0x00d00000b178783b */ /* 0x000ea20000004200 */
[--C-:B------:R-:W-:Y:S01]  /*13640*/  HSET2.LE.AND R112, R114, R134.reuse, PT ;  /* 0x0000008672707233 */ /* 0x100fe20003803000 */
[----:B------:R-:W-:Y:S01]  /*13650*/  PRMT R149, R150, 0x7632, R149 ;  /* 0x0000763296957816 */ /* 0x000fe20000000095 */
[--C-:B------:R-:W-:Y:S02]  /*13660*/  HSET2.LE.AND R114, R128, R134.reuse, PT ;  /* 0x0000008680727233 */ /* 0x100fe40003803000 */
[--C-:B------:R-:W-:Y:S01]  /*13670*/  HSET2.LE.AND R113, R113, R134.reuse, PT ;  /* 0x0000008671717233 */ /* 0x100fe20003803000 */
[----:B------:R-:W-:Y:S04]  /*13680*/  LOP3.LUT R112, R112, R102, RZ, 0xc0, !PT ;  /* 0x0000006670707212 */ /* 0x000fe800078ec0ff */
[----:B------:R-:W-:Y:S01]  /*13690*/  LOP3.LUT R113, R113, R2, RZ, 0xc0, !PT ;  /* 0x0000000271717212 */ /* 0x000fe200078ec0ff */
[----:B------:R-:W-:Y:S01]  /*136a0*/  FFMA.FTZ R2, R236, c[0x0][0x23c], -R142 ;  /* 0x00008f00ec027a23 */ /* 0x000fe2000001088e */
[----:B-----5:R-:W-:Y:S03]  /*136b0*/  @!P6 HADD2 R131, -R151.H0_H0, -RZ.H0_H0 ;  /* 0xa00000ff9783e230 */ /* 0x020fe60000000900 */
[----:B------:R5:W-:Y:S02]  /*136c0*/  MUFU.EX2 R208, R2 ;  /* 0x0000000200d07308 */ /* 0x000be40000000800 */
[----:B------:R2:W-:Y:S01]  /*136d0*/  @!P6 STL.S16 [R1+0x58], R131 ;  /* 0x000058830100e387 */ /* 0x0005e20000100600 */
[----:B------:R-:W-:Y:S03]  /*136e0*/  PRMT R124, R131, 0x7610, R124 ;  /* 0x00007610837c7816 */ /* 0x000fe6000000007c */
[----:B------:R3:W4:Y:S01]  /*136f0*/  LDL.S16 R137, [R1+0x30] ;  /* 0x0000300001897983 */ /* 0x0007220000100600 */
[----:B------:R-:W-:Y:S02]  /*13700*/  @!P6 PRMT R151, R124, 0x5410, RZ ;  /* 0x000054107c97e816 */ /* 0x000fe400000000ff */
[----:B------:R-:W-:Y:S01]  /*13710*/  ISETP.GE.U32.AND P6, PT, R133, R103, PT ;  /* 0x000000678500720c */ /* 0x000fe20003fc6070 */
[----:B------:R3:W4:Y:S01]  /*13720*/  LDL.S16 R136, [R1+0x38] ;  /* 0x0000380001887983 */ /* 0x0007220000100600 */
[--C-:B------:R-:W-:Y:S02]  /*13730*/  FFMA.FTZ R103, R224, c[0x0][0x23c], -R141.reuse ;  /* 0x00008f00e0677a23 */ /* 0x100fe4000001088d */
[----:B------:R-:W3:Y:S01]  /*13740*/  LDC.U8 R224, c[0x0][0x2d8] ;  /* 0x0000b600ffe07b82 */ /* 0x000ee20000000000 */
[----:B------:R3:W4:Y:S01]  /*13750*/  LDL.S16 R143, [R1+0x40] ;  /* 0x00004000018f7983 */ /* 0x0007220000100600 */
[----:B------:R2:W-:Y:S01]  /*13760*/  MUFU.EX2 R210, R103 ;  /* 0x0000006700d27308 */ /* 0x0005e20000000800 */
[C---:B-1----:R-:W-:Y:S02]  /*13770*/  HMMA.16816.F32 R92, R108.reuse, R104, R92 ;  /* 0x000000686c5c723c */ /* 0x042fe4000000185c */
[----:B------:R1:W4:Y:S04]  /*13780*/  LDL.S16 R135, [R1+0x2c] ;  /* 0x00002c0001877983 */ /* 0x0003280000100600 */
[----:B------:R-:W-:Y:S01]  /*13790*/  STG.E.U16 [R172.64+0x42], R151 ;  /* 0x00004297ac007986 */ /* 0x000fe2000c101512 */
[----:B-----5:R-:W-:Y:S01]  /*137a0*/  LOP3.LUT R2, R171, UR4, R130, 0x96, !PT ;  /* 0x00000004ab027c12 */ /* 0x020fe2000f8e9682 */
[----:B------:R-:W-:Y:S02]  /*137b0*/  HMMA.16816.F32 R96, R108, R106, R96 ;  /* 0x0000006a6c60723c */ /* 0x000fe40000001860 */
[----:B------:R-:W-:Y:S02]  /*137c0*/  LDSM.16.MT88.4 R104, [R179+0xd000] ;  /* 0x00d00000b368783b */ /* 0x000fe40000004200 */
[--C-:B--2---:R-:W-:Y:S02]  /*137d0*/  FFMA.FTZ R131, R223, c[0x0][0x23c], -R141.reuse ;  /* 0x00008f00df837a23 */ /* 0x104fe4000001088d */
[----:B------:R-:W-:Y:S04]  /*137e0*/  FFMA.FTZ R141, R213, c[0x0][0x23c], -R141 ;  /* 0x00008f00d58d7a23 */ /* 0x000fe8000001088d */
[----:B------:R-:W-:Y:S01]  /*137f0*/  LDSM.16.MT88.4 R108, [R177+0xf000] ;  /* 0x00f00000b16c783b */ /* 0x000fe20000004200 */
[----:B------:R-:W2:Y:S01]  /*13800*/  MUFU.EX2 R206, R141 ;  /* 0x0000008d00ce7308 */ /* 0x000ea20000000800 */
[----:B------:R-:W-:Y:S02]  /*13810*/  LOP3.LUT R103, R170, 0xff, RZ, 0xc0, !PT ;  /* 0x000000ffaa677812 */ /* 0x000fe400078ec0ff */
[----:B--2---:R-:W-:Y:S04]  /*13820*/  F2FP.PACK_AB R146, R206, R207 ;  /* 0x000000cfce92723e */ /* 0x004fe800000000ff */
[----:B------:R-:W-:Y:S01]  /*13830*/  PRMT R145, R146, 0x7632, R145 ;  /* 0x0000763292917816 */ /* 0x000fe20000000091 */
[----:B---3--:R-:W-:Y:S01]  /*13840*/  FFMA.FTZ R132, R3, R132, R211 ;  /* 0x0000008403847223 */ /* 0x008fe200000100d3 */
[----:B------:R-:W-:Y:S01]  /*13850*/  SHF.R.U32.HI R3, RZ, 0x10, R170 ;  /* 0x00000010ff037819 */ /* 0x000fe200000116aa */
[----:B------:R-:W-:Y:S01]  /*13860*/  MUFU.EX2 R211, R131 ;  /* 0x0000008300d37308 */ /* 0x000fe20000000800 */
[----:B----4-:R-:W-:Y:S01]  /*13870*/  FFMA.FTZ R133, R0, R127, R209 ;  /* 0x0000007f00857223 */ /* 0x010fe200000100d1 */
[----:B------:R-:W-:Y:S01]  /*13880*/  PRMT R0, R147, 0x5410, R148 ;  /* 0x0000541093007816 */ /* 0x000fe20000000094 */
[----:B------:R-:W2:Y:S03]  /*13890*/  LDSM.16.MT88.4 R124, [R178+0xd000] ;  /* 0x00d00000b27c783b */ /* 0x000ea60000004200 */
[----:B------:R-:W-:Y:S02]  /*138a0*/  LOP3.LUT R114, R114, R0, RZ, 0xc0, !PT ;  /* 0x0000000072727212 */ /* 0x000fe400078ec0ff */
[----:B------:R-:W-:Y:S04]  /*138b0*/  PRMT R0, R150, 0x5410, R149 ;  /* 0x0000541096007816 */ /* 0x000fe80000000095 */
[----:B------:R-:W-:Y:S01]  /*138c0*/  LOP3.LUT R115, R115, R0, RZ, 0xc0, !PT ;  /* 0x0000000073737212 */ /* 0x000fe200078ec0ff */
[----:B------:R-:W-:Y:S04]  /*138d0*/  FFMA.FTZ R0, R233, c[0x0][0x23c], -R142 ;  /* 0x00008f00e9007a23 */ /* 0x000fe8000001088e */
[----:B------:R-:W3:Y:S02]  /*138e0*/  MUFU.EX2 R209, R0 ;  /* 0x0000000000d17308 */ /* 0x000ee40000000800 */
[C---:B------:R-:W-:Y:S08]  /*138f0*/  HMMA.16816.F32 R4, R112.reuse, R120, R4 ;  /* 0x000000787004723c */ /* 0x040ff00000001804 */
[C---:B------:R-:W-:Y:S01]  /*13900*/  HMMA.16816.F32 R8, R112.reuse, R122, R8 ;  /* 0x0000007a7008723c */ /* 0x040fe20000001808 */
[----:B------:R-:W4:Y:S03]  /*13910*/  LDSM.16.MT88.4 R120, [R178+0xf000] ;  /* 0x00f00000b278783b */ /* 0x000f260000004200 */
[----:B---3--:R-:W-:Y:S04]  /*13920*/  F2FP.PACK_AB R144, R208, R209 ;  /* 0x000000d1d090723e */ /* 0x008fe800000000ff */
[C---:B--2---:R-:W-:Y:S01]  /*13930*/  HMMA.16816.F32 R12, R112.reuse, R124, R12 ;  /* 0x0000007c700c723c */ /* 0x044fe2000000180c */
[----:B------:R-:W-:Y:S04]  /*13940*/  LOP3.LUT R0, R170, 0xffff, RZ, 0xc0, !PT ;  /* 0x0000ffffaa007812 */ /* 0x000fe800078ec0ff */
[----:B------:R-:W-:Y:S02]  /*13950*/  SHF.R.U32.HI R102, RZ, 0x8, R0 ;  /* 0x00000008ff667819 */ /* 0x000fe40000011600 */
[----:B------:R-:W-:Y:S01]  /*13960*/  LOP3.LUT R0, R171, UR4, R130, 0x96, !PT ;  /* 0x00000004ab007c12 */ /* 0x000fe2000f8e9682 */
[C---:B------:R-:W-:Y:S01]  /*13970*/  HMMA.16816.F32 R16, R112.reuse, R126, R16 ;  /* 0x0000007e7010723c */ /* 0x040fe20000001810 */
[----:B------:R-:W2:Y:S03]  /*13980*/  LDSM.16.MT88.4 R124, [R180+0xf000] ;  /* 0x00f00000b47c783b */ /* 0x000ea60000004200 */
[----:B------:R-:W-:Y:S02]  /*13990*/  PRMT R138, R103, 0x5410, R102 ;  /* 0x00005410678a7816 */ /* 0x000fe40000000066 */
[----:B------:R-:W-:Y:S02]  /*139a0*/  LOP3.LUT R102, R3, 0xff, RZ, 0xc0, !PT ;  /* 0x000000ff03667812 */ /* 0x000fe400078ec0ff */
[C---:B------:R-:W-:Y:S01]  /*139b0*/  HMMA.16816.F32 R20, R112.reuse, R116, R20 ;  /* 0x000000747014723c */ /* 0x040fe20000001814 */
[----:B------:R-:W-:Y:S03]  /*139c0*/  @!P5 HADD2 R137, -R147.H0_H0, -RZ.H0_H0 ;  /* 0xa00000ff9389d230 */ /* 0x000fe60000000900 */
[--C-:B------:R-:W-:Y:S01]  /*139d0*/  HSET2.LE.AND R138, R138, R134.reuse, PT ;  /* 0x000000868a8a7233 */ /* 0x100fe20003803000 */
[----:B------:R-:W-:Y:S01]  /*139e0*/  LOP3.LUT R3, R2, 0xff, RZ, 0xc0, !PT ;  /* 0x000000ff02037812 */ /* 0x000fe200078ec0ff */
[----:B------:R3:W-:Y:S01]  /*139f0*/  @!P5 STL.S16 [R1+0x30], R137 ;  /* 0x000030890100d387 */ /* 0x0007e20000100600 */
[----:B------:R-:W-:Y:S01]  /*13a00*/  @!P6 HADD2 R136, -R148.H0_H0, -RZ.H0_H0 ;  /* 0xa00000ff9488e230 */ /* 0x000fe20000000900 */
[C---:B------:R-:W-:Y:S01]  /*13a10*/  HMMA.16816.F32 R24, R112.reuse, R118, R24 ;  /* 0x000000767018723c */ /* 0x040fe20000001818 */
[----:B------:R-:W-:Y:S01]  /*13a20*/  @!P0 HADD2 R143, -R150.H0_H0, -RZ.H0_H0 ;  /* 0xa00000ff968f8230 */ /* 0x000fe20000000900 */
[----:B------:R-:W2:Y:S02]  /*13a30*/  LDSM.16.MT88.4 R116, [R179+0xf000] ;  /* 0x00f00000b374783b */ /* 0x000ea40000004200 */
[----:B------:R-:W-:Y:S01]  /*13a40*/  SHF.R.U32.HI R103, RZ, 0x18, R170 ;  /* 0x00000018ff677819 */ /* 0x000fe200000116aa */
[----:B------:R-:W-:Y:S03]  /*13a50*/  @!P1 HADD2 R135, -R149.H0_H0, -RZ.H0_H0 ;  /* 0xa00000ff95879230 */ /* 0x000fe60000000900 */
[C---:B------:R-:W-:Y:S01]  /*13a60*/  HMMA.16816.F32 R28, R112.reuse, R104, R28 ;  /* 0x00000068701c723c */ /* 0x040fe2000000181c */
[----:B------:R-:W-:Y:S01]  /*13a70*/  PRMT R139, R102, 0x5410, R103 ;  /* 0x00005410668b7816 */ /* 0x000fe20000000067 */
[----:B------:R-:W-:Y:S02]  /*13a80*/  @!P6 STL.S16 [R1+0x38], R136 ;  /* 0x000038880100e387 */ /* 0x000fe40000100600 */
[--C-:B------:R-:W-:Y:S02]  /*13a90*/  SHF.R.U32.HI R102, RZ, 0x10, R0.reuse ;  /* 0x00000010ff667819 */ /* 0x100fe40000011600 */
[----:B------:R-:W-:Y:S01]  /*13aa0*/  @!P0 STL.S16 [R1+0x40], R143 ;  /* 0x0000408f01008387 */ /* 0x000fe20000100600 */
[--C-:B------:R-:W-:Y:S01]  /*13ab0*/  HSET2.LE.AND R139, R139, R134.reuse, PT ;  /* 0x000000868b8b7233 */ /* 0x100fe20003803000 */
[C---:B------:R-:W-:Y:S01]  /*13ac0*/  HMMA.16816.F32 R32, R112.reuse, R106, R32 ;  /* 0x0000006a7020723c */ /* 0x040fe20000001820 */
[----:B------:R-:W-:Y:S01]  /*13ad0*/  SHF.R.U32.HI R103, RZ, 0x18, R0 ;  /* 0x00000018ff677819 */ /* 0x000fe20000011600 */
[----:B------:R-:W1:Y:S02]  /*13ae0*/  LDSM.16.MT88.4 R104, [R177+0x11000] ;  /* 0x01100000b168783b */ /* 0x000e640000004200 */
[----:B------:R-:W-:Y:S04]  /*13af0*/  LOP3.LUT R102, R102, 0xff, RZ, 0xc0, !PT ;  /* 0x000000ff66667812 */ /* 0x000fe800078ec0ff */
[C---:B------:R-:W-:Y:S02]  /*13b00*/  HMMA.16816.F32 R36, R112.reuse, R108, R36 ;  /* 0x0000006c7024723c */ /* 0x040fe40000001824 */
[----:B------:R-:W-:Y:S04]  /*13b10*/  @!P1 STL.S16 [R1+0x2c], R135 ;  /* 0x00002c8701009387 */ /* 0x000fe80000100600 */
[----:B------:R1:W5:Y:S02]  /*13b20*/  LDL.S16 R233, [R1+0x28] ;  /* 0x0000280001e97983 */ /* 0x0003640000100600 */
[C---:B------:R-:W-:Y:S02]  /*13b30*/  HMMA.16816.F32 R40, R112.reuse, R110, R40 ;  /* 0x0000006e7028723c */ /* 0x040fe40000001828 */
[----:B------:R1:W5:Y:S04]  /*13b40*/  LDL.S16 R223, [R1+0x24] ;  /* 0x0000240001df7983 */ /* 0x0003680000100600 */
[----:B------:R1:W5:Y:S02]  /*13b50*/  LDL.S16 R222, [R1+0x20] ;  /* 0x0000200001de7983 */ /* 0x0003640000100600 */
[C---:B----4-:R-:W-:Y:S02]  /*13b60*/  HMMA.16816.F32 R44, R112.reuse, R120, R44 ;  /* 0x00000078702c723c */ /* 0x050fe4000000182c */
[----:B------:R-:W4:Y:S05]  /*13b70*/  LDSM.16.MT88.4 R108, [R178+0x11000] ;  /* 0x01100000b26c783b */ /* 0x000f2a0000004200 */
[--C-:B------:R-:W-:Y:S01]  /*13b80*/  FFMA.FTZ R121, R235, c[0x0][0x23c], -R142.reuse ;  /* 0x00008f00eb797a23 */ /* 0x100fe2000001088e */
[C---:B------:R-:W-:Y:S01]  /*13b90*/  HMMA.16816.F32 R48, R112.reuse, R122, R48 ;  /* 0x0000007a7030723c */ /* 0x040fe20000001830 */
[----:B------:R-:W-:Y:S02]  /*13ba0*/  FFMA.FTZ R142, R234, c[0x0][0x23c], -R142 ;  /* 0x00008f00ea8e7a23 */ /* 0x000fe4000001088e */
[----:B------:R1:W5:Y:S01]  /*13bb0*/  LDL.S16 R234, [R1+0x34] ;  /* 0x0000340001ea7983 */ /* 0x0003620000100600 */
[----:B------:R-:W-:Y:S01]  /*13bc0*/  FADD.FTZ R120, R237, R132 ;  /* 0x00000084ed787221 */ /* 0x000fe20000010000 */
[----:B------:R-:W-:Y:S02]  /*13bd0*/  MUFU.EX2 R204, R142 ;  /* 0x0000008e00cc7308 */ /* 0x000fe40000000800 */
[----:B------:R-:W-:Y:S01]  /*13be0*/  PRMT R123, R137, 0x7610, R123 ;  /* 0x00007610897b7816 */ /* 0x000fe2000000007b */
[C---:B--2---:R-:W-:Y:S01]  /*13bf0*/  HMMA.16816.F32 R52, R112.reuse, R124, R52 ;  /* 0x0000007c7034723c */ /* 0x044fe20000001834 */
[----:B------:R-:W-:Y:S03]  /*13c00*/  PRMT R122, R136, 0x7610, R122 ;  /* 0x00007610887a7816 */ /* 0x000fe6000000007a */
[----:B------:R-:W-:Y:S02]  /*13c10*/  @!P5 PRMT R147, R123, 0x5410, RZ ;  /* 0x000054107b93d816 */ /* 0x000fe400000000ff */
[----:B------:R-:W-:Y:S01]  /*13c20*/  ISETP.GE.U32.AND P5, PT, R224, R3, PT ;  /* 0x00000003e000720c */ /* 0x000fe20003fa6070 */
[----:B------:R2:W1:Y:S01]  /*13c30*/  MUFU.EX2 R205, R121 ;  /* 0x0000007900cd7308 */ /* 0x0004620000000800 */
[C---:B------:R-:W-:Y:S01]  /*13c40*/  HMMA.16816.F32 R56, R112.reuse, R126, R56 ;  /* 0x0000007e7038723c */ /* 0x040fe20000001838 */
[----:B------:R-:W-:Y:S03]  /*13c50*/  LDSM.16.MT88.4 R124, [R180+0xd800] ;  /* 0x00d80000b47c783b */ /* 0x000fe60000004200 */
[----:B------:R-:W-:Y:S02]  /*13c60*/  @!P6 PRMT R148, R122, 0x5410, RZ ;  /* 0x000054107a94e816 */ /* 0x000fe400000000ff */
[--C-:B---3--:R-:W-:Y:S02]  /*13c70*/  PRMT R137, R102, 0x5410, R103.reuse ;  /* 0x0000541066897816 */ /* 0x108fe40000000067 */
[C---:B------:R-:W-:Y:S01]  /*13c80*/  HMMA.16816.F32 R60, R112.reuse, R116, R60 ;  /* 0x00000074703c723c */ /* 0x040fe2000000183c */
[----:B------:R-:W-:Y:S03]  /*13c90*/  STG.E.U16 [R174.64+0x50], R147 ;  /* 0x00005093ae007986 */ /* 0x000fe6000c101512 */
[--C-:B------:R-:W-:Y:S01]  /*13ca0*/  HSET2.LE.AND R137, R137, R134.reuse, PT ;  /* 0x0000008689897233 */ /* 0x100fe20003803000 */
[----:B------:R-:W-:Y:S01]  /*13cb0*/  STG.E.U16 [R174.64+0x52], R148 ;  /* 0x00005294ae007986 */ /* 0x000fe2000c101512 */
[----:B------:R-:W-:Y:S02]  /*13cc0*/  PRMT R103, R144, 0x7632, R103 ;  /* 0x0000763290677816 */ /* 0x000fe40000000067 */
[C---:B------:R-:W-:Y:S01]  /*13cd0*/  HMMA.16816.F32 R64, R112.reuse, R118, R64 ;  /* 0x000000767040723c */ /* 0x040fe20000001840 */
[----:B------:R-:W3:Y:S03]  /*13ce0*/  LDSM.16.MT88.4 R116, [R180+0x11000] ;  /* 0x01100000b474783b */ /* 0x000ee60000004200 */
[----:B------:R-:W-:Y:S02]  /*13cf0*/  F2FP.PACK_AB R102, R211, R210 ;  /* 0x000000d2d366723e */ /* 0x000fe400000000ff */
[C---:B------:R-:W-:Y:S02]  /*13d00*/  LOP3.LUT R3, R0.reuse, 0xffff, RZ, 0xc0, !PT ;  /* 0x0000ffff00037812 */ /* 0x040fe400078ec0ff */
[C---:B-1----:R-:W-:Y:S01]  /*13d10*/  HMMA.16816.F32 R68, R112.reuse, R104, R68 ;  /* 0x000000687044723c */ /* 0x042fe20000001844 */
[----:B--2---:R-:W-:Y:S02]  /*13d20*/  PRMT R121, R143, 0x7610, R121 ;  /* 0x000076108f797816 */ /* 0x004fe40000000079 */
[----:B------:R-:W-:Y:S01]  /*13d30*/  LDSM.16.MT88.4 R140, [R177+0xf800] ;  /* 0x00f80000b18c783b */ /* 0x000fe20000004200 */
[----:B------:R-:W-:Y:S02]  /*13d40*/  SHF.R.U32.HI R3, RZ, 0x8, R3 ;  /* 0x00000008ff037819 */ /* 0x000fe40000011603 */
[----:B------:R-:W-:Y:S02]  /*13d50*/  @!P0 PRMT R150, R121, 0x5410, RZ ;  /* 0x0000541079968816 */ /* 0x000fe400000000ff */
[C---:B------:R-:W-:Y:S01]  /*13d60*/  HMMA.16816.F32 R72, R112.reuse, R106, R72 ;  /* 0x0000006a7048723c */ /* 0x040fe20000001848 */
[----:B------:R-:W-:Y:S02]  /*13d70*/  LOP3.LUT R104, R0, 0xff, RZ, 0xc0, !PT ;  /* 0x000000ff00687812 */ /* 0x000fe400078ec0ff */
[----:B------:R-:W-:Y:S01]  /*13d80*/  STG.E.U16 [R172.64+0x50], R150 ;  /* 0x00005096ac007986 */ /* 0x000fe2000c101512 */
[--C-:B------:R-:W-:Y:S02]  /*13d90*/  SHF.R.U32.HI R0, RZ, 0x18, R2.reuse ;  /* 0x00000018ff007819 */ /* 0x100fe40000011602 */
[----:B------:R-:W-:Y:S01]  /*13da0*/  PRMT R136, R104, 0x5410, R3 ;  /* 0x0000541068887816 */ /* 0x000fe20000000003 */
[----:B------:R-:W-:Y:S01]  /*13db0*/  FADD.FTZ R3, R238, R133 ;  /* 0x00000085ee037221 */ /* 0x000fe20000010000 */
[C---:B----4-:R-:W-:Y:S01]  /*13dc0*/  HMMA.16816.F32 R76, R112.reuse, R108, R76 ;  /* 0x0000006c704c723c */ /* 0x050fe2000000184c */
[----:B------:R-:W1:Y:S01]  /*13dd0*/  LDSM.16.MT88.4 R104, [R179+0x11000] ;  /* 0x01100000b368783b */ /* 0x000e620000004200 */
[----:B------:R-:W-:Y:S02]  /*13de0*/  ISETP.GE.U32.AND P6, PT, R224, R0, PT ;  /* 0x00000000e000720c */ /* 0x000fe40003fc6070 */
[----:B------:R-:W-:Y:S01]  /*13df0*/  HSET2.LE.AND R136, R136, R134, PT ;  /* 0x0000008688887233 */ /* 0x000fe20003803000 */
[----:B------:R-:W-:Y:S02]  /*13e00*/  SHF.R.U32.HI R0, RZ, 0x10, R2 ;  /* 0x00000010ff007819 */ /* 0x000fe40000011602 */
[----:B------:R-:W-:Y:S01]  /*13e10*/  PRMT R108, R135, 0x7610, R108 ;  /* 0x00007610876c7816 */ /* 0x000fe2000000006c */
[C---:B------:R-:W-:Y:S01]  /*13e20*/  HMMA.16816.F32 R80, R112.reuse, R110, R80 ;  /* 0x0000006e7050723c */ /* 0x040fe20000001850 */
[----:B------:R-:W-:Y:S03]  /*13e30*/  LDSM.16.MT88.4 R132, [R179+0xd800] ;  /* 0x00d80000b384783b */ /* 0x000fe60000004200 */
[----:B------:R-:W-:Y:S02]  /*13e40*/  @!P1 PRMT R149, R108, 0x5410, RZ ;  /* 0x000054106c959816 */ /* 0x000fe400000000ff */
[----:B------:R-:W-:Y:S02]  /*13e50*/  LOP3.LUT R0, R0, 0xff, RZ, 0xc0, !PT ;  /* 0x000000ff00007812 */ /* 0x000fe400078ec0ff */
[----:B------:R-:W-:Y:S01]  /*13e60*/  LOP3.LUT R2, R2, 0xffff, RZ, 0xc0, !PT ;  /* 0x0000ffff02027812 */ /* 0x000fe200078ec0ff */
[C---:B---3--:R-:W-:Y:S01]  /*13e70*/  HMMA.16816.F32 R84, R112.reuse, R116, R84 ;  /* 0x000000747054723c */ /* 0x048fe20000001854 */
[----:B------:R-:W2:Y:S01]  /*13e80*/  LDSM.16.MT88.4 R108, [R177+0xd800] ;  /* 0x00d80000b16c783b */ /* 0x000ea20000004200 */
[----:B------:R-:W-:Y:S01]  /*13e90*/  ISETP.GE.U32.AND P0, PT, R224, R0, PT ;  /* 0x00000000e000720c */ /* 0x000fe20003f06070 */
[----:B------:R-:W-:Y:S01]  /*13ea0*/  FADD.FTZ R0, R241, R120 ;  /* 0x00000078f1007221 */ /* 0x000fe20000010000 */
[----:B------:R-:W-:Y:S03]  /*13eb0*/  SHF.R.U32.HI R2, RZ, 0x8, R2 ;  /* 0x00000008ff027819 */ /* 0x000fe60000011602 */
[----:B------:R-:W-:Y:S01]  /*13ec0*/  FADD.FTZ R213, R240, R0 ;  /* 0x00000000f0d57221 */ /* 0x000fe20000010000 */
[C---:B------:R-:W-:Y:S01]  /*13ed0*/  HMMA.16816.F32 R88, R112.reuse, R118, R88 ;  /* 0x000000767058723c */ /* 0x040fe20000001858 */
[----:B------:R-:W-:Y:S01]  /*13ee0*/  LOP3.LUT R2, R2, 0xffff, RZ, 0xc0, !PT ;  /* 0x0000ffff02027812 */ /* 0x000fe200078ec0ff */
[----:B------:R-:W3:Y:S03]  /*13ef0*/  LDSM.16.MT88.4 R116, [R178+0xd800] ;  /* 0x00d80000b274783b */ /* 0x000ee60000004200 */
[----:B------:R-:W-:Y:S01]  /*13f00*/  ISETP.GE.U32.AND P1, PT, R224, R2, PT ;  /* 0x00000002e000720c */ /* 0x000fe20003f26070 */
[--C-:B------:R-:W-:Y:S01]  /*13f10*/  FADD.FTZ R2, R239, R3.reuse ;  /* 0x00000003ef027221 */ /* 0x100fe20000010000 */
[----:B------:R-:W-:Y:S03]  /*13f20*/  PRMT R3, R102, 0x7632, R3 ;  /* 0x0000763266037816 */ /* 0x000fe60000000003 */
[----:B------:R-:W-:Y:S02]  /*13f30*/  STG.E.U16 [R172.64+0x52], R149 ;  /* 0x00005295ac007986 */ /* 0x000fe4000c101512 */
[----:B------:R-:W-:Y:S01]  /*13f40*/  FADD.FTZ R212, R242, R2 ;  /* 0x00000002f2d47221 */ /* 0x000fe20000010000 */
[----:B------:R-:W-:Y:S02]  /*13f50*/  F2FP.PACK_AB R2, R204, R205 ;  /* 0x000000cdcc02723e */ /* 0x000fe400000000ff */
[----:B------:R-:W-:Y:S01]  /*13f60*/  PRMT R120, R102, 0x5410, R3 ;  /* 0x0000541066787816 */ /* 0x000fe20000000003 */
[C---:B-1----:R-:W-:Y:S01]  /*13f70*/  HMMA.16816.F32 R92, R112.reuse, R104, R92 ;  /* 0x00000068705c723c */ /* 0x042fe2000000185c */
[----:B------:R-:W-:Y:S02]  /*13f80*/  PRMT R0, R2, 0x7632, R0 ;  /* 0x0000763202007816 */ /* 0x000fe40000000000 */
[----:B------:R-:W-:Y:S04]  /*13f90*/  LOP3.LUT R136, R136, R120, RZ, 0xc0, !PT ;  /* 0x0000007888887212 */ /* 0x000fe800078ec0ff */
[----:B------:R-:W-:Y:S01]  /*13fa0*/  PRMT R104, R144, 0x5410, R103 ;  /* 0x0000541090687816 */ /* 0x000fe20000000067 */
[----:B------:R-:W-:Y:S04]  /*13fb0*/  HMMA.16816.F32 R96, R112, R106, R96 ;  /* 0x0000006a7060723c */ /* 0x000fe80000001860 */
[----:B------:R-:W-:Y:S02]  /*13fc0*/  LOP3.LUT R137, R137, R104, RZ, 0xc0, !PT ;  /* 0x0000006889897212 */ /* 0x000fe400078ec0ff */
[----:B------:R-:W-:Y:S06]  /*13fd0*/  PRMT R104, R146, 0x5410, R145 ;  /* 0x0000541092687816 */ /* 0x000fec0000000091 */
[----:B------:R-:W-:Y:S02]  /*13fe0*/  LOP3.LUT R138, R138, R104, RZ, 0xc0, !PT ;  /* 0x000000688a8a7212 */ /* 0x000fe400078ec0ff */
[----:B------:R-:W-:Y:S04]  /*13ff0*/  PRMT R104, R2, 0x5410, R0 ;  /* 0x0000541002687816 */ /* 0x000fe80000000000 */
[----:B------:R-:W-:Y:S07]  /*14000*/  LOP3.LUT R139, R139, R104, RZ, 0xc0, !PT ;  /* 0x000000688b8b7212 */ /* 0x000fee00078ec0ff */
[C---:B--2---:R-:W-:Y:S01]  /*14010*/  HMMA.16816.F32 R104, R136.reuse, R108, R4 ;  /* 0x0000006c8868723c */ /* 0x044fe20000001804 */
[----:B------:R-:W1:Y:S07]  /*14020*/  LDSM.16.MT88.4 R4, [R178+0xf800] ;  /* 0x00f80000b204783b */ /* 0x000e6e0000004200 */
[C---:B------:R-:W-:Y:S01]  /*14030*/  HMMA.16816.F32 R108, R136.reuse, R110, R8 ;  /* 0x0000006e886c723c */ /* 0x040fe20000001808 */
[----:B------:R-:W2:Y:S07]  /*14040*/  LDSM.16.MT88.4 R8, [R180+0xf800] ;  /* 0x00f80000b408783b */ /* 0x000eae0000004200 */
[C---:B---3--:R-:W-:Y:S01]  /*14050*/  HMMA.16816.F32 R112, R136.reuse, R116, R12 ;  /* 0x000000748870723c */ /* 0x048fe2000000180c */
[----:B------:R-:W3:Y:S07]  /*14060*/  LDSM.16.MT88.4 R12, [R179+0xf800] ;  /* 0x00f80000b30c783b */ /* 0x000eee0000004200 */
[C---:B------:R-:W-:Y:S01]  /*14070*/  HMMA.16816.F32 R116, R136.reuse, R118, R16 ;  /* 0x000000768874723c */ /* 0x040fe20000001810 */
[----:B------:R-:W4:Y:S07]  /*14080*/  LDSM.16.MT88.4 R16, [R177+0x11800] ;  /* 0x01180000b110783b */ /* 0x000f2e0000004200 */
[C---:B------:R-:W-:Y:S08]  /*14090*/  HMMA.16816.F32 R120, R136.reuse, R124, R20 ;  /* 0x0000007c8878723c */ /* 0x040ff00000001814 */
[C---:B------:R-:W-:Y:S08]  /*140a0*/  HMMA.16816.F32 R124, R136.reuse, R126, R24 ;  /* 0x0000007e887c723c */ /* 0x040ff00000001818 */
[C---:B------:R-:W-:Y:S08]  /*140b0*/  HMMA.16816.F32 R128, R136.reuse, R132, R28 ;  /* 0x000000848880723c */ /* 0x040ff0000000181c */
[C---:B------:R-:W-:Y:S08]  /*140c0*/  HMMA.16816.F32 R132, R136.reuse, R134, R32 ;  /* 0x000000868884723c */ /* 0x040ff00000001820 */
[C---:B------:R-:W-:Y:S08]  /*140d0*/  HMMA.16816.F32 R36, R136.reuse, R140, R36 ;  /* 0x0000008c8824723c */ /* 0x040ff00000001824 */
[C---:B------:R-:W-:Y:S08]  /*140e0*/  HMMA.16816.F32 R40, R136.reuse, R142, R40 ;  /* 0x0000008e8828723c */ /* 0x040ff00000001828 */
[C---:B-1----:R-:W-:Y:S07]  /*140f0*/  HMMA.16816.F32 R44, R136.reuse, R4, R44 ;  /* 0x00000004882c723c */ /* 0x042fee000000182c */
[C---:B------:R-:W-:Y:S01]  /*14100*/  LOP3.LUT R5, R170.reuse, 0xff, RZ, 0xc0, !PT ;  /* 0x000000ffaa057812 */ /* 0x040fe200078ec0ff */
[C---:B------:R-:W-:Y:S01]  /*14110*/  HMMA.16816.F32 R48, R136.reuse, R6, R48 ;  /* 0x000000068830723c */ /* 0x040fe20000001830 */
[----:B------:R-:W-:Y:S06]  /*14120*/  LOP3.LUT R4, R170, 0xffff, RZ, 0xc0, !PT ;  /* 0x0000ffffaa047812 */ /* 0x000fec00078ec0ff */
[--C-:B------:R-:W-:Y:S01]  /*14130*/  SHF.R.U32.HI R6, RZ, 0x10, R170.reuse ;  /* 0x00000010ff067819 */ /* 0x100fe200000116aa */
[C---:B--2---:R-:W-:Y:S01]  /*14140*/  HMMA.16816.F32 R52, R136.reuse, R8, R52 ;  /* 0x000000088834723c */ /* 0x044fe20000001834 */
[----:B------:R-:W-:Y:S06]  /*14150*/  SHF.R.U32.HI R170, RZ, 0x18, R170 ;  /* 0x00000018ffaa7819 */ /* 0x000fec00000116aa */
[----:B------:R-:W-:Y:S01]  /*14160*/  LOP3.LUT R9, R6, 0xff, RZ, 0xc0, !PT ;  /* 0x000000ff06097812 */ /* 0x000fe200078ec0ff */
[C---:B------:R-:W-:Y:S08]  /*14170*/  HMMA.16816.F32 R56, R136.reuse, R10, R56 ;  /* 0x0000000a8838723c */ /* 0x040ff00000001838 */
[C---:B---3--:R-:W-:Y:S07]  /*14180*/  HMMA.16816.F32 R60, R136.reuse, R12, R60 ;  /* 0x0000000c883c723c */ /* 0x048fee000000183c */
[----:B------:R-:W-:Y:S01]  /*14190*/  FADD.FTZ R13, R232, R213 ;  /* 0x000000d5e80d7221 */ /* 0x000fe20000010000 */
[C---:B------:R-:W-:Y:S01]  /*141a0*/  HMMA.16816.F32 R64, R136.reuse, R14, R64 ;  /* 0x0000000e8840723c */ /* 0x040fe20000001840 */
[----:B------:R-:W-:Y:S07]  /*141b0*/  FADD.FTZ R12, R230, R212 ;  /* 0x000000d4e60c7221 */ /* 0x000fee0000010000 */
[C---:B----4-:R-:W-:Y:S07]  /*141c0*/  HMMA.16816.F32 R68, R136.reuse, R16, R68 ;  /* 0x000000108844723c */ /* 0x050fee0000001844 */
[----:B------:R-:W-:Y:S01]  /*141d0*/  FADD.FTZ R17, R231, R13 ;  /* 0x0000000de7117221 */ /* 0x000fe20000010000 */
[C---:B------:R-:W-:Y:S01]  /*141e0*/  HMMA.16816.F32 R72, R136.reuse, R18, R72 ;  /* 0x000000128848723c */ /* 0x040fe20000001848 */
[----:B------:R-:W-:Y:S02]  /*141f0*/  FADD.FTZ R16, R229, R12 ;  /* 0x0000000ce5107221 */ /* 0x000fe40000010000 */
[----:B------:R-:W-:Y:S01]  /*14200*/  LDSM.16.MT88.4 R12, [R179+0x11800] ;  /* 0x01180000b30c783b */ /* 0x000fe20000004200 */
[----:B------:R-:W-:Y:S02]  /*14210*/  FADD.FTZ R17, R228, R17 ;  /* 0x00000011e4117221 */ /* 0x000fe40000010000 */
[----:B------:R-:W-:Y:S02]  /*14220*/  FADD.FTZ R16, R226, R16 ;  /* 0x00000010e2107221 */ /* 0x000fe40000010000 */
[----:B------:R-:W-:Y:S04]  /*14230*/  FADD.FTZ R17, R227, R17 ;  /* 0x00000011e3117221 */ /* 0x000fe80000010000 */
[----:B------:R-:W-:Y:S01]  /*14240*/  FADD.FTZ R16, R225, R16 ;  /* 0x00000010e1107221 */ /* 0x000fe20000010000 */
[----:B-----5:R-:W-:Y:S02]  /*14250*/  @!P1 HADD2 R233, -R3.H0_H0, -RZ.H0_H0 ;  /* 0xa00000ff03e99230 */ /* 0x020fe40000000900 */
[----:B------:R-:W-:Y:S03]  /*14260*/  @!P0 HADD2 R223, -R144.H0_H0, -RZ.H0_H0 ;  /* 0xa00000ff90df8230 */ /* 0x000fe60000000900 */
[----:B------:R-:W-:Y:S01]  /*14270*/  PRMT R23, R233, 0x7610, R23 ;  /* 0x00007610e9177816 */ /* 0x000fe20000000017 */
[----:B------:R-:W-:Y:S01]  /*14280*/  @!P6 HADD2 R222, -R103.H0_H0, -RZ.H0_H0 ;  /* 0xa00000ff67dee230 */ /* 0x000fe20000000900 */
[----:B------:R-:W-:Y:S02]  /*14290*/  PRMT R22, R223, 0x7610, R22 ;  /* 0x00007610df167816 */ /* 0x000fe40000000016 */
[----:B------:R-:W-:Y:S02]  /*142a0*/  @!P1 PRMT R3, R23, 0x5410, RZ ;  /* 0x0000541017039816 */ /* 0x000fe400000000ff */
[----:B------:R-:W-:Y:S02]  /*142b0*/  @!P0 PRMT R144, R22, 0x5410, RZ ;  /* 0x0000541016908816 */ /* 0x000fe400000000ff */
[----:B------:R-:W-:Y:S01]  /*142c0*/  PRMT R21, R222, 0x7610, R21 ;  /* 0x00007610de157816 */ /* 0x000fe20000000015 */
[----:B------:R-:W-:Y:S03]  /*142d0*/  STG.E.U16 [R174.64+0x62], R3 ;  /* 0x00006203ae007986 */ /* 0x000fe6000c101512 */
[----:B------:R-:W-:Y:S01]  /*142e0*/  @!P6 PRMT R103, R21, 0x5410, RZ ;  /* 0x000054101567e816 */ /* 0x000fe200000000ff */
[----:B------:R-:W-:Y:S05]  /*142f0*/  @!P5 HADD2 R234, -R102.H0_H0, -RZ.H0_H0 ;  /* 0xa00000ff66ead230 */ /* 0x000fea0000000900 */
[----:B------:R-:W-:Y:S01]  /*14300*/  @!P5 STL.S16 [R1+0x34], R234 ;  /* 0x000034ea0100d387 */ /* 0x000fe20000100600 */
[----:B------:R-:W-:Y:S03]  /*14310*/  PRMT R20, R234, 0x7610, R20 ;  /* 0x00007610ea147816 */ /* 0x000fe60000000014 */
[----:B------:R-:W-:Y:S01]  /*14320*/  @!P1 STL.S16 [R1+0x28], R233 ;  /* 0x000028e901009387 */ /* 0x000fe20000100600 */
[----:B------:R-:W-:Y:S02]  /*14330*/  @!P5 PRMT R102, R20, 0x5410, RZ ;  /* 0x000054101466d816 */ /* 0x000fe400000000ff */
[C---:B------:R-:W-:Y:S01]  /*14340*/  ISETP.GE.U32.AND P5, PT, R224.reuse, R5, PT ;  /* 0x00000005e000720c */ /* 0x040fe20003fa6070 */
[----:B------:R-:W-:Y:S01]  /*14350*/  @!P0 STL.S16 [R1+0x24], R223 ;  /* 0x000024df01008387 */ /* 0x000fe20000100600 */
[----:B------:R-:W-:Y:S02]  /*14360*/  SHF.R.U32.HI R20, RZ, 0x8, R4 ;  /* 0x00000008ff147819 */ /* 0x000fe40000011604 */
[----:B------:R-:W-:Y:S01]  /*14370*/  ISETP.GE.U32.AND P1, PT, R224, R9, PT ;  /* 0x00000009e000720c */ /* 0x000fe20003f26070 */
[----:B------:R-:W1:Y:S01]  /*14380*/  LDSM.16.MT88.4 R4, [R178+0x11800] ;  /* 0x01180000b204783b */ /* 0x000e620000004200 */
[----:B------:R-:W-:Y:S04]  /*14390*/  LOP3.LUT R8, R20, 0xffff, RZ, 0xc0, !PT ;  /* 0x0000ffff14087812 */ /* 0x000fe800078ec0ff */
[C---:B------:R-:W-:Y:S03]  /*143a0*/  ISETP.GE.U32.AND P0, PT, R224.reuse, R8, PT ;  /* 0x00000008e000720c */ /* 0x040fe60003f06070 */
[----:B------:R-:W-:Y:S01]  /*143b0*/  @!P6 STL.S16 [R1+0x20], R222 ;  /* 0x000020de0100e387 */ /* 0x000fe20000100600 */
[----:B------:R-:W-:Y:S01]  /*143c0*/  ISETP.GE.U32.AND P6, PT, R224, R170, PT ;  /* 0x000000aae000720c */ /* 0x000fe20003fc6070 */
[----:B------:R-:W-:Y:S02]  /*143d0*/  @!P5 HADD2 R243, -R146.H0_H0, -RZ.H0_H0 ;  /* 0xa00000ff92f3d230 */ /* 0x000fe40000000900 */
[----:B------:R-:W2:Y:S01]  /*143e0*/  LDSM.16.MT88.4 R8, [R180+0x11800] ;  /* 0x01180000b408783b */ /* 0x000ea20000004200 */
[----:B------:R-:W-:Y:S02]  /*143f0*/  @!P1 HADD2 R251, -R2.H0_H0, -RZ.H0_H0 ;  /* 0xa00000ff02fb9230 */ /* 0x000fe40000000900 */
[----:B------:R-:W-:Y:S03]  /*14400*/  @!P5 PRMT R146, R243, 0x5410, RZ ;  /* 0x00005410f392d816 */ /* 0x000fe600000000ff */
[----:B------:R-:W-:Y:S01]  /*14410*/  @!P0 HADD2 R252, -R145.H0_H0, -RZ.H0_H0 ;  /* 0xa00000ff91fc8230 */ /* 0x000fe20000000900 */
[----:B------:R-:W-:Y:S01]  /*14420*/  @!P1 PRMT R2, R251, 0x5410, RZ ;  /* 0x00005410fb029816 */ /* 0x000fe200000000ff */
[----:B------:R3:W-:Y:S02]  /*14430*/  STG.E.U16 [R174.64+0x60], R102 ;  /* 0x00006066ae007986 */ /* 0x0007e4000c101512 */
[----:B------:R-:W-:Y:S01]  /*14440*/  @!P6 HADD2 R250, -R0.H0_H0, -RZ.H0_H0 ;  /* 0xa00000ff00fae230 */ /* 0x000fe20000000900 */
[----:B------:R-:W-:Y:S01]  /*14450*/  @!P0 PRMT R145, R252, 0x5410, RZ ;  /* 0x00005410fc918816 */ /* 0x000fe200000000ff */
[----:B------:R-:W-:Y:S01]  /*14460*/  STG.E.U16 [R172.64+0x60], R144 ;  /* 0x00006090ac007986 */ /* 0x000fe2000c101512 */
[----:B------:R-:W-:Y:S02]  /*14470*/  PLOP3.LUT P0, PT, PT, PT, UP0, 0x80, 0x0 ;  /* 0x000000000000781c */ /* 0x000fe40003f0f008 */
[----:B------:R-:W-:Y:S01]  /*14480*/  @!P6 PRMT R0, R250, 0x5410, RZ ;  /* 0x00005410fa00e816 */ /* 0x000fe200000000ff */
[----:B------:R-:W-:Y:S04]  /*14490*/  STG.E.U16 [R172.64+0x62], R103 ;  /* 0x00006267ac007986 */ /* 0x000fe8000c101512 */
[----:B------:R-:W-:Y:S04]  /*144a0*/  STG.E.U16 [R174.64+0x70], R146 ;  /* 0x00007092ae007986 */ /* 0x000fe8000c101512 */
[----:B------:R-:W-:Y:S01]  /*144b0*/  STG.E.U16 [R174.64+0x72], R145 ;  /* 0x00007291ae007986 */ /* 0x000fe2000c101512 */
[C---:B-1----:R-:W-:Y:S03]  /*144c0*/  HMMA.16816.F32 R76, R136.reuse, R4, R76 ;  /* 0x00000004884c723c */ /* 0x042fe6000000184c */
[----:B------:R1:W-:Y:S04]  /*144d0*/  STG.E.U16 [R172.64+0x70], R2 ;  /* 0x00007002ac007986 */ /* 0x0003e8000c101512 */
[----:B------:R4:W-:Y:S01]  /*144e0*/  STG.E.U16 [R172.64+0x72], R0 ;  /* 0x00007200ac007986 */ /* 0x0009e2000c101512 */
[----:B------:R-:W-:Y:S01]  /*144f0*/  FADD.FTZ R5, R221, R17 ;  /* 0x00000011dd057221 */ /* 0x000fe20000010000 */
[C---:B------:R-:W-:Y:S03]  /*14500*/  HMMA.16816.F32 R80, R136.reuse, R6, R80 ;  /* 0x000000068850723c */ /* 0x040fe60000001850 */
[----:B------:R-:W-:Y:S02]  /*14510*/  FADD.FTZ R4, R219, R16 ;  /* 0x00000010db047221 */ /* 0x000fe40000010000 */
[----:B------:R-:W-:Y:S02]  /*14520*/  FADD.FTZ R16, R220, R5 ;  /* 0x00000005dc107221 */ /* 0x000fe40000010000 */
[----:B------:R-:W-:Y:S01]  /*14530*/  FADD.FTZ R5, R218, R4 ;  /* 0x00000004da057221 */ /* 0x000fe20000010000 */
[C---:B--2---:R-:W-:Y:S01]  /*14540*/  HMMA.16816.F32 R84, R136.reuse, R8, R84 ;  /* 0x000000088854723c */ /* 0x044fe20000001854 */
[----:B------:R-:W-:Y:S03]  /*14550*/  FADD.FTZ R4, R217, R16 ;  /* 0x00000010d9047221 */ /* 0x000fe60000010000 */
[----:B------:R-:W-:Y:S02]  /*14560*/  FADD.FTZ R5, R215, R5 ;  /* 0x00000005d7057221 */ /* 0x000fe40000010000 */
[----:B------:R-:W-:Y:S02]  /*14570*/  FADD.FTZ R4, R216, R4 ;  /* 0x00000004d8047221 */ /* 0x000fe40000010000 */
[C---:B------:R-:W-:Y:S01]  /*14580*/  HMMA.16816.F32 R88, R136.reuse, R10, R88 ;  /* 0x0000000a8858723c */ /* 0x040fe20000001858 */
[----:B------:R-:W-:Y:S03]  /*14590*/  FADD.FTZ R5, R214, R5 ;  /* 0x00000005d6057221 */ /* 0x000fe60000010000 */
[----:B------:R-:W-:Y:S02]  /*145a0*/  FADD.FTZ R4, R210, R4 ;  /* 0x00000004d2047221 */ /* 0x000fe40000010000 */
[----:B---3--:R-:W-:Y:S02]  /*145b0*/  IMAD.MOV.U32 R102, RZ, RZ, R100 ;  /* 0x000000ffff667224 */ /* 0x008fe400078e0064 */
[C---:B------:R-:W-:Y:S01]  /*145c0*/  HMMA.16816.F32 R92, R136.reuse, R12, R92 ;  /* 0x0000000c885c723c */ /* 0x040fe2000000185c */
[----:B-1----:R-:W-:Y:S03]  /*145d0*/  FADD.FTZ R2, R211, R4 ;  /* 0x00000004d3027221 */ /* 0x002fe60000010000 */
[----:B----4-:R-:W-:Y:S02]  /*145e0*/  FADD.FTZ R0, R209, R5 ;  /* 0x00000005d1007221 */ /* 0x010fe40000010000 */
[----:B------:R-:W-:Y:S01]  /*145f0*/  FADD.FTZ R2, R207, R2 ;  /* 0x00000002cf027221 */ /* 0x000fe20000010000 */
[----:B------:R-:W-:Y:S01]  /*14600*/  IADD3 R207, P1, R174, -0x80, RZ ;  /* 0xffffff80aecf7810 */ /* 0x000fe20007f3e0ff */
[----:B------:R-:W-:Y:S01]  /*14610*/  FADD.FTZ R0, R208, R0 ;  /* 0x00000000d0007221 */ /* 0x000fe20000010000 */
[----:B------:R-:W-:Y:S03]  /*14620*/  HMMA.16816.F32 R96, R136, R14, R96 ;  /* 0x0000000e8860723c */ /* 0x000fe60000001860 */
[----:B------:R-:W-:Y:S01]  /*14630*/  FADD.FTZ R2, R206, R2 ;  /* 0x00000002ce027221 */ /* 0x000fe20000010000 */
[----:B------:R-:W-:Y:S01]  /*14640*/  IADD3.X R103, R175, -0x1, RZ, P1, !PT ;  /* 0xffffffffaf677810 */ /* 0x000fe20000ffe4ff */
[----:B------:R-:W-:Y:S03]  /*14650*/  FADD.FTZ R0, R205, R0 ;  /* 0x00000000cd007221 */ /* 0x000fe60000010000 */
[----:B------:R1:W-:Y:S01]  /*14660*/  STL [R1+0x68], R2 ;  /* 0x0000680201007387 */ /* 0x0003e20000100800 */
[----:B------:R-:W-:Y:S05]  /*14670*/  FADD.FTZ R0, R204, R0 ;  /* 0x00000000cc007221 */ /* 0x000fea0000010000 */
[----:B------:R2:W-:Y:S01]  /*14680*/  STL [R1+0x78], R0 ;  /* 0x0000780001007387 */ /* 0x0005e20000100800 */
[----:B-1----:R-:W-:Y:S01]  /*14690*/  IMAD.MOV.U32 R2, RZ, RZ, R101 ;  /* 0x000000ffff027224 */ /* 0x002fe200078e0065 */
[----:B--2---:R-:W-:-:S05]  /*146a0*/  @P0 BRA `(.L_x_1091) ;  /* 0xffffb14000000947 */ /* 0x004fca000383ffff */
.L_x_1090:
[----:B------:R-:W2:Y:S04]  /*146b0*/  LDL.LU R4, [R1+0x68] ;  /* 0x0000680001047983 */ /* 0x000ea80000300800 */
[----:B------:R-:W3:Y:S01]  /*146c0*/  S2R R140, SR_TID.X ;  /* 0x00000000008c7919 */ /* 0x000ee20000002100 */
[----:B------:R-:W4:Y:S01]  /*146d0*/  S2UR UR6, SR_CTAID.Y ;  /* 0x00000000000679c3 */ /* 0x000f220000002600 */
[----:B------:R-:W-:-:S02]  /*146e0*/  UISETP.NE.AND UP3, UPT, UR11, -0x1, UPT ;  /* 0xffffffff0b00788c */ /* 0x000fc4000bf65270 */
[----:B------:R-:W2:Y:S01]  /*146f0*/  LDL.LU R3, [R1+0x78] ;  /* 0x0000780001037983 */ /* 0x000ea20000300800 */
[----:B------:R-:W-:Y:S01]  /*14700*/  ULDC.64 UR4, c[0x0][0x1e8] ;  /* 0x00007a0000047ab9 */ /* 0x000fe20000000a00 */
[----:B------:R-:W-:Y:S01]  /*14710*/  BSSY B0, `(.L_x_1094) ;  /* 0x0000144000007945 */ /* 0x000fe20003800000 */
[----:B------:R-:W-:Y:S02]  /*14720*/  ULDC.U8 UR9, c[0x0][0x329] ;  /* 0x0000ca4000097ab9 */ /* 0x000fe40000000000 */
[----:B------:R-:W-:Y:S01]  /*14730*/  UISETP.NE.AND UP1, UPT, UR9, URZ, UPT ;  /* 0x0000003f0900728c */ /* 0x000fe2000bf25270 */
[----:B------:R-:W1:Y:S01]  /*14740*/  S2UR UR10, SR_CTAID.Z ;  /* 0x00000000000a79c3 */ /* 0x000e620000002700 */
[----:B------:R-:W-:Y:S02]  /*14750*/  ULDC UR8, c[0x0][0x214] ;  /* 0x0000850000087ab9 */ /* 0x000fe40000000800 */
[----:B------:R-:W-:Y:S02]  /*14760*/  @UP3 UIMAD.WIDE.U32 UR20, UR11, UR4, URZ ;  /* 0x000000040b1432a5 */ /* 0x000fe4000f8e003f */
[----:B------:R-:W-:-:S02]  /*14770*/  UMOV UR24, URZ ;  /* 0x0000003f00187c82 */ /* 0x000fc40008000000 */
[----:B------:R-:W-:Y:S02]  /*14780*/  @UP3 UIMAD UR7, UR11, UR5, UR21 ;  /* 0x000000050b0732a4 */ /* 0x000fe4000f8e0215 */
[----:B------:R-:W-:Y:S02]  /*14790*/  UMOV UR25, URZ ;  /* 0x0000003f00197c82 */ /* 0x000fe40008000000 */
[----:B------:R-:W-:Y:S02]  /*147a0*/  ULDC.64 UR4, c[0x0][0x1e0] ;  /* 0x0000780000047ab9 */ /* 0x000fe40000000a00 */
[----:B------:R-:W-:Y:S01]  /*147b0*/  @UP1 ULDC UR13, c[0x0][0x210] ;  /* 0x00008400000d1ab9 */ /* 0x000fe20000000800 */
[----:B---3--:R-:W-:Y:S01]  /*147c0*/  SHF.R.S32.HI R141, RZ, 0x1f, R140 ;  /* 0x0000001fff8d7819 */ /* 0x008fe2000001148c */
[----:B----4-:R-:W-:Y:S02]  /*147d0*/  @!UP3 USHF.R.S32.HI UR12, URZ, 0x1f, UR6 ;  /* 0x0000001f3f0cb899 */ /* 0x010fe40008011406 */
[----:B------:R-:W-:Y:S01]  /*147e0*/  @!UP3 UIMAD.WIDE.U32 UR22, UR6, UR4, URZ ;  /* 0x000000040616b2a5 */ /* 0x000fe2000f8e003f */
[CC--:B------:R-:W-:Y:S01]  /*147f0*/  LEA.HI R5, R141.reuse, R140.reuse, RZ, 0x2 ;  /* 0x0000008c8d057211 */ /* 0x0c0fe200078f10ff */
[----:B------:R-:W-:Y:S01]  /*14800*/  @!UP3 UIMAD UR12, UR12, UR4, URZ ;  /* 0x000000040c0cb2a4 */ /* 0x000fe2000f8e023f */
[----:B------:R-:W-:Y:S01]  /*14810*/  LEA.HI R139, R141, R140, RZ, 0x5 ;  /* 0x0000008c8d8b7211 */ /* 0x000fe200078f28ff */
[----:B------:R-:W-:-:S02]  /*14820*/  @UP1 UIMAD UR13, UR13, UR8, URZ ;  /* 0x000000080d0d12a4 */ /* 0x000fc4000f8e023f */
[----:B------:R-:W-:Y:S01]  /*14830*/  ULDC.U8 UR4, c[0x0][0x328] ;  /* 0x0000ca0000047ab9 */ /* 0x000fe20000000000 */
[----:B------:R-:W-:Y:S01]  /*14840*/  SHF.R.S32.HI R6, RZ, 0x5, R139 ;  /* 0x00000005ff067819 */ /* 0x000fe2000001148b */
        /* <DEDUP_REMOVED lines=8> */
[----:B------:R-:W-:Y:S02]  /*148d0*/  @UP1 UMOV UR5, 0x1 ;  /* 0x0000000100051882 */ /* 0x000fe40000000000 */
[----:B------:R-:W-:Y:S02]  /*148e0*/  @!UP1 UIMAD UR5, UR13, UR4, URZ ;  /* 0x000000040d0592a4 */ /* 0x000fe4000f8e023f */
[----:B------:R-:W-:Y:S02]  /*148f0*/  @UP1 ULDC UR15, c[0x0][0x210] ;  /* 0x00008400000f1ab9 */ /* 0x000fe40000000800 */
[----:B------:R-:W-:-:S02]  /*14900*/  UIMAD UR5, UR6, UR5, URZ ;  /* 0x00000005060572a4 */ /* 0x000fc4000f8e023f */
[----:B------:R-:W-:Y:S02]  /*14910*/  @!UP1 UMOV UR15, 0x1 ;  /* 0x00000001000f9882 */ /* 0x000fe40000000000 */
[----:B------:R-:W-:Y:S02]  /*14920*/  @!UP0 UIMAD UR11, UR6, UR8, URZ ;  /* 0x00000008060b82a4 */ /* 0x000fe4000f8e023f */
[----:B------:R-:W-:Y:S02]  /*14930*/  USEL UR5, UR5, URZ, UP4 ;  /* 0x0000003f05057287 */ /* 0x000fe4000a000000 */
[----:B------:R-:W-:Y:S02]  /*14940*/  @!UP4 USHF.R.S32.HI UR25, URZ, 0x1f, UR11 ;  /* 0x0000001f3f19c899 */ /* 0x000fe4000801140b */
[----:B---3--:R-:W-:Y:S02]  /*14950*/  UIMAD UR4, UR9, UR15, URZ ;  /* 0x0000000f090472a4 */ /* 0x008fe4000f8e023f */
[----:B-1----:R-:W-:-:S02]  /*14960*/  UIMAD UR13, UR10, UR13, UR5 ;  /* 0x0000000d0a0d72a4 */ /* 0x002fc4000f8e0205 */
[----:B------:R-:W-:Y:S02]  /*14970*/  USHF.L.U32 UR4, UR4, 0x6, URZ ;  /* 0x0000000604047899 */ /* 0x000fe4000800063f */
[----:B------:R-:W-:Y:S02]  /*14980*/  @!UP4 UMOV UR24, UR11 ;  /* 0x0000000b0018cc82 */ /* 0x000fe40008000000 */
[----:B------:R-:W-:Y:S02]  /*14990*/  USHF.R.S32.HI UR5, URZ, 0x1f, UR4 ;  /* 0x0000001f3f057899 */ /* 0x000fe40008011404 */
[----:B------:R-:W-:Y:S02]  /*149a0*/  USHF.R.S32.HI UR6, URZ, 0x1f, UR13 ;  /* 0x0000001f3f067899 */ /* 0x000fe4000801140d */
[----:B------:R-:W-:Y:S02]  /*149b0*/  UIADD3 UR4, UP1, UP0, UR4, UR24, UR13 ;  /* 0x0000001804047290 */ /* 0x000fe4000f83e00d */
[----:B------:R-:W-:-:S02]  /*149c0*/  @!UP3 UIADD3 UR7, UR23, UR12, URZ ;  /* 0x0000000c1707b290 */ /* 0x000fc4000fffe03f */
[----:B------:R-:W-:Y:S02]  /*149d0*/  UIADD3.X UR5, UR5, UR25, UR6, UP1, UP0 ;  /* 0x0000001905057290 */ /* 0x000fe40008fe0406 */
[----:B------:R-:W-:Y:S01]  /*149e0*/  @!UP3 UMOV UR20, UR22 ;  /* 0x000000160014bc82 */ /* 0x000fe20008000000 */
[----:B--2---:R-:W1:Y:S04]  /*149f0*/  SHFL.BFLY PT, R2, R4, 0x2, 0x1f ;  /* 0x0c401f0004027f89 */ /* 0x004e6800000e0000 */
[----:B------:R-:W2:Y:S01]  /*14a00*/  SHFL.BFLY PT, R0, R3, 0x2, 0x1f ;  /* 0x0c401f0003007f89 */ /* 0x000ea200000e0000 */
[----:B-1----:R-:W-:-:S05]  /*14a10*/  FADD.FTZ R2, R2, R4 ;  /* 0x0000000402027221 */ /* 0x002fca0000010000 */
[----:B------:R-:W1:Y:S01]  /*14a20*/  SHFL.BFLY PT, R4, R2, 0x1, 0x1f ;  /* 0x0c201f0002047f89 */ /* 0x000e6200000e0000 */
[----:B--2---:R-:W-:-:S05]  /*14a30*/  FADD.FTZ R0, R0, R3 ;  /* 0x0000000300007221 */ /* 0x004fca0000010000 */
[----:B------:R-:W2:Y:S01]  /*14a40*/  SHFL.BFLY PT, R3, R0, 0x1, 0x1f ;  /* 0x0c201f0000037f89 */ /* 0x000ea200000e0000 */
[----:B-1----:R-:W-:Y:S01]  /*14a50*/  FADD.FTZ R103, R2, R4 ;  /* 0x0000000402677221 */ /* 0x002fe20000010000 */
[----:B------:R-:W-:Y:S02]  /*14a60*/  MOV R2, 0x3f800000 ;  /* 0x3f80000000027802 */ /* 0x000fe40000000f00 */
[----:B------:R-:W-:Y:S02]  /*14a70*/  SHF.R.S32.HI R4, RZ, 0x1f, R5 ;  /* 0x0000001fff047819 */ /* 0x000fe40000011405 */
[----:B------:R-:W-:Y:S01]  /*14a80*/  FSETP.NE.FTZ.AND P4, PT, R103, RZ, PT ;  /* 0x000000ff6700720b */ /* 0x000fe20003f95000 */
[----:B--2---:R-:W-:Y:S01]  /*14a90*/  FADD.FTZ R102, R0, R3 ;  /* 0x0000000300667221 */ /* 0x004fe20000010000 */
[----:B------:R-:W-:Y:S02]  /*14aa0*/  MOV R3, 0x3f800000 ;  /* 0x3f80000000037802 */ /* 0x000fe40000000f00 */
[----:B------:R-:W-:-:S02]  /*14ab0*/  SHF.R.S32.HI R0, RZ, 0x2, R5 ;  /* 0x00000002ff007819 */ /* 0x000fc40000011405 */
[----:B------:R-:W-:Y:S02]  /*14ac0*/  FSETP.NE.FTZ.AND P3, PT, R102, RZ, PT ;  /* 0x000000ff6600720b */ /* 0x000fe40003f75000 */
[----:B------:R-:W-:Y:S02]  /*14ad0*/  LEA.HI R4, R4, R0, RZ, 0x3 ;  /* 0x0000000004047211 */ /* 0x000fe400078f18ff */
[----:B------:R-:W-:-:S03]  /*14ae0*/  LOP3.LUT R5, R5, 0x3ffffffc, RZ, 0xc0, !PT ;  /* 0x3ffffffc05057812 */ /* 0x000fc600078ec0ff */
[----:B------:R-:W1:Y:S01]  /*14af0*/  @P4 MUFU.RCP R2, R103 ;  /* 0x0000006700024308 */ /* 0x000e620000001000 */
[----:B------:R-:W-:Y:S02]  /*14b00*/  LOP3.LUT R4, R4, 0xfffffff8, RZ, 0xc0, !PT ;  /* 0xfffffff804047812 */ /* 0x000fe400078ec0ff */
[----:B------:R-:W-:Y:S02]  /*14b10*/  IADD3 R5, -R5, R140, RZ ;  /* 0x0000008c05057210 */ /* 0x000fe40007ffe1ff */
[----:B------:R-:W-:Y:S02]  /*14b20*/  IADD3 R17, R0, -R4, RZ ;  /* 0x8000000400117210 */ /* 0x000fe40007ffe0ff */
[----:B------:R-:W-:Y:S01]  /*14b30*/  LEA R138, R6, R5, 0x9 ;  /* 0x00000005068a7211 */ /* 0x000fe200078e48ff */
[----:B------:R-:W2:Y:S01]  /*14b40*/  @P3 MUFU.RCP R3, R102 ;  /* 0x0000006600033308 */ /* 0x000ea20000001000 */
[----:B------:R-:W-:Y:S01]  /*14b50*/  R2P PR, R17, 0x6 ;  /* 0x0000000611007804 */ /* 0x000fe20000000000 */
[----:B-1----:R-:W-:-:S04]  /*14b60*/  FMUL.FTZ R2, R2, c[0x0][0x2dc] ;  /* 0x0000b70002027a20 */ /* 0x002fc80000410000 */
[C---:B------:R-:W-:Y:S02]  /*14b70*/  FMUL.FTZ R137, R2.reuse, R104 ;  /* 0x0000006802897220 */ /* 0x040fe40000410000 */
[C---:B------:R-:W-:Y:S02]  /*14b80*/  FMUL.FTZ R4, R2.reuse, R105 ;  /* 0x0000006902047220 */ /* 0x040fe40000410000 */
[----:B--2---:R-:W-:Y:S02]  /*14b90*/  FMUL.FTZ R0, R3, c[0x0][0x2dc] ;  /* 0x0000b70003007a20 */ /* 0x004fe40000410000 */
[----:B------:R-:W-:Y:S01]  /*14ba0*/  FMUL.FTZ R136, R2, R108 ;  /* 0x0000006c02887220 */ /* 0x000fe20000410000 */
[----:B------:R-:W-:Y:S01]  /*14bb0*/  F2FP.PACK_AB R4, R4, R137 ;  /* 0x000000890404723e */ /* 0x000fe200000000ff */
[C---:B------:R-:W-:Y:S02]  /*14bc0*/  FMUL.FTZ R5, R2.reuse, R109 ;  /* 0x0000006d02057220 */ /* 0x040fe40000410000 */
[----:B------:R-:W-:-:S02]  /*14bd0*/  FMUL.FTZ R23, R2, R37 ;  /* 0x0000002502177220 */ /* 0x000fc40000410000 */
        /* <DEDUP_REMOVED lines=17> */
[C---:B------:R-:W-:Y:S02]  /*14cf0*/  FMUL.FTZ R133, R2.reuse, R133 ;  /* 0x0000008502857220 */ /* 0x040fe40000410000 */
        /* <DEDUP_REMOVED lines=12> */
[C---:B------:R-:W-:Y:S02]  /*14dc0*/  FMUL.FTZ R37, R2.reuse, R57 ;  /* 0x0000003902257220 */ /* 0x040fe40000410000 */
        /* <DEDUP_REMOVED lines=26> */
[----:B------:R-:W-:Y:S02]  /*14f70*/  FMUL.FTZ R97, R2, R97 ;  /* 0x0000006102617220 */ /* 0x000fe40000410000 */
        /* <DEDUP_REMOVED lines=8> */
[C---:B------:R-:W-:Y:S01]  /*15000*/  FMUL.FTZ R110, R0.reuse, R110 ;  /* 0x0000006e006e7220 */ /* 0x040fe20000410000 */
[----:B------:R-:W-:Y:S01]  /*15010*/  LOP3.LUT R2, R17, 0x1, RZ, 0xc0, !PT ;  /* 0x0000000111027812 */ /* 0x000fe200078ec0ff */
[C---:B------:R-:W-:Y:S01]  /*15020*/  FMUL.FTZ R9, R0.reuse, R111 ;  /* 0x0000006f00097220 */ /* 0x040fe20000410000 */
[----:B------:R-:W-:Y:S01]  /*15030*/  F2FP.PACK_AB R3, R3, R106 ;  /* 0x0000006a0303723e */ /* 0x000fe200000000ff */
[----:B------:R-:W-:Y:S01]  /*15040*/  FMUL.FTZ R114, R0, R114 ;  /* 0x0000007200727220 */ /* 0x000fe20000410000 */
[----:B------:R-:W-:Y:S01]  /*15050*/  ISETP.NE.U32.AND P0, PT, R2, 0x1, PT ;  /* 0x000000010200780c */ /* 0x000fe20003f05070 */
        /* <DEDUP_REMOVED lines=24> */
[C---:B------:R-:W-:Y:S01]  /*151e0*/  FMUL.FTZ R54, R0.reuse, R54 ;  /* 0x0000003600367220 */ /* 0x040fe20000410000 */
[----:B------:R-:W-:Y:S01]  /*151f0*/  MOV R8, 0x20 ;  /* 0x0000002000087802 */ /* 0x000fe20000000f00 */
[----:B------:R-:W-:Y:S01]  /*15200*/  FMUL.FTZ R38, R0, R55 ;  /* 0x0000003700267220 */ /* 0x000fe20000410000 */
[----:B------:R-:W-:Y:S01]  /*15210*/  F2FP.PACK_AB R42, R42, R6 ;  /* 0x000000062a2a723e */ /* 0x000fe200000000ff */
[----:B------:R-:W-:Y:S01]  /*15220*/  FMUL.FTZ R58, R0, R58 ;  /* 0x0000003a003a7220 */ /* 0x000fe20000410000 */
[----:B------:R-:W-:Y:S01]  /*15230*/  SEL R8, R8, 0xffffffe0, !P1 ;  /* 0xffffffe008087807 */ /* 0x000fe20004800000 */
[C---:B------:R-:W-:Y:S01]  /*15240*/  FMUL.FTZ R36, R0.reuse, R59 ;  /* 0x0000003b00247220 */ /* 0x040fe20000410000 */
[----:B------:R-:W-:Y:S01]  /*15250*/  MOV R6, 0x40 ;  /* 0x0000004000067802 */ /* 0x000fe20000000f00 */
[C---:B------:R-:W-:Y:S01]  /*15260*/  FMUL.FTZ R62, R0.reuse, R62 ;  /* 0x0000003e003e7220 */ /* 0x040fe20000410000 */
[----:B------:R-:W-:Y:S01]  /*15270*/  F2FP.PACK_AB R47, R23, R109 ;  /* 0x0000006d172f723e */ /* 0x000fe200000000ff */
[----:B------:R-:W-:Y:S01]  /*15280*/  FMUL.FTZ R34, R0, R63 ;  /* 0x0000003f00227220 */ /* 0x000fe20000410000 */
[----:B------:R-:W-:Y:S01]  /*15290*/  SEL R6, R6, 0xffffffc0, !P2 ;  /* 0xffffffc006067807 */ /* 0x000fe20005000000 */
        /* <DEDUP_REMOVED lines=33> */
[----:B------:R-:W-:Y:S02]  /*154b0*/  SHF.L.U32 R0, R17, 0x6, RZ ;  /* 0x0000000611007819 */ /* 0x000fe400000006ff */
[----:B------:R-:W-:Y:S02]  /*154c0*/  F2FP.PACK_AB R18, R18, R94 ;  /* 0x0000005e1212723e */ /* 0x000fe400000000ff */
[----:B------:R-:W-:Y:S02]  /*154d0*/  LOP3.LUT R0, R0, 0x1c0, RZ, 0xc0, !PT ;  /* 0x000001c000007812 */ /* 0x000fe400078ec0ff */
[----:B------:R-:W-:-:S02]  /*154e0*/  F2FP.PACK_AB R17, R97, R96 ;  /* 0x000000606111723e */ /* 0x000fc400000000ff */
[----:B------:R-:W-:Y:S02]  /*154f0*/  LEA.HI R0, R0, R0, RZ, 0x1d ;  /* 0x0000000000007211 */ /* 0x000fe400078fe8ff */
[----:B------:R-:W-:Y:S02]  /*15500*/  F2FP.PACK_AB R16, R99, R98 ;  /* 0x000000626310723e */ /* 0x000fe400000000ff */
[----:B------:R-:W-:-:S04]  /*15510*/  LEA R0, R138, R0, 0x1 ;  /* 0x000000008a007211 */ /* 0x000fc800078e08ff */
[----:B------:R-:W-:-:S04]  /*15520*/  SHF.L.U32 R0, R0, 0x1, RZ ;  /* 0x0000000100007819 */ /* 0x000fc800000006ff */
[C---:B------:R-:W-:Y:S01]  /*15530*/  IADD3 R2, R0.reuse, -0x10, RZ ;  /* 0xfffffff000027810 */ /* 0x040fe20007ffe0ff */
[----:B------:R1:W-:Y:S01]  /*15540*/  STS [R0+0x400], R3 ;  /* 0x0004000300007388 */ /* 0x0003e20000000800 */
[----:B------:R-:W-:-:S03]  /*15550*/  @P0 IADD3 R2, R0, 0x10, RZ ;  /* 0x0000001000020810 */ /* 0x000fc60007ffe0ff */
[----:B------:R2:W-:Y:S04]  /*15560*/  STS [R0], R4 ;  /* 0x0000000400007388 */ /* 0x0005e80000000800 */
[----:B------:R3:W-:Y:S04]  /*15570*/  STS [R2], R5 ;  /* 0x0000000502007388 */ /* 0x0007e80000000800 */
[----:B------:R-:W-:Y:S01]  /*15580*/  STS [R2+0x400], R9 ;  /* 0x0004000902007388 */ /* 0x000fe20000000800 */
[----:B-1----:R-:W-:Y:S02]  /*15590*/  IADD3 R3, R0, R8, RZ ;  /* 0x0000000800037210 */ /* 0x002fe40007ffe0ff */
[----:B------:R-:W-:-:S02]  /*155a0*/  IADD3 R8, R8, R2, RZ ;  /* 0x0000000208087210 */ /* 0x000fc40007ffe0ff */
[-C--:B--2---:R-:W-:Y:S01]  /*155b0*/  IADD3 R4, R3, R6.reuse, RZ ;  /* 0x0000000603047210 */ /* 0x084fe20007ffe0ff */
[----:B------:R1:W-:Y:S01]  /*155c0*/  STS [R3], R7 ;  /* 0x0000000703007388 */ /* 0x0003e20000000800 */
[----:B---3--:R-:W-:-:S03]  /*155d0*/  IADD3 R5, R0, R6, RZ ;  /* 0x0000000600057210 */ /* 0x008fc60007ffe0ff */
[----:B------:R-:W-:Y:S04]  /*155e0*/  STS [R3+0x400], R11 ;  /* 0x0004000b03007388 */ /* 0x000fe80000000800 */
[----:B------:R-:W-:Y:S04]  /*155f0*/  STS [R8], R10 ;  /* 0x0000000a08007388 */ /* 0x000fe80000000800 */
[----:B------:R-:W-:Y:S04]  /*15600*/  STS [R8+0x400], R13 ;  /* 0x0004000d08007388 */ /* 0x000fe80000000800 */
[----:B------:R-:W-:Y:S04]  /*15610*/  STS [R5], R12 ;  /* 0x0000000c05007388 */ /* 0x000fe80000000800 */
[----:B------:R-:W-:Y:S01]  /*15620*/  STS [R5+0x400], R15 ;  /* 0x0004000f05007388 */ /* 0x000fe20000000800 */
[----:B-1----:R-:W-:-:S02]  /*15630*/  IADD3 R7, R6, R2, RZ ;  /* 0x0000000206077210 */ /* 0x002fc40007ffe0ff */
[----:B------:R-:W-:-:S03]  /*15640*/  IADD3 R6, R8, R6, RZ ;  /* 0x0000000608067210 */ /* 0x000fc60007ffe0ff */
        /* <DEDUP_REMOVED lines=27> */
[----:B------:R3:W-:Y:S04]  /*15800*/  STS [R3+0x4400], R26 ;  /* 0x0044001a03007388 */ /* 0x0007e80000000800 */
[----:B------:R-:W-:Y:S04]  /*15810*/  STS [R8+0x4000], R25 ;  /* 0x0040001908007388 */ /* 0x000fe80000000800 */
[----:B------:R4:W-:Y:S01]  /*15820*/  STS [R8+0x4400], R24 ;  /* 0x0044001808007388 */ /* 0x0009e20000000800 */
[----:B-1----:R-:W-:-:S03]  /*15830*/  LOP3.LUT R0, R139, 0xffffffe0, RZ, 0xc0, !PT ;  /* 0xffffffe08b007812 */ /* 0x002fc600078ec0ff */
[----:B------:R-:W-:Y:S01]  /*15840*/  STS [R5+0x4000], R23 ;  /* 0x0040001705007388 */ /* 0x000fe20000000800 */
[----:B------:R-:W-:-:S03]  /*15850*/  IADD3 R0, R140, -R0, RZ ;  /* 0x800000008c007210 */ /* 0x000fc60007ffe0ff */
[----:B------:R-:W-:Y:S01]  /*15860*/  STS [R5+0x4400], R22 ;  /* 0x0044001605007388 */ /* 0x000fe20000000800 */
[----:B--2---:R-:W1:Y:S01]  /*15870*/  @P4 MUFU.LG2 R2, R103 ;  /* 0x0000006700024308 */ /* 0x004e620000000c00 */
[----:B------:R-:W-:Y:S02]  /*15880*/  LOP3.LUT P0, RZ, R0, 0x3, RZ, 0xc0, !PT ;  /* 0x0000000300ff7812 */ /* 0x000fe4000780c0ff */
[----:B------:R-:W-:Y:S04]  /*15890*/  STS [R7+0x4000], R21 ;  /* 0x0040001507007388 */ /* 0x000fe80000000800 */
[----:B------:R2:W-:Y:S01]  /*158a0*/  STS [R7+0x4400], R20 ;  /* 0x0044001407007388 */ /* 0x0005e20000000800 */
[----:B---3--:R-:W3:Y:S03]  /*158b0*/  @P3 MUFU.LG2 R3, R102 ;  /* 0x0000006600033308 */ /* 0x008ee60000000c00 */
[----:B------:R2:W-:Y:S04]  /*158c0*/  STS [R4+0x4000], R19 ;  /* 0x0040001304007388 */ /* 0x0005e80000000800 */
[----:B------:R2:W-:Y:S01]  /*158d0*/  STS [R4+0x4400], R18 ;  /* 0x0044001204007388 */ /* 0x0005e20000000800 */
[----:B-1----:R-:W-:Y:S01]  /*158e0*/  @P4 FMUL.FTZ R2, R2, 0.69314718246459960938 ;  /* 0x3f31721802024820 */ /* 0x002fe20000410000 */
[----:B----4-:R-:W-:-:S02]  /*158f0*/  MOV R8, 0x7f800000 ;  /* 0x7f80000000087802 */ /* 0x010fc40000000f00 */
[----:B------:R1:W-:Y:S04]  /*15900*/  STS [R6+0x4000], R17 ;  /* 0x0040001106007388 */ /* 0x0003e80000000800 */
[----:B------:R1:W-:Y:S01]  /*15910*/  STS [R6+0x4400], R16 ;  /* 0x0044001006007388 */ /* 0x0003e20000000800 */
[----:B---3--:R-:W-:-:S03]  /*15920*/  @P3 FMUL.FTZ R0, R3, 0.69314718246459960938 ;  /* 0x3f31721803003820 */ /* 0x008fc60000410000 */
[----:B------:R-:W-:Y:S01]  /*15930*/  BAR.SYNC.DEFER_BLOCKING 0x0 ;  /* 0x0000000000007b1d */ /* 0x000fe20000010000 */
[----:B------:R-:W-:Y:S01]  /*15940*/  @P3 FFMA.FTZ R8, R100, c[0x0][0x238], R0 ;  /* 0x00008e0064083a23 */ /* 0x000fe20000010000 */
[----:B--2---:R-:W-:Y:S01]  /*15950*/  MOV R7, 0x7f800000 ;  /* 0x7f80000000077802 */ /* 0x004fe20000000f00 */
[----:B------:R-:W-:-:S03]  /*15960*/  @P4 FFMA.FTZ R7, R101, c[0x0][0x238], R2 ;  /* 0x00008e0065074a23 */ /* 0x000fc60000010002 */
        /* <DEDUP_REMOVED lines=13> */
[----:B--23--:R-:W2:Y:S01]  /*15a40*/  LDL.LU R142, [R1+0xc4] ;  /* 0x0000c400018e7983 */ /* 0x00cea20000300800 */
[----:B------:R-:W-:Y:S01]  /*15a50*/  UIMAD UR6, UR9, -0x40, UR17 ;  /* 0xffffffc0090678a4 */ /* 0x000fe2000f8e0211 */
[----:B--2---:R-:W-:-:S05]  /*15a60*/  IADD3 R0, R142, 0x8, RZ ;  /* 0x000000088e007810 */ /* 0x004fca0007ffe0ff */
[----:B------:R-:W-:Y:S02]  /*15a70*/  ISETP.GE.AND P3, PT, R142, UR6, PT ;  /* 0x000000068e007c0c */ /* 0x000fe4000bf66270 */
[----:B------:R-:W-:-:S11]  /*15a80*/  ISETP.GE.AND P2, PT, R0, UR6, PT ;  /* 0x0000000600007c0c */ /* 0x000fd6000bf46270 */
[----:B------:R-:W-:Y:S02]  /*15a90*/  @!P3 IMAD R2, R142, UR15, RZ ;  /* 0x0000000f8e02bc24 */ /* 0x000fe4000f8e02ff */
[----:B------:R-:W-:-:S03]  /*15aa0*/  @!P2 IMAD R0, R0, UR15, RZ ;  /* 0x0000000f0000ac24 */ /* 0x000fc6000f8e02ff */
[----:B------:R-:W-:Y:S02]  /*15ab0*/  @!P3 IADD3 R3, P1, R2, UR4, RZ ;  /* 0x000000040203bc10 */ /* 0x000fe4000ff3e0ff */
[----:B-1----:R-:W-:Y:S02]  /*15ac0*/  @!P2 IADD3 R6, P0, R0, UR4, RZ ;  /* 0x000000040006ac10 */ /* 0x002fe4000ff1e0ff */
        /* <DEDUP_REMOVED lines=8> */
.L_x_1095:
[----:B--23--:R-:W-:Y:S05]  /*15b50*/  BSYNC B0 ;  /* 0x0000000000007941 */ /* 0x00cfea0003800000 */
.L_x_1094:
[----:B------:R-:W2:Y:S04]  /*15b60*/  LDL.64 R64, [R1+0x88] ;  /* 0x0000880001407983 */ /* 0x000ea80000100a00 */
[----:B------:R3:W5:Y:S04]  /*15b70*/  LDL R14, [R1+0x98] ;  /* 0x00009800010e7983 */ /* 0x0007680000100800 */
[----:B------:R3:W5:Y:S01]  /*15b80*/  LDL R13, [R1+0x9c] ;  /* 0x00009c00010d7983 */ /* 0x0007620000100800 */
[----:B------:R-:W-:Y:S01]  /*15b90*/  LEA.HI R12, R141, R140, RZ, 0x3 ;  /* 0x0000008c8d0c7211 */ /* 0x000fe200078f18ff */
[----:B------:R-:W-:Y:S01]  /*15ba0*/  UIMAD UR9, UR9, -0x40, UR17 ;  /* 0xffffffc0090978a4 */ /* 0x000fe2000f8e0211 */
[----:B------:R-:W-:Y:S01]  /*15bb0*/  BSSY B0, `(.L_x_1096) ;  /* 0x0000022000007945 */ /* 0x000fe20003800000 */
[----:B------:R-:W4:Y:S01]  /*15bc0*/  S2R R0, SR_TID.X ;  /* 0x0000000000007919 */ /* 0x000f220000002100 */
[----:B-1----:R-:W-:Y:S01]  /*15bd0*/  SHF.R.S32.HI R3, RZ, 0x3, R12 ;  /* 0x00000003ff037819 */ /* 0x002fe2000001140c */
[----:B------:R-:W-:-:S02]  /*15be0*/  USHF.R.S32.HI UR6, URZ, 0x1f, UR10 ;  /* 0x0000001f3f067899 */ /* 0x000fc4000801140a */
[----:B------:R-:W1:Y:S01]  /*15bf0*/  S2R R10, SR_CTAID.Z ;  /* 0x00000000000a7919 */ /* 0x000e620000002700 */
[----:B------:R-:W-:Y:S02]  /*15c00*/  ULDC.64 UR4, c[0x0][0x1f0] ;  /* 0x00007c0000047ab9 */ /* 0x000fe40000000a00 */
[----:B------:R-:W-:-:S04]  /*15c10*/  UIMAD UR4, UR6, UR4, URZ ;  /* 0x00000004060472a4 */ /* 0x000fc8000f8e023f */
[----:B------:R-:W-:Y:S01]  /*15c20*/  UIMAD UR4, UR10, UR5, UR4 ;  /* 0x000000050a0472a4 */ /* 0x000fe2000f8e0204 */
[----:B----4-:R-:W-:-:S04]  /*15c30*/  SHF.R.S32.HI R2, RZ, 0x1f, R0 ;  /* 0x0000001fff027819 */ /* 0x010fc80000011400 */
[----:B------:R-:W-:-:S04]  /*15c40*/  LEA.HI R2, R2, R0, RZ, 0x3 ;  /* 0x0000000002027211 */ /* 0x000fc800078f18ff */
[----:B------:R-:W-:Y:S02]  /*15c50*/  SHF.R.S32.HI R2, RZ, 0x3, R2 ;  /* 0x00000003ff027819 */ /* 0x000fe40000011402 */
[----:B--2---:R-:W-:Y:S02]  /*15c60*/  SHF.R.S32.HI R0, RZ, 0x1f, R64 ;  /* 0x0000001fff007819 */ /* 0x004fe40000011440 */
[----:B------:R-:W-:-:S04]  /*15c70*/  IADD3 R4, P0, R64, UR20, RZ ;  /* 0x0000001440047c10 */ /* 0x000fc8000ff1e0ff */
[----:B------:R-:W-:Y:S01]  /*15c80*/  IADD3.X R5, R0, UR7, RZ, P0, !PT ;  /* 0x0000000700057c10 */ /* 0x000fe200087fe4ff */
[----:B------:R-:W-:Y:S01]  /*15c90*/  IMAD.U32 R0, RZ, RZ, UR14 ;  /* 0x0000000eff007e24 */ /* 0x000fe2000f8e00ff */
[----:B------:R-:W-:Y:S02]  /*15ca0*/  ISETP.GE.AND P0, PT, R3, UR9, PT ;  /* 0x0000000903007c0c */ /* 0x000fe4000bf06270 */
[----:B------:R-:W-:Y:S01]  /*15cb0*/  SHF.R.S32.HI R3, RZ, 0x1f, R2 ;  /* 0x0000001fff037819 */ /* 0x000fe20000011402 */
[----:B-1----:R-:W-:-:S04]  /*15cc0*/  IMAD.WIDE.U32 R10, R10, c[0x0][0x1f0], R4 ;  /* 0x00007c000a0a7a25 */ /* 0x002fc800078e0004 */
[----:B------:R-:W-:Y:S01]  /*15cd0*/  IMAD.WIDE R2, R0, 0x40, R2 ;  /* 0x0000004000027825 */ /* 0x000fe200078e0202 */
[----:B------:R-:W-:-:S05]  /*15ce0*/  IADD3 R9, R11, UR4, RZ ;  /* 0x000000040b097c10 */ /* 0x000fca000fffe0ff */
[----:B------:R-:W-:Y:S05]  /*15cf0*/  @P0 BRA `(.L_x_1097) ;  /* 0x000000d000000947 */ /* 0x000fea0003800000 */
[----:B---3--:R-:W-:Y:S01]  /*15d00*/  IMAD R0, R3, c[0x0][0x1e8], RZ ;  /* 0x00007a0003007a24 */ /* 0x008fe200078e02ff */
        /* <DEDUP_REMOVED lines=12> */
.L_x_1097:
[----:B---3--:R-:W-:Y:S05]  /*15dd0*/  BSYNC B0 ;  /* 0x0000000000007941 */ /* 0x008fea0003800000 */
.L_x_1096:
        /* <DEDUP_REMOVED lines=20> */
.L_x_1099:
[----:B------:R-:W-:Y:S05]  /*15f20*/  BSYNC B0 ;  /* 0x0000000000007941 */ /* 0x000fea0003800000 */
.L_x_1098:
        /* <DEDUP_REMOVED lines=20> */
.L_x_1101:
[----:B------:R-:W-:Y:S05]  /*16070*/  BSYNC B0 ;  /* 0x0000000000007941 */ /* 0x000fea0003800000 */
.L_x_1100:
        /* <DEDUP_REMOVED lines=21> */
.L_x_1102:
        /* <DEDUP_REMOVED lines=11> */
.L_x_1298:


//--------------------- .text._ZN5flash16flash_fwd_kernelI23Flash_fwd_kernel_traitsILi192ELi64ELi64ELi4ELb0ELb0EN7cutlass6half_tE19Flash_kernel_traitsILi192ELi64ELi64ELi4ES3_EELb0ELb0ELb1ELb0ELb0ELb0ELb1ELb0EEEvNS_16Flash_fwd_paramsE --------------------------
	.section	.text._ZN5flash16flash_fwd_kernelI23Flash_fwd_kernel_traitsILi192ELi64ELi64ELi4ELb0ELb0EN7cutlass6half_tE19Flash_kernel_traitsILi192ELi64ELi64ELi4ES3_EELb0ELb0ELb1ELb0ELb0ELb0ELb1ELb0EEEvNS_16Flash_fwd_paramsE,"ax",@progbits
	.sectioninfo	@"SHI_REGISTERS=254"
	.align	128
        .global         _ZN5flash16flash_fwd_kernelI23Flash_fwd_kernel_traitsILi192ELi64ELi64ELi4ELb0ELb0EN7cutlass6half_tE19Flash_kernel_traitsILi192ELi64ELi64ELi4ES3_EELb0ELb0ELb1ELb0ELb0ELb0ELb1ELb0EEEvNS_16Flash_fwd_paramsE
        .type           _ZN5flash16flash_fwd_kernelI23Flash_fwd_kernel_traitsILi192ELi64ELi64ELi4ELb0ELb0EN7cutlass6half_tE19Flash_kernel_traitsILi192ELi64ELi64ELi4ES3_EELb0ELb0ELb1ELb0ELb0ELb0ELb1ELb0EEEvNS_16Flash_fwd_paramsE,@function
        .size           _ZN5flash16flash_fwd_kernelI23Flash_fwd_kernel_traitsILi192ELi64ELi64ELi4ELb0ELb0EN7cutlass6half_tE19Flash_kernel_traitsILi192ELi64ELi64ELi4ES3_EELb0ELb0ELb1ELb0ELb0ELb0ELb1ELb0EEEvNS_16Flash_fwd_paramsE,(.L_x_1299 - _ZN5flash16flash_fwd_kernelI23Flash_fwd_kernel_traitsILi192ELi64ELi64ELi4ELb0ELb0EN7cutlass6half_tE19Flash_kernel_traitsILi192ELi64ELi64ELi4ES3_EELb0ELb0ELb1ELb0ELb0ELb0ELb1ELb0EEEvNS_16Flash_fwd_paramsE)
        .other          _ZN5flash16flash_fwd_kernelI23Flash_fwd_kernel_traitsILi192ELi64ELi64ELi4ELb0ELb0EN7cutlass6half_tE19Flash_kernel_traitsILi192ELi64ELi64ELi4ES3_EELb0ELb0ELb1ELb0ELb0ELb0ELb1ELb0EEEvNS_16Flash_fwd_paramsE,@"STO_CUDA_ENTRY STV_DEFAULT"
_ZN5flash16flash_fwd_kernelI23Flash_fwd_kernel_traitsILi192ELi64ELi64ELi4ELb0ELb0EN7cutlass6half_tE19Flash_kernel_traitsILi192ELi64ELi64ELi4ES3_EELb0ELb0ELb1ELb0ELb0ELb0ELb1ELb0EEEvNS_16Flash_fwd_paramsE:
.text._ZN5flash16flash_fwd_kernelI23Flash_fwd_kernel_traitsILi192ELi64ELi64ELi4ELb0ELb0EN7cutlass6half_tE19Flash_kernel_traitsILi192ELi64ELi64ELi4ES3_EELb0ELb0ELb1ELb0ELb0ELb0ELb1ELb0EEEvNS_16Flash_fwd_paramsE:
        /* <DEDUP_REMOVED lines=56> */
.L_x_1103:
[----:B------:R-:W-:Y:S02]  /*0380*/  ULDC UR6, c[0x0][0x218] ;  /* 0x0000860000067ab9 */ /* 0x000fe40000000800 */
.L_x_1104:
        /* <DEDUP_REMOVED lines=64> */
[----:B------:R-:W-:-:S02]  /*0790*/  @!UP0 UIMAD UR21, UR21, UR4, URZ ;  /* 0x00000004151582a4 */ /* 0x000fc4000f8e023f */
[----:B------:R-:W-:Y:S01]  /*07a0*/  @UP0 UIMAD UR7, UR11, UR7, UR9 ;  /* 0x000000070b0702a4 */ /* 0x000fe2000f8e0209 */
[----:B------:R-:W-:Y:S01]  /*07b0*/  IMAD.WIDE R16, R17, 0x40, R14 ;  /* 0x0000004011107825 */ /* 0x000fe200078e020e */
[----:B------:R-:W-:Y:S01]  /*07c0*/  ULDC UR10, c[0x0][0x214] ;  /* 0x00008500000a7ab9 */ /* 0x000fe20000000800 */
[C---:B------:R-:W-:Y:S01]  /*07d0*/  IADD3 R7, R8.reuse, 0x40, RZ ;  /* 0x0000004008077810 */ /* 0x040fe20007ffe0ff */
[----:B------:R-:W-:Y:S01]  /*07e0*/  @UP1 ULDC UR16, c[0x0][0x210] ;  /* 0x0000840000101ab9 */ /* 0x000fe20000000800 */
[----:B------:R-:W-:Y:S01]  /*07f0*/  IADD3 R6, R8, 0x80, RZ ;  /* 0x0000008008067810 */ /* 0x000fe20007ffe0ff */
[----:B------:R-:W-:Y:S02]  /*0800*/  @!UP0 UIMAD.WIDE.U32 UR24, UR12, UR4, URZ ;  /* 0x000000040c1882a5 */ /* 0x000fe4000f8e003f */
[----:B------:R-:W-:Y:S02]  /*0810*/  ULDC UR9, c[0x0][0x234] ;  /* 0x00008d0000097ab9 */ /* 0x000fe40000000800 */
[----:B------:R-:W-:-:S02]  /*0820*/  @UP1 UIMAD UR16, UR16, UR10, URZ ;  /* 0x0000000a101012a4 */ /* 0x000fc4000f8e023f */
[----:B------:R-:W-:Y:S02]  /*0830*/  @!UP1 USEL UR16, UR10, UR9, !UP2 ;  /* 0x000000090a109287 */ /* 0x000fe4000d000000 */
[----:B------:R-:W-:Y:S02]  /*0840*/  @!UP0 UIMAD UR21, UR12, UR5, UR21 ;  /* 0x000000050c1582a4 */ /* 0x000fe4000f8e0215 */
[----:B------:R-:W-:Y:S02]  /*0850*/  ULDC UR6, c[0x0][0x1c0] ;  /* 0x0000700000067ab9 */ /* 0x000fe40000000800 */
[----:B------:R-:W-:Y:S02]  /*0860*/  @UP1 UMOV UR20, 0x1 ;  /* 0x0000000100141882 */ /* 0x000fe40000000000 */
[----:B------:R-:W-:Y:S02]  /*0870*/  @!UP1 UIMAD UR20, UR16, UR6, URZ ;  /* 0x00000006101492a4 */ /* 0x000fe4000f8e023f */
[----:B------:R-:W-:-:S02]  /*0880*/  USHF.R.S32.HI UR22, URZ, 0x1f, UR13 ;  /* 0x0000001f3f167899 */ /* 0x000fc4000801140d */
[----:B------:R-:W-:Y:S02]  /*0890*/  @!UP0 UMOV UR8, UR24 ;  /* 0x0000001800088c82 */ /* 0x000fe40008000000 */
[----:B------:R-:W-:Y:S01]  /*08a0*/  @!UP0 UIADD3 UR7, UR25, UR21, URZ ;  /* 0x0000001519078290 */ /* 0x000fe2000fffe03f */
[C---:B------:R-:W-:Y:S01]  /*08b0*/  IADD3 R2, P0, R8.reuse, UR8, RZ ;  /* 0x0000000808027c10 */ /* 0x040fe2000ff1e0ff */
[----:B------:R-:W-:Y:S02]  /*08c0*/  UIADD3 UR17, -UR15, UR17, URZ ;  /* 0x000000110f117290 */ /* 0x000fe4000fffe13f */
[----:B------:R-:W-:Y:S02]  /*08d0*/  @!UP3 UIMAD UR23, UR12, UR10, URZ ;  /* 0x0000000a0c17b2a4 */ /* 0x000fe4000f8e023f */
[----:B------:R-:W-:Y:S01]  /*08e0*/  UIMAD UR20, UR12, UR20, URZ ;  /* 0x000000140c1472a4 */ /* 0x000fe2000f8e023f */
[----:B------:R-:W-:Y:S01]  /*08f0*/  LEA.HI.X.SX32 R3, R8, UR7, 0x1, P0 ;  /* 0x0000000708037c11 */ /* 0x000fe200080f0eff */
[----:B------:R-:W-:Y:S01]  /*0900*/  ULDC.64 UR4, c[0x0][0x1f0] ;  /* 0x00007c0000047ab9 */ /* 0x000fe20000000a00 */
[----:B------:R-:W-:Y:S01]  /*0910*/  ISETP.GE.AND P0, PT, R14, UR17, PT ;  /* 0x000000110e007c0c */ /* 0x000fe2000bf06270 */
[----:B------:R-:W-:-:S02]  /*0920*/  UIMAD UR4, UR22, UR4, URZ ;  /* 0x00000004160472a4 */ /* 0x000fc4000f8e023f */
[----:B------:R-:W-:Y:S01]  /*0930*/  @!UP3 USEL UR23, UR23, UR11, !UP0 ;  /* 0x0000000b1717b287 */ /* 0x000fe2000c000000 */
[----:B-1----:R-:W-:Y:S01]  /*0940*/  IMAD.WIDE.U32 R10, R10, c[0x0][0x1f0], R2 ;  /* 0x00007c000a0a7a25 */ /* 0x002fe200078e0002 */
[----:B------:R-:W-:Y:S02]  /*0950*/  @UP1 ULDC UR22, c[0x0][0x210] ;  /* 0x0000840000161ab9 */ /* 0x000fe40000000800 */
[----:B------:R-:W-:Y:S02]  /*0960*/  USEL UR20, UR20, URZ, UP3 ;  /* 0x0000003f14147287 */ /* 0x000fe40009800000 */
[----:B------:R-:W-:Y:S02]  /*0970*/  @!UP1 UMOV UR22, 0x1 ;  /* 0x0000000100169882 */ /* 0x000fe40000000000 */
[----:B------:R-:W-:Y:S02]  /*0980*/  UIMAD UR15, UR15, UR22, URZ ;  /* 0x000000160f0f72a4 */ /* 0x000fe4000f8e023f */
[----:B------:R-:W-:-:S02]  /*0990*/  UIMAD UR16, UR13, UR16, UR20 ;  /* 0x000000100d1072a4 */ /* 0x000fc4000f8e0214 */
[----:B------:R-:W-:Y:S02]  /*09a0*/  UMOV UR26, URZ ;  /* 0x0000003f001a7c82 */ /* 0x000fe40008000000 */
        /* <DEDUP_REMOVED lines=23> */
.L_x_1107:
[----:B------:R-:W-:Y:S05]  /*0b20*/  BSYNC B0 ;  /* 0x0000000000007941 */ /* 0x000fea0003800000 */
.L_x_1106:
        /* <DEDUP_REMOVED lines=20> */
.L_x_1109:
[----:B------:R-:W-:Y:S05]  /*0c70*/  BSYNC B0 ;  /* 0x0000000000007941 */ /* 0x000fea0003800000 */
.L_x_1108:
        /* <DEDUP_REMOVED lines=20> */
.L_x_1111:
[----:B------:R-:W-:Y:S05]  /*0dc0*/  BSYNC B0 ;  /* 0x0000000000007941 */ /* 0x000fea0003800000 */
.L_x_1110:
        /* <DEDUP_REMOVED lines=19> */
.L_x_1113:
[----:B------:R-:W-:Y:S05]  /*0f00*/  BSYNC B0 ;  /* 0x0000000000007941 */ /* 0x000fea0003800000 */
.L_x_1112:
        /* <DEDUP_REMOVED lines=35> */
.L_x_1105:
        /* <DEDUP_REMOVED lines=32> */
.L_x_1114:
        /* <DEDUP_REMOVED lines=44> */
.L_x_1115:
        /* <DEDUP_REMOVED lines=33> */
[----:B------:R-:W-:Y:S01]  /*1810*/  IADD3 R10, P0, R214, UR6, RZ ;  /* 0x00000006d60a7c10 */ /* 0x000fe2000ff1e0ff */
[----:B------:R-:W-:Y:S01]  /*1820*/  UIADD3 UR6, -UR15, UR17, URZ ;  /* 0x000000110f067290 */ /* 0x000fe2000fffe13f */
[----:B------:R-:W-:Y:S01]  /*1830*/  LEA.HI R5, R0, R7, RZ, 0x3 ;  /* 0x0000000700057211 */ /* 0x000fe200078f18ff */
[----:B------:R-:W-:Y:S01]  /*1840*/  IMAD.SHL.U32 R9, R201, 0x8, RZ ;  /* 0x00000008c9097824 */ /* 0x000fe200078e00ff */
[----:B------:R-:W-:-:S02]  /*1850*/  LEA.HI R6, R3, R4, RZ, 0x6 ;  /* 0x0000000403067211 */ /* 0x000fc400078f30ff */
[C---:B------:R-:W-:Y:S01]  /*1860*/  LOP3.LUT R0, R5.reuse, 0xfffffff8, RZ, 0xc0, !PT ;  /* 0xfffffff805007812 */ /* 0x040fe200078ec0ff */
[----:B------:R-:W-:Y:S01]  /*1870*/  IMAD.SHL.U32 R5, R5, 0x40, RZ ;  /* 0x0000004005057824 */ /* 0x000fe200078e00ff */
[----:B------:R-:W-:Y:S01]  /*1880*/  IADD3.X R11, R215, UR20, RZ, P0, !PT ;  /* 0x00000014d70b7c10 */ /* 0x000fe200087fe4ff */
[----:B------:R-:W-:Y:S01]  /*1890*/  IMAD.SHL.U32 R6, R6, 0x8, RZ ;  /* 0x0000000806067824 */ /* 0x000fe200078e00ff */
[----:B------:R-:W-:Y:S01]  /*18a0*/  IADD3 R206, P1, R12, UR24, RZ ;  /* 0x000000180cce7c10 */ /* 0x000fe2000ff3e0ff */
[----:B------:R-:W-:Y:S01]  /*18b0*/  IMAD.IADD R0, R7, 0x1, -R0 ;  /* 0x0000000107007824 */ /* 0x000fe200078e0a00 */
[----:B------:R-:W-:Y:S01]  /*18c0*/  IADD3 R204, R214, 0x40, RZ ;  /* 0x00000040d6cc7810 */ /* 0x000fe20007ffe0ff */
[----:B-1----:R-:W-:Y:S01]  /*18d0*/  IMAD.WIDE.U32 R16, R16, c[0x0][0x1a8], R10 ;  /* 0x00006a0010107a25 */ /* 0x002fe200078e000a */
[----:B------:R-:W-:Y:S02]  /*18e0*/  LOP3.LUT R205, R205, 0xfffffe00, R6, 0xf8, !PT ;  /* 0xfffffe00cdcd7812 */ /* 0x000fe400078ef806 */
[C---:B------:R-:W-:Y:S01]  /*18f0*/  LOP3.LUT P3, RZ, R0.reuse, 0x4, RZ, 0xc0, !PT ;  /* 0x0000000400ff7812 */ /* 0x040fe2000786c0ff */
[----:B------:R-:W-:Y:S01]  /*1900*/  IMAD R7, R15, c[0x0][0x1a0], RZ ;  /* 0x000068000f077a24 */ /* 0x000fe200078e02ff */
[----:B------:R-:W-:Y:S01]  /*1910*/  LOP3.LUT P2, RZ, R0, 0x2, RZ, 0xc0, !PT ;  /* 0x0000000200ff7812 */ /* 0x000fe2000784c0ff */
[----:B------:R-:W-:Y:S01]  /*1920*/  IMAD.WIDE.U32 R10, R14, c[0x0][0x1a0], R214 ;  /* 0x000068000e0a7a25 */ /* 0x000fe200078e00d6 */
[----:B------:R-:W-:-:S02]  /*1930*/  IADD3.X R207, R13, UR7, R8, P1, !PT ;  /* 0x000000070dcf7c10 */ /* 0x000fc40008ffe408 */
[----:B------:R-:W-:Y:S01]  /*1940*/  IADD3 R203, R214, 0x80, RZ ;  /* 0x00000080d6cb7810 */ /* 0x000fe20007ffe0ff */
[----:B------:R-:W-:Y:S01]  /*1950*/  IMAD.SHL.U32 R0, R0, 0x40, RZ ;  /* 0x0000004000007824 */ /* 0x000fe200078e00ff */
[----:B------:R-:W-:Y:S01]  /*1960*/  IADD3 R6, P0, R10, UR26, RZ ;  /* 0x0000001a0a067c10 */ /* 0x000fe2000ff1e0ff */
[----:B------:R-:W-:Y:S02]  /*1970*/  IMAD R7, R14, c[0x0][0x1a4], R7 ;  /* 0x000069000e077a24 */ /* 0x000fe400078e0207 */
[----:B------:R-:W-:Y:S01]  /*1980*/  IMAD.WIDE.U32 R206, R134, c[0x0][0x1b0], R206 ;  /* 0x00006c0086ce7a25 */ /* 0x000fe200078e00ce */
[----:B------:R-:W-:Y:S02]  /*1990*/  LOP3.LUT R0, R0, 0x1c0, RZ, 0xc0, !PT ;  /* 0x000001c000007812 */ /* 0x000fe400078ec0ff */
        /* <DEDUP_REMOVED lines=8> */
[----:B------:R-:W-:Y:S01]  /*1a20*/  LEA.HI R6, R3, R4, RZ, 0x5 ;  /* 0x0000000403067211 */ /* 0x000fe200078f28ff */
[----:B------:R-:W-:Y:S01]  /*1a30*/  IMAD.MOV.U32 R7, RZ, RZ, 0x10 ;  /* 0x00000010ff077424 */ /* 0x000fe200078e00ff */
[----:B------:R-:W-:Y:S01]  /*1a40*/  LOP3.LUT R0, R9, R0, RZ, 0x3c, !PT ;  /* 0x0000000009007212 */ /* 0x000fe200078e3cff */
[----:B------:R-:W-:Y:S01]  /*1a50*/  IMAD.SHL.U32 R205, R205, 0x2, RZ ;  /* 0x00000002cdcd7824 */ /* 0x000fe200078e00ff */
[----:B------:R-:W-:Y:S01]  /*1a60*/  SHF.R.S32.HI R89, RZ, 0x5, R6 ;  /* 0x00000005ff597819 */ /* 0x000fe20000011406 */
[----:B------:R-:W-:Y:S01]  /*1a70*/  IMAD.IADD R209, R207, 0x1, R209 ;  /* 0x00000001cfd17824 */ /* 0x000fe200078e02d1 */
[----:B------:R-:W-:Y:S01]  /*1a80*/  LOP3.LUT R0, R0, 0xfffffe00, R5, 0xf8, !PT ;  /* 0xfffffe0000007812 */ /* 0x000fe200078ef805 */
[----:B------:R-:W-:Y:S01]  /*1a90*/  IMAD.MOV.U32 R5, RZ, RZ, 0x20 ;  /* 0x00000020ff057424 */ /* 0x000fe200078e00ff */
[----:B------:R-:W-:Y:S01]  /*1aa0*/  IADD3 R13, R17, UR4, RZ ;  /* 0x00000004110d7c10 */ /* 0x000fe2000fffe0ff */
[----:B------:R-:W-:Y:S01]  /*1ab0*/  IMAD.IADD R219, R135, 0x1, R219 ;  /* 0x0000000187db7824 */ /* 0x000fe200078e02db */
[----:B------:R-:W-:-:S02]  /*1ac0*/  SEL R7, R7, 0xfffffff0, !P2 ;  /* 0xfffffff007077807 */ /* 0x000fc40005000000 */
[----:B------:R-:W-:Y:S01]  /*1ad0*/  SEL R5, R5, 0xffffffe0, !P3 ;  /* 0xffffffe005057807 */ /* 0x000fe20005800000 */
        /* <DEDUP_REMOVED lines=31> */
.L_x_1117:
[----:B------:R-:W-:Y:S05]  /*1cd0*/  BSYNC B0 ;  /* 0x0000000000007941 */ /* 0x000fea0003800000 */
.L_x_1116:
        /* <DEDUP_REMOVED lines=37> */
.L_x_1119:
[----:B------:R-:W-:Y:S05]  /*1f30*/  BSYNC B0 ;  /* 0x0000000000007941 */ /* 0x000fea0003800000 */
.L_x_1118:
        /* <DEDUP_REMOVED lines=37> */
.L_x_1121:
[----:B------:R-:W-:Y:S05]  /*2190*/  BSYNC B0 ;  /* 0x0000000000007941 */ /* 0x000fea0003800000 */
.L_x_1120:
        /* <DEDUP_REMOVED lines=40> */
.L_x_1123:
[----:B------:R-:W-:Y:S05]  /*2420*/  BSYNC B0 ;  /* 0x0000000000007941 */ /* 0x000fea0003800000 */
.L_x_1122:
        /* <DEDUP_REMOVED lines=37> */
.L_x_1125:
[----:B------:R-:W-:Y:S05]  /*2680*/  BSYNC B0 ;  /* 0x0000000000007941 */ /* 0x000fea0003800000 */
.L_x_1124:
        /* <DEDUP_REMOVED lines=33> */
.L_x_1127:
[----:B------:R-:W-:Y:S05]  /*28a0*/  BSYNC B0 ;  /* 0x0000000000007941 */ /* 0x000fea0003800000 */
.L_x_1126:
[----:B------:R-:W-:Y:S01]  /*28b0*/  ISETP.GE.AND P0, PT, R9, UR12, PT ;  /* 0x0000000c09007c0c */ /* 0x000fe2000bf06270 */
[----:B------:R-:W-:-:S12]  /*28c0*/  BSSY B0, `(.L_x_1128) ;  /* 0x000001f000007945 */ /* 0x000fd80003800000 */
        /* <DEDUP_REMOVED lines=30> */
.L_x_1129:
[----:B------:R-:W-:Y:S05]  /*2ab0*/  BSYNC B0 ;  /* 0x0000000000007941 */ /* 0x000fea0003800000 */
.L_x_1128:
[----:B------:R-:W-:Y:S01]  /*2ac0*/  ISETP.GE.AND P0, PT, R8, UR12, PT ;  /* 0x0000000c08007c0c */ /* 0x000fe2000bf06270 */
[----:B------:R-:W-:Y:S01]  /*2ad0*/  ULDC.64 UR4, c[0x0][0x1a0] ;  /* 0x0000680000047ab9 */ /* 0x000fe20000000a00 */
[----:B------:R-:W-:Y:S01]  /*2ae0*/  LOP3.LUT R11, R6, 0xffffffe0, RZ, 0xc0, !PT ;  /* 0xffffffe0060b7812 */ /* 0x000fe200078ec0ff */
[----:B------:R-:W-:Y:S01]  /*2af0*/  USHF.L.U64.HI UR22, UR4, UR22, UR5 ;  /* 0x0000001604167299 */ /* 0x000fe20008010205 */
[----:B------:R-:W-:Y:S01]  /*2b00*/  BSSY B0, `(.L_x_1130) ;  /* 0x0000023000007945 */ /* 0x000fe20003800000 */
[----:B------:R-:W-:Y:S02]  /*2b10*/  USHF.L.U32 UR23, UR4, 0x6, URZ ;  /* 0x0000000604177899 */ /* 0x000fe4000800063f */
[----:B------:R-:W-:-:S06]  /*2b20*/  IMAD.IADD R11, R4, 0x1, -R11 ;  /* 0x00000001040b7824 */ /* 0x000fcc00078e0a0b */
        /* <DEDUP_REMOVED lines=11> */
[C---:B-12---:R-:W-:Y:S02]  /*2be0*/  @!P3 LEA R16, P4, R20.reuse, c[0x0][0x168], 0x1 ;  /* 0x00005a001410ba11 */ /* 0x046fe400078808ff */
        /* <DEDUP_REMOVED lines=20> */
.L_x_1131:
[----:B------:R-:W-:Y:S05]  /*2d30*/  BSYNC B0 ;  /* 0x0000000000007941 */ /* 0x000fea0003800000 */
.L_x_1130:
[----:B------:R-:W0:Y:S01]  /*2d40*/  LDGDEPBAR ;  /* 0x00000000000079af */ /* 0x000e220000000000 */
[----:B------:R-:W-:Y:S01]  /*2d50*/  ISETP.GE.AND P0, PT, R14, UR12, PT ;  /* 0x0000000c0e007c0c */ /* 0x000fe2000bf06270 */
[----:B------:R-:W-:Y:S01]  /*2d60*/  UIMAD UR5, UR22, UR13, URZ ;  /* 0x0000000d160572a4 */ /* 0x000fe2000f8e023f */
[----:B-123--:R-:W-:Y:S01]  /*2d70*/  IMAD.U32 R17, RZ, RZ, UR13 ;  /* 0x0000000dff117e24 */ /* 0x00efe2000f8e00ff */
[----:B------:R-:W-:Y:S01]  /*2d80*/  SHF.R.S32.HI R6, RZ, 0x1f, R11 ;  /* 0x0000001fff067819 */ /* 0x000fe2000001140b */
[----:B------:R-:W-:Y:S01]  /*2d90*/  IMAD.MOV.U32 R218, RZ, RZ, R134 ;  /* 0x000000ffffda7224 */ /* 0x000fe200078e0086 */
[----:B------:R-:W-:Y:S01]  /*2da0*/  UIMAD UR5, UR24, UR23, UR5 ;  /* 0x00000017180572a4 */ /* 0x000fe2000f8e0205 */
[----:B------:R-:W-:Y:S01]  /*2db0*/  BSSY B0, `(.L_x_1132) ;  /* 0x0000024000007945 */ /* 0x000fe20003800000 */
[----:B------:R-:W-:Y:S01]  /*2dc0*/  LEA.HI R6, R6, R11, RZ, 0x2 ;  /* 0x0000000b06067211 */ /* 0x000fe200078f10ff */
[----:B------:R-:W-:-:S03]  /*2dd0*/  IMAD.WIDE.U32 R16, R17, UR23, R218 ;  /* 0x0000001711107c25 */ /* 0x000fc6000f8e00da */
[----:B------:R-:W-:Y:S02]  /*2de0*/  SHF.R.S32.HI R6, RZ, 0x2, R6 ;  /* 0x00000002ff067819 */ /* 0x000fe40000011406 */
        /* <DEDUP_REMOVED lines=32> */
.L_x_1133:
[----:B------:R-:W-:Y:S05]  /*2ff0*/  BSYNC B0 ;  /* 0x0000000000007941 */ /* 0x000fea0003800000 */
.L_x_1132:
        /* <DEDUP_REMOVED lines=36> */
.L_x_1135:
[----:B------:R-:W-:Y:S05]  /*3240*/  BSYNC B0 ;  /* 0x0000000000007941 */ /* 0x000fea0003800000 */
.L_x_1134:
        /* <DEDUP_REMOVED lines=35> */
.L_x_1137:
[----:B------:R-:W-:Y:S05]  /*3480*/  BSYNC B0 ;  /* 0x0000000000007941 */ /* 0x000fea0003800000 */
.L_x_1136:
        /* <DEDUP_REMOVED lines=37> */
.L_x_1139:
[----:B------:R-:W-:Y:S05]  /*36e0*/  BSYNC B0 ;  /* 0x0000000000007941 */ /* 0x000fea0003800000 */
.L_x_1138:
[C---:B------:R-:W-:Y:S01]  /*36f0*/  IMAD.SHL.U32 R8, R2.reuse, 0x40, RZ ;  /* 0x0000004002087824 */ /* 0x040fe200078e00ff */
[----:B------:R-:W-:Y:S01]  /*3700*/  R2P PR, R2, 0x6 ;  /* 0x0000000602007804 */ /* 0x000fe20000000000 */
[----:B------:R-:W-:Y:S01]  /*3710*/  IMAD.SHL.U32 R14, R14, 0x8, RZ ;  /* 0x000000080e0e7824 */ /* 0x000fe200078e00ff */
[----:B------:R-:W-:Y:S01]  /*3720*/  UIADD3 UR12, UR16, 0x1, -UR17 ;  /* 0x00000001100c7890 */ /* 0x000fe2000fffe811 */
[C---:B------:R-:W-:Y:S01]  /*3730*/  IMAD R202, R89.reuse, 0x400, R0 ;  /* 0x0000040059ca7824 */ /* 0x040fe200078e0200 */
[----:B------:R-:W-:Y:S01]  /*3740*/  LOP3.LUT R9, R8, 0x1c0, RZ, 0xc0, !PT ;  /* 0x000001c008097812 */ /* 0x000fe200078ec0ff */
[----:B------:R-:W-:Y:S01]  /*3750*/  IMAD.SHL.U32 R216, R4, 0x2, RZ ;  /* 0x0000000204d87824 */ /* 0x000fe200078e00ff */
[----:B------:R-:W-:Y:S01]  /*3760*/  LEA R89, R89, UR15, 0x4 ;  /* 0x0000000f59597c11 */ /* 0x000fe2000f8e20ff */
[----:B------:R-:W-:Y:S01]  /*3770*/  IMAD.SHL.U32 R202, R202, 0x2, RZ ;  /* 0x00000002caca7824 */ /* 0x000fe200078e00ff */
[----:B------:R-:W-:Y:S01]  /*3780*/  LOP3.LUT R8, R9, 0x8, R14, 0xf8, !PT ;  /* 0x0000000809087812 */ /* 0x000fe200078ef80e */
[----:B------:R-:W-:Y:S01]  /*3790*/  ULDC UR5, c[0x0][0x2e4] ;  /* 0x0000b90000057ab9 */ /* 0x000fe20000000800 */
[----:B------:R-:W-:Y:S01]  /*37a0*/  SHF.R.U32.HI R9, RZ, 0x3, R9 ;  /* 0x00000003ff097819 */ /* 0x000fe20000011609 */
[--C-:B------:R-:W-:Y:S01]  /*37b0*/  IMAD R200, R7, 0x2, R202.reuse ;  /* 0x0000000207c87824 */ /* 0x100fe200078e02ca */
[----:B------:R-:W-:Y:S01]  /*37c0*/  LDSM.16.M88.4 R68, [R202] ;  /* 0x00000000ca44783b */ /* 0x000fe20000000200 */
[C---:B------:R-:W-:Y:S01]  /*37d0*/  IMAD R198, R5.reuse, 0x2, R202 ;  /* 0x0000000205c67824 */ /* 0x040fe200078e02ca */
[----:B------:R-:W-:Y:S01]  /*37e0*/  LOP3.LUT R8, R8, R9, RZ, 0x3c, !PT ;  /* 0x0000000908087212 */ /* 0x000fe200078e3cff */
[----:B------:R-:W-:Y:S01]  /*37f0*/  IMAD R197, R5, 0x2, R200 ;  /* 0x0000000205c57824 */ /* 0x000fe200078e02c8 */
[----:B--2---:R-:W-:Y:S01]  /*3800*/  LDSM.16.M88.4 R20, [R200] ;  /* 0x00000000c814783b */ /* 0x004fe20000000200 */
[----:B------:R-:W-:Y:S01]  /*3810*/  LOP3.LUT R216, R216, 0x6, RZ, 0xc0, !PT ;  /* 0x00000006d8d87812 */ /* 0x000fe200078ec0ff */
[----:B------:R-:W-:Y:S01]  /*3820*/  ULDC UR4, c[0x0][0x2e8] ;  /* 0x0000ba0000047ab9 */ /* 0x000fe20000000800 */
[----:B------:R-:W-:Y:S01]  /*3830*/  IMAD R201, R201, 0x200, R8 ;  /* 0x00000200c9c97824 */ /* 0x000fe200078e0208 */
[----:B------:R-:W-:Y:S01]  /*3840*/  LDSM.16.M88.4 R64, [R197] ;  /* 0x00000000c540783b */ /* 0x000fe20000000200 */
[----:B------:R-:W-:Y:S01]  /*3850*/  UIADD3 UR5, UR16, -UR5, -UR17 ;  /* 0x8000000510057290 */ /* 0x000fe2000fffe811 */
[----:B------:R-:W-:Y:S01]  /*3860*/  IMAD.IADD R6, R6, 0x1, R89 ;  /* 0x0000000106067824 */ /* 0x000fe200078e0259 */
[----:B------:R-:W-:Y:S01]  /*3870*/  UIADD3 UR4, UR12, UR4, URZ ;  /* 0x000000040c047290 */ /* 0x000fe2000fffe03f */
[----:B------:R-:W-:Y:S01]  /*3880*/  IMAD.SHL.U32 R201, R201, 0x2, RZ ;  /* 0x00000002c9c97824 */ /* 0x000fe200078e00ff */
[----:B-1----:R-:W-:Y:S01]  /*3890*/  LDSM.16.M88.4 R8, [R198] ;  /* 0x00000000c608783b */ /* 0x002fe20000000200 */
[----:B------:R-:W-:Y:S01]  /*38a0*/  UISETP.GT.AND UP0, UPT, UR13, UR9, UPT ;  /* 0x000000090d00728c */ /* 0x000fe2000bf04270 */
[----:B------:R-:W-:-:S02]  /*38b0*/  IADD3 R213, R6, UR5, RZ ;  /* 0x0000000506d57c10 */ /* 0x000fc4000fffe0ff */
[----:B------:R-:W1:Y:S01]  /*38c0*/  LDSM.16.M88.4 R40, [R201+0x6000] ;  /* 0x00600000c928783b */ /* 0x000e620000000200 */
[C---:B------:R-:W-:Y:S02]  /*38d0*/  IADD3 R2, R201.reuse, 0x6000, RZ ;  /* 0x00006000c9027810 */ /* 0x040fe40007ffe0ff */
[----:B------:R-:W-:Y:S01]  /*38e0*/  IADD3 R199, R201, 0x6020, RZ ;  /* 0x00006020c9c77810 */ /* 0x000fe20007ffe0ff */
[----:B------:R-:W2:Y:S01]  /*38f0*/  LDSM.16.M88.4 R32, [R201+0x6800] ;  /* 0x00680000c920783b */ /* 0x000ea20000000200 */
[----:B------:R-:W-:Y:S01]  /*3900*/  @P1 IADD3 R199, R2, -0x20, RZ ;  /* 0xffffffe002c71810 */ /* 0x000fe20007ffe0ff */
[----:B------:R-:W-:Y:S01]  /*3910*/  IMAD.MOV.U32 R2, RZ, RZ, 0x40 ;  /* 0x00000040ff027424 */ /* 0x000fe200078e00ff */
[C---:B------:R-:W-:Y:S01]  /*3920*/  IADD3 R212, R6.reuse, UR4, RZ ;  /* 0x0000000406d47c10 */ /* 0x040fe2000fffe0ff */
[----:B------:R-:W5:Y:S01]  /*3930*/  LDSM.16.M88.4 R76, [R201+0x7000] ;  /* 0x00700000c94c783b */ /* 0x000f620000000200 */
[----:B------:R-:W-:Y:S02]  /*3940*/  IADD3 R6, R6, 0x8, RZ ;  /* 0x0000000806067810 */ /* 0x000fe40007ffe0ff */
[----:B------:R-:W-:Y:S01]  /*3950*/  SEL R2, R2, 0xffffffc0, !P2 ;  /* 0xffffffc002027807 */ /* 0x000fe20005000000 */
[----:B------:R-:W3:Y:S01]  /*3960*/  LDSM.16.M88.4 R60, [R201+0x7800] ;  /* 0x00780000c93c783b */ /* 0x000ee20000000200 */
[----:B------:R-:W-:-:S02]  /*3970*/  IADD3 R210, R6, UR4, RZ ;  /* 0x0000000406d27c10 */ /* 0x000fc4000fffe0ff */
[----:B------:R-:W-:Y:S01]  /*3980*/  IMNMX R212, R212, UR16, PT ;  /* 0x00000010d4d47c17 */ /* 0x000fe2000b800200 */
[----:B------:R-:W4:Y:S01]  /*3990*/  LDSM.16.M88.4 R56, [R199] ;  /* 0x00000000c738783b */ /* 0x000f220000000200 */
[----:B------:R-:W-:Y:S01]  /*39a0*/  IMAD.IADD R195, R201, 0x1, R2 ;  /* 0x00000001c9c37824 */ /* 0x000fe200078e0202 */
[----:B------:R-:W-:Y:S01]  /*39b0*/  IADD3 R211, R6, UR5, RZ ;  /* 0x0000000506d37c10 */ /* 0x000fe2000fffe0ff */
[----:B------:R-:W-:Y:S01]  /*39c0*/  IMAD.IADD R188, R2, 0x1, R199 ;  /* 0x0000000102bc7824 */ /* 0x000fe200078e02c7 */
[----:B------:R-:W3:Y:S01]  /*39d0*/  LDSM.16.M88.4 R52, [R199+0x800] ;  /* 0x00080000c734783b */ /* 0x000ee20000000200 */
[----:B------:R-:W-:Y:S02]  /*39e0*/  IMNMX R210, R210, UR16, PT ;  /* 0x00000010d2d27c17 */ /* 0x000fe4000b800200 */
[----:B------:R-:W-:Y:S01]  /*39f0*/  IMNMX R213, RZ, R213, !PT ;  /* 0x000000d5ffd57217 */ /* 0x000fe20007800200 */
[----:B------:R-:W3:Y:S01]  /*3a00*/  LDSM.16.M88.4 R48, [R199+0x1000] ;  /* 0x00100000c730783b */ /* 0x000ee20000000200 */
[----:B------:R-:W-:-:S02]  /*3a10*/  IMNMX R211, RZ, R211, !PT ;  /* 0x000000d3ffd37217 */ /* 0x000fc40007800200 */
[C---:B------:R-:W-:Y:S01]  /*3a20*/  IADD3 R191, R199.reuse, 0x800, RZ ;  /* 0x00000800c7bf7810 */ /* 0x040fe20007ffe0ff */
[----:B------:R-:W3:Y:S01]  /*3a30*/  LDSM.16.M88.4 R16, [R195+0x6000] ;  /* 0x00600000c310783b */ /* 0x000ee20000000200 */
[C---:B------:R-:W-:Y:S02]  /*3a40*/  IADD3 R190, R199.reuse, 0x1000, RZ ;  /* 0x00001000c7be7810 */ /* 0x040fe40007ffe0ff */
[C---:B------:R-:W-:Y:S01]  /*3a50*/  IADD3 R189, R199.reuse, 0x1800, RZ ;  /* 0x00001800c7bd7810 */ /* 0x040fe20007ffe0ff */
[----:B------:R-:W3:Y:S01]  /*3a60*/  LDSM.16.M88.4 R24, [R199+0x1800] ;  /* 0x00180000c718783b */ /* 0x000ee20000000200 */
[C---:B------:R-:W-:Y:S02]  /*3a70*/  IADD3 R187, R199.reuse, 0x2000, RZ ;  /* 0x00002000c7bb7810 */ /* 0x040fe40007ffe0ff */
[C---:B------:R-:W-:Y:S01]  /*3a80*/  IADD3 R186, R199.reuse, 0x2800, RZ ;  /* 0x00002800c7ba7810 */ /* 0x040fe20007ffe0ff */
[----:B------:R-:W3:Y:S01]  /*3a90*/  LDSM.16.M88.4 R12, [R195+0x6800] ;  /* 0x00680000c30c783b */ /* 0x000ee20000000200 */
[----:B------:R-:W-:-:S02]  /*3aa0*/  IADD3 R185, R199, 0x3000, RZ ;  /* 0x00003000c7b97810 */ /* 0x000fc40007ffe0ff */
[C---:B------:R-:W-:Y:S01]  /*3ab0*/  IADD3 R184, R199.reuse, 0x3800, RZ ;  /* 0x00003800c7b87810 */ /* 0x040fe20007ffe0ff */
[C---:B-1----:R-:W-:Y:S01]  /*3ac0*/  HMMA.16816.F32 R44, R68.reuse, R40, RZ ;  /* 0x00000028442c723c */ /* 0x042fe200000018ff */
[----:B------:R-:W1:Y:S01]  /*3ad0*/  LDSM.16.M88.4 R84, [R195+0x7000] ;  /* 0x00700000c354783b */ /* 0x000e620000000200 */
[C---:B------:R-:W-:Y:S02]  /*3ae0*/  IADD3 R183, R199.reuse, 0x4000, RZ ;  /* 0x00004000c7b77810 */ /* 0x040fe40007ffe0ff */
[C---:B------:R-:W-:Y:S01]  /*3af0*/  IADD3 R182, R199.reuse, 0x4800, RZ ;  /* 0x00004800c7b67810 */ /* 0x040fe20007ffe0ff */
[----:B------:R-:W-:Y:S01]  /*3b00*/  LDSM.16.M88.4 R80, [R195+0x7800] ;  /* 0x00780000c350783b */ /* 0x000fe20000000200 */
[C---:B------:R-:W-:Y:S02]  /*3b10*/  IADD3 R181, R199.reuse, 0x5000, RZ ;  /* 0x00005000c7b57810 */ /* 0x040fe40007ffe0ff */
[----:B------:R-:W-:Y:S01]  /*3b20*/  HMMA.16816.F32 R40, R68, R42, RZ ;  /* 0x0000002a4428723c */ /* 0x000fe200000018ff */
[----:B------:R-:W0:Y:S01]  /*3b30*/  LDGDEPBAR ;  /* 0x00000000000079af */ /* 0x000e220000000000 */
[----:B------:R-:W-:-:S06]  /*3b40*/  IADD3 R180, R199, 0x5800, RZ ;  /* 0x00005800c7b47810 */ /* 0x000fcc0007ffe0ff */
[C---:B--2---:R-:W-:Y:S08]  /*3b50*/  HMMA.16816.F32 R36, R68.reuse, R32, RZ ;  /* 0x000000204424723c */ /* 0x044ff000000018ff */
[C---:B------:R-:W-:Y:S08]  /*3b60*/  HMMA.16816.F32 R32, R68.reuse, R34, RZ ;  /* 0x000000224420723c */ /* 0x040ff000000018ff */
[C---:B-----5:R-:W-:Y:S08]  /*3b70*/  HMMA.16816.F32 R28, R68.reuse, R76, RZ ;  /* 0x0000004c441c723c */ /* 0x060ff000000018ff */
[C---:B------:R-:W-:Y:S08]  /*3b80*/  HMMA.16816.F32 R76, R68.reuse, R78, RZ ;  /* 0x0000004e444c723c */ /* 0x040ff000000018ff */
[----:B---3--:R-:W-:Y:S08]  /*3b90*/  HMMA.16816.F32 R72, R68, R60, RZ ;  /* 0x0000003c4448723c */ /* 0x008ff000000018ff */
[C---:B----4-:R-:W-:Y:S08]  /*3ba0*/  HMMA.16816.F32 R44, R20.reuse, R56, R44 ;  /* 0x00000038142c723c */ /* 0x050ff0000000182c */
[----:B------:R-:W-:Y:S01]  /*3bb0*/  HMMA.16816.F32 R40, R20, R58, R40 ;  /* 0x0000003a1428723c */ /* 0x000fe20000001828 */
[----:B------:R-:W-:Y:S07]  /*3bc0*/  LDSM.16.M88.4 R56, [R188+0x800] ;  /* 0x00080000bc38783b */ /* 0x000fee0000000200 */
[----:B------:R-:W-:Y:S01]  /*3bd0*/  HMMA.16816.F32 R68, R68, R62, RZ ;  /* 0x0000003e4444723c */ /* 0x000fe200000018ff */
[----:B------:R-:W2:Y:S07]  /*3be0*/  LDSM.16.M88.4 R60, [R188] ;  /* 0x00000000bc3c783b */ /* 0x000eae0000000200 */
[C---:B------:R-:W-:Y:S08]  /*3bf0*/  HMMA.16816.F32 R36, R20.reuse, R52, R36 ;  /* 0x000000341424723c */ /* 0x040ff00000001824 */
[C---:B------:R-:W-:Y:S01]  /*3c00*/  HMMA.16816.F32 R32, R20.reuse, R54, R32 ;  /* 0x000000361420723c */ /* 0x040fe20000001820 */
[----:B------:R-:W3:Y:S07]  /*3c10*/  LDSM.16.M88.4 R52, [R188+0x1000] ;  /* 0x00100000bc34783b */ /* 0x000eee0000000200 */
[C---:B------:R-:W-:Y:S08]  /*3c20*/  HMMA.16816.F32 R28, R20.reuse, R48, R28 ;  /* 0x00000030141c723c */ /* 0x040ff0000000181c */
[----:B------:R-:W-:Y:S01]  /*3c30*/  HMMA.16816.F32 R76, R20, R50, R76 ;  /* 0x00000032144c723c */ /* 0x000fe2000000184c */
[----:B------:R-:W-:Y:S07]  /*3c40*/  LDSM.16.M88.4 R48, [R188+0x1800] ;  /* 0x00180000bc30783b */ /* 0x000fee0000000200 */
[C---:B------:R-:W-:Y:S08]  /*3c50*/  HMMA.16816.F32 R44, R8.reuse, R16, R44 ;  /* 0x00000010082c723c */ /* 0x040ff0000000182c */
[----:B------:R-:W-:Y:S01]  /*3c60*/  HMMA.16816.F32 R40, R8, R18, R40 ;  /* 0x000000120828723c */ /* 0x000fe20000001828 */
[----:B------:R-:W-:Y:S07]  /*3c70*/  LDSM.16.M88.4 R16, [R201+0x8800] ;  /* 0x00880000c910783b */ /* 0x000fee0000000200 */
[C---:B------:R-:W-:Y:S08]  /*3c80*/  HMMA.16816.F32 R72, R20.reuse, R24, R72 ;  /* 0x000000181448723c */ /* 0x040ff00000001848 */
[----:B------:R-:W-:Y:S01]  /*3c90*/  HMMA.16816.F32 R68, R20, R26, R68 ;  /* 0x0000001a1444723c */ /* 0x000fe20000001844 */
[----:B------:R-:W-:Y:S04]  /*3ca0*/  LDSM.16.M88.4 R24, [R202+0x2000] ;  /* 0x00200000ca18783b */ /* 0x000fe80000000200 */
[----:B------:R-:W4:Y:S03]  /*3cb0*/  LDSM.16.M88.4 R20, [R201+0x8000] ;  /* 0x00800000c914783b */ /* 0x000f260000000200 */
[C---:B------:R-:W-:Y:S08]  /*3cc0*/  HMMA.16816.F32 R36, R8.reuse, R12, R36 ;  /* 0x0000000c0824723c */ /* 0x040ff00000001824 */
[C---:B------:R-:W-:Y:S01]  /*3cd0*/  HMMA.16816.F32 R32, R8.reuse, R14, R32 ;  /* 0x0000000e0820723c */ /* 0x040fe20000001820 */
[----:B------:R-:W5:Y:S07]  /*3ce0*/  LDSM.16.M88.4 R12, [R201+0x9000] ;  /* 0x00900000c90c783b */ /* 0x000f6e0000000200 */
[C---:B-1----:R-:W-:Y:S08]  /*3cf0*/  HMMA.16816.F32 R28, R8.reuse, R84, R28 ;  /* 0x00000054081c723c */ /* 0x042ff0000000181c */
[----:B------:R-:W-:Y:S01]  /*3d00*/  HMMA.16816.F32 R76, R8, R86, R76 ;  /* 0x00000056084c723c */ /* 0x000fe2000000184c */
[----:B------:R-:W-:Y:S07]  /*3d10*/  LDSM.16.M88.4 R84, [R201+0xb000] ;  /* 0x00b00000c954783b */ /* 0x000fee0000000200 */
[C---:B--2---:R-:W-:Y:S08]  /*3d20*/  HMMA.16816.F32 R44, R64.reuse, R60, R44 ;  /* 0x0000003c402c723c */ /* 0x044ff0000000182c */
[----:B------:R-:W-:Y:S01]  /*3d30*/  HMMA.16816.F32 R40, R64, R62, R40 ;  /* 0x0000003e4028723c */ /* 0x000fe20000001828 */
[----:B------:R-:W-:Y:S07]  /*3d40*/  LDSM.16.M88.4 R60, [R201+0x9800] ;  /* 0x00980000c93c783b */ /* 0x000fee0000000200 */
[C---:B------:R-:W-:Y:S08]  /*3d50*/  HMMA.16816.F32 R72, R8.reuse, R80, R72 ;  /* 0x000000500848723c */ /* 0x040ff00000001848 */
[----:B------:R-:W-:Y:S01]  /*3d60*/  HMMA.16816.F32 R68, R8, R82, R68 ;  /* 0x000000520844723c */ /* 0x000fe20000001844 */
[----:B------:R-:W-:Y:S07]  /*3d70*/  LDSM.16.M88.4 R8, [R199+0x2000] ;  /* 0x00200000c708783b */ /* 0x000fee0000000200 */
[C---:B------:R-:W-:Y:S08]  /*3d80*/  HMMA.16816.F32 R36, R64.reuse, R56, R36 ;  /* 0x000000384024723c */ /* 0x040ff00000001824 */
[C---:B------:R-:W-:Y:S08]  /*3d90*/  HMMA.16816.F32 R32, R64.reuse, R58, R32 ;  /* 0x0000003a4020723c */ /* 0x040ff00000001820 */
[C---:B---3--:R-:W-:Y:S01]  /*3da0*/  HMMA.16816.F32 R56, R64.reuse, R52, R28 ;  /* 0x000000344038723c */ /* 0x048fe2000000181c */
[----:B------:R-:W1:Y:S07]  /*3db0*/  LDSM.16.M88.4 R28, [R200+0x2000] ;  /* 0x00200000c81c783b */ /* 0x000e6e0000000200 */
[----:B------:R-:W-:Y:S01]  /*3dc0*/  HMMA.16816.F32 R76, R64, R54, R76 ;  /* 0x00000036404c723c */ /* 0x000fe2000000184c */
[----:B------:R-:W-:Y:S07]  /*3dd0*/  LDSM.16.M88.4 R52, [R199+0x3000] ;  /* 0x00300000c734783b */ /* 0x000fee0000000200 */
[C---:B----4-:R-:W-:Y:S08]  /*3de0*/  HMMA.16816.F32 R44, R24.reuse, R20, R44 ;  /* 0x00000014182c723c */ /* 0x050ff0000000182c */
[----:B------:R-:W-:Y:S01]  /*3df0*/  HMMA.16816.F32 R40, R24, R22, R40 ;  /* 0x000000161828723c */ /* 0x000fe20000001828 */
[----:B------:R-:W-:Y:S07]  /*3e00*/  LDSM.16.M88.4 R20, [R195+0x8000] ;  /* 0x00800000c314783b */ /* 0x000fee0000000200 */
[C---:B------:R-:W-:Y:S08]  /*3e10*/  HMMA.16816.F32 R72, R64.reuse, R48, R72 ;  /* 0x000000304048723c */ /* 0x040ff00000001848 */
[----:B------:R-:W-:Y:S01]  /*3e20*/  HMMA.16816.F32 R68, R64, R50, R68 ;  /* 0x000000324044723c */ /* 0x000fe20000001844 */
[----:B------:R-:W-:Y:S04]  /*3e30*/  LDSM.16.M88.4 R48, [R198+0x2000] ;  /* 0x00200000c630783b */ /* 0x000fe80000000200 */
[----:B------:R-:W-:Y:S03]  /*3e40*/  LDSM.16.M88.4 R64, [R195+0x9000] ;  /* 0x00900000c340783b */ /* 0x000fe60000000200 */
[C---:B------:R-:W-:Y:S08]  /*3e50*/  HMMA.16816.F32 R36, R24.reuse, R16, R36 ;  /* 0x000000101824723c */ /* 0x040ff00000001824 */
[C---:B------:R-:W-:Y:S01]  /*3e60*/  HMMA.16816.F32 R32, R24.reuse, R18, R32 ;  /* 0x000000121820723c */ /* 0x040fe20000001820 */
[----:B------:R-:W2:Y:S07]  /*3e70*/  LDSM.16.M88.4 R16, [R199+0x2800] ;  /* 0x00280000c710783b */ /* 0x000eae0000000200 */
[C---:B-----5:R-:W-:Y:S08]  /*3e80*/  HMMA.16816.F32 R56, R24.reuse, R12, R56 ;  /* 0x0000000c1838723c */ /* 0x060ff00000001838 */
[----:B------:R-:W-:Y:S01]  /*3e90*/  HMMA.16816.F32 R76, R24, R14, R76 ;  /* 0x0000000e184c723c */ /* 0x000fe2000000184c */
[----:B------:R-:W3:Y:S07]  /*3ea0*/  LDSM.16.M88.4 R12, [R199+0x3800] ;  /* 0x00380000c70c783b */ /* 0x000eee0000000200 */
[C---:B-1----:R-:W-:Y:S08]  /*3eb0*/  HMMA.16816.F32 R44, R28.reuse, R8, R44 ;  /* 0x000000081c2c723c */ /* 0x042ff0000000182c */
[----:B------:R-:W-:Y:S01]  /*3ec0*/  HMMA.16816.F32 R40, R28, R10, R40 ;  /* 0x0000000a1c28723c */ /* 0x000fe20000001828 */
[----:B------:R-:W-:Y:S07]  /*3ed0*/  LDSM.16.M88.4 R8, [R195+0x9800] ;  /* 0x00980000c308783b */ /* 0x000fee0000000200 */
[C---:B------:R-:W-:Y:S01]  /*3ee0*/  HMMA.16816.F32 R80, R24.reuse, R60, R72 ;  /* 0x0000003c1850723c */ /* 0x040fe20000001848 */
[----:B------:R-:W1:Y:S07]  /*3ef0*/  LDSM.16.M88.4 R72, [R195+0x8800] ;  /* 0x00880000c348783b */ /* 0x000e6e0000000200 */
[----:B------:R-:W-:Y:S01]  /*3f00*/  HMMA.16816.F32 R68, R24, R62, R68 ;  /* 0x0000003e1844723c */ /* 0x000fe20000001844 */
[----:B------:R-:W-:Y:S04]  /*3f10*/  LDSM.16.M88.4 R60, [R197+0x2000] ;  /* 0x00200000c53c783b */ /* 0x000fe80000000200 */
[----:B------:R-:W4:Y:S03]  /*3f20*/  LDSM.16.M88.4 R24, [R188+0x2000] ;  /* 0x00200000bc18783b */ /* 0x000f260000000200 */
[C---:B--2---:R-:W-:Y:S08]  /*3f30*/  HMMA.16816.F32 R36, R28.reuse, R16, R36 ;  /* 0x000000101c24723c */ /* 0x044ff00000001824 */
[----:B------:R-:W-:Y:S01]  /*3f40*/  HMMA.16816.F32 R32, R28, R18, R32 ;  /* 0x000000121c20723c */ /* 0x000fe20000001820 */
[----:B------:R-:W-:Y:S07]  /*3f50*/  LDSM.16.M88.4 R16, [R201+0xa000] ;  /* 0x00a00000c910783b */ /* 0x000fee0000000200 */
[C---:B------:R-:W-:Y:S08]  /*3f60*/  HMMA.16816.F32 R44, R48.reuse, R20, R44 ;  /* 0x00000014302c723c */ /* 0x040ff0000000182c */
[----:B------:R-:W-:Y:S01]  /*3f70*/  HMMA.16816.F32 R40, R48, R22, R40 ;  /* 0x000000163028723c */ /* 0x000fe20000001828 */
[----:B------:R-:W-:Y:S07]  /*3f80*/  LDSM.16.M88.4 R20, [R188+0x3000] ;  /* 0x00300000bc14783b */ /* 0x000fee0000000200 */
[C---:B---3--:R-:W-:Y:S08]  /*3f90*/  HMMA.16816.F32 R80, R28.reuse, R12, R80 ;  /* 0x0000000c1c50723c */ /* 0x048ff00000001850 */
[C---:B------:R-:W-:Y:S01]  /*3fa0*/  HMMA.16816.F32 R68, R28.reuse, R14, R68 ;  /* 0x0000000e1c44723c */ /* 0x040fe20000001844 */
[----:B------:R-:W2:Y:S07]  /*3fb0*/  LDSM.16.M88.4 R12, [R188+0x2800] ;  /* 0x00280000bc0c783b */ /* 0x000eae0000000200 */
[C---:B------:R-:W-:Y:S08]  /*3fc0*/  HMMA.16816.F32 R56, R28.reuse, R52, R56 ;  /* 0x000000341c38723c */ /* 0x040ff00000001838 */
[----:B------:R-:W-:Y:S01]  /*3fd0*/  HMMA.16816.F32 R76, R28, R54, R76 ;  /* 0x000000361c4c723c */ /* 0x000fe2000000184c */
[----:B------:R-:W3:Y:S04]  /*3fe0*/  LDSM.16.M88.4 R52, [R202+0x4000] ;  /* 0x00400000ca34783b */ /* 0x000ee80000000200 */
[----:B------:R-:W-:Y:S03]  /*3ff0*/  LDSM.16.M88.4 R28, [R199+0x4000] ;  /* 0x00400000c71c783b */ /* 0x000fe60000000200 */
[C---:B-1----:R-:W-:Y:S08]  /*4000*/  HMMA.16816.F32 R36, R48.reuse, R72, R36 ;  /* 0x000000483024723c */ /* 0x042ff00000001824 */
[----:B------:R-:W-:Y:S01]  /*4010*/  HMMA.16816.F32 R32, R48, R74, R32 ;  /* 0x0000004a3020723c */ /* 0x000fe20000001820 */
[----:B------:R-:W-:Y:S07]  /*4020*/  LDSM.16.M88.4 R72, [R188+0x3800] ;  /* 0x00380000bc48783b */ /* 0x000fee0000000200 */
[C---:B----4-:R-:W-:Y:S08]  /*4030*/  HMMA.16816.F32 R44, R60.reuse, R24, R44 ;  /* 0x000000183c2c723c */ /* 0x050ff0000000182c */
[----:B------:R-:W-:Y:S01]  /*4040*/  HMMA.16816.F32 R40, R60, R26, R40 ;  /* 0x0000001a3c28723c */ /* 0x000fe20000001828 */
[----:B------:R-:W1:Y:S07]  /*4050*/  LDSM.16.M88.4 R24, [R201+0xa800] ;  /* 0x00a80000c918783b */ /* 0x000e6e0000000200 */
[C---:B------:R-:W-:Y:S08]  /*4060*/  HMMA.16816.F32 R56, R48.reuse, R64, R56 ;  /* 0x000000403038723c */ /* 0x040ff00000001838 */
[----:B------:R-:W-:Y:S01]  /*4070*/  HMMA.16816.F32 R76, R48, R66, R76 ;  /* 0x00000042304c723c */ /* 0x000fe2000000184c */
[----:B------:R-:W4:Y:S07]  /*4080*/  LDSM.16.M88.4 R64, [R200+0x4000] ;  /* 0x00400000c840783b */ /* 0x000f2e0000000200 */
[----:B--2---:R-:W-:Y:S08]  /*4090*/  HMMA.16816.F32 R36, R60, R12, R36 ;  /* 0x0000000c3c24723c */ /* 0x004ff00000001824 */
[----:B---3--:R-:W-:Y:S08]  /*40a0*/  HMMA.16816.F32 R44, R52, R16, R44 ;  /* 0x00000010342c723c */ /* 0x008ff0000000182c */
[----:B------:R-:W-:Y:S01]  /*40b0*/  HMMA.16816.F32 R32, R60, R14, R32 ;  /* 0x0000000e3c20723c */ /* 0x000fe20000001820 */
[----:B------:R-:W2:Y:S07]  /*40c0*/  LDSM.16.M88.4 R12, [R199+0x4800] ;  /* 0x00480000c70c783b */ /* 0x000eae0000000200 */
[----:B------:R-:W-:Y:S01]  /*40d0*/  HMMA.16816.F32 R40, R52, R18, R40 ;  /* 0x000000123428723c */ /* 0x000fe20000001828 */
[----:B------:R-:W-:Y:S07]  /*40e0*/  LDSM.16.M88.4 R16, [R197+0x4000] ;  /* 0x00400000c510783b */ /* 0x000fee0000000200 */
[C---:B------:R-:W-:Y:S08]  /*40f0*/  HMMA.16816.F32 R80, R48.reuse, R8, R80 ;  /* 0x000000083050723c */ /* 0x040ff00000001850 */
[----:B------:R-:W-:Y:S01]  /*4100*/  HMMA.16816.F32 R68, R48, R10, R68 ;  /* 0x0000000a3044723c */ /* 0x000fe20000001844 */
[----:B------:R-:W-:Y:S04]  /*4110*/  LDSM.16.M88.4 R8, [R198+0x4000] ;  /* 0x00400000c608783b */ /* 0x000fe80000000200 */
[----:B------:R-:W3:Y:S03]  /*4120*/  LDSM.16.M88.4 R48, [R195+0xa000] ;  /* 0x00a00000c330783b */ /* 0x000ee60000000200 */
[----:B------:R-:W-:Y:S08]  /*4130*/  HMMA.16816.F32 R56, R60, R20, R56 ;  /* 0x000000143c38723c */ /* 0x000ff00000001838 */
[----:B-1----:R-:W-:Y:S08]  /*4140*/  HMMA.16816.F32 R36, R52, R24, R36 ;  /* 0x000000183424723c */ /* 0x002ff00000001824 */
[----:B------:R-:W-:Y:S01]  /*4150*/  HMMA.16816.F32 R76, R60, R22, R76 ;  /* 0x000000163c4c723c */ /* 0x000fe2000000184c */
[----:B------:R-:W-:Y:S07]  /*4160*/  LDSM.16.M88.4 R20, [R188+0x4000] ;  /* 0x00400000bc14783b */ /* 0x000fee0000000200 */
[C---:B----4-:R-:W-:Y:S08]  /*4170*/  HMMA.16816.F32 R44, R64.reuse, R28, R44 ;  /* 0x0000001c402c723c */ /* 0x050ff0000000182c */
[----:B------:R-:W-:Y:S01]  /*4180*/  HMMA.16816.F32 R40, R64, R30, R40 ;  /* 0x0000001e4028723c */ /* 0x000fe20000001828 */
[----:B------:R-:W-:Y:S07]  /*4190*/  LDSM.16.M88.4 R28, [R201+0xb800] ;  /* 0x00b80000c91c783b */ /* 0x000fee0000000200 */
[----:B------:R-:W-:Y:S01]  /*41a0*/  HMMA.16816.F32 R32, R52, R26, R32 ;  /* 0x0000001a3420723c */ /* 0x000fe20000001820 */
[----:B------:R-:W1:Y:S07]  /*41b0*/  LDSM.16.M88.4 R24, [R199+0x5000] ;  /* 0x00500000c718783b */ /* 0x000e6e0000000200 */
[C---:B------:R-:W-:Y:S08]  /*41c0*/  HMMA.16816.F32 R80, R60.reuse, R72, R80 ;  /* 0x000000483c50723c */ /* 0x040ff00000001850 */
[----:B------:R-:W-:Y:S01]  /*41d0*/  HMMA.16816.F32 R68, R60, R74, R68 ;  /* 0x0000004a3c44723c */ /* 0x000fe20000001844 */
[----:B------:R-:W4:Y:S07]  /*41e0*/  LDSM.16.M88.4 R60, [R195+0xa800] ;  /* 0x00a80000c33c783b */ /* 0x000f2e0000000200 */
[----:B------:R-:W-:Y:S01]  /*41f0*/  HMMA.16816.F32 R72, R52, R84, R56 ;  /* 0x000000543448723c */ /* 0x000fe20000001838 */
[----:B------:R-:W-:Y:S07]  /*4200*/  LDSM.16.M88.4 R56, [R188+0x4800] ;  /* 0x00480000bc38783b */ /* 0x000fee0000000200 */
[----:B--2---:R-:W-:Y:S08]  /*4210*/  HMMA.16816.F32 R36, R64, R12, R36 ;  /* 0x0000000c4024723c */ /* 0x004ff00000001824 */
[----:B------:R-:W-:Y:S08]  /*4220*/  HMMA.16816.F32 R76, R52, R86, R76 ;  /* 0x00000056344c723c */ /* 0x000ff0000000184c */
[C---:B---3--:R-:W-:Y:S08]  /*4230*/  HMMA.16816.F32 R44, R8.reuse, R48, R44 ;  /* 0x00000030082c723c */ /* 0x048ff0000000182c */
[----:B------:R-:W-:Y:S01]  /*4240*/  HMMA.16816.F32 R40, R8, R50, R40 ;  /* 0x000000320828723c */ /* 0x000fe20000001828 */
[----:B------:R-:W-:Y:S07]  /*4250*/  LDSM.16.M88.4 R48, [R199+0x5800] ;  /* 0x00580000c730783b */ /* 0x000fee0000000200 */
[C---:B------:R-:W-:Y:S01]  /*4260*/  HMMA.16816.F32 R32, R64.reuse, R14, R32 ;  /* 0x0000000e4020723c */ /* 0x040fe20000001820 */
[----:B------:R-:W2:Y:S07]  /*4270*/  LDSM.16.M88.4 R12, [R195+0xb000] ;  /* 0x00b00000c30c783b */ /* 0x000eae0000000200 */
[----:B-1----:R-:W-:Y:S08]  /*4280*/  HMMA.16816.F32 R72, R64, R24, R72 ;  /* 0x000000184048723c */ /* 0x002ff00000001848 */
[----:B----4-:R-:W-:Y:S08]  /*4290*/  HMMA.16816.F32 R36, R8, R60, R36 ;  /* 0x0000003c0824723c */ /* 0x010ff00000001824 */
[----:B------:R-:W-:Y:S08]  /*42a0*/  HMMA.16816.F32 R76, R64, R26, R76 ;  /* 0x0000001a404c723c */ /* 0x000ff0000000184c */
[C---:B------:R-:W-:Y:S08]  /*42b0*/  HMMA.16816.F32 R44, R16.reuse, R20, R44 ;  /* 0x00000014102c723c */ /* 0x040ff0000000182c */
[----:B------:R-:W-:Y:S01]  /*42c0*/  HMMA.16816.F32 R40, R16, R22, R40 ;  /* 0x000000161028723c */ /* 0x000fe20000001828 */
[----:B------:R-:W1:Y:S07]  /*42d0*/  LDSM.16.M88.4 R20, [R188+0x5000] ;  /* 0x00500000bc14783b */ /* 0x000e6e0000000200 */
[----:B------:R-:W-:Y:S08]  /*42e0*/  HMMA.16816.F32 R80, R52, R28, R80 ;  /* 0x0000001c3450723c */ /* 0x000ff00000001850 */
[----:B--2---:R-:W-:Y:S01]  /*42f0*/  HMMA.16816.F32 R72, R8, R12, R72 ;  /* 0x0000000c0848723c */ /* 0x004fe20000001848 */
[----:B------:R-:W-:-:S02]  /*4300*/  FMUL.FTZ R28, R44, c[0x0][0x2ec] ;  /* 0x0000bb002c1c7a20 */ /* 0x000fc40000410000 */
[----:B------:R-:W-:Y:S02]  /*4310*/  FMUL.FTZ R25, R47, c[0x0][0x2ec] ;  /* 0x0000bb002f197a20 */ /* 0x000fe40000410000 */
[----:B------:R-:W-:Y:S02]  /*4320*/  FMUL.FTZ R2, R45, c[0x0][0x2ec] ;  /* 0x0000bb002d027a20 */ /* 0x000fe40000410000 */
[----:B------:R-:W2:Y:S01]  /*4330*/  MUFU.TANH R28, R28 ;  /* 0x0000001c001c7308 */ /* 0x000ea20000002400 */
[----:B------:R-:W-:Y:S01]  /*4340*/  HMMA.16816.F32 R36, R16, R56, R36 ;  /* 0x000000381024723c */ /* 0x000fe20000001824 */
[----:B------:R-:W-:Y:S02]  /*4350*/  FMUL.FTZ R26, R40, c[0x0][0x2ec] ;  /* 0x0000bb00281a7a20 */ /* 0x000fe40000410000 */
[----:B------:R-:W-:Y:S02]  /*4360*/  FMUL.FTZ R24, R46, c[0x0][0x2ec] ;  /* 0x0000bb002e187a20 */ /* 0x000fe40000410000 */
[----:B------:R-:W-:-:S02]  /*4370*/  FMUL.FTZ R27, R41, c[0x0][0x2ec] ;  /* 0x0000bb00291b7a20 */ /* 0x000fc40000410000 */
[----:B------:R-:W3:Y:S01]  /*4380*/  MUFU.TANH R25, R25 ;  /* 0x0000001900197308 */ /* 0x000ee20000002400 */
[----:B------:R-:W-:Y:S01]  /*4390*/  HMMA.16816.F32 R76, R8, R14, R76 ;  /* 0x0000000e084c723c */ /* 0x000fe2000000184c */
[----:B------:R-:W4:Y:S01]  /*43a0*/  LDSM.16.M88.4 R12, [R195+0xb800] ;  /* 0x00b80000c30c783b */ /* 0x000f220000000200 */
[----:B------:R-:W-:-:S05]  /*43b0*/  FMUL.FTZ R29, R42, c[0x0][0x2ec] ;  /* 0x0000bb002a1d7a20 */ /* 0x000fca0000410000 */
[----:B------:R-:W-:Y:S01]  /*43c0*/  MUFU.TANH R2, R2 ;  /* 0x0000000200027308 */ /* 0x000fe20000002400 */
[----:B------:R-:W-:Y:S07]  /*43d0*/  HMMA.16816.F32 R68, R52, R30, R68 ;  /* 0x0000001e3444723c */ /* 0x000fee0000001844 */
[----:B------:R-:W5:Y:S01]  /*43e0*/  MUFU.TANH R24, R24 ;  /* 0x0000001800187308 */ /* 0x000f620000002400 */
[----:B------:R-:W-:Y:S01]  /*43f0*/  HMMA.16816.F32 R80, R64, R48, R80 ;  /* 0x000000304050723c */ /* 0x000fe20000001850 */
[----:B------:R-:W-:-:S02]  /*4400*/  FMUL.FTZ R36, R36, c[0x0][0x2ec] ;  /* 0x0000bb0024247a20 */ /* 0x000fc40000410000 */
[----:B------:R-:W-:Y:S02]  /*4410*/  FMUL.FTZ R30, R43, c[0x0][0x2ec] ;  /* 0x0000bb002b1e7a20 */ /* 0x000fe40000410000 */
[----:B------:R-:W-:Y:S02]  /*4420*/  FMUL.FTZ R38, R38, c[0x0][0x2ec] ;  /* 0x0000bb0026267a20 */ /* 0x000fe40000410000 */
[----:B------:R2:W-:Y:S01]  /*4430*/  MUFU.TANH R40, R36 ;  /* 0x0000002400287308 */ /* 0x0005e20000002400 */
[----:B-1----:R-:W-:Y:S01]  /*4440*/  HMMA.16816.F32 R72, R16, R20, R72 ;  /* 0x000000141048723c */ /* 0x002fe20000001848 */
[----:B------:R-:W-:Y:S02]  /*4450*/  FMUL.FTZ R39, R39, c[0x0][0x2ec] ;  /* 0x0000bb0027277a20 */ /* 0x000fe40000410000 */
[----:B------:R-:W-:-:S04]  /*4460*/  FMUL.FTZ R37, R37, c[0x0][0x2ec] ;  /* 0x0000bb0025257a20 */ /* 0x000fc80000410000 */
[----:B------:R-:W-:Y:S01]  /*4470*/  IMAD.U32 R21, RZ, RZ, UR13 ;  /* 0x0000000dff157e24 */ /* 0x000fe2000f8e00ff */
[----:B------:R-:W-:Y:S01]  /*4480*/  HMMA.16816.F32 R32, R8, R62, R32 ;  /* 0x0000003e0820723c */ /* 0x000fe20000001820 */
[----:B------:R-:W1:Y:S02]  /*4490*/  MUFU.TANH R26, R26 ;  /* 0x0000001a001a7308 */ /* 0x000e640000002400 */
[----:B--2---:R-:W-:-:S05]  /*44a0*/  IMAD R36, R21, 0x40, R216 ;  /* 0x0000004015247824 */ /* 0x004fca00078e02d8 */
[----:B------:R-:W-:Y:S01]  /*44b0*/  HMMA.16816.F32 R76, R16, R22, R76 ;  /* 0x00000016104c723c */ /* 0x000fe2000000184c */
[----:B------:R-:W2:Y:S01]  /*44c0*/  LDSM.16.M88.4 R20, [R188+0x5800] ;  /* 0x00580000bc14783b */ /* 0x000ea20000000200 */
[----:B------:R-:W-:Y:S01]  /*44d0*/  MUFU.TANH R27, R27 ;  /* 0x0000001b001b7308 */ /* 0x000fe20000002400 */
[----:B------:R-:W-:-:S04]  /*44e0*/  DEPBAR.LE SB0, 0x0 ;  /* 0x000080000000791a */ /* 0x000fc80000000000 */
[C---:B------:R-:W-:Y:S01]  /*44f0*/  IADD3 R4, R36.reuse, 0x8, RZ ;  /* 0x0000000824047810 */ /* 0x040fe20007ffe0ff */
[----:B------:R-:W-:Y:S01]  /*4500*/  HMMA.16816.F32 R68, R64, R50, R68 ;  /* 0x000000324044723c */ /* 0x000fe20000001844 */
[-C--:B------:R-:W-:Y:S01]  /*4510*/  ISETP.GE.AND P5, PT, R36, R212.reuse, PT ;  /* 0x000000d42400720c */ /* 0x080fe20003fa6270 */
[----:B------:R-:W1:Y:S01]  /*4520*/  MUFU.TANH R29, R29 ;  /* 0x0000001d001d7308 */ /* 0x000e620000002400 */
[----:B------:R-:W-:Y:S01]  /*4530*/  ISETP.GE.AND P1, PT, R4, R212, PT ;  /* 0x000000d40400720c */ /* 0x000fe20003f26270 */
[----:B------:R-:W-:Y:S01]  /*4540*/  FMUL.FTZ R72, R72, c[0x0][0x2ec] ;  /* 0x0000bb0048487a20 */ /* 0x000fe20000410000 */
[-C--:B------:R-:W-:Y:S01]  /*4550*/  ISETP.GE.AND P0, PT, R4, R210.reuse, PT ;  /* 0x000000d20400720c */ /* 0x080fe20003f06270 */
[----:B------:R-:W-:Y:S01]  /*4560*/  FMUL.FTZ R75, R75, c[0x0][0x2ec] ;  /* 0x0000bb004b4b7a20 */ /* 0x000fe20000410000 */
[----:B------:R-:W-:Y:S01]  /*4570*/  IADD3 R6, R36, 0x1, RZ ;  /* 0x0000000124067810 */ /* 0x000fe20007ffe0ff */
[----:B----4-:R-:W-:Y:S01]  /*4580*/  HMMA.16816.F32 R80, R8, R12, R80 ;  /* 0x0000000c0850723c */ /* 0x010fe20000001850 */
[C---:B------:R-:W-:Y:S01]  /*4590*/  ISETP.LT.OR P1, PT, R4.reuse, R213, P1 ;  /* 0x000000d50400720c */ /* 0x040fe20000f21670 */
[----:B------:R-:W4:Y:S01]  /*45a0*/  MUFU.TANH R30, R30 ;  /* 0x0000001e001e7308 */ /* 0x000f220000002400 */
[----:B------:R-:W-:Y:S01]  /*45b0*/  ISETP.LT.OR P0, PT, R4, R211, P0 ;  /* 0x000000d30400720c */ /* 0x000fe20000701670 */
[----:B------:R-:W-:Y:S01]  /*45c0*/  FMUL.FTZ R74, R74, c[0x0][0x2ec] ;  /* 0x0000bb004a4a7a20 */ /* 0x000fe20000410000 */
[C---:B------:R-:W-:Y:S01]  /*45d0*/  ISETP.LT.OR P5, PT, R36.reuse, R213, P5 ;  /* 0x000000d52400720c */ /* 0x040fe20002fa1670 */
[----:B------:R-:W-:Y:S01]  /*45e0*/  FMUL.FTZ R73, R73, c[0x0][0x2ec] ;  /* 0x0000bb0049497a20 */ /* 0x000fe20000410000 */
[----:B------:R-:W-:Y:S01]  /*45f0*/  IADD3 R4, R36, 0x9, RZ ;  /* 0x0000000924047810 */ /* 0x000fe20007ffe0ff */
[----:B------:R-:W-:Y:S01]  /*4600*/  HMMA.16816.F32 R32, R16, R58, R32 ;  /* 0x0000003a1020723c */ /* 0x000fe20000001820 */
[----:B------:R-:W-:Y:S01]  /*4610*/  ISETP.GE.AND P4, PT, R6, R210, PT ;  /* 0x000000d20600720c */ /* 0x000fe20003f86270 */
[----:B------:R1:W1:Y:S01]  /*4620*/  MUFU.TANH R41, R38 ;  /* 0x0000002600297308 */ /* 0x0002620000002400 */
[----:B------:R-:W-:Y:S01]  /*4630*/  FSEL R31, R28, -INF , !P5 ;  /* 0xff8000001c1f7808 */ /* 0x000fe20006800000 */
[----:B------:R-:W-:Y:S01]  /*4640*/  FMUL.FTZ R76, R76, c[0x0][0x2ec] ;  /* 0x0000bb004c4c7a20 */ /* 0x000fe20000410000 */
[-C--:B------:R-:W-:Y:S01]  /*4650*/  ISETP.GE.AND P6, PT, R6, R212.reuse, PT ;  /* 0x000000d40600720c */ /* 0x080fe20003fc6270 */
[----:B------:R-:W-:Y:S01]  /*4660*/  FMUL.FTZ R77, R77, c[0x0][0x2ec] ;  /* 0x0000bb004d4d7a20 */ /* 0x000fe20000410000 */
[C---:B------:R-:W-:Y:S01]  /*4670*/  ISETP.GE.AND P2, PT, R4.reuse, R212, PT ;  /* 0x000000d40400720c */ /* 0x040fe20003f46270 */
[----:B------:R-:W-:Y:S01]  /*4680*/  HMMA.16816.F32 R68, R8, R14, R68 ;  /* 0x0000000e0844723c */ /* 0x000fe20000001844 */
[-C--:B------:R-:W-:Y:S01]  /*4690*/  ISETP.GE.AND P3, PT, R4, R210.reuse, PT ;  /* 0x000000d20400720c */ /* 0x080fe20003f66270 */
[----:B------:R-:W-:Y:S01]  /*46a0*/  MUFU.TANH R167, R72 ;  /* 0x0000004800a77308 */ /* 0x000fe20000002400 */
[----:B------:R-:W-:Y:S01]  /*46b0*/  ISETP.GE.AND P5, PT, R36, R210, PT ;  /* 0x000000d22400720c */ /* 0x000fe20003fa6270 */
[----:B------:R-:W-:Y:S01]  /*46c0*/  FMUL.FTZ R78, R78, c[0x0][0x2ec] ;  /* 0x0000bb004e4e7a20 */ /* 0x000fe20000410000 */
[----:B------:R-:W-:Y:S01]  /*46d0*/  ISETP.LT.OR P4, PT, R6, R211, P4 ;  /* 0x000000d30600720c */ /* 0x000fe20002781670 */
[----:B------:R-:W-:Y:S01]  /*46e0*/  FMUL.FTZ R79, R79, c[0x0][0x2ec] ;  /* 0x0000bb004f4f7a20 */ /* 0x000fe20000410000 */
[----:B------:R-:W-:Y:S01]  /*46f0*/  IADD3 R12, R36, 0x10, RZ ;  /* 0x00000010240c7810 */ /* 0x000fe20007ffe0ff */
[----:B--2---:R-:W-:Y:S01]  /*4700*/  HMMA.16816.F32 R80, R16, R20, R80 ;  /* 0x000000141050723c */ /* 0x004fe20000001850 */
[-C--:B------:R-:W-:Y:S01]  /*4710*/  ISETP.LT.OR P6, PT, R6, R213.reuse, P6 ;  /* 0x000000d50600720c */ /* 0x080fe200037c1670 */
[----:B------:R-:W-:Y:S01]  /*4720*/  MUFU.TANH R39, R39 ;  /* 0x0000002700277308 */ /* 0x000fe20000002400 */
[----:B------:R-:W-:-:S02]  /*4730*/  ISETP.LT.OR P2, PT, R4, R213, P2 ;  /* 0x000000d50400720c */ /* 0x000fc40001741670 */
[----:B------:R-:W-:-:S03]  /*4740*/  ISETP.LT.OR P3, PT, R4, R211, P3 ;  /* 0x000000d30400720c */ /* 0x000fc60001f61670 */
[----:B-1----:R-:W-:Y:S01]  /*4750*/  FMUL.FTZ R38, R32, c[0x0][0x2ec] ;  /* 0x0000bb0020267a20 */ /* 0x002fe20000410000 */
[C---:B------:R-:W-:Y:S01]  /*4760*/  ISETP.LT.OR P5, PT, R36.reuse, R211, P5 ;  /* 0x000000d32400720c */ /* 0x040fe20002fa1670 */
[----:B------:R-:W-:Y:S01]  /*4770*/  FMUL.FTZ R32, R33, c[0x0][0x2ec] ;  /* 0x0000bb0021207a20 */ /* 0x000fe20000410000 */
[----:B------:R-:W-:Y:S01]  /*4780*/  IADD3 R4, R36, 0x11, RZ ;  /* 0x0000001124047810 */ /* 0x000fe20007ffe0ff */
[----:B------:R-:W-:Y:S01]  /*4790*/  FMUL.FTZ R33, R34, c[0x0][0x2ec] ;  /* 0x0000bb0022217a20 */ /* 0x000fe20000410000 */
[----:B---3--:R-:W-:Y:S01]  /*47a0*/  FSEL R6, R25, -INF , !P4 ;  /* 0xff80000019067808 */ /* 0x008fe20006000000 */
[----:B------:R-:W1:Y:S01]  /*47b0*/  MUFU.TANH R38, R38 ;  /* 0x0000002600267308 */ /* 0x000e620000002400 */
[----:B------:R-:W-:Y:S01]  /*47c0*/  ISETP.GE.AND P4, PT, R12, R210, PT ;  /* 0x000000d20c00720c */ /* 0x000fe20003f86270 */
[----:B------:R-:W-:Y:S01]  /*47d0*/  HMMA.16816.F32 R68, R16, R22, R68 ;  /* 0x000000161044723c */ /* 0x000fe20000001844 */
[----:B-----5:R-:W-:Y:S01]  /*47e0*/  FSEL R24, R24, -INF , !P5 ;  /* 0xff80000018187808 */ /* 0x020fe20006800000 */
[----:B------:R-:W-:Y:S01]  /*47f0*/  FMUL.FTZ R34, R35, c[0x0][0x2ec] ;  /* 0x0000bb0023227a20 */ /* 0x000fe20000410000 */
[----:B------:R-:W-:-:S02]  /*4800*/  FSEL R28, R2, -INF , !P6 ;  /* 0xff800000021c7808 */ /* 0x000fc40007000000 */
[----:B------:R-:W-:Y:S01]  /*4810*/  FSEL R25, R26, -INF , !P1 ;  /* 0xff8000001a197808 */ /* 0x000fe20004800000 */
[----:B------:R-:W2:Y:S01]  /*4820*/  MUFU.TANH R32, R32 ;  /* 0x0000002000207308 */ /* 0x000ea20000002400 */
[-C--:B------:R-:W-:Y:S02]  /*4830*/  ISETP.GE.AND P5, PT, R12, R212.reuse, PT ;  /* 0x000000d40c00720c */ /* 0x080fe40003fa6270 */
[----:B------:R-:W-:Y:S01]  /*4840*/  ISETP.GE.AND P6, PT, R4, R212, PT ;  /* 0x000000d40400720c */ /* 0x000fe20003fc6270 */
[----:B------:R-:W-:Y:S01]  /*4850*/  FMUL.FTZ R82, R82, c[0x0][0x2ec] ;  /* 0x0000bb0052527a20 */ /* 0x000fe20000410000 */
[----:B------:R-:W-:Y:S01]  /*4860*/  ISETP.GE.AND P1, PT, R4, R210, PT ;  /* 0x000000d20400720c */ /* 0x000fe20003f26270 */
[----:B------:R-:W-:Y:S01]  /*4870*/  FMUL.FTZ R80, R80, c[0x0][0x2ec] ;  /* 0x0000bb0050507a20 */ /* 0x000fe20000410000 */
[----:B------:R-:W-:Y:S01]  /*4880*/  ISETP.LT.OR P4, PT, R12, R211, P4 ;  /* 0x000000d30c00720c */ /* 0x000fe20002781670 */
[----:B------:R-:W3:Y:S01]  /*4890*/  MUFU.TANH R37, R37 ;  /* 0x0000002500257308 */ /* 0x000ee20000002400 */
[C---:B------:R-:W-:Y:S01]  /*48a0*/  IADD3 R8, R36.reuse, 0x18, RZ ;  /* 0x0000001824087810 */ /* 0x040fe20007ffe0ff */
[----:B------:R-:W-:Y:S01]  /*48b0*/  FMUL.FTZ R81, R81, c[0x0][0x2ec] ;  /* 0x0000bb0051517a20 */ /* 0x000fe20000410000 */
[C---:B------:R-:W-:Y:S01]  /*48c0*/  IADD3 R9, R36.reuse, 0x19, RZ ;  /* 0x0000001924097810 */ /* 0x040fe20007ffe0ff */
[----:B------:R-:W-:Y:S01]  /*48d0*/  FMUL.FTZ R83, R83, c[0x0][0x2ec] ;  /* 0x0000bb0053537a20 */ /* 0x000fe20000410000 */
[----:B------:R-:W-:-:S02]  /*48e0*/  IADD3 R10, R36, 0x20, RZ ;  /* 0x00000020240a7810 */ /* 0x000fc40007ffe0ff */
[-C--:B------:R-:W-:Y:S01]  /*48f0*/  ISETP.LT.OR P5, PT, R12, R213.reuse, P5 ;  /* 0x000000d50c00720c */ /* 0x080fe20002fa1670 */
[----:B------:R-:W5:Y:S01]  /*4900*/  MUFU.TANH R172, R75 ;  /* 0x0000004b00ac7308 */ /* 0x000f620000002400 */
[----:B------:R-:W-:Y:S01]  /*4910*/  ISETP.LT.OR P6, PT, R4, R213, P6 ;  /* 0x000000d50400720c */ /* 0x000fe200037c1670 */
[----:B------:R-:W-:Y:S01]  /*4920*/  FMUL.FTZ R68, R68, c[0x0][0x2ec] ;  /* 0x0000bb0044447a20 */ /* 0x000fe20000410000 */
[----:B------:R-:W-:Y:S01]  /*4930*/  ISETP.LT.OR P1, PT, R4, R211, P1 ;  /* 0x000000d30400720c */ /* 0x000fe20000f21670 */
[----:B------:R-:W-:Y:S01]  /*4940*/  FMUL.FTZ R69, R69, c[0x0][0x2ec] ;  /* 0x0000bb0045457a20 */ /* 0x000fe20000410000 */
[----:B------:R-:W-:Y:S01]  /*4950*/  FSEL R4, R29, -INF , !P0 ;  /* 0xff8000001d047808 */ /* 0x000fe20004000000 */
[----:B------:R-:W-:Y:S01]  /*4960*/  FMUL.FTZ R70, R70, c[0x0][0x2ec] ;  /* 0x0000bb0046467a20 */ /* 0x000fe20000410000 */
[----:B------:R-:W-:Y:S01]  /*4970*/  FSEL R27, R27, -INF , !P2 ;  /* 0xff8000001b1b7808 */ /* 0x000fe20005000000 */
[----:B------:R-:W1:Y:S01]  /*4980*/  MUFU.TANH R33, R33 ;  /* 0x0000002100217308 */ /* 0x000e620000002400 */
[----:B----4-:R-:W-:Y:S01]  /*4990*/  FSEL R2, R30, -INF , !P3 ;  /* 0xff8000001e027808 */ /* 0x010fe20005800000 */
[----:B------:R-:W-:Y:S01]  /*49a0*/  FMUL.FTZ R71, R71, c[0x0][0x2ec] ;  /* 0x0000bb0047477a20 */ /* 0x000fe20000410000 */
[----:B------:R-:W-:-:S02]  /*49b0*/  FSEL R14, R41, -INF , !P4 ;  /* 0xff800000290e7808 */ /* 0x000fc40006000000 */
[CC--:B------:R-:W-:Y:S02]  /*49c0*/  ISETP.GE.AND P0, PT, R8.reuse, R212.reuse, PT ;  /* 0x000000d40800720c */ /* 0x0c0fe40003f06270 */
[C---:B------:R-:W-:Y:S01]  /*49d0*/  ISETP.GE.AND P2, PT, R9.reuse, R212, PT ;  /* 0x000000d40900720c */ /* 0x040fe20003f46270 */
[----:B------:R-:W4:Y:S01]  /*49e0*/  MUFU.TANH R34, R34 ;  /* 0x0000002200227308 */ /* 0x000f220000002400 */
[----:B------:R-:W-:Y:S02]  /*49f0*/  ISETP.GE.AND P3, PT, R8, R210, PT ;  /* 0x000000d20800720c */ /* 0x000fe40003f66270 */
[----:B------:R-:W-:Y:S02]  /*4a00*/  ISETP.GE.AND P4, PT, R10, R212, PT ;  /* 0x000000d40a00720c */ /* 0x000fe40003f86270 */
[----:B------:R-:W-:Y:S02]  /*4a10*/  FSEL R11, R40, -INF , !P5 ;  /* 0xff800000280b7808 */ /* 0x000fe40006800000 */
[----:B------:R-:W-:Y:S01]  /*4a20*/  ISETP.GE.AND P5, PT, R9, R210, PT ;  /* 0x000000d20900720c */ /* 0x000fe20003fa6270 */
[----:B------:R-:W2:Y:S01]  /*4a30*/  MUFU.TANH R162, R74 ;  /* 0x0000004a00a27308 */ /* 0x000ea20000002400 */
[----:B------:R-:W-:-:S02]  /*4a40*/  ISETP.LT.OR P0, PT, R8, R213, P0 ;  /* 0x000000d50800720c */ /* 0x000fc40000701670 */
[----:B------:R-:W-:Y:S02]  /*4a50*/  ISETP.LT.OR P3, PT, R8, R211, P3 ;  /* 0x000000d30800720c */ /* 0x000fe40001f61670 */
[CC--:B------:R-:W-:Y:S02]  /*4a60*/  ISETP.LT.OR P2, PT, R9.reuse, R213.reuse, P2 ;  /* 0x000000d50900720c */ /* 0x0c0fe40001741670 */
[----:B------:R-:W-:Y:S01]  /*4a70*/  ISETP.LT.OR P4, PT, R10, R213, P4 ;  /* 0x000000d50a00720c */ /* 0x000fe20002781670 */
[----:B------:R-:W3:Y:S01]  /*4a80*/  MUFU.TANH R166, R82 ;  /* 0x0000005200a67308 */ /* 0x000ee20000002400 */
[C---:B------:R-:W-:Y:S02]  /*4a90*/  IADD3 R8, R36.reuse, 0x21, RZ ;  /* 0x0000002124087810 */ /* 0x040fe40007ffe0ff */
[----:B------:R-:W-:Y:S02]  /*4aa0*/  IADD3 R16, R36, 0x29, RZ ;  /* 0x0000002924107810 */ /* 0x000fe40007ffe0ff */
[----:B------:R-:W-:-:S02]  /*4ab0*/  ISETP.LT.OR P5, PT, R9, R211, P5 ;  /* 0x000000d30900720c */ /* 0x000fc40002fa1670 */
[----:B-1----:R-:W-:Y:S01]  /*4ac0*/  FSEL R9, R38, -INF , !P0 ;  /* 0xff80000026097808 */ /* 0x002fe20004000000 */
[----:B------:R-:W1:Y:S01]  /*4ad0*/  MUFU.TANH R159, R73 ;  /* 0x00000049009f7308 */ /* 0x000e620000002400 */
[----:B--2---:R-:W-:Y:S02]  /*4ae0*/  FSEL R13, R32, -INF , !P2 ;  /* 0xff800000200d7808 */ /* 0x004fe40005000000 */
[----:B------:R-:W-:Y:S02]  /*4af0*/  FSEL R167, R167, -INF , !P4 ;  /* 0xff800000a7a77808 */ /* 0x000fe40006000000 */
[----:B------:R-:W-:Y:S02]  /*4b00*/  ISETP.GE.AND P0, PT, R8, R210, PT ;  /* 0x000000d20800720c */ /* 0x000fe40003f06270 */
[C---:B------:R-:W-:Y:S01]  /*4b10*/  ISETP.GE.AND P2, PT, R16.reuse, R212, PT ;  /* 0x000000d41000720c */ /* 0x040fe20003f46270 */
[----:B------:R-:W2:Y:S01]  /*4b20*/  MUFU.TANH R165, R76 ;  /* 0x0000004c00a57308 */ /* 0x000ea20000002400 */
[----:B------:R-:W-:-:S02]  /*4b30*/  ISETP.GE.AND P4, PT, R16, R210, PT ;  /* 0x000000d21000720c */ /* 0x000fc40003f86270 */
[----:B------:R-:W-:Y:S02]  /*4b40*/  ISETP.LT.OR P0, PT, R8, R211, P0 ;  /* 0x000000d30800720c */ /* 0x000fe40000701670 */
[C---:B------:R-:W-:Y:S02]  /*4b50*/  ISETP.LT.OR P2, PT, R16.reuse, R213, P2 ;  /* 0x000000d51000720c */ /* 0x040fe40001741670 */
[----:B------:R-:W-:Y:S01]  /*4b60*/  ISETP.LT.OR P4, PT, R16, R211, P4 ;  /* 0x000000d31000720c */ /* 0x000fe20002781670 */
[----:B------:R-:W-:Y:S01]  /*4b70*/  MUFU.TANH R161, R77 ;  /* 0x0000004d00a17308 */ /* 0x000fe20000002400 */
[----:B------:R-:W-:Y:S02]  /*4b80*/  FSEL R12, R39, -INF , !P1 ;  /* 0xff800000270c7808 */ /* 0x000fe40004800000 */
[----:B------:R-:W-:Y:S02]  /*4b90*/  IADD3 R16, R36, 0x30, RZ ;  /* 0x0000003024107810 */ /* 0x000fe40007ffe0ff */
[----:B------:R-:W-:-:S02]  /*4ba0*/  ISETP.GE.AND P1, PT, R10, R210, PT ;  /* 0x000000d20a00720c */ /* 0x000fc40003f26270 */
[----:B---3--:R-:W-:Y:S01]  /*4bb0*/  FSEL R15, R37, -INF , !P6 ;  /* 0xff800000250f7808 */ /* 0x008fe20007000000 */
[----:B------:R-:W3:Y:S01]  /*4bc0*/  MUFU.TANH R164, R78 ;  /* 0x0000004e00a47308 */ /* 0x000ee20000002400 */
[----:B-----5:R-:W-:Y:S02]  /*4bd0*/  FSEL R172, R172, -INF , !P0 ;  /* 0xff800000acac7808 */ /* 0x020fe40004000000 */
[----:B------:R-:W-:Y:S02]  /*4be0*/  ISETP.GE.AND P6, PT, R8, R212, PT ;  /* 0x000000d40800720c */ /* 0x000fe40003fc6270 */
[----:B------:R-:W-:Y:S02]  /*4bf0*/  ISETP.GE.AND P0, PT, R16, R210, PT ;  /* 0x000000d21000720c */ /* 0x000fe40003f06270 */
[----:B------:R-:W-:Y:S01]  /*4c00*/  ISETP.LT.OR P1, PT, R10, R211, P1 ;  /* 0x000000d30a00720c */ /* 0x000fe20000f21670 */
[----:B------:R-:W5:Y:S01]  /*4c10*/  MUFU.TANH R170, R79 ;  /* 0x0000004f00aa7308 */ /* 0x000f620000002400 */
[----:B------:R-:W-:-:S02]  /*4c20*/  IADD3 R17, R36, 0x28, RZ ;  /* 0x0000002824117810 */ /* 0x000fc40007ffe0ff */
[----:B------:R-:W-:Y:S02]  /*4c30*/  ISETP.LT.OR P6, PT, R8, R213, P6 ;  /* 0x000000d50800720c */ /* 0x000fe400037c1670 */
[----:B------:R-:W-:Y:S02]  /*4c40*/  ISETP.LT.OR P0, PT, R16, R211, P0 ;  /* 0x000000d31000720c */ /* 0x000fe40000701670 */
[----:B------:R-:W-:Y:S01]  /*4c50*/  FSEL R10, R33, -INF , !P3 ;  /* 0xff800000210a7808 */ /* 0x000fe20005800000 */
[----:B------:R-:W1:Y:S01]  /*4c60*/  MUFU.TANH R171, R80 ;  /* 0x0000005000ab7308 */ /* 0x000e620000002400 */
[----:B----4-:R-:W-:Y:S02]  /*4c70*/  FSEL R8, R34, -INF , !P5 ;  /* 0xff80000022087808 */ /* 0x010fe40006800000 */
[----:B------:R-:W-:Y:S02]  /*4c80*/  FSEL R162, R162, -INF , !P1 ;  /* 0xff800000a2a27808 */ /* 0x000fe40004800000 */
[----:B------:R-:W-:-:S02]  /*4c90*/  ISETP.GE.AND P3, PT, R17, R212, PT ;  /* 0x000000d41100720c */ /* 0x000fc40003f66270 */
[C---:B------:R-:W-:Y:S01]  /*4ca0*/  ISETP.GE.AND P5, PT, R17.reuse, R210, PT ;  /* 0x000000d21100720c */ /* 0x040fe20003fa6270 */
[----:B------:R-:W4:Y:S01]  /*4cb0*/  MUFU.TANH R169, R81 ;  /* 0x0000005100a97308 */ /* 0x000f220000002400 */
[----:B------:R-:W-:Y:S02]  /*4cc0*/  ISETP.GE.AND P1, PT, R16, R212, PT ;  /* 0x000000d41000720c */ /* 0x000fe40003f26270 */
[----:B------:R-:W-:Y:S02]  /*4cd0*/  FSEL R166, R166, -INF , !P0 ;  /* 0xff800000a6a67808 */ /* 0x000fe40004000000 */
[----:B------:R-:W-:Y:S02]  /*4ce0*/  PLOP3.LUT P0, PT, PT, PT, UP0, 0x80, 0x0 ;  /* 0x000000000000781c */ /* 0x000fe40003f0f008 */
[C---:B------:R-:W-:Y:S01]  /*4cf0*/  ISETP.LT.OR P3, PT, R17.reuse, R213, P3 ;  /* 0x000000d51100720c */ /* 0x040fe20001f61670 */
[----:B------:R-:W4:Y:S01]  /*4d00*/  MUFU.TANH R142, R83 ;  /* 0x00000053008e7308 */ /* 0x000f220000002400 */
[----:B------:R-:W-:-:S02]  /*4d10*/  ISETP.LT.OR P5, PT, R17, R211, P5 ;  /* 0x000000d31100720c */ /* 0x000fc40002fa1670 */
[----:B------:R-:W-:Y:S02]  /*4d20*/  ISETP.LT.OR P1, PT, R16, R213, P1 ;  /* 0x000000d51000720c */ /* 0x000fe40000f21670 */
[C---:B------:R-:W-:Y:S02]  /*4d30*/  IADD3 R17, R36.reuse, 0x31, RZ ;  /* 0x0000003124117810 */ /* 0x040fe40007ffe0ff */
[C---:B------:R-:W-:Y:S01]  /*4d40*/  IADD3 R16, R36.reuse, 0x38, RZ ;  /* 0x0000003824107810 */ /* 0x040fe20007ffe0ff */
[----:B------:R-:W4:Y:S01]  /*4d50*/  MUFU.TANH R143, R68 ;  /* 0x00000044008f7308 */ /* 0x000f220000002400 */
[----:B------:R-:W-:Y:S02]  /*4d60*/  IADD3 R36, R36, 0x39, RZ ;  /* 0x0000003924247810 */ /* 0x000fe40007ffe0ff */
[----:B-1----:R-:W-:Y:S02]  /*4d70*/  FSEL R159, R159, -INF , !P6 ;  /* 0xff8000009f9f7808 */ /* 0x002fe40007000000 */
[----:B--2---:R-:W-:-:S02]  /*4d80*/  FSEL R165, R165, -INF , !P3 ;  /* 0xff800000a5a57808 */ /* 0x004fc40005800000 */
[----:B---3--:R-:W-:Y:S01]  /*4d90*/  FSEL R164, R164, -INF , !P5 ;  /* 0xff800000a4a47808 */ /* 0x008fe20006800000 */
[----:B------:R-:W-:Y:S01]  /*4da0*/  MUFU.TANH R141, R69 ;  /* 0x00000045008d7308 */ /* 0x000fe20000002400 */
[----:B------:R-:W-:Y:S02]  /*4db0*/  FSEL R161, R161, -INF , !P2 ;  /* 0xff800000a1a17808 */ /* 0x000fe40005000000 */
[----:B-----5:R-:W-:Y:S02]  /*4dc0*/  FSEL R170, R170, -INF , !P4 ;  /* 0xff800000aaaa7808 */ /* 0x020fe40006000000 */
[----:B------:R-:W-:Y:S02]  /*4dd0*/  FSEL R171, R171, -INF , !P1 ;  /* 0xff800000abab7808 */ /* 0x000fe40004800000 */
[C---:B------:R-:W-:Y:S01]  /*4de0*/  ISETP.GE.AND P6, PT, R17.reuse, R212, PT ;  /* 0x000000d41100720c */ /* 0x040fe20003fc6270 */
[----:B------:R-:W1:Y:S01]  /*4df0*/  MUFU.TANH R140, R70 ;  /* 0x00000046008c7308 */ /* 0x000e620000002400 */
[----:B------:R-:W-:Y:S01]  /*4e00*/  BAR.SYNC.DEFER_BLOCKING 0x0 ;  /* 0x0000000000007b1d */ /* 0x000fe20000010000 */
[----:B------:R-:W-:-:S02]  /*4e10*/  ISETP.GE.AND P3, PT, R17, R210, PT ;  /* 0x000000d21100720c */ /* 0x000fc40003f66270 */
[C---:B------:R-:W-:Y:S02]  /*4e20*/  ISETP.GE.AND P5, PT, R16.reuse, R212, PT ;  /* 0x000000d41000720c */ /* 0x040fe40003fa6270 */
[----:B------:R-:W-:Y:S02]  /*4e30*/  ISETP.GE.AND P2, PT, R16, R210, PT ;  /* 0x000000d21000720c */ /* 0x000fe40003f46270 */
[----:B------:R-:W2:Y:S01]  /*4e40*/  MUFU.TANH R160, R71 ;  /* 0x0000004700a07308 */ /* 0x000ea20000002400 */
        /* <DEDUP_REMOVED lines=8> */
[----:B----4-:R-:W-:Y:S02]  /*4ed0*/  FSEL R169, R169, -INF , !P6 ;  /* 0xff800000a9a97808 */ /* 0x010fe40007000000 */
[----:B------:R-:W-:-:S02]  /*4ee0*/  FSEL R142, R142, -INF , !P3 ;  /* 0xff8000008e8e7808 */ /* 0x000fc40005800000 */
[----:B------:R-:W-:Y:S02]  /*4ef0*/  FSEL R143, R143, -INF , !P5 ;  /* 0xff8000008f8f7808 */ /* 0x000fe40006800000 */
[----:B-1----:R-:W-:Y:S02]  /*4f00*/  FSEL R140, R140, -INF , !P2 ;  /* 0xff8000008c8c7808 */ /* 0x002fe40005000000 */
[----:B------:R-:W-:Y:S02]  /*4f10*/  FSEL R141, R141, -INF , !P4 ;  /* 0xff8000008d8d7808 */ /* 0x000fe40006000000 */
[----:B--2---:R-:W-:Y:S01]  /*4f20*/  FSEL R160, R160, -INF , !P1 ;  /* 0xff800000a0a07808 */ /* 0x004fe20004800000 */
        /* <DEDUP_REMOVED lines=102> */
.L_x_1142:
[----:B------:R-:W-:Y:S05]  /*5590*/  BSYNC B0 ;  /* 0x0000000000007941 */ /* 0x000fea0003800000 */
.L_x_1141:
[----:B------:R-:W0:Y:S02]  /*55a0*/  LDGDEPBAR ;  /* 0x00000000000079af */ /* 0x000e240000000000 */
.L_x_1140:
        /* <DEDUP_REMOVED lines=311> */
[----:B------:R-:W-:Y:S01]  /*6920*/  MOV R4, R134 ;  /* 0x0000008600047202 */ /* 0x000fe20000000f00 */
[----:B------:R-:W-:Y:S01]  /*6930*/  IMAD.U32 R0, RZ, RZ, UR13 ;  /* 0x0000000dff007e24 */ /* 0x000fe2000f8e00ff */
[----:B------:R-:W-:Y:S01]  /*6940*/  UISETP.GT.AND UP0, UPT, UR13, UR9, UPT ;  /* 0x000000090d00728c */ /* 0x000fe2000bf04270 */
[----:B------:R-:W-:Y:S01]  /*6950*/  IMAD.MOV.U32 R5, RZ, RZ, R219 ;  /* 0x000000ffff057224 */ /* 0x000fe200078e00db */
[----:B------:R-:W-:-:S03]  /*6960*/  UIMAD UR4, UR5, UR23, UR4 ;  /* 0x00000017050472a4 */ /* 0x000fc6000f8e0204 */
        /* <DEDUP_REMOVED lines=94> */
[----:B----4-:R-:W3:Y:S04]  /*6f50*/  LDSM.16.M88.4 R4, [R201+0x6000] ;  /* 0x00600000c904783b */ /* 0x010ee80000000200 */
[----:B------:R-:W5:Y:S04]  /*6f60*/  LDSM.16.M88.4 R32, [R201+0x6800] ;  /* 0x00680000c920783b */ /* 0x000f680000000200 */
[----:B------:R-:W-:Y:S04]  /*6f70*/  LDSM.16.M88.4 R164, [R200] ;  /* 0x00000000c8a4783b */ /* 0x000fe80000000200 */
[----:B------:R-:W4:Y:S04]  /*6f80*/  LDSM.16.M88.4 R136, [R199] ;  /* 0x00000000c788783b */ /* 0x000f280000000200 */
[----:B------:R-:W4:Y:S04]  /*6f90*/  LDSM.16.M88.4 R148, [R201+0x7000] ;  /* 0x00700000c994783b */ /* 0x000f280000000200 */
[----:B------:R-:W4:Y:S04]  /*6fa0*/  LDSM.16.M88.4 R140, [R201+0x7800] ;  /* 0x00780000c98c783b */ /* 0x000f280000000200 */
[----:B------:R-:W4:Y:S04]  /*6fb0*/  LDSM.16.M88.4 R28, [R191] ;  /* 0x00000000bf1c783b */ /* 0x000f280000000200 */
[----:B------:R-:W-:Y:S04]  /*6fc0*/  LDSM.16.M88.4 R160, [R198] ;  /* 0x00000000c6a0783b */ /* 0x000fe80000000200 */
[----:B-1----:R-:W1:Y:S04]  /*6fd0*/  LDSM.16.M88.4 R16, [R195+0x6000] ;  /* 0x00600000c310783b */ /* 0x002e680000000200 */
[----:B------:R-:W1:Y:S01]  /*6fe0*/  LDSM.16.M88.4 R24, [R190] ;  /* 0x00000000be18783b */ /* 0x000e620000000200 */
[C---:B---3--:R-:W-:Y:S03]  /*6ff0*/  HMMA.16816.F32 R8, R168.reuse, R4, RZ ;  /* 0x00000004a808723c */ /* 0x048fe600000018ff */
[----:B------:R-:W3:Y:S04]  /*7000*/  LDSM.16.M88.4 R172, [R189] ;  /* 0x00000000bdac783b */ /* 0x000ee80000000200 */
[----:B--2---:R-:W2:Y:S01]  /*7010*/  LDSM.16.M88.4 R12, [R195+0x6800] ;  /* 0x00680000c30c783b */ /* 0x004ea20000000200 */
[C---:B------:R-:W-:Y:S03]  /*7020*/  HMMA.16816.F32 R4, R168.reuse, R6, RZ ;  /* 0x00000006a804723c */ /* 0x040fe600000018ff */
[----:B------:R-:W-:Y:S04]  /*7030*/  LDSM.16.M88.4 R156, [R195+0x7000] ;  /* 0x00700000c39c783b */ /* 0x000fe80000000200 */
[----:B------:R-:W-:Y:S01]  /*7040*/  LDSM.16.M88.4 R176, [R195+0x7800] ;  /* 0x00780000c3b0783b */ /* 0x000fe20000000200 */
[C---:B-----5:R-:W-:Y:S03]  /*7050*/  HMMA.16816.F32 R20, R168.reuse, R32, RZ ;  /* 0x00000020a814723c */ /* 0x060fe600000018ff */
[----:B------:R-:W-:Y:S04]  /*7060*/  LDSM.16.M88.4 R224, [R188+0x3800] ;  /* 0x00380000bce0783b */ /* 0x000fe80000000200 */
[----:B------:R-:W0:Y:S01]  /*7070*/  LDGDEPBAR ;  /* 0x00000000000079af */ /* 0x000e220000000000 */
[----:B------:R-:W-:Y:S08]  /*7080*/  HMMA.16816.F32 R32, R168, R34, RZ ;  /* 0x00000022a820723c */ /* 0x000ff000000018ff */
[----:B----4-:R-:W-:Y:S08]  /*7090*/  HMMA.16816.F32 R8, R164, R136, R8 ;  /* 0x00000088a408723c */ /* 0x010ff00000001808 */
[C---:B------:R-:W-:Y:S08]  /*70a0*/  HMMA.16816.F32 R152, R168.reuse, R148, RZ ;  /* 0x00000094a898723c */ /* 0x040ff000000018ff */
[C---:B------:R-:W-:Y:S08]  /*70b0*/  HMMA.16816.F32 R148, R168.reuse, R150, RZ ;  /* 0x00000096a894723c */ /* 0x040ff000000018ff */
[----:B------:R-:W-:Y:S08]  /*70c0*/  HMMA.16816.F32 R144, R168, R140, RZ ;  /* 0x0000008ca890723c */ /* 0x000ff000000018ff */
[----:B------:R-:W-:Y:S01]  /*70d0*/  HMMA.16816.F32 R4, R164, R138, R4 ;  /* 0x0000008aa404723c */ /* 0x000fe20000001804 */
[----:B------:R-:W-:Y:S07]  /*70e0*/  LDSM.16.M88.4 R136, [R197] ;  /* 0x00000000c588783b */ /* 0x000fee0000000200 */
[----:B------:R-:W-:Y:S01]  /*70f0*/  HMMA.16816.F32 R168, R168, R142, RZ ;  /* 0x0000008ea8a8723c */ /* 0x000fe200000018ff */
[----:B------:R-:W4:Y:S07]  /*7100*/  LDSM.16.M88.4 R140, [R188] ;  /* 0x00000000bc8c783b */ /* 0x000f2e0000000200 */
[C---:B------:R-:W-:Y:S08]  /*7110*/  HMMA.16816.F32 R20, R164.reuse, R28, R20 ;  /* 0x0000001ca414723c */ /* 0x040ff00000001814 */
[----:B------:R-:W-:Y:S01]  /*7120*/  HMMA.16816.F32 R32, R164, R30, R32 ;  /* 0x0000001ea420723c */ /* 0x000fe20000001820 */
[----:B------:R-:W5:Y:S07]  /*7130*/  LDSM.16.M88.4 R28, [R188+0x800] ;  /* 0x00080000bc1c783b */ /* 0x000f6e0000000200 */
[C---:B-1----:R-:W-:Y:S08]  /*7140*/  HMMA.16816.F32 R8, R160.reuse, R16, R8 ;  /* 0x00000010a008723c */ /* 0x042ff00000001808 */
[----:B------:R-:W-:Y:S01]  /*7150*/  HMMA.16816.F32 R4, R160, R18, R4 ;  /* 0x00000012a004723c */ /* 0x000fe20000001804 */
        /* <DEDUP_REMOVED lines=9> */
[----:B------:R-:W-:Y:S01]  /*71f0*/  HMMA.16816.F32 R32, R160, R14, R32 ;  /* 0x0000000ea020723c */ /* 0x000fe20000001820 */
[----:B------:R-:W2:Y:S07]  /*7200*/  LDSM.16.M88.4 R12, [R201+0x8800] ;  /* 0x00880000c90c783b */ /* 0x000eae0000000200 */
[C---:B----4-:R-:W-:Y:S08]  /*7210*/  HMMA.16816.F32 R8, R136.reuse, R140, R8 ;  /* 0x0000008c8808723c */ /* 0x050ff00000001808 */
[----:B------:R-:W-:Y:S01]  /*7220*/  HMMA.16816.F32 R4, R136, R142, R4 ;  /* 0x0000008e8804723c */ /* 0x000fe20000001804 */
[----:B------:R-:W-:Y:S07]  /*7230*/  LDSM.16.M88.4 R140, [R187] ;  /* 0x00000000bb8c783b */ /* 0x000fee0000000200 */
[C---:B------:R-:W-:Y:S08]  /*7240*/  HMMA.16816.F32 R152, R160.reuse, R156, R152 ;  /* 0x0000009ca098723c */ /* 0x040ff00000001898 */
[C---:B------:R-:W-:Y:S01]  /*7250*/  HMMA.16816.F32 R148, R160.reuse, R158, R148 ;  /* 0x0000009ea094723c */ /* 0x040fe20000001894 */
[----:B------:R-:W-:Y:S07]  /*7260*/  LDSM.16.M88.4 R156, [R201+0x9000] ;  /* 0x00900000c99c783b */ /* 0x000fee0000000200 */
[C---:B------:R-:W-:Y:S08]  /*7270*/  HMMA.16816.F32 R144, R160.reuse, R176, R144 ;  /* 0x000000b0a090723c */ /* 0x040ff00000001890 */
[----:B------:R-:W-:Y:S01]  /*7280*/  HMMA.16816.F32 R168, R160, R178, R168 ;  /* 0x000000b2a0a8723c */ /* 0x000fe200000018a8 */
[----:B------:R-:W4:Y:S04]  /*7290*/  LDSM.16.M88.4 R160, [R200+0x2000] ;  /* 0x00200000c8a0783b */ /* 0x000f280000000200 */
[----:B------:R-:W2:Y:S03]  /*72a0*/  LDSM.16.M88.4 R176, [R201+0x9800] ;  /* 0x00980000c9b0783b */ /* 0x000ea60000000200 */
[C---:B-----5:R-:W-:Y:S08]  /*72b0*/  HMMA.16816.F32 R20, R136.reuse, R28, R20 ;  /* 0x0000001c8814723c */ /* 0x060ff00000001814 */
[----:B------:R-:W-:Y:S01]  /*72c0*/  HMMA.16816.F32 R32, R136, R30, R32 ;  /* 0x0000001e8820723c */ /* 0x000fe20000001820 */
[----:B------:R-:W5:Y:S07]  /*72d0*/  LDSM.16.M88.4 R28, [R186] ;  /* 0x00000000ba1c783b */ /* 0x000f6e0000000200 */
[C---:B-1----:R-:W-:Y:S08]  /*72e0*/  HMMA.16816.F32 R8, R172.reuse, R16, R8 ;  /* 0x00000010ac08723c */ /* 0x042ff00000001808 */
[----:B------:R-:W-:Y:S01]  /*72f0*/  HMMA.16816.F32 R4, R172, R18, R4 ;  /* 0x00000012ac04723c */ /* 0x000fe20000001804 */
[----:B------:R-:W-:Y:S07]  /*7300*/  LDSM.16.M88.4 R16, [R195+0x8000] ;  /* 0x00800000c310783b */ /* 0x000fee0000000200 */
        /* <DEDUP_REMOVED lines=8> */
[----:B------:R-:W-:Y:S01]  /*7390*/  HMMA.16816.F32 R32, R172, R14, R32 ;  /* 0x0000000eac20723c */ /* 0x000fe20000001820 */
[----:B------:R-:W2:Y:S07]  /*73a0*/  LDSM.16.M88.4 R12, [R195+0x8800] ;  /* 0x00880000c30c783b */ /* 0x000eae0000000200 */
[C---:B----4-:R-:W-:Y:S08]  /*73b0*/  HMMA.16816.F32 R8, R160.reuse, R140, R8 ;  /* 0x0000008ca008723c */ /* 0x050ff00000001808 */
        /* <DEDUP_REMOVED lines=11> */
[----:B------:R-:W4:Y:S07]  /*7470*/  LDSM.16.M88.4 R28, [R188+0x2000] ;  /* 0x00200000bc1c783b */ /* 0x000f2e0000000200 */
        /* <DEDUP_REMOVED lines=8> */
[----:B------:R-:W-:Y:S04]  /*7500*/  LDSM.16.M88.4 R164, [R202+0x4000] ;  /* 0x00400000caa4783b */ /* 0x000fe80000000200 */
[----:B------:R-:W-:Y:S03]  /*7510*/  LDSM.16.M88.4 R160, [R201+0xb000] ;  /* 0x00b00000c9a0783b */ /* 0x000fe60000000200 */
[C---:B--2---:R-:W-:Y:S08]  /*7520*/  HMMA.16816.F32 R20, R136.reuse, R12, R20 ;  /* 0x0000000c8814723c */ /* 0x044ff00000001814 */
[----:B------:R-:W-:Y:S01]  /*7530*/  HMMA.16816.F32 R32, R136, R14, R32 ;  /* 0x0000000e8820723c */ /* 0x000fe20000001820 */
[----:B------:R-:W1:Y:S07]  /*7540*/  LDSM.16.M88.4 R12, [R201+0xa000] ;  /* 0x00a00000c90c783b */ /* 0x000e6e0000000200 */
[C---:B----4-:R-:W-:Y:S08]  /*7550*/  HMMA.16816.F32 R8, R172.reuse, R28, R8 ;  /* 0x0000001cac08723c */ /* 0x050ff00000001808 */
        /* <DEDUP_REMOVED lines=106> */
[----:B------:R-:W1:Y:S01]  /*7c00*/  MUFU.TANH R4, R4 ;  /* 0x0000000400047308 */ /* 0x000e620000002400 */
[----:B------:R-:W-:-:S02]  /*7c10*/  FMUL.FTZ R157, R169, c[0x0][0x2ec] ;  /* 0x0000bb00a99d7a20 */ /* 0x000fc40000410000 */
[----:B------:R-:W-:Y:S02]  /*7c20*/  FMUL.FTZ R141, R170, c[0x0][0x2ec] ;  /* 0x0000bb00aa8d7a20 */ /* 0x000fe40000410000 */
[----:B-----5:R-:W-:-:S03]  /*7c30*/  FMUL.FTZ R153, R171, c[0x0][0x2ec] ;  /* 0x0000bb00ab997a20 */ /* 0x020fc60000410000 */
[----:B------:R1:W1:Y:S08]  /*7c40*/  MUFU.TANH R227, R152 ;  /* 0x0000009800e37308 */ /* 0x0002700000002400 */
[----:B------:R1:W1:Y:S08]  /*7c50*/  MUFU.TANH R177, R154 ;  /* 0x0000009a00b17308 */ /* 0x0002700000002400 */
[----:B------:R1:W1:Y:S08]  /*7c60*/  MUFU.TANH R223, R160 ;  /* 0x000000a000df7308 */ /* 0x0002700000002400 */
[----:B------:R-:W1:Y:S08]  /*7c70*/  MUFU.TANH R179, R179 ;  /* 0x000000b300b37308 */ /* 0x000e700000002400 */
[----:B------:R1:W1:Y:S08]  /*7c80*/  MUFU.TANH R173, R162 ;  /* 0x000000a200ad7308 */ /* 0x0002700000002400 */
[----:B------:R-:W1:Y:S08]  /*7c90*/  MUFU.TANH R5, R5 ;  /* 0x0000000500057308 */ /* 0x000e700000002400 */
        /* <DEDUP_REMOVED lines=10> */
[----:B--234-:R-:W-:Y:S01]  /*7d40*/  UIADD3 UR12, UR8, -0x3, URZ ;  /* 0xfffffffd080c7890 */ /* 0x01cfe2000fffe03f */
        /* <DEDUP_REMOVED lines=25> */
[----:B------:R-:W-:Y:S02]  /*7ee0*/  @!P4 LEA R16, P0, R6, c[0x0][0x168], 0x1 ;  /* 0x00005a000610ca11 */ /* 0x000fe400078008ff */
[----:B------:R-:W-:Y:S01]  /*7ef0*/  IADD3.X R7, R12, UR7, RZ, P5, !PT ;  /* 0x000000070c077c10 */ /* 0x000fe2000affe4ff */
[----:B------:R-:W-:Y:S01]  /*7f00*/  @!PT LDS RZ, [RZ] ;  /* 0x00000000fffff984 */ /* 0x000fe20000000800 */
[----:B------:R-:W-:Y:S01]  /*7f10*/  @!PT LDS RZ, [RZ] ;  /* 0x00000000fffff984 */ /* 0x000fe20000000800 */
[----:B------:R-:W-:Y:S01]  /*7f20*/  @!PT LDS RZ, [RZ] ;  /* 0x00000000fffff984 */ /* 0x000fe20000000800 */
[----:B------:R4:W-:Y:S01]  /*7f30*/  @!P3 LDGSTS.E.BYPASS.LTC128B.128 [R205+0x8000], [R24.64+0x80] ;  /* 0x0800008018cdbfae */ /* 0x0009e2000b901d52 */
[C---:B------:R-:W-:Y:S02]  /*7f40*/  @!P3 LEA R30, P5, R6.reuse, c[0x0][0x168], 0x1 ;  /* 0x00005a00061eba11 */ /* 0x040fe400078a08ff */
[C---:B------:R-:W-:Y:S01]  /*7f50*/  @!P4 LEA.HI.X R17, R6.reuse, c[0x0][0x16c], R7, 0x1, P0 ;  /* 0x00005b000611ca11 */ /* 0x040fe200000f0c07 */
[----:B------:R2:W-:Y:S01]  /*7f60*/  @P2 STS.128 [R205+0xa000], RZ ;  /* 0x00a000ffcd002388 */ /* 0x0005e20000000c00 */
[----:B------:R-:W-:-:S02]  /*7f70*/  @!P2 LEA R28, P0, R6, c[0x0][0x168], 0x1 ;  /* 0x00005a00061caa11 */ /* 0x000fc400078008ff */
[C---:B------:R-:W-:Y:S01]  /*7f80*/  IADD3 R12, P1, R6.reuse, UR6, RZ ;  /* 0x00000006060c7c10 */ /* 0x040fe2000ff3e0ff */
[----:B------:R-:W-:Y:S01]  /*7f90*/  @!PT LDS RZ, [RZ] ;  /* 0x00000000fffff984 */ /* 0x000fe20000000800 */
[----:B------:R-:W-:Y:S01]  /*7fa0*/  @!PT LDS RZ, [RZ] ;  /* 0x00000000fffff984 */ /* 0x000fe20000000800 */
[----:B------:R-:W-:Y:S01]  /*7fb0*/  @!PT LDS RZ, [RZ] ;  /* 0x00000000fffff984 */ /* 0x000fe20000000800 */
[----:B------:R5:W-:Y:S01]  /*7fc0*/  @!P2 LDGSTS.E.BYPASS.LTC128B.128 [R205+0xa000], [R18.64+0x100] ;  /* 0x0a00010012cdafae */ /* 0x000be2000b901d52 */
[C-C-:B------:R-:W-:Y:S02]  /*7fd0*/  @!P3 LEA.HI.X R31, R6.reuse, c[0x0][0x16c], R7.reuse, 0x1, P5 ;  /* 0x00005b00061fba11 */ /* 0x140fe400028f0c07 */
[----:B------:R-:W-:Y:S01]  /*7fe0*/  @!P2 LEA.HI.X R29, R6, c[0x0][0x16c], R7, 0x1, P0 ;  /* 0x00005b00061daa11 */ /* 0x000fe200000f0c07 */
[----:B------:R2:W-:Y:S01]  /*7ff0*/  @P4 STS.128 [R205+0x6800], RZ ;  /* 0x006800ffcd004388 */ /* 0x0005e20000000c00 */
[----:B------:R-:W-:Y:S02]  /*8000*/  IADD3.X R7, R7, UR7, RZ, P1, !PT ;  /* 0x0000000707077c10 */ /* 0x000fe40008ffe4ff */
[C---:B------:R-:W-:Y:S01]  /*8010*/  IADD3 R6, P6, R12.reuse, UR6, RZ ;  /* 0x000000060c067c10 */ /* 0x040fe2000ffde0ff */
[----:B------:R-:W-:Y:S01]  /*8020*/  @!PT LDS RZ, [RZ] ;  /* 0x00000000fffff984 */ /* 0x000fe20000000800 */
[----:B------:R-:W-:Y:S01]  /*8030*/  @!PT LDS RZ, [RZ] ;  /* 0x00000000fffff984 */ /* 0x000fe20000000800 */
[----:B------:R-:W-:Y:S01]  /*8040*/  @!PT LDS RZ, [RZ] ;  /* 0x00000000fffff984 */ /* 0x000fe20000000800 */
[----:B------:R1:W-:Y:S01]  /*8050*/  @!P4 LDGSTS.E.BYPASS.LTC128B.128 [R205+0x6800], [R16.64] ;  /* 0x0680000010cdcfae */ /* 0x0003e2000b901d52 */
[----:B---3--:R-:W-:-:S03]  /*8060*/  @!P4 LEA R14, P5, R12, c[0x0][0x168], 0x1 ;  /* 0x00005a000c0eca11 */ /* 0x008fc600078a08ff */
[----:B------:R2:W-:Y:S01]  /*8070*/  @P3 STS.128 [R205+0x8800], RZ ;  /* 0x008800ffcd003388 */ /* 0x0005e20000000c00 */
[----:B------:R-:W-:-:S03]  /*8080*/  @!P4 LEA.HI.X R15, R12, c[0x0][0x16c], R7, 0x1, P5 ;  /* 0x00005b000c0fca11 */ /* 0x000fc600028f0c07 */
[----:B------:R-:W-:Y:S01]  /*8090*/  @!PT LDS RZ, [RZ] ;  /* 0x00000000fffff984 */ /* 0x000fe20000000800 */
[----:B------:R-:W-:Y:S01]  /*80a0*/  @!PT LDS RZ, [RZ] ;  /* 0x00000000fffff984 */ /* 0x000fe20000000800 */
[----:B------:R-:W-:Y:S01]  /*80b0*/  @!PT LDS RZ, [RZ] ;  /* 0x00000000fffff984 */ /* 0x000fe20000000800 */
[----:B------:R2:W-:Y:S01]  /*80c0*/  @!P3 LDGSTS.E.BYPASS.LTC128B.128 [R205+0x8800], [R30.64+0x80] ;  /* 0x088000801ecdbfae */ /* 0x0005e2000b901d52 */
[----:B------:R-:W-:Y:S02]  /*80d0*/  @!P4 LEA R26, P5, R6, c[0x0][0x168], 0x1 ;  /* 0x00005a00061aca11 */ /* 0x000fe400078a08ff */
[C---:B----4-:R-:W-:Y:S01]  /*80e0*/  @!P3 LEA R24, P0, R12.reuse, c[0x0][0x168], 0x1 ;  /* 0x00005a000c18ba11 */ /* 0x050fe200078008ff */
[----:B------:R2:W-:Y:S03]  /*80f0*/  @P2 STS.128 [R205+0xa800], RZ ;  /* 0x00a800ffcd002388 */ /* 0x0005e60000000c00 */
[C---:B------:R-:W-:Y:S01]  /*8100*/  @!P3 LEA.HI.X R25, R12.reuse, c[0x0][0x16c], R7, 0x1, P0 ;  /* 0x00005b000c19ba11 */ /* 0x040fe200000f0c07 */
[----:B------:R-:W-:Y:S01]  /*8110*/  @!PT LDS RZ, [RZ] ;  /* 0x00000000fffff984 */ /* 0x000fe20000000800 */
[----:B------:R-:W-:Y:S01]  /*8120*/  @!PT LDS RZ, [RZ] ;  /* 0x00000000fffff984 */ /* 0x000fe20000000800 */
[----:B------:R-:W-:Y:S01]  /*8130*/  @!PT LDS RZ, [RZ] ;  /* 0x00000000fffff984 */ /* 0x000fe20000000800 */
[----:B------:R2:W-:Y:S01]  /*8140*/  @!P2 LDGSTS.E.BYPASS.LTC128B.128 [R205+0xa800], [R28.64+0x100] ;  /* 0x0a8001001ccdafae */ /* 0x0005e2000b901d52 */
[----:B-----5:R-:W-:-:S03]  /*8150*/  @!P2 LEA R18, P1, R12, c[0x0][0x168], 0x1 ;  /* 0x00005a000c12aa11 */ /* 0x020fc600078208ff */
[----:B------:R2:W-:Y:S01]  /*8160*/  @P4 STS.128 [R205+0x7000], RZ ;  /* 0x007000ffcd004388 */ /* 0x0005e20000000c00 */
[----:B------:R-:W-:-:S03]  /*8170*/  @!P2 LEA.HI.X R19, R12, c[0x0][0x16c], R7, 0x1, P1 ;  /* 0x00005b000c13aa11 */ /* 0x000fc600008f0c07 */
[----:B------:R-:W-:Y:S01]  /*8180*/  @!PT LDS RZ, [RZ] ;  /* 0x00000000fffff984 */ /* 0x000fe20000000800 */
[----:B------:R-:W-:Y:S01]  /*8190*/  @!PT LDS RZ, [RZ] ;  /* 0x00000000fffff984 */ /* 0x000fe20000000800 */
[----:B------:R-:W-:Y:S01]  /*81a0*/  @!PT LDS RZ, [RZ] ;  /* 0x00000000fffff984 */ /* 0x000fe20000000800 */
[----:B------:R2:W-:Y:S01]  /*81b0*/  @!P4 LDGSTS.E.BYPASS.LTC128B.128 [R205+0x7000], [R14.64] ;  /* 0x070000000ecdcfae */ /* 0x0005e2000b901d52 */
[----:B------:R-:W-:Y:S02]  /*81c0*/  IADD3.X R7, R7, UR7, RZ, P6, !PT ;  /* 0x0000000707077c10 */ /* 0x000fe4000b7fe4ff */
[C---:B-1----:R-:W-:Y:S01]  /*81d0*/  @!P3 LEA R16, P0, R6.reuse, c[0x0][0x168], 0x1 ;  /* 0x00005a000610ba11 */ /* 0x042fe200078008ff */
        /* <DEDUP_REMOVED lines=30> */
.L_x_1146:
[----:B------:R-:W-:Y:S05]  /*83c0*/  BSYNC B0 ;  /* 0x0000000000007941 */ /* 0x000fea0003800000 */
.L_x_1145:
[----:B------:R-:W0:Y:S02]  /*83d0*/  LDGDEPBAR ;  /* 0x00000000000079af */ /* 0x000e240000000000 */
.L_x_1144:
[----:B--234-:R-:W-:-:S04]  /*83e0*/  IMAD.U32 R7, RZ, RZ, UR13 ;  /* 0x0000000dff077e24 */ /* 0x01cfc8000f8e00ff */
[----:B------:R-:W-:-:S05]  /*83f0*/  IMAD R6, R7, 0x40, R216 ;  /* 0x0000004007067824 */ /* 0x000fca00078e02d8 */
[C---:B------:R-:W-:Y:S02]  /*8400*/  IADD3 R11, R6.reuse, 0x1, RZ ;  /* 0x00000001060b7810 */ /* 0x040fe40007ffe0ff */
[CC--:B------:R-:W-:Y:S02]  /*8410*/  ISETP.GE.AND P3, PT, R6.reuse, R212.reuse, PT ;  /* 0x000000d40600720c */ /* 0x0c0fe40003f66270 */
[C---:B------:R-:W-:Y:S02]  /*8420*/  ISETP.GE.AND P2, PT, R11.reuse, R212, PT ;  /* 0x000000d40b00720c */ /* 0x040fe40003f46270 */
[C---:B------:R-:W-:Y:S02]  /*8430*/  ISETP.GE.AND P5, PT, R11.reuse, R210, PT ;  /* 0x000000d20b00720c */ /* 0x040fe40003fa6270 */
[----:B------:R-:W-:Y:S02]  /*8440*/  IADD3 R7, R6, 0x8, RZ ;  /* 0x0000000806077810 */ /* 0x000fe40007ffe0ff */
[----:B------:R-:W-:-:S02]  /*8450*/  ISETP.LT.OR P2, PT, R11, R213, P2 ;  /* 0x000000d50b00720c */ /* 0x000fc40001741670 */
[----:B------:R-:W-:Y:S02]  /*8460*/  ISETP.LT.OR P5, PT, R11, R211, P5 ;  /* 0x000000d30b00720c */ /* 0x000fe40002fa1670 */
[C---:B------:R-:W-:Y:S02]  /*8470*/  ISETP.LT.OR P3, PT, R6.reuse, R213, P3 ;  /* 0x000000d50600720c */ /* 0x040fe40001f61670 */
[C---:B------:R-:W-:Y:S02]  /*8480*/  IADD3 R11, R6.reuse, 0x9, RZ ;  /* 0x00000009060b7810 */ /* 0x040fe40007ffe0ff */
[C---:B------:R-:W-:Y:S02]  /*8490*/  ISETP.GE.AND P1, PT, R7.reuse, R212, PT ;  /* 0x000000d40700720c */ /* 0x040fe40003f26270 */
[-C--:B------:R-:W-:Y:S02]  /*84a0*/  ISETP.GE.AND P4, PT, R7, R210.reuse, PT ;  /* 0x000000d20700720c */ /* 0x080fe40003f86270 */
[----:B------:R-:W-:-:S02]  /*84b0*/  ISETP.GE.AND P6, PT, R6, R210, PT ;  /* 0x000000d20600720c */ /* 0x000fc40003fc6270 */
[----:B------:R-:W-:Y:S02]  /*84c0*/  FSEL R15, R0, -INF , !P3 ;  /* 0xff800000000f7808 */ /* 0x000fe40005800000 */
[C---:B------:R-:W-:Y:S02]  /*84d0*/  ISETP.GE.AND P0, PT, R11.reuse, R212, PT ;  /* 0x000000d40b00720c */ /* 0x040fe40003f06270 */
[----:B------:R-:W-:Y:S02]  /*84e0*/  ISETP.GE.AND P3, PT, R11, R210, PT ;  /* 0x000000d20b00720c */ /* 0x000fe40003f66270 */
[C---:B------:R-:W-:Y:S02]  /*84f0*/  ISETP.LT.OR P1, PT, R7.reuse, R213, P1 ;  /* 0x000000d50700720c */ /* 0x040fe40000f21670 */
[-C--:B------:R-:W-:Y:S02]  /*8500*/  ISETP.LT.OR P4, PT, R7, R211.reuse, P4 ;  /* 0x000000d30700720c */ /* 0x080fe40002781670 */
[----:B------:R-:W-:-:S02]  /*8510*/  ISETP.LT.OR P6, PT, R6, R211, P6 ;  /* 0x000000d30600720c */ /* 0x000fc400037c1670 */
[----:B-1----:R-:W-:Y:S02]  /*8520*/  FSEL R13, R2, -INF , !P2 ;  /* 0xff800000020d7808 */ /* 0x002fe40005000000 */
[C---:B------:R-:W-:Y:S02]  /*8530*/  IADD3 R7, R6.reuse, 0x10, RZ ;  /* 0x0000001006077810 */ /* 0x040fe40007ffe0ff */
[----:B------:R-:W-:Y:S02]  /*8540*/  IADD3 R2, R6, 0x11, RZ ;  /* 0x0000001106027810 */ /* 0x000fe40007ffe0ff */
[C---:B------:R-:W-:Y:S02]  /*8550*/  ISETP.LT.OR P0, PT, R11.reuse, R213, P0 ;  /* 0x000000d50b00720c */ /* 0x040fe40000701670 */
[----:B------:R-:W-:Y:S02]  /*8560*/  ISETP.LT.OR P3, PT, R11, R211, P3 ;  /* 0x000000d30b00720c */ /* 0x000fe40001f61670 */
[----:B------:R-:W-:-:S02]  /*8570*/  FSEL R133, R133, -INF , !P6 ;  /* 0xff80000085857808 */ /* 0x000fc40007000000 */
[----:B------:R-:W-:Y:S02]  /*8580*/  FSEL R11, R136, -INF , !P5 ;  /* 0xff800000880b7808 */ /* 0x000fe40006800000 */
[----:B------:R-:W-:Y:S02]  /*8590*/  FSEL R137, R137, -INF , !P1 ;  /* 0xff80000089897808 */ /* 0x000fe40004800000 */
[CC--:B------:R-:W-:Y:S02]  /*85a0*/  ISETP.GE.AND P6, PT, R7.reuse, R212.reuse, PT ;  /* 0x000000d40700720c */ /* 0x0c0fe40003fc6270 */
[C---:B------:R-:W-:Y:S02]  /*85b0*/  ISETP.GE.AND P5, PT, R2.reuse, R212, PT ;  /* 0x000000d40200720c */ /* 0x040fe40003fa6270 */
[----:B------:R-:W-:Y:S02]  /*85c0*/  ISETP.GE.AND P1, PT, R2, R210, PT ;  /* 0x000000d20200720c */ /* 0x000fe40003f26270 */
[----:B------:R-:W-:-:S02]  /*85d0*/  ISETP.LT.OR P6, PT, R7, R213, P6 ;  /* 0x000000d50700720c */ /* 0x000fc400037c1670 */
[C---:B------:R-:W-:Y:S02]  /*85e0*/  ISETP.LT.OR P5, PT, R2.reuse, R213, P5 ;  /* 0x000000d50200720c */ /* 0x040fe40002fa1670 */
[-C--:B------:R-:W-:Y:S02]  /*85f0*/  ISETP.LT.OR P1, PT, R2, R211.reuse, P1 ;  /* 0x000000d30200720c */ /* 0x080fe40000f21670 */
[C---:B------:R-:W-:Y:S02]  /*8600*/  ISETP.GE.AND P2, PT, R7.reuse, R210, PT ;  /* 0x000000d20700720c */ /* 0x040fe40003f46270 */
[----:B------:R-:W-:Y:S02]  /*8610*/  IADD3 R2, R6, 0x19, RZ ;  /* 0x0000001906027810 */ /* 0x000fe40007ffe0ff */
[----:B------:R-:W-:Y:S02]  /*8620*/  FSEL R35, R20, -INF , !P6 ;  /* 0xff80000014237808 */ /* 0x000fe40007000000 */
[----:B------:R-:W-:-:S02]  /*8630*/  ISETP.LT.OR P2, PT, R7, R211, P2 ;  /* 0x000000d30700720c */ /* 0x000fc40001741670 */
[----:B------:R-:W-:Y:S02]  /*8640*/  ISETP.GE.AND P6, PT, R2, R210, PT ;  /* 0x000000d20200720c */ /* 0x000fe40003fc6270 */
[----:B------:R-:W-:Y:S02]  /*8650*/  FSEL R27, R8, -INF , !P2 ;  /* 0xff800000081b7808 */ /* 0x000fe40005000000 */
[----:B------:R-:W-:Y:S02]  /*8660*/  ISETP.LT.OR P6, PT, R2, R211, P6 ;  /* 0x000000d30200720c */ /* 0x000fe400037c1670 */
[----:B------:R-:W-:Y:S02]  /*8670*/  FMNMX.FTZ R8, R132, R15, !PT ;  /* 0x0000000f84087209 */ /* 0x000fe40007810000 */
[----:B------:R-:W-:Y:S02]  /*8680*/  FSEL R33, R21, -INF , !P5 ;  /* 0xff80000015217808 */ /* 0x000fe40006800000 */
[----:B------:R-:W-:-:S02]  /*8690*/  FSEL R21, R4, -INF , !P6 ;  /* 0xff80000004157808 */ /* 0x000fc40007000000 */
[----:B------:R-:W-:Y:S02]  /*86a0*/  IADD3 R0, R6, 0x18, RZ ;  /* 0x0000001806007810 */ /* 0x000fe40007ffe0ff */
[----:B------:R-:W-:Y:S02]  /*86b0*/  FMNMX.FTZ R4, R13, R8, !PT ;  /* 0x000000080d047209 */ /* 0x000fe40007810000 */
[----:B------:R-:W-:Y:S02]  /*86c0*/  FSEL R139, R139, -INF , !P4 ;  /* 0xff8000008b8b7808 */ /* 0x000fe40006000000 */
[----:B------:R-:W-:Y:S02]  /*86d0*/  FSEL R17, R138, -INF , !P0 ;  /* 0xff8000008a117808 */ /* 0x000fe40004000000 */
[C---:B------:R-:W-:Y:S02]  /*86e0*/  ISETP.GE.AND P4, PT, R0.reuse, R212, PT ;  /* 0x000000d40000720c */ /* 0x040fe40003f86270 */
[----:B------:R-:W-:-:S02]  /*86f0*/  ISETP.GE.AND P0, PT, R0, R210, PT ;  /* 0x000000d20000720c */ /* 0x000fc40003f06270 */
[----:B------:R-:W-:Y:S02]  /*8700*/  FMNMX.FTZ R4, R137, R4, !PT ;  /* 0x0000000489047209 */ /* 0x000fe40007810000 */
[C---:B------:R-:W-:Y:S02]  /*8710*/  ISETP.LT.OR P4, PT, R0.reuse, R213, P4 ;  /* 0x000000d50000720c */ /* 0x040fe40002781670 */
[----:B------:R-:W-:Y:S02]  /*8720*/  ISETP.LT.OR P0, PT, R0, R211, P0 ;  /* 0x000000d30000720c */ /* 0x000fe40000701670 */
[----:B------:R-:W-:Y:S02]  /*8730*/  FSEL R7, R148, -INF , !P3 ;  /* 0xff80000094077808 */ /* 0x000fe40005800000 */
[----:B------:R-:W-:Y:S02]  /*8740*/  FMNMX.FTZ R4, R17, R4, !PT ;  /* 0x0000000411047209 */ /* 0x000fe40007810000 */
[----:B------:R-:W-:-:S02]  /*8750*/  IADD3 R0, R6, 0x20, RZ ;  /* 0x0000002006007810 */ /* 0x000fc40007ffe0ff */
[----:B------:R-:W-:Y:S02]  /*8760*/  ISETP.GE.AND P3, PT, R2, R212, PT ;  /* 0x000000d40200720c */ /* 0x000fe40003f66270 */
[----:B------:R-:W-:Y:S02]  /*8770*/  FMNMX.FTZ R8, R35, R4, !PT ;  /* 0x0000000423087209 */ /* 0x000fe40007810000 */
[C---:B------:R-:W-:Y:S02]  /*8780*/  ISETP.GE.AND P2, PT, R0.reuse, R212, PT ;  /* 0x000000d40000720c */ /* 0x040fe40003f46270 */
[----:B------:R-:W-:Y:S02]  /*8790*/  ISETP.GE.AND P5, PT, R0, R210, PT ;  /* 0x000000d20000720c */ /* 0x000fe40003fa6270 */
[----:B------:R-:W-:Y:S02]  /*87a0*/  ISETP.LT.OR P3, PT, R2, R213, P3 ;  /* 0x000000d50200720c */ /* 0x000fe40001f61670 */
[----:B------:R-:W-:-:S02]  /*87b0*/  FMNMX.FTZ R4, R3, R133, !PT ;  /* 0x0000008503047209 */ /* 0x000fc40007810000 */
[----:B------:R-:W-:Y:S02]  /*87c0*/  IADD3 R2, R6, 0x21, RZ ;  /* 0x0000002106027810 */ /* 0x000fe40007ffe0ff */
[----:B------:R-:W-:Y:S02]  /*87d0*/  FSEL R31, R23, -INF , !P4 ;  /* 0xff800000171f7808 */ /* 0x000fe40006000000 */
[----:B------:R-:W-:Y:S02]  /*87e0*/  FMNMX.FTZ R8, R33, R8, !PT ;  /* 0x0000000821087209 */ /* 0x000fe40007810000 */
[C---:B------:R-:W-:Y:S02]  /*87f0*/  ISETP.LT.OR P2, PT, R0.reuse, R213, P2 ;  /* 0x000000d50000720c */ /* 0x040fe40001741670 */
[----:B------:R-:W-:Y:S02]  /*8800*/  ISETP.LT.OR P5, PT, R0, R211, P5 ;  /* 0x000000d30000720c */ /* 0x000fe40002fa1670 */
[----:B------:R-:W-:-:S02]  /*8810*/  FSEL R25, R9, -INF , !P1 ;  /* 0xff80000009197808 */ /* 0x000fc40004800000 */
[----:B------:R-:W-:Y:S02]  /*8820*/  FMNMX.FTZ R4, R11, R4, !PT ;  /* 0x000000040b047209 */ /* 0x000fe40007810000 */
[----:B------:R-:W-:Y:S02]  /*8830*/  IADD3 R0, R6, 0x28, RZ ;  /* 0x0000002806007810 */ /* 0x000fe40007ffe0ff */
[C---:B------:R-:W-:Y:S02]  /*8840*/  ISETP.GE.AND P1, PT, R2.reuse, R212, PT ;  /* 0x000000d40200720c */ /* 0x040fe40003f26270 */
[----:B------:R-:W-:Y:S02]  /*8850*/  ISETP.GE.AND P4, PT, R2, R210, PT ;  /* 0x000000d20200720c */ /* 0x000fe40003f86270 */
[----:B------:R-:W-:Y:S02]  /*8860*/  FSEL R29, R22, -INF , !P3 ;  /* 0xff800000161d7808 */ /* 0x000fe40005800000 */
[----:B------:R-:W-:-:S02]  /*8870*/  FMNMX.FTZ R8, R31, R8, !PT ;  /* 0x000000081f087209 */ /* 0x000fc40007810000 */
[----:B------:R-:W-:Y:S02]  /*8880*/  FSEL R23, R10, -INF , !P0 ;  /* 0xff8000000a177808 */ /* 0x000fe40004000000 */
[----:B------:R-:W-:Y:S02]  /*8890*/  FMNMX.FTZ R4, R139, R4, !PT ;  /* 0x000000048b047209 */ /* 0x000fe40007810000 */
[C---:B------:R-:W-:Y:S02]  /*88a0*/  ISETP.GE.AND P0, PT, R0.reuse, R212, PT ;  /* 0x000000d40000720c */ /* 0x040fe40003f06270 */
[----:B------:R-:W-:Y:S02]  /*88b0*/  ISETP.GE.AND P3, PT, R0, R210, PT ;  /* 0x000000d20000720c */ /* 0x000fe40003f66270 */
[C---:B------:R-:W-:Y:S02]  /*88c0*/  ISETP.LT.OR P1, PT, R2.reuse, R213, P1 ;  /* 0x000000d50200720c */ /* 0x040fe40000f21670 */
[----:B------:R-:W-:-:S02]  /*88d0*/  ISETP.LT.OR P4, PT, R2, R211, P4 ;  /* 0x000000d30200720c */ /* 0x000fc40002781670 */
[----:B------:R-:W-:Y:S02]  /*88e0*/  IADD3 R2, R6, 0x29, RZ ;  /* 0x0000002906027810 */ /* 0x000fe40007ffe0ff */
[----:B------:R-:W-:Y:S02]  /*88f0*/  FSEL R227, R227, -INF , !P2 ;  /* 0xff800000e3e37808 */ /* 0x000fe40005000000 */
[----:B------:R-:W-:Y:S02]  /*8900*/  FMNMX.FTZ R8, R29, R8, !PT ;  /* 0x000000081d087209 */ /* 0x000fe40007810000 */
[----:B------:R-:W-:Y:S02]  /*8910*/  FMNMX.FTZ R4, R7, R4, !PT ;  /* 0x0000000407047209 */ /* 0x000fe40007810000 */
[C---:B------:R-:W-:Y:S02]  /*8920*/  ISETP.LT.OR P0, PT, R0.reuse, R213, P0 ;  /* 0x000000d50000720c */ /* 0x040fe40000701670 */
[----:B------:R-:W-:-:S02]  /*8930*/  ISETP.LT.OR P3, PT, R0, R211, P3 ;  /* 0x000000d30000720c */ /* 0x000fc40001f61670 */
[----:B------:R-:W-:Y:S02]  /*8940*/  IADD3 R0, R6, 0x30, RZ ;  /* 0x0000003006007810 */ /* 0x000fe40007ffe0ff */
[C---:B------:R-:W-:Y:S02]  /*8950*/  ISETP.GE.AND P6, PT, R2.reuse, R212, PT ;  /* 0x000000d40200720c */ /* 0x040fe40003fc6270 */
[----:B------:R-:W-:Y:S02]  /*8960*/  ISETP.GE.AND P2, PT, R2, R210, PT ;  /* 0x000000d20200720c */ /* 0x000fe40003f46270 */
[----:B------:R-:W-:Y:S02]  /*8970*/  FSEL R225, R225, -INF , !P1 ;  /* 0xff800000e1e17808 */ /* 0x000fe40004800000 */
[----:B------:R-:W-:Y:S02]  /*8980*/  FMNMX.FTZ R8, R227, R8, !PT ;  /* 0x00000008e3087209 */ /* 0x000fe40007810000 */
[----:B------:R-:W-:-:S02]  /*8990*/  FMNMX.FTZ R4, R27, R4, !PT ;  /* 0x000000041b047209 */ /* 0x000fc40007810000 */
[----:B------:R-:W-:Y:S02]  /*89a0*/  FSEL R177, R177, -INF , !P5 ;  /* 0xff800000b1b17808 */ /* 0x000fe40006800000 */
[C---:B------:R-:W-:Y:S02]  /*89b0*/  ISETP.GE.AND P5, PT, R0.reuse, R212, PT ;  /* 0x000000d40000720c */ /* 0x040fe40003fa6270 */
[----:B------:R-:W-:Y:S02]  /*89c0*/  ISETP.GE.AND P1, PT, R0, R210, PT ;  /* 0x000000d20000720c */ /* 0x000fe40003f26270 */
[C---:B------:R-:W-:Y:S02]  /*89d0*/  ISETP.LT.OR P6, PT, R2.reuse, R213, P6 ;  /* 0x000000d50200720c */ /* 0x040fe400037c1670 */
[----:B------:R-:W-:Y:S02]  /*89e0*/  ISETP.LT.OR P2, PT, R2, R211, P2 ;  /* 0x000000d30200720c */ /* 0x000fe40001741670 */
[----:B------:R-:W-:-:S02]  /*89f0*/  IADD3 R2, R6, 0x31, RZ ;  /* 0x0000003106027810 */ /* 0x000fc40007ffe0ff */
[----:B------:R-:W-:Y:S02]  /*8a00*/  FSEL R223, R223, -INF , !P0 ;  /* 0xff800000dfdf7808 */ /* 0x000fe40004000000 */
[----:B------:R-:W-:Y:S02]  /*8a10*/  FMNMX.FTZ R8, R225, R8, !PT ;  /* 0x00000008e1087209 */ /* 0x000fe40007810000 */
[----:B------:R-:W-:Y:S02]  /*8a20*/  FMNMX.FTZ R4, R25, R4, !PT ;  /* 0x0000000419047209 */ /* 0x000fe40007810000 */
[C---:B------:R-:W-:Y:S02]  /*8a30*/  ISETP.LT.OR P5, PT, R0.reuse, R213, P5 ;  /* 0x000000d50000720c */ /* 0x040fe40002fa1670 */
[----:B------:R-:W-:Y:S02]  /*8a40*/  ISETP.LT.OR P1, PT, R0, R211, P1 ;  /* 0x000000d30000720c */ /* 0x000fe40000f21670 */
[----:B------:R-:W-:-:S02]  /*8a50*/  FSEL R175, R175, -INF , !P4 ;  /* 0xff800000afaf7808 */ /* 0x000fc40006000000 */
[----:B------:R-:W-:Y:S02]  /*8a60*/  IADD3 R0, R6, 0x38, RZ ;  /* 0x0000003806007810 */ /* 0x000fe40007ffe0ff */
[----:B------:R-:W-:Y:S02]  /*8a70*/  ISETP.GE.AND P4, PT, R2, R212, PT ;  /* 0x000000d40200720c */ /* 0x000fe40003f86270 */
[----:B------:R-:W-:Y:S02]  /*8a80*/  FSEL R179, R179, -INF , !P6 ;  /* 0xff800000b3b37808 */ /* 0x000fe40007000000 */
[----:B------:R-:W-:Y:S02]  /*8a90*/  FMNMX.FTZ R8, R223, R8, !PT ;  /* 0x00000008df087209 */ /* 0x000fe40007810000 */
[----:B------:R-:W-:Y:S02]  /*8aa0*/  FMNMX.FTZ R4, R23, R4, !PT ;  /* 0x0000000417047209 */ /* 0x000fe40007810000 */
[----:B------:R-:W-:-:S02]  /*8ab0*/  ISETP.GE.AND P6, PT, R0, R212, PT ;  /* 0x000000d40000720c */ /* 0x000fc40003fc6270 */
[----:B------:R-:W-:Y:S02]  /*8ac0*/  FSEL R163, R163, -INF , !P5 ;  /* 0xff800000a3a37808 */ /* 0x000fe40006800000 */
[-C--:B------:R-:W-:Y:S02]  /*8ad0*/  ISETP.LT.OR P4, PT, R2, R213.reuse, P4 ;  /* 0x000000d50200720c */ /* 0x080fe40002781670 */
[----:B------:R-:W-:Y:S02]  /*8ae0*/  FMNMX.FTZ R8, R179, R8, !PT ;  /* 0x00000008b3087209 */ /* 0x000fe40007810000 */
[----:B------:R-:W-:Y:S02]  /*8af0*/  FMNMX.FTZ R4, R21, R4, !PT ;  /* 0x0000000415047209 */ /* 0x000fe40007810000 */
[----:B------:R-:W-:Y:S02]  /*8b00*/  ISETP.LT.OR P6, PT, R0, R213, P6 ;  /* 0x000000d50000720c */ /* 0x000fe400037c1670 */
[----:B------:R-:W-:-:S02]  /*8b10*/  FSEL R161, R161, -INF , !P4 ;  /* 0xff800000a1a17808 */ /* 0x000fc40006000000 */
[----:B------:R-:W-:Y:S02]  /*8b20*/  FMNMX.FTZ R8, R163, R8, !PT ;  /* 0x00000008a3087209 */ /* 0x000fe40007810000 */
[----:B------:R-:W-:Y:S02]  /*8b30*/  FMNMX.FTZ R4, R177, R4, !PT ;  /* 0x00000004b1047209 */ /* 0x000fe40007810000 */
[----:B------:R-:W-:Y:S02]  /*8b40*/  IADD3 R6, R6, 0x39, RZ ;  /* 0x0000003906067810 */ /* 0x000fe40007ffe0ff */
[----:B------:R-:W-:Y:S02]  /*8b50*/  FSEL R159, R159, -INF , !P6 ;  /* 0xff8000009f9f7808 */ /* 0x000fe40007000000 */
[----:B------:R-:W-:Y:S02]  /*8b60*/  FMNMX.FTZ R8, R161, R8, !PT ;  /* 0x00000008a1087209 */ /* 0x000fe40007810000 */
[----:B------:R-:W-:-:S02]  /*8b70*/  FSEL R173, R173, -INF , !P3 ;  /* 0xff800000adad7808 */ /* 0x000fc40005800000 */
[----:B------:R-:W-:Y:S02]  /*8b80*/  FMNMX.FTZ R4, R175, R4, !PT ;  /* 0x00000004af047209 */ /* 0x000fe40007810000 */
[----:B------:R-:W-:Y:S02]  /*8b90*/  ISETP.GE.AND P5, PT, R6, R212, PT ;  /* 0x000000d40600720c */ /* 0x000fe40003fa6270 */
[----:B------:R-:W-:Y:S02]  /*8ba0*/  FMNMX.FTZ R10, R159, R8, !PT ;  /* 0x000000089f0a7209 */ /* 0x000fe40007810000 */
[-C--:B------:R-:W-:Y:S02]  /*8bb0*/  ISETP.GE.AND P3, PT, R0, R210.reuse, PT ;  /* 0x000000d20000720c */ /* 0x080fe40003f66270 */
[----:B------:R-:W-:Y:S02]  /*8bc0*/  ISETP.GE.AND P0, PT, R2, R210, PT ;  /* 0x000000d20200720c */ /* 0x000fe40003f06270 */
[----:B------:R-:W-:-:S02]  /*8bd0*/  FSEL R171, R5, -INF , !P2 ;  /* 0xff80000005ab7808 */ /* 0x000fc40005000000 */
[----:B------:R-:W-:Y:S02]  /*8be0*/  FMNMX.FTZ R8, R173, R4, !PT ;  /* 0x00000004ad087209 */ /* 0x000fe40007810000 */
[----:B------:R-:W-:Y:S02]  /*8bf0*/  ISETP.LT.OR P5, PT, R6, R213, P5 ;  /* 0x000000d50600720c */ /* 0x000fe40002fa1670 */
[-C--:B------:R-:W-:Y:S02]  /*8c00*/  ISETP.LT.OR P3, PT, R0, R211.reuse, P3 ;  /* 0x000000d30000720c */ /* 0x080fe40001f61670 */
[----:B------:R-:W-:Y:S02]  /*8c10*/  ISETP.LT.OR P0, PT, R2, R211, P0 ;  /* 0x000000d30200720c */ /* 0x000fe40000701670 */
[----:B------:R-:W-:Y:S02]  /*8c20*/  FSEL R155, R155, -INF , !P1 ;  /* 0xff8000009b9b7808 */ /* 0x000fe40004800000 */
[----:B------:R-:W-:-:S02]  /*8c30*/  FMNMX.FTZ R0, R171, R8, !PT ;  /* 0x00000008ab007209 */ /* 0x000fc40007810000 */
[----:B------:R-:W-:Y:S02]  /*8c40*/  FSEL R157, R157, -INF , !P5 ;  /* 0xff8000009d9d7808 */ /* 0x000fe40006800000 */
[C---:B------:R-:W-:Y:S02]  /*8c50*/  ISETP.GE.AND P1, PT, R6.reuse, R210, PT ;  /* 0x000000d20600720c */ /* 0x040fe40003f26270 */
[----:B------:R-:W-:Y:S02]  /*8c60*/  FSEL R143, R143, -INF , !P0 ;  /* 0xff8000008f8f7808 */ /* 0x000fe40004000000 */
[----:B------:R-:W-:Y:S02]  /*8c70*/  FMNMX.FTZ R0, R155, R0, !PT ;  /* 0x000000009b007209 */ /* 0x000fe40007810000 */
[----:B------:R-:W-:Y:S02]  /*8c80*/  FMNMX.FTZ R4, R157, R10, !PT ;  /* 0x0000000a9d047209 */ /* 0x000fe40007810000 */
[----:B------:R-:W-:-:S02]  /*8c90*/  ISETP.LT.OR P1, PT, R6, R211, P1 ;  /* 0x000000d30600720c */ /* 0x000fc40000f21670 */
[----:B------:R-:W-:Y:S01]  /*8ca0*/  FSEL R141, R141, -INF , !P3 ;  /* 0xff8000008d8d7808 */ /* 0x000fe20005800000 */
[----:B------:R-:W1:Y:S01]  /*8cb0*/  SHFL.BFLY PT, R5, R4, 0x2, 0x1f ;  /* 0x0c401f0004057f89 */ /* 0x000e6200000e0000 */
        /* <DEDUP_REMOVED lines=9> */
[----:B-1----:R-:W-:-:S04]  /*8d50*/  FMNMX.FTZ R149, R4, R149, !PT ;  /* 0x0000009504957209 */ /* 0x002fc80007810000 */
[C---:B------:R-:W-:Y:S01]  /*8d60*/  FSETP.NEU.FTZ.AND P1, PT, R149.reuse, -INF , PT ;  /* 0xff8000009500780b */ /* 0x040fe20003f3d000 */
[----:B------:R-:W-:-:S05]  /*8d70*/  FMUL.FTZ R140, R149, c[0x0][0x23c] ;  /* 0x00008f00958c7a20 */ /* 0x000fca0000410000 */
[----:B------:R-:W-:Y:S02]  /*8d80*/  FSEL R140, R140, RZ, P1 ;  /* 0x000000ff8c8c7208 */ /* 0x000fe40000800000 */
[----:B--2---:R-:W-:-:S03]  /*8d90*/  FMNMX.FTZ R148, R5, R148, !PT ;  /* 0x0000009405947209 */ /* 0x004fc60007810000 */
[--C-:B------:R-:W-:Y:S01]  /*8da0*/  FFMA.FTZ R147, R15, c[0x0][0x23c], -R140.reuse ;  /* 0x00008f000f937a23 */ /* 0x100fe2000001088c */
[----:B------:R-:W-:Y:S01]  /*8db0*/  FSEL R5, R149, RZ, P1 ;  /* 0x000000ff95057208 */ /* 0x000fe20000800000 */
[--C-:B------:R-:W-:Y:S01]  /*8dc0*/  FFMA.FTZ R146, R13, c[0x0][0x23c], -R140.reuse ;  /* 0x00008f000d927a23 */ /* 0x100fe2000001088c */
[C---:B------:R-:W-:Y:S01]  /*8dd0*/  FSETP.NEU.FTZ.AND P0, PT, R148.reuse, -INF , PT ;  /* 0xff8000009400780b */ /* 0x040fe20003f1d000 */
[----:B------:R-:W1:Y:S01]  /*8de0*/  LDSM.16.MT88.4 R12, [R194+0xc000] ;  /* 0x00c00000c20c783b */ /* 0x000e620000004200 */
[C---:B------:R-:W-:Y:S01]  /*8df0*/  FMUL.FTZ R152, R148.reuse, c[0x0][0x23c] ;  /* 0x00008f0094987a20 */ /* 0x040fe20000410000 */
[----:B------:R-:W-:Y:S01]  /*8e00*/  MUFU.EX2 R147, R147 ;  /* 0x0000009300937308 */ /* 0x000fe20000000800 */
[----:B------:R-:W-:Y:S01]  /*8e10*/  FSEL R6, R148, RZ, P0 ;  /* 0x000000ff94067208 */ /* 0x000fe20000000000 */
[----:B------:R-:W-:Y:S02]  /*8e20*/  FADD.FTZ R4, R132, -R5 ;  /* 0x8000000584047221 */ /* 0x000fe40000010000 */
[----:B------:R-:W-:Y:S01]  /*8e30*/  FSEL R152, R152, RZ, P0 ;  /* 0x000000ff98987208 */ /* 0x000fe20000000000 */
[----:B------:R-:W-:-:S02]  /*8e40*/  FFMA.FTZ R145, R137, c[0x0][0x23c], -R140 ;  /* 0x00008f0089917a23 */ /* 0x000fc4000001088c */
[----:B------:R-:W-:Y:S01]  /*8e50*/  FADD.FTZ R6, R3, -R6 ;  /* 0x8000000603067221 */ /* 0x000fe20000010000 */
[----:B------:R-:W2:Y:S01]  /*8e60*/  MUFU.EX2 R146, R146 ;  /* 0x0000009200927308 */ /* 0x000ea20000000800 */
[----:B------:R-:W-:Y:S02]  /*8e70*/  FFMA.FTZ R144, R17, c[0x0][0x23c], -R140 ;  /* 0x00008f0011907a23 */ /* 0x000fe4000001088c */
[--C-:B------:R-:W-:Y:S01]  /*8e80*/  FFMA.FTZ R133, R133, c[0x0][0x23c], -R152.reuse ;  /* 0x00008f0085857a23 */ /* 0x100fe20000010898 */
[----:B------:R-:W3:Y:S01]  /*8e90*/  LDSM.16.MT88.4 R16, [R196+0xc000] ;  /* 0x00c00000c410783b */ /* 0x000ee20000004200 */
[--C-:B------:R-:W-:Y:S02]  /*8ea0*/  FFMA.FTZ R2, R11, c[0x0][0x23c], -R152.reuse ;  /* 0x00008f000b027a23 */ /* 0x100fe40000010898 */
[--C-:B------:R-:W-:Y:S01]  /*8eb0*/  FFMA.FTZ R0, R139, c[0x0][0x23c], -R152.reuse ;  /* 0x00008f008b007a23 */ /* 0x100fe20000010898 */
[----:B------:R-:W-:Y:S01]  /*8ec0*/  MUFU.EX2 R145, R145 ;  /* 0x0000009100917308 */ /* 0x000fe20000000800 */
[----:B------:R-:W-:Y:S01]  /*8ed0*/  FFMA.FTZ R151, R7, c[0x0][0x23c], -R152 ;  /* 0x00008f0007977a23 */ /* 0x000fe20000010898 */
[----:B------:R-:W4:Y:S01]  /*8ee0*/  LDSM.16.MT88.4 R8, [R193+0xc000] ;  /* 0x00c00000c108783b */ /* 0x000f220000004200 */
[----:B------:R-:W-:-:S02]  /*8ef0*/  FMUL.FTZ R150, R4, c[0x0][0x23c] ;  /* 0x00008f0004967a20 */ /* 0x000fc40000410000 */
[----:B------:R-:W-:Y:S01]  /*8f00*/  FMUL.FTZ R132, R6, c[0x0][0x23c] ;  /* 0x00008f0006847a20 */ /* 0x000fe20000410000 */
[----:B------:R-:W-:Y:S01]  /*8f10*/  LDSM.16.MT88.4 R136, [R194+0xc800] ;  /* 0x00c80000c288783b */ /* 0x000fe20000004200 */
[--C-:B------:R-:W-:Y:S01]  /*8f20*/  FFMA.FTZ R3, R35, c[0x0][0x23c], -R140.reuse ;  /* 0x00008f0023037a23 */ /* 0x100fe2000001088c */
[----:B------:R-:W5:Y:S01]  /*8f30*/  MUFU.EX2 R144, R144 ;  /* 0x0000009000907308 */ /* 0x000f620000000800 */
[----:B--2---:R-:W-:Y:S01]  /*8f40*/  F2FP.PACK_AB R4, R146, R147 ;  /* 0x000000939204723e */ /* 0x004fe200000000ff */
[--C-:B------:R-:W-:Y:S02]  /*8f50*/  FFMA.FTZ R154, R33, c[0x0][0x23c], -R140.reuse ;  /* 0x00008f00219a7a23 */ /* 0x100fe4000001088c */
[--C-:B------:R-:W-:Y:S01]  /*8f60*/  FFMA.FTZ R156, R31, c[0x0][0x23c], -R140.reuse ;  /* 0x00008f001f9c7a23 */ /* 0x100fe2000001088c */
[----:B------:R-:W-:Y:S01]  /*8f70*/  LDSM.16.MT88.4 R32, [R193+0xc800] ;  /* 0x00c80000c120783b */ /* 0x000fe20000004200 */
[----:B------:R-:W-:Y:S02]  /*8f80*/  FFMA.FTZ R165, R29, c[0x0][0x23c], -R140 ;  /* 0x00008f001da57a23 */ /* 0x000fe4000001088c */
[----:B------:R-:W-:Y:S01]  /*8f90*/  MUFU.EX2 R133, R133 ;  /* 0x0000008500857308 */ /* 0x000fe20000000800 */
[--C-:B------:R-:W-:Y:S01]  /*8fa0*/  FFMA.FTZ R158, R27, c[0x0][0x23c], -R152.reuse ;  /* 0x00008f001b9e7a23 */ /* 0x100fe20000010898 */
[----:B------:R-:W-:Y:S01]  /*8fb0*/  LDSM.16.MT88.4 R28, [R192+0xc800] ;  /* 0x00c80000c01c783b */ /* 0x000fe20000004200 */
[----:B------:R-:W-:-:S02]  /*8fc0*/  FFMA.FTZ R167, R25, c[0x0][0x23c], -R152 ;  /* 0x00008f0019a77a23 */ /* 0x000fc40000010898 */
[--C-:B------:R-:W-:Y:S01]  /*8fd0*/  FFMA.FTZ R160, R23, c[0x0][0x23c], -R152.reuse ;  /* 0x00008f0017a07a23 */ /* 0x100fe20000010898 */
[----:B------:R-:W-:Y:S01]  /*8fe0*/  LDSM.16.MT88.4 R24, [R196+0xe800] ;  /* 0x00e80000c418783b */ /* 0x000fe20000004200 */
[----:B------:R-:W-:Y:S01]  /*8ff0*/  FFMA.FTZ R169, R21, c[0x0][0x23c], -R152 ;  /* 0x00008f0015a97a23 */ /* 0x000fe20000010898 */
[----:B------:R-:W2:Y:S01]  /*9000*/  MUFU.EX2 R2, R2 ;  /* 0x0000000200027308 */ /* 0x000ea20000000800 */
[----:B-----5:R-:W-:Y:S01]  /*9010*/  F2FP.PACK_AB R6, R144, R145 ;  /* 0x000000919006723e */ /* 0x020fe200000000ff */
[----:B------:R-:W-:Y:S01]  /*9020*/  LDSM.16.MT88.4 R20, [R194+0xe800] ;  /* 0x00e80000c214783b */ /* 0x000fe20000004200 */
        /* <DEDUP_REMOVED lines=8> */
[----:B------:R-:W5:Y:S01]  /*90b0*/  MUFU.EX2 R151, R151 ;  /* 0x0000009700977308 */ /* 0x000f620000000800 */
[----:B--2---:R-:W-:Y:S01]  /*90c0*/  F2FP.PACK_AB R5, R2, R133 ;  /* 0x000000850205723e */ /* 0x004fe200000000ff */
[----:B------:R-:W-:Y:S02]  /*90d0*/  FFMA.FTZ R171, R171, c[0x0][0x23c], -R152 ;  /* 0x00008f00abab7a23 */ /* 0x000fe40000010898 */
[----:B------:R-:W-:Y:S02]  /*90e0*/  FFMA.FTZ R172, R157, c[0x0][0x23c], -R140 ;  /* 0x00008f009dac7a23 */ /* 0x000fe4000001088c */
[----:B------:R-:W-:-:S02]  /*90f0*/  FFMA.FTZ R155, R155, c[0x0][0x23c], -R152 ;  /* 0x00008f009b9b7a23 */ /* 0x000fc40000010898 */
[----:B------:R-:W2:Y:S01]  /*9100*/  MUFU.EX2 R150, R150 ;  /* 0x0000009600967308 */ /* 0x000ea20000000800 */
[--C-:B------:R-:W-:Y:S02]  /*9110*/  FFMA.FTZ R174, R143, c[0x0][0x23c], -R152.reuse ;  /* 0x00008f008fae7a23 */ /* 0x100fe40000010898 */
[----:B------:R-:W-:Y:S02]  /*9120*/  FFMA.FTZ R157, R141, c[0x0][0x23c], -R152 ;  /* 0x00008f008d9d7a23 */ /* 0x000fe40000010898 */
[--C-:B------:R-:W-:Y:S02]  /*9130*/  FFMA.FTZ R163, R163, c[0x0][0x23c], -R140.reuse ;  /* 0x00008f00a3a37a23 */ /* 0x100fe4000001088c */
[--C-:B------:R-:W-:Y:S01]  /*9140*/  FFMA.FTZ R170, R161, c[0x0][0x23c], -R140.reuse ;  /* 0x00008f00a1aa7a23 */ /* 0x100fe2000001088c */
[----:B------:R-:W1:Y:S01]  /*9150*/  MUFU.EX2 R132, R132 ;  /* 0x0000008400847308 */ /* 0x000e620000000800 */
[----:B-----5:R-:W-:Y:S01]  /*9160*/  F2FP.PACK_AB R7, R151, R0 ;  /* 0x000000009707723e */ /* 0x020fe200000000ff */
[----:B------:R-:W-:-:S02]  /*9170*/  FFMA.FTZ R159, R159, c[0x0][0x23c], -R140 ;  /* 0x00008f009f9f7a23 */ /* 0x000fc4000001088c */
[----:B------:R-:W-:Y:S01]  /*9180*/  FFMA.FTZ R152, R153, c[0x0][0x23c], -R152 ;  /* 0x00008f0099987a23 */ /* 0x000fe20000010898 */
[----:B------:R-:W-:Y:S01]  /*9190*/  LDSM.16.MT88.4 R140, [R194+0xd800] ;  /* 0x00d80000c28c783b */ /* 0x000fe20000004200 */
[-C--:B--2---:R-:W-:Y:S02]  /*91a0*/  FMUL.FTZ R120, R120, R150.reuse ;  /* 0x0000009678787220 */ /* 0x084fe40000410000 */
[----:B------:R-:W-:Y:S01]  /*91b0*/  MUFU.EX2 R3, R3 ;  /* 0x0000000300037308 */ /* 0x000fe20000000800 */
[-C--:B------:R-:W-:Y:S02]  /*91c0*/  FMUL.FTZ R121, R121, R150.reuse ;  /* 0x0000009679797220 */ /* 0x080fe40000410000 */
[-C--:B------:R-:W-:Y:S02]  /*91d0*/  FMUL.FTZ R116, R116, R150.reuse ;  /* 0x0000009674747220 */ /* 0x080fe40000410000 */
[----:B------:R-:W-:Y:S02]  /*91e0*/  FMUL.FTZ R117, R117, R150 ;  /* 0x0000009675757220 */ /* 0x000fe40000410000 */
[-C--:B-1----:R-:W-:Y:S01]  /*91f0*/  FMUL.FTZ R122, R122, R132.reuse ;  /* 0x000000847a7a7220 */ /* 0x082fe20000410000 */
[----:B------:R-:W1:Y:S01]  /*9200*/  MUFU.EX2 R154, R154 ;  /* 0x0000009a009a7308 */ /* 0x000e620000000800 */
[----:B------:R-:W-:-:S02]  /*9210*/  FMUL.FTZ R123, R123, R132 ;  /* 0x000000847b7b7220 */ /* 0x000fc40000410000 */
[-C--:B------:R-:W-:Y:S02]  /*9220*/  FMUL.FTZ R118, R118, R132.reuse ;  /* 0x0000008476767220 */ /* 0x080fe40000410000 */
[----:B------:R-:W-:Y:S02]  /*9230*/  FMUL.FTZ R119, R119, R132 ;  /* 0x0000008477777220 */ /* 0x000fe40000410000 */
[-C--:B------:R-:W-:Y:S01]  /*9240*/  FMUL.FTZ R128, R128, R150.reuse ;  /* 0x0000009680807220 */ /* 0x080fe20000410000 */
[----:B------:R-:W-:Y:S01]  /*9250*/  HMMA.16816.F32 R120, R4, R12, R120 ;  /* 0x0000000c0478723c */ /* 0x000fe20000001878 */
[----:B------:R-:W-:Y:S01]  /*9260*/  FMUL.FTZ R129, R129, R150 ;  /* 0x0000009681817220 */ /* 0x000fe20000410000 */
[----:B------:R-:W-:Y:S01]  /*9270*/  MUFU.EX2 R156, R156 ;  /* 0x0000009c009c7308 */ /* 0x000fe20000000800 */
[-C--:B------:R-:W-:Y:S02]  /*9280*/  FMUL.FTZ R130, R130, R132.reuse ;  /* 0x0000008482827220 */ /* 0x080fe40000410000 */
[----:B------:R-:W-:-:S02]  /*9290*/  FMUL.FTZ R131, R131, R132 ;  /* 0x0000008483837220 */ /* 0x000fc40000410000 */
[-C--:B------:R-:W-:Y:S01]  /*92a0*/  FMUL.FTZ R124, R124, R150.reuse ;  /* 0x000000967c7c7220 */ /* 0x080fe20000410000 */
[C---:B------:R-:W-:Y:S01]  /*92b0*/  HMMA.16816.F32 R116, R4.reuse, R14, R116 ;  /* 0x0000000e0474723c */ /* 0x040fe20000001874 */
[----:B------:R-:W2:Y:S01]  /*92c0*/  LDSM.16.MT88.4 R12, [R196+0xe000] ;  /* 0x00e00000c40c783b */ /* 0x000ea20000004200 */
[----:B------:R-:W-:Y:S01]  /*92d0*/  FMUL.FTZ R125, R125, R150 ;  /* 0x000000967d7d7220 */ /* 0x000fe20000410000 */
[----:B------:R-:W5:Y:S01]  /*92e0*/  MUFU.EX2 R165, R165 ;  /* 0x000000a500a57308 */ /* 0x000f620000000800 */
[-C--:B------:R-:W-:Y:S02]  /*92f0*/  FMUL.FTZ R126, R126, R132.reuse ;  /* 0x000000847e7e7220 */ /* 0x080fe40000410000 */
[----:B------:R-:W-:Y:S02]  /*9300*/  FMUL.FTZ R127, R127, R132 ;  /* 0x000000847f7f7220 */ /* 0x000fe40000410000 */
[-C--:B------:R-:W-:Y:S01]  /*9310*/  FMUL.FTZ R112, R112, R150.reuse ;  /* 0x0000009670707220 */ /* 0x080fe20000410000 */
[----:B---3--:R-:W-:Y:S01]  /*9320*/  HMMA.16816.F32 R128, R4, R16, R128 ;  /* 0x000000100480723c */ /* 0x008fe20000001880 */
[----:B------:R-:W-:Y:S01]  /*9330*/  FMUL.FTZ R113, R113, R150 ;  /* 0x0000009671717220 */ /* 0x000fe20000410000 */
[----:B------:R-:W-:Y:S01]  /*9340*/  MUFU.EX2 R158, R158 ;  /* 0x0000009e009e7308 */ /* 0x000fe20000000800 */
[----:B------:R-:W-:-:S02]  /*9350*/  FMUL.FTZ R114, R114, R132 ;  /* 0x0000008472727220 */ /* 0x000fc40000410000 */
[----:B------:R-:W-:Y:S02]  /*9360*/  FMUL.FTZ R115, R115, R132 ;  /* 0x0000008473737220 */ /* 0x000fe40000410000 */
        /* <DEDUP_REMOVED lines=8> */
[----:B----4-:R-:W-:Y:S01]  /*93f0*/  HMMA.16816.F32 R112, R4, R8, R112 ;  /* 0x000000080470723c */ /* 0x010fe20000001870 */
[----:B------:R-:W-:-:S02]  /*9400*/  FMUL.FTZ R37, R37, R150 ;  /* 0x0000009625257220 */ /* 0x000fc40000410000 */
[-C--:B------:R-:W-:Y:S01]  /*9410*/  FMUL.FTZ R38, R38, R132.reuse ;  /* 0x0000008426267220 */ /* 0x080fe20000410000 */
[----:B------:R-:W-:Y:S01]  /*9420*/  MUFU.EX2 R160, R160 ;  /* 0x000000a000a07308 */ /* 0x000fe20000000800 */
[----:B------:R-:W-:Y:S02]  /*9430*/  FMUL.FTZ R39, R39, R132 ;  /* 0x0000008427277220 */ /* 0x000fe40000410000 */
[-C--:B------:R-:W-:Y:S01]  /*9440*/  FMUL.FTZ R40, R40, R150.reuse ;  /* 0x0000009628287220 */ /* 0x080fe20000410000 */
[----:B------:R-:W-:Y:S01]  /*9450*/  HMMA.16816.F32 R108, R4, R10, R108 ;  /* 0x0000000a046c723c */ /* 0x000fe2000000186c */
[----:B------:R-:W4:Y:S01]  /*9460*/  LDSM.16.MT88.4 R8, [R194+0xe000] ;  /* 0x00e00000c208783b */ /* 0x000f220000004200 */
        /* <DEDUP_REMOVED lines=109> */
[----:B----4-:R-:W-:Y:S03]  /*9b40*/  HMMA.16816.F32 R92, R4, R8, R92 ;  /* 0x00000008045c723c */ /* 0x010fe6000000185c */
[----:B------:R-:W-:-:S04]  /*9b50*/  FADD.FTZ R146, R146, R147 ;  /* 0x0000009392927221 */ /* 0x000fc80000010000 */
[----:B------:R-:W-:Y:S01]  /*9b60*/  FADD.FTZ R145, R145, R146 ;  /* 0x0000009291917221 */ /* 0x000fe20000010000 */
[----:B------:R-:W-:Y:S01]  /*9b70*/  HMMA.16816.F32 R96, R4, R10, R96 ;  /* 0x0000000a0460723c */ /* 0x000fe20000001860 */
[----:B------:R-:W-:Y:S02]  /*9b80*/  LDSM.16.MT88.4 R8, [R192+0xe800] ;  /* 0x00e80000c008783b */ /* 0x000fe40000004200 */
[----:B------:R-:W-:-:S04]  /*9b90*/  FADD.FTZ R144, R144, R145 ;  /* 0x0000009190907221 */ /* 0x000fc80000010000 */
[C---:B-1----:R-:W-:Y:S01]  /*9ba0*/  F2FP.PACK_AB R4, R154.reuse, R3 ;  /* 0x000000039a04723e */ /* 0x042fe200000000ff */
[----:B------:R-:W-:Y:S01]  /*9bb0*/  FADD.FTZ R3, R3, R144 ;  /* 0x0000009003037221 */ /* 0x000fe20000010000 */
[----:B-----5:R-:W-:Y:S02]  /*9bc0*/  F2FP.PACK_AB R6, R165, R156 ;  /* 0x0000009ca506723e */ /* 0x020fe400000000ff */
[----:B------:R-:W-:Y:S01]  /*9bd0*/  F2FP.PACK_AB R5, R167, R158 ;  /* 0x0000009ea705723e */ /* 0x000fe200000000ff */
[----:B------:R-:W-:Y:S01]  /*9be0*/  FADD.FTZ R3, R154, R3 ;  /* 0x000000039a037221 */ /* 0x000fe20000010000 */
[----:B------:R-:W-:-:S03]  /*9bf0*/  F2FP.PACK_AB R7, R169, R160 ;  /* 0x000000a0a907723e */ /* 0x000fc600000000ff */
[----:B------:R-:W-:Y:S01]  /*9c00*/  FADD.FTZ R156, R156, R3 ;  /* 0x000000039c9c7221 */ /* 0x000fe20000010000 */
[----:B------:R-:W-:-:S03]  /*9c10*/  MOV R3, R148 ;  /* 0x0000009400037202 */ /* 0x000fc60000000f00 */
[----:B--2---:R-:W-:Y:S01]  /*9c20*/  HMMA.16816.F32 R128, R4, R12, R128 ;  /* 0x0000000c0480723c */ /* 0x004fe20000001880 */
        /* <DEDUP_REMOVED lines=41> */
[----:B------:R-:W-:-:S07]  /*9ec0*/  F2FP.PACK_AB R7, R171, R168 ;  /* 0x000000a8ab07723e */ /* 0x000fce00000000ff */
[C---:B-1----:R-:W-:Y:S08]  /*9ed0*/  HMMA.16816.F32 R128, R4.reuse, R12, R128 ;  /* 0x0000000c0480723c */ /* 0x042ff00000001880 */
        /* <DEDUP_REMOVED lines=35> */
[----:B------:R-:W-:-:S02]  /*a110*/  F2FP.PACK_AB R4, R170, R163 ;  /* 0x000000a3aa04723e */ /* 0x000fc400000000ff */
[----:B------:R-:W-:Y:S02]  /*a120*/  F2FP.PACK_AB R6, R172, R159 ;  /* 0x0000009fac06723e */ /* 0x000fe400000000ff */
[----:B------:R-:W-:Y:S02]  /*a130*/  F2FP.PACK_AB R5, R174, R155 ;  /* 0x0000009bae05723e */ /* 0x000fe400000000ff */
[----:B------:R-:W-:-:S07]  /*a140*/  F2FP.PACK_AB R7, R152, R157 ;  /* 0x0000009d9807723e */ /* 0x000fce00000000ff */
[C---:B--2---:R-:W-:Y:S07]  /*a150*/  HMMA.16816.F32 R60, R4.reuse, R16, R60 ;  /* 0x00000010043c723c */ /* 0x044fee000000183c */
[----:B------:R-:W-:Y:S01]  /*a160*/  FFMA.FTZ R17, R217, R132, R133 ;  /* 0x00000084d9117223 */ /* 0x000fe20000010085 */
[----:B---3--:R-:W-:Y:S01]  /*a170*/  HMMA.16816.F32 R128, R4, R8, R128 ;  /* 0x000000080480723c */ /* 0x008fe20000001880 */
[----:B------:R-:W-:Y:S02]  /*a180*/  IMAD.MOV.U32 R132, RZ, RZ, R149 ;  /* 0x000000ffff847224 */ /* 0x000fe400078e0095 */
[----:B------:R-:W-:-:S04]  /*a190*/  FADD.FTZ R17, R2, R17 ;  /* 0x0000001102117221 */ /* 0x000fc80000010000 */
[----:B------:R-:W-:Y:S01]  /*a1a0*/  FADD.FTZ R0, R0, R17 ;  /* 0x0000001100007221 */ /* 0x000fe20000010000 */
[C---:B------:R-:W-:Y:S01]  /*a1b0*/  HMMA.16816.F32 R124, R4.reuse, R10, R124 ;  /* 0x0000000a047c723c */ /* 0x040fe2000000187c */
[----:B------:R-:W2:Y:S02]  /*a1c0*/  LDSM.16.MT88.4 R8, [R194+0x11800] ;  /* 0x01180000c208783b */ /* 0x000ea40000004200 */
[----:B------:R-:W-:Y:S02]  /*a1d0*/  FADD.FTZ R151, R151, R0 ;  /* 0x0000000097977221 */ /* 0x000fe40000010000 */
[----:B------:R-:W-:Y:S02]  /*a1e0*/  FADD.FTZ R0, R164, R225 ;  /* 0x000000e1a4007221 */ /* 0x000fe40000010000 */
[----:B------:R-:W-:Y:S01]  /*a1f0*/  FADD.FTZ R158, R158, R151 ;  /* 0x000000979e9e7221 */ /* 0x000fe20000010000 */
[----:B----4-:R-:W-:Y:S01]  /*a200*/  HMMA.16816.F32 R36, R4, R24, R36 ;  /* 0x000000180424723c */ /* 0x010fe20000001824 */
[----:B------:R-:W-:-:S02]  /*a210*/  FADD.FTZ R0, R179, R0 ;  /* 0x00000000b3007221 */ /* 0x000fc40000010000 */
[----:B------:R-:W-:Y:S02]  /*a220*/  FADD.FTZ R167, R167, R158 ;  /* 0x0000009ea7a77221 */ /* 0x000fe40000010000 */
[----:B------:R-:W-:Y:S02]  /*a230*/  FADD.FTZ R163, R163, R0 ;  /* 0x00000000a3a37221 */ /* 0x000fe40000010000 */
[----:B------:R-:W-:Y:S01]  /*a240*/  FADD.FTZ R160, R160, R167 ;  /* 0x000000a7a0a07221 */ /* 0x000fe20000010000 */
[----:B------:R-:W-:Y:S01]  /*a250*/  HMMA.16816.F32 R40, R4, R26, R40 ;  /* 0x0000001a0428723c */ /* 0x000fe20000001828 */
[----:B------:R-:W3:Y:S01]  /*a260*/  LDSM.16.MT88.4 R24, [R193+0x11800] ;  /* 0x01180000c118783b */ /* 0x000ee20000004200 */
[----:B------:R-:W-:Y:S02]  /*a270*/  FADD.FTZ R170, R170, R163 ;  /* 0x000000a3aaaa7221 */ /* 0x000fe40000010000 */
[----:B------:R-:W-:Y:S02]  /*a280*/  FADD.FTZ R169, R169, R160 ;  /* 0x000000a0a9a97221 */ /* 0x000fe40000010000 */
[----:B------:R-:W-:-:S02]  /*a290*/  FADD.FTZ R159, R159, R170 ;  /* 0x000000aa9f9f7221 */ /* 0x000fc40000010000 */
[----:B-1----:R-:W-:Y:S01]  /*a2a0*/  HMMA.16816.F32 R68, R4, R12, R68 ;  /* 0x0000000c0444723c */ /* 0x002fe20000001844 */
[----:B------:R-:W-:Y:S02]  /*a2b0*/  FADD.FTZ R166, R166, R169 ;  /* 0x000000a9a6a67221 */ /* 0x000fe40000010000 */
[----:B------:R-:W-:Y:S02]  /*a2c0*/  FADD.FTZ R221, R172, R159 ;  /* 0x0000009facdd7221 */ /* 0x000fe40000010000 */
[----:B------:R-:W-:-:S03]  /*a2d0*/  FADD.FTZ R175, R175, R166 ;  /* 0x000000a6afaf7221 */ /* 0x000fc60000010000 */
[----:B------:R-:W-:Y:S01]  /*a2e0*/  HMMA.16816.F32 R72, R4, R14, R72 ;  /* 0x0000000e0448723c */ /* 0x000fe20000001848 */
[----:B------:R-:W1:Y:S01]  /*a2f0*/  LDSM.16.MT88.4 R12, [R192+0x11800] ;  /* 0x01180000c00c783b */ /* 0x000e620000004200 */
[----:B------:R-:W-:-:S04]  /*a300*/  FADD.FTZ R2, R168, R175 ;  /* 0x000000afa8027221 */ /* 0x000fc80000010000 */
[----:B------:R-:W-:Y:S02]  /*a310*/  FADD.FTZ R2, R171, R2 ;  /* 0x00000002ab027221 */ /* 0x000fe40000010000 */
[----:B------:R-:W-:Y:S02]  /*a320*/  HMMA.16816.F32 R120, R4, R140, R120 ;  /* 0x0000008c0478723c */ /* 0x000fe40000001878 */
[----:B------:R-:W-:-:S04]  /*a330*/  FADD.FTZ R155, R155, R2 ;  /* 0x000000029b9b7221 */ /* 0x000fc80000010000 */
[----:B------:R-:W-:Y:S02]  /*a340*/  FADD.FTZ R174, R174, R155 ;  /* 0x0000009baeae7221 */ /* 0x000fe40000010000 */
[----:B------:R-:W-:Y:S02]  /*a350*/  HMMA.16816.F32 R116, R4, R142, R116 ;  /* 0x0000008e0474723c */ /* 0x000fe40000001874 */
[----:B------:R-:W-:-:S04]  /*a360*/  FADD.FTZ R157, R157, R174 ;  /* 0x000000ae9d9d7221 */ /* 0x000fc80000010000 */
[----:B------:R-:W-:Y:S02]  /*a370*/  FADD.FTZ R217, R152, R157 ;  /* 0x0000009d98d97221 */ /* 0x000fe40000010000 */
        /* <DEDUP_REMOVED lines=15> */
.L_x_1143:
        /* <DEDUP_REMOVED lines=8> */
[----:B------:R-:W-:Y:S01]  /*a4f0*/  ISETP.GE.AND P2, PT, R203, c[0x0][0x220], PT ;  /* 0x00008800cb007a0c */ /* 0x000fe20003f46270 */
[----:B------:R-:W-:Y:S01]  /*a500*/  ULDC.64 UR18, c[0x0][0x118] ;  /* 0x0000460000127ab9 */ /* 0x000fe20000000a00 */
[----:B------:R-:W-:Y:S05]  /*a510*/  BRA `(.L_x_1148) ;  /* 0x0000068000007947 */ /* 0x000fea0003800000 */
.L_x_1150:
        /* <DEDUP_REMOVED lines=61> */
[C---:B------:R-:W-:Y:S02]  /*a8f0*/  @!P3 LEA R20, P1, R5.reuse, c[0x0][0x168], 0x1 ;  /* 0x00005a000514ba11 */ /* 0x040fe400078208ff */
[C---:B--2---:R-:W-:Y:S01]  /*a900*/  @!P2 LEA R18, P0, R5.reuse, c[0x0][0x168], 0x1 ;  /* 0x00005a000512aa11 */ /* 0x044fe200078008ff */
        /* <DEDUP_REMOVED lines=41> */
.L_x_1148:
[----:B------:R-:W-:Y:S04]  /*aba0*/  DEPBAR.LE SB0, 0x0 ;  /* 0x000080000000791a */ /* 0x000fe80000000000 */
[----:B------:R-:W-:Y:S01]  /*abb0*/  BAR.SYNC.DEFER_BLOCKING 0x0 ;  /* 0x0000000000007b1d */ /* 0x000fe20000010000 */
[----:B------:R-:W-:Y:S04]  /*abc0*/  UIADD3 UR8, UR13, -0x1, URZ ;  /* 0xffffffff0d087890 */ /* 0x000fe8000fffe03f */
[----:B------:R-:W-:Y:S02]  /*abd0*/  USHF.R.S32.HI UR5, URZ, 0x1f, UR8 ;  /* 0x0000001f3f057899 */ /* 0x000fe40008011408 */
[----:B------:R-:W-:Y:S01]  /*abe0*/  MOV R225, UR8 ;  /* 0x0000000800e17c02 */ /* 0x000fe20008000f00 */
[----:B------:R-:W-:Y:S02]  /*abf0*/  UIMAD UR4, UR22, UR8, URZ ;  /* 0x00000008160472a4 */ /* 0x000fe4000f8e023f */
[----:B------:R-:W-:Y:S02]  /*ac00*/  UISETP.GT.AND UP0, UPT, UR8, UR9, UPT ;  /* 0x000000090800728c */ /* 0x000fe4000bf04270 */
[----:B------:R-:W-:Y:S01]  /*ac10*/  UIMAD UR4, UR5, UR23, UR4 ;  /* 0x00000017050472a4 */ /* 0x000fe2000f8e0204 */
[----:B------:R-:W-:Y:S05]  /*ac20*/  IMAD.WIDE.U32 R224, R225, UR23, R218 ;  /* 0x00000017e1e07c25 */ /* 0x000fea000f8e00da */
[C---:B------:R-:W-:Y:S02]  /*ac30*/  @!P4 LEA R234, P6, R224.reuse, c[0x0][0x170], 0x1 ;  /* 0x00005c00e0eaca11 */ /* 0x040fe400078c08ff */
[----:B------:R-:W-:Y:S02]  /*ac40*/  IADD3 R222, R225, UR4, RZ ;  /* 0x00000004e1de7c10 */ /* 0x000fe4000fffe0ff */
        /* <DEDUP_REMOVED lines=25> */
[C---:B------:R-:W-:Y:S02]  /*ade0*/  @!P4 LEA R244, P1, R223.reuse, c[0x0][0x170], 0x1 ;  /* 0x00005c00dff4ca11 */ /* 0x040fe400078208ff */
[----:B------:R-:W-:Y:S01]  /*adf0*/  IADD3.X R222, R222, UR10, RZ, P5, !PT ;  /* 0x0000000adede7c10 */ /* 0x000fe2000affe4ff */
[----:B------:R-:W-:Y:S01]  /*ae00*/  @!PT LDS RZ, [RZ] ;  /* 0x00000000fffff984 */ /* 0x000fe20000000800 */
[----:B------:R-:W-:Y:S01]  /*ae10*/  @!PT LDS RZ, [RZ] ;  /* 0x00000000fffff984 */ /* 0x000fe20000000800 */
[----:B------:R-:W-:Y:S01]  /*ae20*/  @!PT LDS RZ, [RZ] ;  /* 0x00000000fffff984 */ /* 0x000fe20000000800 */
[----:B------:R3:W-:Y:S01]  /*ae30*/  @!P2 LDGSTS.E.BYPASS.LTC128B.128 [R205+0x10000], [R228.64+0x100] ;  /* 0x10000100e4cdafae */ /* 0x0007e2000b901d52 */
[C---:B------:R-:W-:Y:S02]  /*ae40*/  @!P3 LEA R240, P0, R223.reuse, c[0x0][0x170], 0x1 ;  /* 0x00005c00dff0ba11 */ /* 0x040fe400078008ff */
[C-C-:B------:R-:W-:Y:S02]  /*ae50*/  @!P4 LEA.HI.X R245, R223.reuse, c[0x0][0x174], R222.reuse, 0x1, P1 ;  /* 0x00005d00dff5ca11 */ /* 0x140fe400008f0cde */
[C-C-:B------:R-:W-:Y:S01]  /*ae60*/  @!P3 LEA.HI.X R241, R223.reuse, c[0x0][0x174], R222.reuse, 0x1, P0 ;  /* 0x00005d00dff1ba11 */ /* 0x140fe200000f0cde */
[----:B------:R-:W-:Y:S01]  /*ae70*/  @P4 STS.128 [R205+0xc800], RZ ;  /* 0x00c800ffcd004388 */ /* 0x000fe20000000c00 */
[C---:B------:R-:W-:Y:S02]  /*ae80*/  @!P2 LEA R238, P5, R223.reuse, c[0x0][0x170], 0x1 ;  /* 0x00005c00dfeeaa11 */ /* 0x040fe400078a08ff */
[C---:B------:R-:W-:Y:S02]  /*ae90*/  IADD3 R220, P6, R223.reuse, UR24, RZ ;  /* 0x00000018dfdc7c10 */ /* 0x040fe4000ffde0ff */
[----:B------:R-:W-:Y:S01]  /*aea0*/  @!P2 LEA.HI.X R239, R223, c[0x0][0x174], R222, 0x1, P5 ;  /* 0x00005d00dfefaa11 */ /* 0x000fe200028f0cde */
        /* <DEDUP_REMOVED lines=10> */
[C---:B-1----:R-:W-:Y:S01]  /*af50*/  @!P2 LEA R234, P0, R220.reuse, c[0x0][0x170], 0x1 ;  /* 0x00005c00dceaaa11 */ /* 0x042fe200078008ff */
        /* <DEDUP_REMOVED lines=204> */
[----:B-----5:R-:W-:Y:S03]  /*bc20*/  FMUL.FTZ R224, R8, c[0x0][0x2ec] ;  /* 0x0000bb0008e07a20 */ /* 0x020fe60000410000 */
[----:B------:R-:W-:Y:S02]  /*bc30*/  FMUL.FTZ R227, R9, c[0x0][0x2ec] ;  /* 0x0000bb0009e37a20 */ /* 0x000fe40000410000 */
        /* <DEDUP_REMOVED lines=13> */
[----:B----4-:R-:W-:Y:S02]  /*bd10*/  FMUL.FTZ R233, R18, c[0x0][0x2ec] ;  /* 0x0000bb0012e97a20 */ /* 0x010fe40000410000 */
[----:B------:R-:W-:Y:S02]  /*bd20*/  FMUL.FTZ R232, R19, c[0x0][0x2ec] ;  /* 0x0000bb0013e87a20 */ /* 0x000fe40000410000 */
[----:B------:R-:W-:Y:S03]  /*bd30*/  FMUL.FTZ R238, R20, c[0x0][0x2ec] ;  /* 0x0000bb0014ee7a20 */ /* 0x000fe60000410000 */
[----:B------:R-:W-:Y:S02]  /*bd40*/  FMUL.FTZ R241, R21, c[0x0][0x2ec] ;  /* 0x0000bb0015f17a20 */ /* 0x000fe40000410000 */
        /* <DEDUP_REMOVED lines=42> */
.L_x_1149:
[----:B------:R-:W-:Y:S01]  /*bff0*/  IMAD.U32 R5, RZ, RZ, UR8 ;  /* 0x00000008ff057e24 */ /* 0x000fe2000f8e00ff */
[----:B-1----:R-:W-:Y:S01]  /*c000*/  LDSM.16.MT88.4 R20, [R194+0xc000] ;  /* 0x00c00000c214783b */ /* 0x002fe20000004200 */
[----:B------:R-:W-:Y:S02]  /*c010*/  UISETP.GT.AND UP0, UPT, UR8, UR9, UPT ;  /* 0x000000090800728c */ /* 0x000fe4000bf04270 */
[----:B------:R-:W-:Y:S01]  /*c020*/  IMAD R4, R5, 0x40, R216 ;  /* 0x0000004005047824 */ /* 0x000fe200078e02d8 */
[----:B------:R-:W-:Y:S04]  /*c030*/  UMOV UR13, UR8 ;  /* 0x00000008000d7c82 */ /* 0x000fe80008000000 */
[CC--:B------:R-:W-:Y:S01]  /*c040*/  ISETP.GE.AND P5, PT, R4.reuse, R213.reuse, PT ;  /* 0x000000d50400720c */ /* 0x0c0fe20003fa6270 */
[----:B------:R-:W-:Y:S01]  /*c050*/  LDSM.16.MT88.4 R28, [R193+0xc000] ;  /* 0x00c00000c11c783b */ /* 0x000fe20000004200 */
[C---:B------:R-:W-:Y:S02]  /*c060*/  IADD3 R7, R4.reuse, 0x8, RZ ;  /* 0x0000000804077810 */ /* 0x040fe40007ffe0ff */
[CC--:B------:R-:W-:Y:S02]  /*c070*/  ISETP.GE.OR P5, PT, R4.reuse, R212.reuse, !P5 ;  /* 0x000000d40400720c */ /* 0x0c0fe40006fa6670 */
[----:B------:R-:W-:Y:S02]  /*c080*/  IADD3 R5, R4, 0x1, RZ ;  /* 0x0000000104057810 */ /* 0x000fe40007ffe0ff */
[----:B------:R-:W-:Y:S02]  /*c090*/  FSEL R220, R220, -INF , !P5 ;  /* 0xff800000dcdc7808 */ /* 0x000fe40006800000 */
[-C--:B------:R-:W-:Y:S02]  /*c0a0*/  ISETP.GE.AND P5, PT, R7, R213.reuse, PT ;  /* 0x000000d50700720c */ /* 0x080fe40003fa6270 */
[C---:B------:R-:W-:Y:S02]  /*c0b0*/  ISETP.GE.AND P6, PT, R5.reuse, R213, PT ;  /* 0x000000d50500720c */ /* 0x040fe40003fc6270 */
[CC--:B------:R-:W-:Y:S02]  /*c0c0*/  ISETP.GE.AND P0, PT, R5.reuse, R211.reuse, PT ;  /* 0x000000d30500720c */ /* 0x0c0fe40003f06270 */
[C---:B------:R-:W-:Y:S02]  /*c0d0*/  ISETP.GE.AND P1, PT, R4.reuse, R211, PT ;  /* 0x000000d30400720c */ /* 0x040fe40003f26270 */
[C---:B------:R-:W-:Y:S02]  /*c0e0*/  ISETP.GE.OR P6, PT, R5.reuse, R212, !P6 ;  /* 0x000000d40500720c */ /* 0x040fe400077c6670 */
[-C--:B------:R-:W-:Y:S02]  /*c0f0*/  ISETP.GE.OR P0, PT, R5, R210.reuse, !P0 ;  /* 0x000000d20500720c */ /* 0x080fe40004706670 */
[C---:B------:R-:W-:Y:S02]  /*c100*/  IADD3 R9, R4.reuse, 0x11, RZ ;  /* 0x0000001104097810 */ /* 0x040fe40007ffe0ff */
[C---:B------:R-:W-:Y:S02]  /*c110*/  ISETP.GE.OR P1, PT, R4.reuse, R210, !P1 ;  /* 0x000000d20400720c */ /* 0x040fe40004f26670 */
[-C--:B------:R-:W-:Y:S02]  /*c120*/  ISETP.GE.OR P5, PT, R7, R212.reuse, !P5 ;  /* 0x000000d40700720c */ /* 0x080fe40006fa6670 */
[----:B------:R-:W-:Y:S02]  /*c130*/  IADD3 R5, R4, 0x9, RZ ;  /* 0x0000000904057810 */ /* 0x000fe40007ffe0ff */
[----:B------:R-:W-:Y:S02]  /*c140*/  FSEL R223, R223, -INF , !P1 ;  /* 0xff800000dfdf7808 */ /* 0x000fe40004800000 */
[----:B------:R-:W-:Y:S02]  /*c150*/  FSEL R224, R224, -INF , !P5 ;  /* 0xff800000e0e07808 */ /* 0x000fe40006800000 */
[-C--:B------:R-:W-:Y:S02]  /*c160*/  ISETP.GE.AND P5, PT, R9, R213.reuse, PT ;  /* 0x000000d50900720c */ /* 0x080fe40003fa6270 */
[-C--:B------:R-:W-:Y:S02]  /*c170*/  ISETP.GE.AND P1, PT, R5, R213.reuse, PT ;  /* 0x000000d50500720c */ /* 0x080fe40003f26270 */
[-C--:B------:R-:W-:Y:S02]  /*c180*/  ISETP.GE.OR P5, PT, R9, R212.reuse, !P5 ;  /* 0x000000d40900720c */ /* 0x080fe40006fa6670 */
[----:B------:R-:W-:Y:S02]  /*c190*/  IADD3 R8, R4, 0x18, RZ ;  /* 0x0000001804087810 */ /* 0x000fe40007ffe0ff */
[-C--:B------:R-:W-:Y:S02]  /*c1a0*/  ISETP.GE.OR P1, PT, R5, R212.reuse, !P1 ;  /* 0x000000d40500720c */ /* 0x080fe40004f26670 */
[----:B------:R-:W-:Y:S02]  /*c1b0*/  FSEL R162, R230, -INF , !P5 ;  /* 0xff800000e6a27808 */ /* 0x000fe40006800000 */
[----:B------:R-:W-:Y:S02]  /*c1c0*/  FSEL R10, R227, -INF , !P1 ;  /* 0xff800000e30a7808 */ /* 0x000fe40004800000 */
[----:B------:R-:W-:Y:S02]  /*c1d0*/  ISETP.GE.AND P1, PT, R8, R213, PT ;  /* 0x000000d50800720c */ /* 0x000fe40003f26270 */
[C---:B------:R-:W-:Y:S02]  /*c1e0*/  ISETP.GE.AND P5, PT, R5.reuse, R211, PT ;  /* 0x000000d30500720c */ /* 0x040fe40003fa6270 */
[----:B------:R-:W-:Y:S02]  /*c1f0*/  IADD3 R11, R4, 0x10, RZ ;  /* 0x00000010040b7810 */ /* 0x000fe40007ffe0ff */
[----:B------:R-:W-:Y:S02]  /*c200*/  ISETP.GE.OR P1, PT, R8, R212, !P1 ;  /* 0x000000d40800720c */ /* 0x000fe40004f26670 */
[----:B------:R-:W-:Y:S02]  /*c210*/  IADD3 R6, R4, 0x19, RZ ;  /* 0x0000001904067810 */ /* 0x000fe40007ffe0ff */
[----:B------:R-:W-:Y:S02]  /*c220*/  ISETP.GE.OR P5, PT, R5, R210, !P5 ;  /* 0x000000d20500720c */ /* 0x000fe40006fa6670 */
[----:B------:R-:W-:Y:S02]  /*c230*/  FSEL R142, R234, -INF , !P1 ;  /* 0xff800000ea8e7808 */ /* 0x000fe40004800000 */
[----:B------:R-:W-:Y:S02]  /*c240*/  FSEL R222, R222, -INF , !P6 ;  /* 0xff800000dede7808 */ /* 0x000fe40007000000 */
[-C--:B------:R-:W-:Y:S02]  /*c250*/  ISETP.GE.AND P6, PT, R11, R213.reuse, PT ;  /* 0x000000d50b00720c */ /* 0x080fe40003fc6270 */
[----:B------:R-:W-:Y:S02]  /*c260*/  FSEL R225, R225, -INF , !P5 ;  /* 0xff800000e1e17808 */ /* 0x000fe40006800000 */
[----:B------:R-:W-:Y:S02]  /*c270*/  ISETP.GE.AND P1, PT, R6, R213, PT ;  /* 0x000000d50600720c */ /* 0x000fe40003f26270 */
[----:B------:R-:W-:Y:S02]  /*c280*/  ISETP.GE.AND P5, PT, R8, R211, PT ;  /* 0x000000d30800720c */ /* 0x000fe40003fa6270 */
[----:B------:R-:W-:Y:S02]  /*c290*/  IADD3 R13, R4, 0x20, RZ ;  /* 0x00000020040d7810 */ /* 0x000fe40007ffe0ff */
[-C--:B------:R-:W-:Y:S02]  /*c2a0*/  ISETP.GE.OR P6, PT, R11, R212.reuse, !P6 ;  /* 0x000000d40b00720c */ /* 0x080fe400077c6670 */
[----:B------:R-:W-:Y:S02]  /*c2b0*/  ISETP.GE.OR P1, PT, R6, R212, !P1 ;  /* 0x000000d40600720c */ /* 0x000fe40004f26670 */
[----:B------:R-:W-:Y:S02]  /*c2c0*/  ISETP.GE.OR P5, PT, R8, R210, !P5 ;  /* 0x000000d20800720c */ /* 0x000fe40006fa6670 */
[----:B------:R-:W-:Y:S02]  /*c2d0*/  IADD3 R12, R4, 0x21, RZ ;  /* 0x00000021040c7810 */ /* 0x000fe40007ffe0ff */
[----:B------:R-:W-:Y:S02]  /*c2e0*/  FSEL R5, R3, -INF , !P0 ;  /* 0xff80000003057808 */ /* 0x000fe40004000000 */
[----:B------:R-:W-:Y:S02]  /*c2f0*/  ISETP.GE.AND P0, PT, R13, R213, PT ;  /* 0x000000d50d00720c */ /* 0x000fe40003f06270 */
[----:B------:R-:W-:Y:S02]  /*c300*/  FSEL R164, R231, -INF , !P6 ;  /* 0xff800000e7a47808 */ /* 0x000fe40007000000 */
[----:B------:R-:W-:Y:S02]  /*c310*/  FSEL R140, R237, -INF , !P1 ;  /* 0xff800000ed8c7808 */ /* 0x000fe40004800000 */
[----:B------:R-:W-:Y:S02]  /*c320*/  FSEL R143, R233, -INF , !P5 ;  /* 0xff800000e98f7808 */ /* 0x000fe40006800000 */
[----:B------:R-:W-:Y:S02]  /*c330*/  ISETP.GE.AND P6, PT, R7, R211, PT ;  /* 0x000000d30700720c */ /* 0x000fe40003fc6270 */
[C---:B------:R-:W-:Y:S02]  /*c340*/  ISETP.GE.AND P1, PT, R12.reuse, R213, PT ;  /* 0x000000d50c00720c */ /* 0x040fe40003f26270 */
[CC--:B------:R-:W-:Y:S02]  /*c350*/  ISETP.GE.AND P5, PT, R12.reuse, R211.reuse, PT ;  /* 0x000000d30c00720c */ /* 0x0c0fe40003fa6270 */
[-C--:B------:R-:W-:Y:S02]  /*c360*/  ISETP.GE.OR P0, PT, R13, R212.reuse, !P0 ;  /* 0x000000d40d00720c */ /* 0x080fe40004706670 */
[C---:B------:R-:W-:Y:S02]  /*c370*/  ISETP.GE.OR P1, PT, R12.reuse, R212, !P1 ;  /* 0x000000d40c00720c */ /* 0x040fe40004f26670 */
[----:B------:R-:W-:Y:S02]  /*c380*/  ISETP.GE.OR P5, PT, R12, R210, !P5 ;  /* 0x000000d20c00720c */ /* 0x000fe40006fa6670 */
[----:B------:R-:W-:Y:S02]  /*c390*/  FMNMX.FTZ R12, R223, R0, !PT ;  /* 0x00000000df0c7209 */ /* 0x000fe40007810000 */
[----:B------:R-:W-:Y:S02]  /*c3a0*/  ISETP.GE.OR P6, PT, R7, R210, !P6 ;  /* 0x000000d20700720c */ /* 0x000fe400077c6670 */
[----:B------:R-:W-:Y:S02]  /*c3b0*/  IADD3 R3, R4, 0x28, RZ ;  /* 0x0000002804037810 */ /* 0x000fe40007ffe0ff */
[----:B------:R-:W-:Y:S02]  /*c3c0*/  FSEL R160, R238, -INF , !P0 ;  /* 0xff800000eea07808 */ /* 0x000fe40004000000 */
[-C--:B------:R-:W-:Y:S02]  /*c3d0*/  ISETP.GE.AND P0, PT, R9, R211.reuse, PT ;  /* 0x000000d30900720c */ /* 0x080fe40003f06270 */
[----:B------:R-:W-:Y:S02]  /*c3e0*/  FSEL R158, R241, -INF , !P1 ;  /* 0xff800000f19e7808 */ /* 0x000fe40004800000 */
[----:B------:R-:W-:Y:S02]  /*c3f0*/  FSEL R7, R226, -INF , !P6 ;  /* 0xff800000e2077808 */ /* 0x000fe40007000000 */
[----:B------:R-:W-:Y:S02]  /*c400*/  ISETP.GE.AND P6, PT, R11, R211, PT ;  /* 0x000000d30b00720c */ /* 0x000fe40003fc6270 */
[----:B------:R-:W-:Y:S02]  /*c410*/  ISETP.GE.AND P1, PT, R3, R213, PT ;  /* 0x000000d50300720c */ /* 0x000fe40003f26270 */
[----:B------:R-:W-:Y:S02]  /*c420*/  FMNMX.FTZ R12, R5, R12, !PT ;  /* 0x0000000c050c7209 */ /* 0x000fe40007810000 */
[----:B------:R-:W-:Y:S02]  /*c430*/  ISETP.GE.OR P0, PT, R9, R210, !P0 ;  /* 0x000000d20900720c */ /* 0x000fe40004706670 */
[----:B------:R-:W-:Y:S02]  /*c440*/  FMNMX.FTZ R9, R220, R2, !PT ;  /* 0x00000002dc097209 */ /* 0x000fe40007810000 */
[----:B------:R-:W-:Y:S02]  /*c450*/  ISETP.GE.OR P6, PT, R11, R210, !P6 ;  /* 0x000000d20b00720c */ /* 0x000fe400077c6670 */
[----:B------:R-:W-:Y:S02]  /*c460*/  ISETP.GE.OR P1, PT, R3, R212, !P1 ;  /* 0x000000d40300720c */ /* 0x000fe40004f26670 */
[----:B------:R-:W-:Y:S02]  /*c470*/  IADD3 R8, R4, 0x29, RZ ;  /* 0x0000002904087810 */ /* 0x000fe40007ffe0ff */
[----:B------:R-:W-:Y:S02]  /*c480*/  FMNMX.FTZ R12, R7, R12, !PT ;  /* 0x0000000c070c7209 */ /* 0x000fe40007810000 */
[----:B------:R-:W-:Y:S02]  /*c490*/  FMNMX.FTZ R9, R222, R9, !PT ;  /* 0x00000009de097209 */ /* 0x000fe40007810000 */
[----:B------:R-:W-:Y:S02]  /*c4a0*/  FSEL R163, R229, -INF , !P6 ;  /* 0xff800000e5a37808 */ /* 0x000fe40007000000 */
[----:B------:R-:W-:Y:S02]  /*c4b0*/  FSEL R156, R244, -INF , !P1 ;  /* 0xff800000f49c7808 */ /* 0x000fe40004800000 */
        /* <DEDUP_REMOVED lines=40> */
[C---:B------:R-:W-:Y:S02]  /*c740*/  ISETP.GE.AND P1, PT, R9.reuse, R211, PT ;  /* 0x000000d30900720c */ /* 0x040fe40003f26270 */
[----:B------:R-:W-:Y:S02]  /*c750*/  IADD3 R3, R4, 0x38, RZ ;  /* 0x0000003804037810 */ /* 0x000fe40007ffe0ff */
[----:B------:R-:W-:Y:S02]  /*c760*/  FMNMX.FTZ R11, R158, R11, !PT ;  /* 0x0000000b9e0b7209 */ /* 0x000fe40007810000 */
[----:B------:R-:W-:Y:S02]  /*c770*/  ISETP.GE.OR P6, PT, R9, R212, !P6 ;  /* 0x000000d40900720c */ /* 0x000fe400077c6670 */
        /* <DEDUP_REMOVED lines=404> */
.L_x_1147:
        /* <DEDUP_REMOVED lines=11> */
[----:B------:R-:W-:Y:S02]  /*e170*/  UMOV UR22, URZ ;  /* 0x0000003f00167c82 */ /* 0x000fe40008000000 */
[----:B------:R-:W-:Y:S02]  /*e180*/  UMOV UR23, URZ ;  /* 0x0000003f00177c82 */ /* 0x000fe40008000000 */
[----:B------:R-:W-:-:S04]  /*e190*/  @UP4 UIMAD.WIDE.U32 UR8, UR11, UR4, URZ ;  /* 0x000000040b0842a5 */ /* 0x000fc8000f8e003f */
        /* <DEDUP_REMOVED lines=10> */
[----:B------:R-:W-:-:S02]  /*e240*/  ULDC UR9, c[0x0][0x214] ;  /* 0x0000850000097ab9 */ /* 0x000fc40000000800 */
        /* <DEDUP_REMOVED lines=11> */
[----:B------:R-:W-:Y:S02]  /*e300*/  @UP1 UMOV UR16, 0x1 ;  /* 0x0000000100101882 */ /* 0x000fe40000000000 */
[----:B------:R-:W-:Y:S01]  /*e310*/  @!UP1 UIMAD UR16, UR13, UR4, URZ ;  /* 0x000000040d1092a4 */ /* 0x000fe2000f8e023f */
[----:B--2---:R-:W-:Y:S01]  /*e320*/  FADD.FTZ R0, R7, R0 ;  /* 0x0000000007007221 */ /* 0x004fe20000010000 */
[----:B------:R-:W-:Y:S01]  /*e330*/  FSETP.NE.FTZ.AND P4, PT, R2, RZ, PT ;  /* 0x000000ff0200720b */ /* 0x000fe20003f95000 */
[----:B------:R-:W-:-:S02]  /*e340*/  @UP1 ULDC UR18, c[0x0][0x210] ;  /* 0x0000840000121ab9 */ /* 0x000fc40000000800 */
[----:B------:R-:W-:Y:S01]  /*e350*/  UIMAD UR4, UR6, UR16, URZ ;  /* 0x00000010060472a4 */ /* 0x000fe2000f8e023f */
[----:B------:R-:W-:Y:S01]  /*e360*/  FSETP.NE.FTZ.AND P3, PT, R0, RZ, PT ;  /* 0x000000ff0000720b */ /* 0x000fe20003f75000 */
[----:B------:R-:W-:Y:S02]  /*e370*/  @!UP1 UMOV UR18, 0x1 ;  /* 0x0000000100129882 */ /* 0x000fe40000000000 */
[----:B------:R-:W-:Y:S02]  /*e380*/  @!UP0 UIMAD UR11, UR6, UR9, URZ ;  /* 0x00000009060b82a4 */ /* 0x000fe4000f8e023f */
[----:B---3--:R-:W-:Y:S02]  /*e390*/  UIMAD UR5, UR10, UR18, URZ ;  /* 0x000000120a0572a4 */ /* 0x008fe4000f8e023f */
[----:B------:R-:W-:Y:S02]  /*e3a0*/  USEL UR4, UR4, URZ, UP2 ;  /* 0x0000003f04047287 */ /* 0x000fe40009000000 */
[----:B------:R-:W1:Y:S01]  /*e3b0*/  @P4 MUFU.RCP R4, R2 ;  /* 0x0000000200044308 */ /* 0x000e620000001000 */
[----:B------:R-:W-:-:S02]  /*e3c0*/  USHF.L.U32 UR5, UR5, 0x6, URZ ;  /* 0x0000000605057899 */ /* 0x000fc4000800063f */
[----:B----4-:R-:W-:Y:S02]  /*e3d0*/  UIMAD UR13, UR12, UR13, UR4 ;  /* 0x0000000d0c0d72a4 */ /* 0x010fe4000f8e0204 */
[----:B------:R-:W-:Y:S02]  /*e3e0*/  @!UP2 USHF.R.S32.HI UR23, URZ, 0x1f, UR11 ;  /* 0x0000001f3f17a899 */ /* 0x000fe4000801140b */
[----:B------:R-:W-:Y:S01]  /*e3f0*/  @!UP2 UMOV UR22, UR11 ;  /* 0x0000000b0016ac82 */ /* 0x000fe20008000000 */
[----:B------:R-:W2:Y:S01]  /*e400*/  @P3 MUFU.RCP R5, R0 ;  /* 0x0000000000053308 */ /* 0x000ea20000001000 */
[----:B------:R-:W-:Y:S02]  /*e410*/  USHF.R.S32.HI UR4, URZ, 0x1f, UR5 ;  /* 0x0000001f3f047899 */ /* 0x000fe40008011405 */
[----:B------:R-:W-:Y:S02]  /*e420*/  USHF.R.S32.HI UR6, URZ, 0x1f, UR13 ;  /* 0x0000001f3f067899 */ /* 0x000fe4000801140d */
[----:B------:R-:W-:-:S02]  /*e430*/  UIADD3 UR5, UP1, UP0, UR5, UR22, UR13 ;  /* 0x0000001605057290 */ /* 0x000fc4000f83e00d */
[----:B------:R-:W-:Y:S01]  /*e440*/  @!UP4 UIADD3 UR7, UR21, UR15, URZ ;  /* 0x0000000f1507c290 */ /* 0x000fe2000fffe03f */
[C---:B-1----:R-:W-:Y:S01]  /*e450*/  FMUL.FTZ R128, R4.reuse, R128 ;  /* 0x0000008004807220 */ /* 0x042fe20000410000 */
[----:B------:R-:W1:Y:S01]  /*e460*/  @P4 MUFU.LG2 R2, R2 ;  /* 0x0000000200024308 */ /* 0x000e620000000c00 */
[C---:B------:R-:W-:Y:S01]  /*e470*/  FMUL.FTZ R129, R4.reuse, R129 ;  /* 0x0000008104817220 */ /* 0x040fe20000410000 */
[----:B------:R-:W-:Y:S01]  /*e480*/  UIADD3.X UR4, UR4, UR23, UR6, UP1, UP0 ;  /* 0x0000001704047290 */ /* 0x000fe20008fe0406 */
[C---:B------:R-:W-:Y:S01]  /*e490*/  FMUL.FTZ R124, R4.reuse, R124 ;  /* 0x0000007c047c7220 */ /* 0x040fe20000410000 */
[----:B------:R-:W-:Y:S01]  /*e4a0*/  @!UP4 UMOV UR8, UR20 ;  /* 0x000000140008cc82 */ /* 0x000fe20008000000 */
[C---:B------:R-:W-:Y:S01]  /*e4b0*/  FMUL.FTZ R125, R4.reuse, R125 ;  /* 0x0000007d047d7220 */ /* 0x040fe20000410000 */
[----:B------:R-:W-:Y:S01]  /*e4c0*/  F2FP.PACK_AB R128, R129, R128 ;  /* 0x000000808180723e */ /* 0x000fe200000000ff */
[C---:B------:R-:W-:Y:S01]  /*e4d0*/  FMUL.FTZ R120, R4.reuse, R120 ;  /* 0x0000007804787220 */ /* 0x040fe20000410000 */
[----:B------:R-:W3:Y:S01]  /*e4e0*/  @P3 MUFU.LG2 R0, R0 ;  /* 0x0000000000003308 */ /* 0x000ee20000000c00 */
[C---:B------:R-:W-:Y:S01]  /*e4f0*/  FMUL.FTZ R121, R4.reuse, R121 ;  /* 0x0000007904797220 */ /* 0x040fe20000410000 */
[----:B------:R-:W-:Y:S01]  /*e500*/  F2FP.PACK_AB R124, R125, R124 ;  /* 0x0000007c7d7c723e */ /* 0x000fe200000000ff */
[C---:B------:R-:W-:Y:S01]  /*e510*/  FMUL.FTZ R116, R4.reuse, R116 ;  /* 0x0000007404747220 */ /* 0x040fe20000410000 */
[----:B------:R-:W-:Y:S01]  /*e520*/  ULDC.64 UR22, c[0x0][0x118] ;  /* 0x0000460000167ab9 */ /* 0x000fe20000000a00 */
        /* <DEDUP_REMOVED lines=61> */
[----:B------:R-:W-:Y:S01]  /*e900*/  F2FP.PACK_AB R92, R93, R92 ;  /* 0x0000005c5d5c723e */ /* 0x000fe200000000ff */
[----:B------:R-:W4:Y:S01]  /*e910*/  S2R R4, SR_TID.X ;  /* 0x0000000000047919 */ /* 0x000f220000002100 */
[C---:B--2---:R-:W-:Y:S02]  /*e920*/  FMUL.FTZ R131, R5.reuse, R131 ;  /* 0x0000008305837220 */ /* 0x044fe40000410000 */
        /* <DEDUP_REMOVED lines=154> */
[----:B------:R-:W-:-:S03]  /*f2d0*/  IADD3 R58, R4, -R9, RZ ;  /* 0x80000009043a7210 */ /* 0x000fc60007ffe0ff */
        /* <DEDUP_REMOVED lines=18> */
[----:B------:R-:W-:-:S03]  /*f400*/  IADD3 R5, R56, -R5, RZ ;  /* 0x8000000538057210 */ /* 0x000fc60007ffe0ff */
        /* <DEDUP_REMOVED lines=30> */
.L_x_1152:
[----:B---34-:R-:W-:Y:S05]  /*f5f0*/  BSYNC B0 ;  /* 0x0000000000007941 */ /* 0x018fea0003800000 */
.L_x_1151:
        /* <DEDUP_REMOVED lines=34> */
.L_x_1154:
[----:B------:R-:W-:Y:S05]  /*f820*/  BSYNC B0 ;  /* 0x0000000000007941 */ /* 0x000fea0003800000 */
.L_x_1153:
[----:B------:R-:W-:Y:S01]  /*f830*/  LEA.HI.SX32 R0, R4, 0x10, 0x1d ;  /* 0x0000001004007811 */ /* 0x000fe200078feaff */
        /* <DEDUP_REMOVED lines=19> */
.L_x_1156:
[----:B------:R-:W-:Y:S05]  /*f970*/  BSYNC B0 ;  /* 0x0000000000007941 */ /* 0x000fea0003800000 */
.L_x_1155:
[----:B------:R-:W-:Y:S01]  /*f980*/  LEA.HI.SX32 R0, R4, 0x20, 0x1d ;  /* 0x0000002004007811 */ /* 0x000fe200078feaff */
        /* <DEDUP_REMOVED lines=19> */
.L_x_1158:
[----:B------:R-:W-:Y:S05]  /*fac0*/  BSYNC B0 ;  /* 0x0000000000007941 */ /* 0x000fea0003800000 */
.L_x_1157:
        /* <DEDUP_REMOVED lines=21> */
.L_x_1159:
        /* <DEDUP_REMOVED lines=14> */
.L_x_1299:


//--------------------- .text._ZN5flash16flash_fwd_kernelI23Flash_fwd_kernel_traitsILi192ELi64ELi64ELi4ELb0ELb0EN7cutlass6half_tE19Flash_kernel_traitsILi192ELi64ELi64ELi4ES3_EELb1ELb0ELb1ELb1ELb0ELb0ELb0ELb1EEEvNS_16Flash_fwd_paramsE --------------------------
	.section	.text._ZN5flash16flash_fwd_kernelI23Flash_fwd_kernel_traitsILi192ELi64ELi64ELi4ELb0ELb0EN7cutlass6half_tE19Flash_kernel_traitsILi192ELi64ELi64ELi4ES3_EELb1ELb0ELb1ELb1ELb0ELb0ELb0ELb1EEEvNS_16Flash_fwd_paramsE,"ax",@progbits
	.sectioninfo	@"SHI_REGISTERS=255"
	.align	128
        .global         _ZN5flash16flash_fwd_kernelI23Flash_fwd_kernel_traitsILi192ELi64ELi64ELi4ELb0ELb0EN7cutlass6half_tE19Flash_kernel_traitsILi192ELi64ELi64ELi4ES3_EELb1ELb0ELb1ELb1ELb0ELb0ELb0ELb1EEEvNS_16Flash_fwd_paramsE
        .type           _ZN5flash16flash_fwd_kernelI23Flash_fwd_kernel_traitsILi192ELi64ELi64ELi4ELb0ELb0EN7cutlass6half_tE19Flash_kernel_traitsILi192ELi64ELi64ELi4ES3_EELb1ELb0ELb1ELb1ELb0ELb0ELb0ELb1EEEvNS_16Flash_fwd_paramsE,@function
        .size           _ZN5flash16flash_fwd_kernelI23Flash_fwd_kernel_traitsILi192ELi64ELi64ELi4ELb0ELb0EN7cutlass6half_tE19Flash_kernel_traitsILi192ELi64ELi64ELi4ES3_EELb1ELb0ELb1ELb1ELb0ELb0ELb0ELb1EEEvNS_16Flash_fwd_paramsE,(.L_x_1300 - _ZN5flash16flash_fwd_kernelI23Flash_fwd_kernel_traitsILi192ELi64ELi64ELi4ELb0ELb0EN7cutlass6half_tE19Flash_kernel_traitsILi192ELi64ELi64ELi4ES3_EELb1ELb0ELb1ELb1ELb0ELb0ELb0ELb1EEEvNS_16Flash_fwd_paramsE)
        .other          _ZN5flash16flash_fwd_kernelI23Flash_fwd_kernel_traitsILi192ELi64ELi64ELi4ELb0ELb0EN7cutlass6half_tE19Flash_kernel_traitsILi192ELi64ELi64ELi4ES3_EELb1ELb0ELb1ELb1ELb0ELb0ELb0ELb1EEEvNS_16Flash_fwd_paramsE,@"STO_CUDA_ENTRY STV_DEFAULT"
_ZN5flash16flash_fwd_kernelI23Flash_fwd_kernel_traitsILi192ELi64ELi64ELi4ELb0ELb0EN7cutlass6half_tE19Flash_kernel_traitsILi192ELi64ELi64ELi4ES3_EELb1ELb0ELb1ELb1ELb0ELb0ELb0ELb1EEEvNS_16Flash_fwd_paramsE:
.text._ZN5flash16flash_fwd_kernelI23Flash_fwd_kernel_traitsILi192ELi64ELi64ELi4ELb0ELb0EN7cutlass6half_tE19Flash_kernel_traitsILi192ELi64ELi64ELi4ES3_EELb1ELb0ELb1ELb1ELb0ELb0ELb0ELb1EEEvNS_16Flash_fwd_paramsE:
        /* <DEDUP_REMOVED lines=85> */
.L_x_1160:
[----:B-1----:R-:W-:Y:S02]  /*0550*/  ULDC UR6, c[0x0][0x218] ;  /* 0x0000860000067ab9 */ /* 0x002fe40000000800 */
.L_x_1161:
        /* <DEDUP_REMOVED lines=123> */
.L_x_1164:
[----:B------:R-:W-:Y:S05]  /*0d10*/  BSYNC B0 ;  /* 0x0000000000007941 */ /* 0x000fea0003800000 */
.L_x_1163:
        /* <DEDUP_REMOVED lines=20> */
.L_x_1166:
[----:B------:R-:W-:Y:S05]  /*0e60*/  BSYNC B0 ;  /* 0x0000000000007941 */ /* 0x000fea0003800000 */
.L_x_1165:
        /* <DEDUP_REMOVED lines=20> */
.L_x_1168:
[----:B------:R-:W-:Y:S05]  /*0fb0*/  BSYNC B0 ;  /* 0x0000000000007941 */ /* 0x000fea0003800000 */
.L_x_1167:
        /* <DEDUP_REMOVED lines=19> */
.L_x_1170:
[----:B------:R-:W-:Y:S05]  /*10f0*/  BSYNC B0 ;  /* 0x0000000000007941 */ /* 0x000fea0003800000 */
.L_x_1169:
        /* <DEDUP_REMOVED lines=35> */
.L_x_1162:
[----:B------:R-:W-:Y:S01]  /*1330*/  UISETP.NE.AND UP0, UPT, UR11, -0x1, UPT ;  /* 0xffffffff0b00788c */ /* 0x000fe2000bf05270 */
[----:B------:R-:W-:Y:S01]  /*1340*/  SHF.R.S32.HI R0, RZ, 0x1f, R20 ;  /* 0x0000001fff007819 */ /* 0x000fe20000011414 */
[----:B------:R-:W-:Y:S02]  /*1350*/  UISETP.NE.AND UP1, UPT, UR25, -0x1, UPT ;  /* 0xffffffff1900788c */ /* 0x000fe4000bf25270 */
[----:B------:R-:W-:Y:S02]  /*1360*/  ULDC.64 UR4, c[0x0][0x190] ;  /* 0x0000640000047ab9 */ /* 0x000fe40000000a00 */
[----:B------:R-:W-:Y:S02]  /*1370*/  ULDC.64 UR6, c[0x0][0x178] ;  /* 0x00005e0000067ab9 */ /* 0x000fe40000000a00 */
[----:B------:R-:W-:-:S03]  /*1380*/  PLOP3.LUT P0, PT, PT, PT, UP1, 0x80, 0x0 ;  /* 0x000000000000781c */ /* 0x000fc60003f0f018 */
[----:B------:R-:W-:Y:S02]  /*1390*/  @!UP0 USHF.R.S32.HI UR24, URZ, 0x1f, UR13 ;  /* 0x0000001f3f188899 */ /* 0x000fe4000801140d */
        /* <DEDUP_REMOVED lines=34> */
[----:B------:R-:W-:Y:S02]  /*15c0*/  UIMAD.WIDE.U32 UR30, UR13, UR4, UR28 ;  /* 0x000000040d1e72a5 */ /* 0x000fe4000f8e001c */
[----:B------:R-:W-:-:S04]  /*15d0*/  UIMAD UR26, UR13, UR5, UR26 ;  /* 0x000000050d1a72a4 */ /* 0x000fc8000f8e021a */
[----:B------:R-:W-:Y:S02]  /*15e0*/  UIADD3 UR26, UR31, UR26, URZ ;  /* 0x0000001a1f1a7290 */ /* 0x000fe4000fffe03f */
.L_x_1171:
        /* <DEDUP_REMOVED lines=44> */
.L_x_1172:
[CC--:B------:R-:W-:Y:S01]  /*18b0*/  LEA.HI R3, R10.reuse, R25.reuse, RZ, 0x4 ;  /* 0x000000190a037211 */ /* 0x0c0fe200078f20ff */
[----:B------:R-:W2:Y:S01]  /*18c0*/  S2R R18, SR_CTAID.Z ;  /* 0x0000000000127919 */ /* 0x000ea20000002700 */
[----:B------:R-:W-:Y:S01]  /*18d0*/  LEA.HI R2, R10, R25, RZ, 0x3 ;  /* 0x000000190a027211 */ /* 0x000fe200078f18ff */
[----:B------:R-:W-:Y:S01]  /*18e0*/  IMAD.U32 R14, RZ, RZ, UR14 ;  /* 0x0000000eff0e7e24 */ /* 0x000fe2000f8e00ff */
[----:B------:R-:W-:Y:S01]  /*18f0*/  SHF.R.S32.HI R4, RZ, 0x4, R3 ;  /* 0x00000004ff047819 */ /* 0x000fe20000011403 */
[----:B------:R-:W-:Y:S01]  /*1900*/  BSSY B0, `(.L_x_1173) ;  /* 0x0000076000007945 */ /* 0x000fe20003800000 */
[----:B------:R-:W-:Y:S02]  /*1910*/  LOP3.LUT R0, R2, 0xfffffff8, RZ, 0xc0, !PT ;  /* 0xfffffff802007812 */ /* 0x000fe400078ec0ff */
[----:B------:R-:W-:Y:S02]  /*1920*/  LEA.HI R5, R3, R4, RZ, 0x1 ;  /* 0x0000000403057211 */ /* 0x000fe400078f08ff */
[----:B------:R-:W-:Y:S01]  /*1930*/  SHF.R.S32.HI R16, RZ, 0x3, R2 ;  /* 0x00000003ff107819 */ /* 0x000fe20000011402 */
[----:B------:R-:W-:Y:S01]  /*1940*/  IMAD.IADD R24, R25, 0x1, -R0 ;  /* 0x0000000119187824 */ /* 0x000fe200078e0a00 */
[----:B------:R-:W-:-:S02]  /*1950*/  LOP3.LUT R2, R5, 0xfffffffe, RZ, 0xc0, !PT ;  /* 0xfffffffe05027812 */ /* 0x000fc400078ec0ff */
[----:B------:R-:W-:Y:S01]  /*1960*/  SHF.R.S32.HI R17, RZ, 0x1f, R16 ;  /* 0x0000001fff117819 */ /* 0x000fe20000011410 */
[----:B------:R-:W-:Y:S01]  /*1970*/  IMAD.SHL.U32 R0, R16, 0x40, RZ ;  /* 0x0000004010007824 */ /* 0x000fe200078e00ff */
[----:B------:R-:W-:Y:S01]  /*1980*/  LEA.HI R10, R10, R25, RZ, 0x6 ;  /* 0x000000190a0a7211 */ /* 0x000fe200078f30ff */
[----:B------:R-:W-:Y:S01]  /*1990*/  IMAD.IADD R23, R4, 0x1, -R2 ;  /* 0x0000000104177824 */ /* 0x000fe200078e0a02 */
[----:B------:R-:W-:Y:S01]  /*19a0*/  LOP3.LUT R2, R3, 0xfffffff0, RZ, 0xc0, !PT ;  /* 0xfffffff003027812 */ /* 0x000fe200078ec0ff */
[----:B------:R-:W-:Y:S01]  /*19b0*/  IMAD.SHL.U32 R128, R24, 0x8, RZ ;  /* 0x0000000818807824 */ /* 0x000fe200078e00ff */
[----:B------:R-:W-:Y:S01]  /*19c0*/  LOP3.LUT R0, R0, 0x1c0, RZ, 0xc0, !PT ;  /* 0x000001c000007812 */ /* 0x000fe200078ec0ff */
[----:B------:R-:W-:Y:S01]  /*19d0*/  IMAD R8, R17, c[0x0][0x198], RZ ;  /* 0x0000660011087a24 */ /* 0x000fe200078e02ff */
[----:B------:R-:W-:Y:S01]  /*19e0*/  SHF.R.S32.HI R100, RZ, 0x5, R12 ;  /* 0x00000005ff647819 */ /* 0x000fe2000001140c */
[----:B------:R-:W-:Y:S01]  /*19f0*/  IMAD.IADD R6, R25, 0x1, -R2 ;  /* 0x0000000119067824 */ /* 0x000fe200078e0a02 */
[----:B------:R-:W-:Y:S01]  /*1a00*/  LOP3.LUT R2, R0, 0x38, R128, 0xf8, !PT ;  /* 0x0000003800027812 */ /* 0x000fe200078ef880 */
[----:B------:R-:W-:Y:S01]  /*1a10*/  IMAD.SHL.U32 R10, R10, 0x8, RZ ;  /* 0x000000080a0a7824 */ /* 0x000fe200078e00ff */
[----:B------:R-:W-:Y:S01]  /*1a20*/  SHF.R.U32.HI R0, RZ, 0x3, R0 ;  /* 0x00000003ff007819 */ /* 0x000fe20000011600 */
[----:B------:R-:W-:Y:S01]  /*1a30*/  IMAD.WIDE R14, R14, 0x40, R16 ;  /* 0x000000400e0e7825 */ /* 0x000fe200078e0210 */
[----:B------:R-:W-:-:S02]  /*1a40*/  SHF.R.S32.HI R3, RZ, 0x1f, R6 ;  /* 0x0000001fff037819 */ /* 0x000fc40000011406 */
[----:B------:R-:W-:Y:S02]  /*1a50*/  LOP3.LUT R9, R2, R0, RZ, 0x3c, !PT ;  /* 0x0000000002097212 */ /* 0x000fe400078e3cff */
[----:B------:R-:W-:Y:S02]  /*1a60*/  LEA.HI R11, R3, R6, RZ, 0x3 ;  /* 0x00000006030b7211 */ /* 0x000fe400078f18ff */
[--C-:B------:R-:W-:Y:S02]  /*1a70*/  SHF.R.S32.HI R129, RZ, 0x1f, R128.reuse ;  /* 0x0000001fff817819 */ /* 0x100fe40000011480 */
[----:B------:R-:W-:Y:S02]  /*1a80*/  LOP3.LUT R0, R11, 0xfffffff8, RZ, 0xc0, !PT ;  /* 0xfffffff80b007812 */ /* 0x000fe400078ec0ff */
[----:B------:R-:W-:Y:S01]  /*1a90*/  IADD3 R2, P0, R128, UR24, RZ ;  /* 0x0000001880027c10 */ /* 0x000fe2000ff1e0ff */
[----:B------:R-:W-:Y:S01]  /*1aa0*/  IMAD.WIDE.U32 R4, R16, c[0x0][0x198], R128 ;  /* 0x0000660010047a25 */ /* 0x000fe200078e0080 */
[----:B------:R-:W-:Y:S01]  /*1ab0*/  LOP3.LUT R199, R9, 0xfffffe00, R10, 0xf8, !PT ;  /* 0xfffffe0009c77812 */ /* 0x000fe200078ef80a */
[----:B------:R3:W-:Y:S01]  /*1ac0*/  STL.64 [R1+0x78], R128 ;  /* 0x0000788001007387 */ /* 0x0007e20000100a00 */
[----:B------:R-:W-:Y:S01]  /*1ad0*/  IADD3.X R3, R129, UR22, RZ, P0, !PT ;  /* 0x0000001681037c10 */ /* 0x000fe200087fe4ff */
[----:B------:R-:W-:Y:S01]  /*1ae0*/  IMAD.IADD R6, R6, 0x1, -R0 ;  /* 0x0000000106067824 */ /* 0x000fe200078e0a00 */
[----:B------:R-:W-:Y:S01]  /*1af0*/  IADD3 R4, P0, R4, UR30, RZ ;  /* 0x0000001e04047c10 */ /* 0x000fe2000ff1e0ff */
[----:B------:R-:W-:Y:S01]  /*1b00*/  IMAD R0, R16, c[0x0][0x19c], R8 ;  /* 0x0000670010007a24 */ /* 0x000fe200078e0208 */
[----:B------:R-:W-:Y:S01]  /*1b10*/  IADD3 R125, R128, 0x40, RZ ;  /* 0x00000040807d7810 */ /* 0x000fe20007ffe0ff */
[----:B--2---:R-:W-:Y:S01]  /*1b20*/  IMAD.WIDE.U32 R18, R18, c[0x0][0x1a8], R2 ;  /* 0x00006a0012127a25 */ /* 0x004fe200078e0002 */
[C---:B------:R-:W-:Y:S01]  /*1b30*/  LOP3.LUT P2, RZ, R6.reuse, 0x4, RZ, 0xc0, !PT ;  /* 0x0000000406ff7812 */ /* 0x040fe2000784c0ff */
[----:B------:R-:W-:Y:S01]  /*1b40*/  UIADD3 UR22, -UR15, UR17, URZ ;  /* 0x000000110f167290 */ /* 0x000fe2000fffe13f */
[C---:B------:R-:W-:Y:S01]  /*1b50*/  LOP3.LUT P1, RZ, R6.reuse, 0x2, RZ, 0xc0, !PT ;  /* 0x0000000206ff7812 */ /* 0x040fe2000782c0ff */
[----:B------:R-:W-:Y:S01]  /*1b60*/  IMAD.SHL.U32 R6, R6, 0x40, RZ ;  /* 0x0000004006067824 */ /* 0x000fe200078e00ff */
[----:B------:R-:W-:Y:S01]  /*1b70*/  IADD3.X R5, R5, UR26, R0, P0, !PT ;  /* 0x0000001a05057c10 */ /* 0x000fe200087fe400 */
        /* <DEDUP_REMOVED lines=13> */
[----:B------:R3:W-:Y:S01]  /*1c50*/  STL.64 [R1+0x98], R30 ;  /* 0x0000981e01007387 */ /* 0x0007e20000100a00 */
[----:B------:R-:W-:Y:S01]  /*1c60*/  IMAD R0, R0, c[0x0][0x1b8], RZ ;  /* 0x00006e0000007a24 */ /* 0x000fe200078e02ff */
[----:B------:R-:W-:Y:S01]  /*1c70*/  ULDC.64 UR4, c[0x0][0x1a8] ;  /* 0x00006a0000047ab9 */ /* 0x000fe20000000a00 */
[C---:B------:R-:W-:Y:S01]  /*1c80*/  IMAD R10, R7.reuse, c[0x0][0x1b4], R6 ;  /* 0x00006d00070a7a24 */ /* 0x040fe200078e0206 */
[----:B------:R-:W-:Y:S01]  /*1c90*/  ISETP.GE.AND P0, PT, R16, UR22, PT ;  /* 0x0000001610007c0c */ /* 0x000fe2000bf06270 */
[C---:B------:R-:W-:Y:S01]  /*1ca0*/  IMAD R6, R7.reuse, c[0x0][0x1bc], R0 ;  /* 0x00006f0007067a24 */ /* 0x040fe200078e0200 */
[----:B------:R-:W-:Y:S01]  /*1cb0*/  SHF.R.S32.HI R0, RZ, 0x1f, R12 ;  /* 0x0000001fff007819 */ /* 0x000fe2000001140c */
[----:B------:R-:W-:Y:S01]  /*1cc0*/  IMAD.WIDE.U32 R26, R7, c[0x0][0x1b8], R2 ;  /* 0x00006e00071a7a25 */ /* 0x000fe200078e0002 */
[----:B------:R-:W-:Y:S01]  /*1cd0*/  SHF.R.S32.HI R3, RZ, 0x1f, R20 ;  /* 0x0000001fff037819 */ /* 0x000fe20000011414 */
[----:B------:R-:W-:Y:S01]  /*1ce0*/  UIMAD UR4, UR7, UR4, URZ ;  /* 0x00000004070472a4 */ /* 0x000fe2000f8e023f */
[----:B------:R-:W-:Y:S01]  /*1cf0*/  LEA.HI R0, R0, R100, RZ, 0x2 ;  /* 0x0000006400007211 */ /* 0x000fe200078f10ff */
[----:B------:R-:W-:Y:S01]  /*1d00*/  IMAD.IADD R29, R27, 0x1, R6 ;  /* 0x000000011b1d7824 */ /* 0x000fe200078e0206 */
[----:B------:R-:W-:Y:S01]  /*1d10*/  LEA.HI R3, R3, R20, RZ, 0x2 ;  /* 0x0000001403037211 */ /* 0x000fe200078f10ff */
[----:B------:R3:W-:Y:S01]  /*1d20*/  STL.64 [R1+0xb8], R26 ;  /* 0x0000b81a01007387 */ /* 0x0007e20000100a00 */
[----:B------:R-:W-:Y:S01]  /*1d30*/  LOP3.LUT R0, R0, 0xffffffc, RZ, 0xc0, !PT ;  /* 0x0ffffffc00007812 */ /* 0x000fe200078ec0ff */
[----:B------:R-:W-:Y:S01]  /*1d40*/  IMAD.IADD R33, R31, 0x1, R10 ;  /* 0x000000011f217824 */ /* 0x000fe200078e020a */
[----:B------:R-:W-:Y:S01]  /*1d50*/  SHF.R.S32.HI R101, RZ, 0x2, R3 ;  /* 0x00000002ff657819 */ /* 0x000fe20000011403 */
[----:B------:R-:W-:Y:S01]  /*1d60*/  UIMAD UR4, UR12, UR5, UR4 ;  /* 0x000000050c0472a4 */ /* 0x000fe2000f8e0204 */
[----:B------:R-:W-:Y:S01]  /*1d70*/  IMAD.SHL.U32 R5, R11, 0x40, RZ ;  /* 0x000000400b057824 */ /* 0x000fe200078e00ff */
[----:B------:R-:W-:Y:S01]  /*1d80*/  LOP3.LUT R8, R9, R8, RZ, 0x3c, !PT ;  /* 0x0000000809087212 */ /* 0x000fe200078e3cff */
[----:B------:R-:W-:-:S02]  /*1d90*/  IMAD.IADD R0, R100, 0x1, -R0 ;  /* 0x0000000164007824 */ /* 0x000fc400078e0a00 */
[----:B------:R-:W-:Y:S01]  /*1da0*/  IMAD.MOV.U32 R4, RZ, RZ, 0x10 ;  /* 0x00000010ff047424 */ /* 0x000fe200078e00ff */
[----:B------:R-:W-:Y:S01]  /*1db0*/  IADD3 R9, R19, UR4, RZ ;  /* 0x0000000413097c10 */ /* 0x000fe2000fffe0ff */
[----:B------:R-:W-:Y:S01]  /*1dc0*/  IMAD R21, R0, 0x10, R101 ;  /* 0x0000001000157824 */ /* 0x000fe200078e0265 */
[----:B------:R-:W-:Y:S01]  /*1dd0*/  LOP3.LUT R5, R8, 0xfffffe00, R5, 0xf8, !PT ;  /* 0xfffffe0008057812 */ /* 0x000fe200078ef805 */
[----:B------:R-:W-:Y:S01]  /*1de0*/  IMAD.MOV.U32 R2, RZ, RZ, 0x20 ;  /* 0x00000020ff027424 */ /* 0x000fe200078e00ff */
[----:B------:R-:W-:Y:S01]  /*1df0*/  SEL R4, R4, 0xfffffff0, !P1 ;  /* 0xfffffff004047807 */ /* 0x000fe20004800000 */
[----:B------:R-:W-:Y:S01]  /*1e00*/  IMAD.SHL.U32 R199, R199, 0x2, RZ ;  /* 0x00000002c7c77824 */ /* 0x000fe200078e00ff */
[----:B------:R3:W-:Y:S02]  /*1e10*/  STL [R1+0xc4], R21 ;  /* 0x0000c41501007387 */ /* 0x0007e40000100800 */
[----:B------:R-:W-:Y:S02]  /*1e20*/  SEL R2, R2, 0xffffffe0, !P2 ;  /* 0xffffffe002027807 */ /* 0x000fe40005000000 */
        /* <DEDUP_REMOVED lines=35> */
.L_x_1174:
[----:B------:R-:W-:Y:S05]  /*2060*/  BSYNC B0 ;  /* 0x0000000000007941 */ /* 0x000fea0003800000 */
.L_x_1173:
        /* <DEDUP_REMOVED lines=47> */
.L_x_1176:
[----:B------:R-:W-:Y:S05]  /*2360*/  BSYNC B0 ;  /* 0x0000000000007941 */ /* 0x000fea0003800000 */
.L_x_1175:
        /* <DEDUP_REMOVED lines=37> */
.L_x_1178:
[----:B------:R-:W-:Y:S05]  /*25c0*/  BSYNC B0 ;  /* 0x0000000000007941 */ /* 0x000fea0003800000 */
.L_x_1177:
        /* <DEDUP_REMOVED lines=14> */
[----:B--2---:R-:W-:-:S04]  /*26b0*/  IMAD.WIDE.U32 R10, R3, c[0x0][0x190], R8 ;  /* 0x00006400030a7a25 */ /* 0x004fc800078e0008 */
        /* <DEDUP_REMOVED lines=25> */
.L_x_1180:
[----:B------:R-:W-:Y:S05]  /*2850*/  BSYNC B0 ;  /* 0x0000000000007941 */ /* 0x000fea0003800000 */
.L_x_1179:
        /* <DEDUP_REMOVED lines=40> */
.L_x_1182:
[----:B------:R-:W-:Y:S05]  /*2ae0*/  BSYNC B0 ;  /* 0x0000000000007941 */ /* 0x000fea0003800000 */
.L_x_1181:
        /* <DEDUP_REMOVED lines=33> */
.L_x_1184:
[----:B------:R-:W-:Y:S05]  /*2d00*/  BSYNC B0 ;  /* 0x0000000000007941 */ /* 0x000fea0003800000 */
.L_x_1183:
        /* <DEDUP_REMOVED lines=32> */
.L_x_1186:
[----:B------:R-:W-:Y:S05]  /*2f10*/  BSYNC B0 ;  /* 0x0000000000007941 */ /* 0x000fea0003800000 */
.L_x_1185:
        /* <DEDUP_REMOVED lines=34> */
.L_x_1188:
[----:B------:R-:W-:Y:S05]  /*3140*/  BSYNC B0 ;  /* 0x0000000000007941 */ /* 0x000fea0003800000 */
.L_x_1187:
[----:B------:R-:W-:Y:S01]  /*3150*/  ULDC.64 UR4, c[0x0][0x318] ;  /* 0x0000c60000047ab9 */ /* 0x000fe20000000a00 */
[----:B------:R-:W0:Y:S01]  /*3160*/  LDGDEPBAR ;  /* 0x00000000000079af */ /* 0x000e220000000000 */
[----:B------:R-:W-:Y:S01]  /*3170*/  UISETP.NE.U32.AND UP1, UPT, URZ, UR4, UPT ;  /* 0x000000043f00728c */ /* 0x000fe2000bf25070 */
[----:B--2---:R-:W-:Y:S01]  /*3180*/  IMAD.MOV.U32 R10, RZ, RZ, R28 ;  /* 0x000000ffff0a7224 */ /* 0x004fe200078e001c */
[----:B------:R-:W-:Y:S02]  /*3190*/  MOV R11, R29 ;  /* 0x0000001d000b7202 */ /* 0x000fe40000000f00 */
        /* <DEDUP_REMOVED lines=15> */
[----:B------:R-:W-:Y:S01]  /*3290*/  IMAD.U32 R6, RZ, RZ, UR12 ;  /* 0x0000000cff067e24 */ /* 0x000fe2000f8e00ff */
[----:B------:R-:W2:Y:S01]  /*32a0*/  @P0 MUFU.RCP R3, c[0x0][0x238] ;  /* 0x00008e0000030b08 */ /* 0x000ea20000001000 */
[----:B------:R-:W-:Y:S01]  /*32b0*/  ISETP.GE.AND P1, PT, R16, UR22, PT ;  /* 0x0000001610007c0c */ /* 0x000fe2000bf26270 */
[----:B------:R-:W-:-:S02]  /*32c0*/  ULDC.64 UR4, c[0x0][0x1a0] ;  /* 0x0000680000047ab9 */ /* 0x000fc40000000a00 */
[----:B------:R-:W-:-:S05]  /*32d0*/  MOV R7, UR13 ;  /* 0x0000000d00077c02 */ /* 0x000fca0008000f00 */
[----:B------:R4:W2:Y:S01]  /*32e0*/  @P0 LDG.E R0, [R6.64] ;  /* 0x0000001206000981 */ /* 0x0008a2000c1e1900 */
[----:B------:R-:W-:Y:S01]  /*32f0*/  MOV R10, R26 ;  /* 0x0000001a000a7202 */ /* 0x000fe20000000f00 */
[----:B------:R-:W-:Y:S01]  /*3300*/  USHF.L.U64.HI UR6, UR4, UR6, UR5 ;  /* 0x0000000604067299 */ /* 0x000fe20008010205 */
[----:B------:R-:W-:Y:S01]  /*3310*/  IMAD.SHL.U32 R25, R25, 0x2, RZ ;  /* 0x0000000219197824 */ /* 0x000fe200078e00ff */
[----:B------:R-:W-:Y:S01]  /*3320*/  BAR.SYNC.DEFER_BLOCKING 0x0 ;  /* 0x0000000000007b1d */ /* 0x000fe20000010000 */
[----:B------:R-:W-:Y:S02]  /*3330*/  USHF.L.U32 UR7, UR4, 0x6, URZ ;  /* 0x0000000604077899 */ /* 0x000fe4000800063f */
[----:B------:R-:W-:Y:S01]  /*3340*/  UIMAD UR5, UR6, UR24, URZ ;  /* 0x00000018060572a4 */ /* 0x000fe2000f8e023f */
[----:B------:R-:W-:Y:S02]  /*3350*/  LOP3.LUT R102, R25, 0x6, RZ, 0xc0, !PT ;  /* 0x0000000619667812 */ /* 0x000fe400078ec0ff */
[----:B------:R1:W-:Y:S01]  /*3360*/  STL.64 [R1+0xa8], R10 ;  /* 0x0000a80a01007387 */ /* 0x0003e20000100a00 */
[----:B------:R-:W-:Y:S01]  /*3370*/  UIMAD UR23, UR23, UR7, UR5 ;  /* 0x00000007171772a4 */ /* 0x000fe2000f8e0205 */
[----:B------:R-:W-:Y:S01]  /*3380*/  BSSY B0, `(.L_x_1189) ;  /* 0x0000028000007945 */ /* 0x000fe20003800000 */
[----:B------:R-:W-:Y:S01]  /*3390*/  UMOV UR13, URZ ;  /* 0x0000003f000d7c82 */ /* 0x000fe20008000000 */
[----:B----4-:R-:W-:Y:S01]  /*33a0*/  IMAD.U32 R6, RZ, RZ, UR24 ;  /* 0x00000018ff067e24 */ /* 0x010fe2000f8e00ff */
[----:B------:R1:W-:Y:S03]  /*33b0*/  @P1 STS.128 [R199+0xc000], RZ ;  /* 0x00c000ffc7001388 */ /* 0x0003e60000000c00 */
[----:B------:R-:W-:Y:S01]  /*33c0*/  IMAD.WIDE.U32 R6, R6, UR7, R10 ;  /* 0x0000000706067c25 */ /* 0x000fe2000f8e000a */
[----:B------:R1:W-:Y:S04]  /*33d0*/  @P1 STS.128 [R199+0xe000], RZ ;  /* 0x00e000ffc7001388 */ /* 0x0003e80000000c00 */
[----:B------:R-:W-:Y:S01]  /*33e0*/  IADD3 R9, R7, UR23, RZ ;  /* 0x0000001707097c10 */ /* 0x000fe2000fffe0ff */
[----:B------:R1:W-:Y:S01]  /*33f0*/  @P1 STS.128 [R199+0x10000], RZ ;  /* 0x010000ffc7001388 */ /* 0x0003e20000000c00 */
[----:B--2---:R-:W-:-:S04]  /*3400*/  @P0 FMUL.FTZ R0, R0, R3 ;  /* 0x0000000300000220 */ /* 0x004fc80000410000 */
[----:B------:R2:W4:Y:S02]  /*3410*/  @P0 R2UR UR12, R0 ;  /* 0x00000000000c03c2 */ /* 0x00052400000e0000 */
[----:B--2---:R-:W-:Y:S01]  /*3420*/  MOV R0, UR14 ;  /* 0x0000000e00007c02 */ /* 0x004fe20008000f00 */
[----:B----4-:R-:W-:-:S04]  /*3430*/  @UP1 UMOV UR13, UR12 ;  /* 0x0000000c000d1c82 */ /* 0x010fc80008000000 */
[----:B------:R-:W-:-:S05]  /*3440*/  IMAD R121, R0, 0x4, R100 ;  /* 0x0000000400797824 */ /* 0x000fca00078e0264 */
[----:B------:R1:W-:Y:S01]  /*3450*/  STL [R1+0xa0], R121 ;  /* 0x0000a07901007387 */ /* 0x0003e20000100800 */
[----:B------:R-:W-:Y:S05]  /*3460*/  @P1 BRA `(.L_x_1190) ;  /* 0x0000019000001947 */ /* 0x000fea0003800000 */
[----:B------:R-:W-:Y:S02]  /*3470*/  ISETP.GE.AND P3, PT, R128, c[0x0][0x220], PT ;  /* 0x0000880080007a0c */ /* 0x000fe40003f66270 */
[----:B------:R-:W-:Y:S02]  /*3480*/  ISETP.GE.AND P2, PT, R125, c[0x0][0x220], PT ;  /* 0x000088007d007a0c */ /* 0x000fe40003f46270 */
[----:B------:R-:W-:-:S09]  /*3490*/  ISETP.GE.AND P0, PT, R124, c[0x0][0x220], PT ;  /* 0x000088007c007a0c */ /* 0x000fd20003f06270 */
        /* <DEDUP_REMOVED lines=22> */
.L_x_1190:
[----:B------:R-:W-:Y:S05]  /*3600*/  BSYNC B0 ;  /* 0x0000000000007941 */ /* 0x000fea0003800000 */
.L_x_1189:
        /* <DEDUP_REMOVED lines=36> */
.L_x_1192:
[----:B------:R-:W-:Y:S05]  /*3850*/  BSYNC B0 ;  /* 0x0000000000007941 */ /* 0x000fea0003800000 */
.L_x_1191:
        /* <DEDUP_REMOVED lines=35> */
.L_x_1194:
[----:B------:R-:W-:Y:S05]  /*3a90*/  BSYNC B0 ;  /* 0x0000000000007941 */ /* 0x000fea0003800000 */
.L_x_1193:
[----:B------:R-:W-:Y:S01]  /*3aa0*/  ISETP.GE.AND P0, PT, R20, UR22, PT ;  /* 0x0000001614007c0c */ /* 0x000fe2000bf06270 */
[----:B------:R-:W-:-:S12]  /*3ab0*/  BSSY B0, `(.L_x_1195) ;  /* 0x0000024000007945 */ /* 0x000fd80003800000 */
        /* <DEDUP_REMOVED lines=35> */
.L_x_1196:
[----:B------:R-:W-:Y:S05]  /*3cf0*/  BSYNC B0 ;  /* 0x0000000000007941 */ /* 0x000fea0003800000 */
.L_x_1195:
[C---:B------:R-:W-:Y:S01]  /*3d00*/  IMAD.SHL.U32 R0, R24.reuse, 0x40, RZ ;  /* 0x0000004018007824 */ /* 0x040fe200078e00ff */
[----:B------:R-:W-:Y:S01]  /*3d10*/  R2P PR, R24, 0x6 ;  /* 0x0000000618007804 */ /* 0x000fe20000000000 */
[----:B------:R-:W-:Y:S01]  /*3d20*/  IMAD.SHL.U32 R3, R16, 0x8, RZ ;  /* 0x0000000810037824 */ /* 0x000fe200078e00ff */
[----:B------:R-:W-:Y:S01]  /*3d30*/  UIADD3 UR4, UR16, -UR17, URZ ;  /* 0x8000001110047290 */ /* 0x000fe2000fffe03f */
[----:B------:R-:W0:Y:S01]  /*3d40*/  LDGDEPBAR ;  /* 0x00000000000079af */ /* 0x000e220000000000 */
[----:B------:R-:W-:Y:S01]  /*3d50*/  LOP3.LUT R0, R0, 0x1c0, RZ, 0xc0, !PT ;  /* 0x000001c000007812 */ /* 0x000fe200078ec0ff */
[----:B------:R-:W-:Y:S02]  /*3d60*/  UIADD3 UR5, UR16, 0x1, -UR17 ;  /* 0x0000000110057890 */ /* 0x000fe4000fffe811 */
[----:B------:R-:W-:Y:S01]  /*3d70*/  UISETP.GT.AND UP0, UPT, UR24, UR9, UPT ;  /* 0x000000091800728c */ /* 0x000fe2000bf04270 */
[----:B------:R-:W-:Y:S02]  /*3d80*/  LOP3.LUT R3, R0, 0x8, R3, 0xf8, !PT ;  /* 0x0000000800037812 */ /* 0x000fe400078ef803 */
[----:B------:R-:W-:-:S04]  /*3d90*/  SHF.R.U32.HI R0, RZ, 0x3, R0 ;  /* 0x00000003ff007819 */ /* 0x000fc80000011600 */
[----:B------:R-:W-:Y:S01]  /*3da0*/  LOP3.LUT R0, R3, R0, RZ, 0x3c, !PT ;  /* 0x0000000003007212 */ /* 0x000fe200078e3cff */
[----:B------:R-:W-:-:S04]  /*3db0*/  IMAD R3, R100, 0x400, R5 ;  /* 0x0000040064037824 */ /* 0x000fc800078e0205 */
[----:B------:R-:W-:Y:S02]  /*3dc0*/  IMAD R0, R23, 0x200, R0 ;  /* 0x0000020017007824 */ /* 0x000fe400078e0200 */
[----:B------:R-:W-:Y:S01]  /*3dd0*/  IMAD.SHL.U32 R183, R3, 0x2, RZ ;  /* 0x0000000203b77824 */ /* 0x000fe200078e00ff */
[----:B------:R-:W-:Y:S01]  /*3de0*/  LEA R3, R100, UR15, 0x4 ;  /* 0x0000000f64037c11 */ /* 0x000fe2000f8e20ff */
[----:B------:R-:W-:Y:S02]  /*3df0*/  IMAD.SHL.U32 R176, R0, 0x2, RZ ;  /* 0x0000000200b07824 */ /* 0x000fe400078e00ff */
[--C-:B------:R-:W-:Y:S01]  /*3e00*/  IMAD R184, R4, 0x2, R183.reuse ;  /* 0x0000000204b87824 */ /* 0x100fe200078e02b7 */
[----:B-12---:R-:W-:Y:S01]  /*3e10*/  LDSM.16.M88.4 R12, [R183] ;  /* 0x00000000b70c783b */ /* 0x006fe20000000200 */
[----:B------:R-:W-:Y:S01]  /*3e20*/  IMAD R186, R2, 0x2, R183 ;  /* 0x0000000202ba7824 */ /* 0x000fe200078e02b7 */
[----:B------:R-:W-:Y:S01]  /*3e30*/  IADD3 R0, R176, 0x6000, RZ ;  /* 0x00006000b0007810 */ /* 0x000fe20007ffe0ff */
[----:B------:R-:W-:Y:S01]  /*3e40*/  IMAD R185, R2, 0x2, R184 ;  /* 0x0000000202b97824 */ /* 0x000fe200078e02b8 */
[----:B------:R-:W1:Y:S01]  /*3e50*/  LDSM.16.M88.4 R16, [R176+0x6000] ;  /* 0x00600000b010783b */ /* 0x000e620000000200 */
[----:B------:R-:W-:Y:S01]  /*3e60*/  IADD3 R187, R176, 0x6020, RZ ;  /* 0x00006020b0bb7810 */ /* 0x000fe20007ffe0ff */
[----:B------:R-:W-:Y:S01]  /*3e70*/  IMAD.IADD R3, R101, 0x1, R3 ;  /* 0x0000000165037824 */ /* 0x000fe200078e0203 */
[----:B------:R-:W-:Y:S01]  /*3e80*/  @P1 IADD3 R187, R0, -0x20, RZ ;  /* 0xffffffe000bb1810 */ /* 0x000fe20007ffe0ff */
[----:B------:R-:W2:Y:S01]  /*3e90*/  LDSM.16.M88.4 R20, [R176+0x6800] ;  /* 0x00680000b014783b */ /* 0x000ea20000000200 */
[----:B------:R-:W-:-:S02]  /*3ea0*/  IMAD.MOV.U32 R0, RZ, RZ, 0x40 ;  /* 0x00000040ff007424 */ /* 0x000fc400078e00ff */
[----:B------:R-:W-:Y:S01]  /*3eb0*/  IADD3 R200, R3, UR4, RZ ;  /* 0x0000000403c87c10 */ /* 0x000fe2000fffe0ff */
[----:B------:R-:W5:Y:S01]  /*3ec0*/  LDSM.16.M88.4 R40, [R176+0x7000] ;  /* 0x00700000b028783b */ /* 0x000f620000000200 */
[C---:B------:R-:W-:Y:S02]  /*3ed0*/  IADD3 R198, R187.reuse, 0x800, RZ ;  /* 0x00000800bbc67810 */ /* 0x040fe40007ffe0ff */
[----:B------:R-:W-:Y:S01]  /*3ee0*/  SEL R0, R0, 0xffffffc0, !P2 ;  /* 0xffffffc000007807 */ /* 0x000fe20005000000 */
[----:B------:R-:W3:Y:S01]  /*3ef0*/  LDSM.16.M88.4 R48, [R176+0x7800] ;  /* 0x00780000b030783b */ /* 0x000ee20000000200 */
[C---:B------:R-:W-:Y:S02]  /*3f00*/  IADD3 R197, R187.reuse, 0x1000, RZ ;  /* 0x00001000bbc57810 */ /* 0x040fe40007ffe0ff */
[C---:B------:R-:W-:Y:S01]  /*3f10*/  IADD3 R196, R187.reuse, 0x1800, RZ ;  /* 0x00001800bbc47810 */ /* 0x040fe20007ffe0ff */
[----:B------:R-:W-:Y:S01]  /*3f20*/  LDSM.16.M88.4 R8, [R184] ;  /* 0x00000000b808783b */ /* 0x000fe20000000200 */
[----:B------:R-:W-:Y:S01]  /*3f30*/  IMAD.IADD R182, R176, 0x1, R0 ;  /* 0x00000001b0b67824 */ /* 0x000fe200078e0200 */
[C---:B------:R-:W-:Y:S01]  /*3f40*/  IADD3 R195, R187.reuse, 0x2000, RZ ;  /* 0x00002000bbc37810 */ /* 0x040fe20007ffe0ff */
[----:B------:R-:W-:Y:S01]  /*3f50*/  IMAD.IADD R181, R0, 0x1, R187 ;  /* 0x0000000100b57824 */ /* 0x000fe200078e02bb */
[----:B------:R-:W4:Y:S01]  /*3f60*/  LDSM.16.M88.4 R44, [R187] ;  /* 0x00000000bb2c783b */ /* 0x000f220000000200 */
[----:B------:R-:W-:Y:S01]  /*3f70*/  IMAD.U32 R0, RZ, RZ, UR24 ;  /* 0x00000018ff007e24 */ /* 0x000fe2000f8e00ff */
[----:B------:R-:W-:-:S02]  /*3f80*/  IADD3 R194, R187, 0x2800, RZ ;  /* 0x00002800bbc27810 */ /* 0x000fc40007ffe0ff */
[----:B------:R-:W3:Y:S01]  /*3f90*/  LDSM.16.M88.4 R36, [R187+0x800] ;  /* 0x00080000bb24783b */ /* 0x000ee20000000200 */
[----:B------:R-:W-:Y:S01]  /*3fa0*/  IMAD R0, R0, 0x40, R102 ;  /* 0x0000004000007824 */ /* 0x000fe200078e0266 */
[C---:B------:R-:W-:Y:S02]  /*3fb0*/  IADD3 R193, R187.reuse, 0x3000, RZ ;  /* 0x00003000bbc17810 */ /* 0x040fe40007ffe0ff */
[----:B------:R-:W3:Y:S01]  /*3fc0*/  LDSM.16.M88.4 R60, [R187+0x1000] ;  /* 0x00100000bb3c783b */ /* 0x000ee20000000200 */
[----:B------:R-:W-:Y:S01]  /*3fd0*/  IMAD.IADD R6, R200, 0x1, -R0 ;  /* 0x00000001c8067824 */ /* 0x000fe200078e0a00 */
[C---:B------:R-:W-:Y:S02]  /*3fe0*/  IADD3 R192, R187.reuse, 0x3800, RZ ;  /* 0x00003800bbc07810 */ /* 0x040fe40007ffe0ff */
[----:B------:R-:W3:Y:S01]  /*3ff0*/  LDSM.16.M88.4 R72, [R187+0x1800] ;  /* 0x00180000bb48783b */ /* 0x000ee20000000200 */
[C---:B------:R-:W-:Y:S02]  /*4000*/  IADD3 R191, R187.reuse, 0x4000, RZ ;  /* 0x00004000bbbf7810 */ /* 0x040fe40007ffe0ff */
[----:B------:R-:W-:Y:S01]  /*4010*/  IABS R7, R6 ;  /* 0x0000000600077213 */ /* 0x000fe20000000000 */
[----:B------:R-:W-:Y:S01]  /*4020*/  LDSM.16.M88.4 R76, [R182+0x6000] ;  /* 0x00600000b64c783b */ /* 0x000fe20000000200 */
[----:B------:R-:W-:-:S02]  /*4030*/  IADD3 R190, R187, 0x4800, RZ ;  /* 0x00004800bbbe7810 */ /* 0x000fc40007ffe0ff */
[C---:B------:R-:W-:Y:S01]  /*4040*/  IADD3 R189, R187.reuse, 0x5000, RZ ;  /* 0x00005000bbbd7810 */ /* 0x040fe20007ffe0ff */
[----:B-1----:R-:W-:Y:S01]  /*4050*/  HMMA.16816.F32 R52, R12, R16, RZ ;  /* 0x000000100c34723c */ /* 0x002fe200000018ff */
[----:B------:R-:W-:Y:S01]  /*4060*/  LDSM.16.M88.4 R84, [R182+0x8800] ;  /* 0x00880000b654783b */ /* 0x000fe20000000200 */
[----:B------:R-:W-:-:S03]  /*4070*/  IADD3 R188, R187, 0x5800, RZ ;  /* 0x00005800bbbc7810 */ /* 0x000fc60007ffe0ff */
[----:B------:R-:W-:Y:S03]  /*4080*/  LDSM.16.M88.4 R88, [R182+0x9800] ;  /* 0x00980000b658783b */ /* 0x000fe60000000200 */
[C---:B------:R-:W-:Y:S01]  /*4090*/  HMMA.16816.F32 R32, R12.reuse, R18, RZ ;  /* 0x000000120c20723c */ /* 0x040fe200000018ff */
[----:B------:R-:W1:Y:S04]  /*40a0*/  LDSM.16.M88.4 R16, [R186] ;  /* 0x00000000ba10783b */ /* 0x000e680000000200 */
[----:B------:R-:W-:Y:S03]  /*40b0*/  LDSM.16.M88.4 R80, [R181+0x3000] ;  /* 0x00300000b550783b */ /* 0x000fe60000000200 */
[C---:B--2---:R-:W-:Y:S01]  /*40c0*/  HMMA.16816.F32 R28, R12.reuse, R20, RZ ;  /* 0x000000140c1c723c */ /* 0x044fe200000018ff */
[----:B------:R-:W-:Y:S04]  /*40d0*/  LDSM.16.M88.4 R92, [R176+0xb000] ;  /* 0x00b00000b05c783b */ /* 0x000fe80000000200 */
[----:B------:R-:W-:Y:S03]  /*40e0*/  LDSM.16.M88.4 R96, [R187+0x5000] ;  /* 0x00500000bb60783b */ /* 0x000fe60000000200 */
[C---:B------:R-:W-:Y:S08]  /*40f0*/  HMMA.16816.F32 R24, R12.reuse, R22, RZ ;  /* 0x000000160c18723c */ /* 0x040ff000000018ff */
[C---:B-----5:R-:W-:Y:S08]  /*4100*/  HMMA.16816.F32 R20, R12.reuse, R40, RZ ;  /* 0x000000280c14723c */ /* 0x060ff000000018ff */
[C---:B---3--:R-:W-:Y:S08]  /*4110*/  HMMA.16816.F32 R68, R12.reuse, R48, RZ ;  /* 0x000000300c44723c */ /* 0x048ff000000018ff */
[----:B------:R-:W-:Y:S08]  /*4120*/  HMMA.16816.F32 R56, R12, R42, RZ ;  /* 0x0000002a0c38723c */ /* 0x000ff000000018ff */
[----:B----4-:R-:W-:Y:S08]  /*4130*/  HMMA.16816.F32 R64, R8, R44, R52 ;  /* 0x0000002c0840723c */ /* 0x010ff00000001834 */
[----:B------:R-:W-:Y:S08]  /*4140*/  HMMA.16816.F32 R12, R12, R50, RZ ;  /* 0x000000320c0c723c */ /* 0x000ff000000018ff */
[C---:B------:R-:W-:Y:S01]  /*4150*/  HMMA.16816.F32 R52, R8.reuse, R46, R32 ;  /* 0x0000002e0834723c */ /* 0x040fe20000001820 */
[----:B------:R-:W2:Y:S07]  /*4160*/  LDSM.16.M88.4 R44, [R182+0x6800] ;  /* 0x00680000b62c783b */ /* 0x000eae0000000200 */
[C---:B------:R-:W-:Y:S08]  /*4170*/  HMMA.16816.F32 R48, R8.reuse, R36, R28 ;  /* 0x000000240830723c */ /* 0x040ff0000000181c */
[C---:B------:R-:W-:Y:S01]  /*4180*/  HMMA.16816.F32 R40, R8.reuse, R38, R24 ;  /* 0x000000260828723c */ /* 0x040fe20000001818 */
[----:B------:R-:W3:Y:S07]  /*4190*/  LDSM.16.M88.4 R36, [R182+0x7000] ;  /* 0x00700000b624783b */ /* 0x000eee0000000200 */
[C---:B------:R-:W-:Y:S01]  /*41a0*/  HMMA.16816.F32 R32, R8.reuse, R60, R20 ;  /* 0x0000003c0820723c */ /* 0x040fe20000001814 */
[----:B------:R-:W4:Y:S07]  /*41b0*/  LDSM.16.M88.4 R20, [R182+0x7800] ;  /* 0x00780000b614783b */ /* 0x000f2e0000000200 */
[----:B------:R-:W-:Y:S08]  /*41c0*/  HMMA.16816.F32 R24, R8, R72, R68 ;  /* 0x000000480818723c */ /* 0x000ff00000001844 */
[----:B-1----:R-:W-:Y:S08]  /*41d0*/  HMMA.16816.F32 R68, R16, R76, R64 ;  /* 0x0000004c1044723c */ /* 0x002ff00000001840 */
[C---:B------:R-:W-:Y:S01]  /*41e0*/  HMMA.16816.F32 R28, R8.reuse, R62, R56 ;  /* 0x0000003e081c723c */ /* 0x040fe20000001838 */
[----:B------:R-:W-:Y:S07]  /*41f0*/  LDSM.16.M88.4 R56, [R181+0x800] ;  /* 0x00080000b538783b */ /* 0x000fee0000000200 */
[----:B------:R-:W-:Y:S01]  /*4200*/  HMMA.16816.F32 R12, R8, R74, R12 ;  /* 0x0000004a080c723c */ /* 0x000fe2000000180c */
[----:B------:R-:W-:Y:S07]  /*4210*/  LDSM.16.M88.4 R8, [R185] ;  /* 0x00000000b908783b */ /* 0x000fee0000000200 */
[C---:B------:R-:W-:Y:S01]  /*4220*/  HMMA.16816.F32 R64, R16.reuse, R78, R52 ;  /* 0x0000004e1040723c */ /* 0x040fe20000001834 */
[----:B------:R-:W1:Y:S04]  /*4230*/  LDSM.16.M88.4 R52, [R181] ;  /* 0x00000000b534783b */ /* 0x000e680000000200 */
[----:B------:R-:W-:Y:S03]  /*4240*/  LDSM.16.M88.4 R76, [R176+0x9800] ;  /* 0x00980000b04c783b */ /* 0x000fe60000000200 */
[C---:B--2---:R-:W-:Y:S08]  /*4250*/  HMMA.16816.F32 R72, R16.reuse, R44, R48 ;  /* 0x0000002c1048723c */ /* 0x044ff00000001830 */
[C---:B------:R-:W-:Y:S01]  /*4260*/  HMMA.16816.F32 R60, R16.reuse, R46, R40 ;  /* 0x0000002e103c723c */ /* 0x040fe20000001828 */
[----:B------:R-:W2:Y:S07]  /*4270*/  LDSM.16.M88.4 R44, [R181+0x1000] ;  /* 0x00100000b52c783b */ /* 0x000eae0000000200 */
[C---:B---3--:R-:W-:Y:S01]  /*4280*/  HMMA.16816.F32 R48, R16.reuse, R36, R32 ;  /* 0x000000241030723c */ /* 0x048fe20000001820 */
[----:B------:R-:W3:Y:S07]  /*4290*/  LDSM.16.M88.4 R32, [R181+0x1800] ;  /* 0x00180000b520783b */ /* 0x000eee0000000200 */
[C---:B------:R-:W-:Y:S08]  /*42a0*/  HMMA.16816.F32 R40, R16.reuse, R38, R28 ;  /* 0x000000261028723c */ /* 0x040ff0000000181c */
[C---:B----4-:R-:W-:Y:S01]  /*42b0*/  HMMA.16816.F32 R36, R16.reuse, R20, R24 ;  /* 0x000000141024723c */ /* 0x050fe20000001818 */
[----:B------:R-:W-:Y:S07]  /*42c0*/  LDSM.16.M88.4 R24, [R176+0x8000] ;  /* 0x00800000b018783b */ /* 0x000fee0000000200 */
[----:B------:R-:W-:Y:S01]  /*42d0*/  HMMA.16816.F32 R28, R16, R22, R12 ;  /* 0x00000016101c723c */ /* 0x000fe2000000180c */
[----:B------:R-:W4:Y:S07]  /*42e0*/  LDSM.16.M88.4 R16, [R183+0x2000] ;  /* 0x00200000b710783b */ /* 0x000f2e0000000200 */
[C---:B-1----:R-:W-:Y:S01]  /*42f0*/  HMMA.16816.F32 R20, R8.reuse, R52, R68 ;  /* 0x000000340814723c */ /* 0x042fe20000001844 */
[----:B------:R-:W1:Y:S07]  /*4300*/  LDSM.16.M88.4 R68, [R176+0x8800] ;  /* 0x00880000b044783b */ /* 0x000e6e0000000200 */
[C---:B------:R-:W-:Y:S08]  /*4310*/  HMMA.16816.F32 R12, R8.reuse, R54, R64 ;  /* 0x00000036080c723c */ /* 0x040ff00000001840 */
[C---:B------:R-:W-:Y:S01]  /*4320*/  HMMA.16816.F32 R52, R8.reuse, R56, R72 ;  /* 0x000000380834723c */ /* 0x040fe20000001848 */
[----:B------:R-:W5:Y:S07]  /*4330*/  LDSM.16.M88.4 R72, [R176+0x9000] ;  /* 0x00900000b048783b */ /* 0x000f6e0000000200 */
[C---:B------:R-:W-:Y:S08]  /*4340*/  HMMA.16816.F32 R60, R8.reuse, R58, R60 ;  /* 0x0000003a083c723c */ /* 0x040ff0000000183c */
[C---:B--2---:R-:W-:Y:S08]  /*4350*/  HMMA.16816.F32 R64, R8.reuse, R44, R48 ;  /* 0x0000002c0840723c */ /* 0x044ff00000001830 */
[C---:B---3--:R-:W-:Y:S08]  /*4360*/  HMMA.16816.F32 R48, R8.reuse, R32, R36 ;  /* 0x000000200830723c */ /* 0x048ff00000001824 */
[----:B------:R-:W-:Y:S08]  /*4370*/  HMMA.16816.F32 R56, R8, R46, R40 ;  /* 0x0000002e0838723c */ /* 0x000ff00000001828 */
[----:B----4-:R-:W-:Y:S08]  /*4380*/  HMMA.16816.F32 R36, R16, R24, R20 ;  /* 0x000000181024723c */ /* 0x010ff00000001814 */
[----:B------:R-:W-:Y:S01]  /*4390*/  HMMA.16816.F32 R44, R8, R34, R28 ;  /* 0x00000022082c723c */ /* 0x000fe2000000181c */
[----:B------:R-:W-:Y:S04]  /*43a0*/  LDSM.16.M88.4 R28, [R187+0x2000] ;  /* 0x00200000bb1c783b */ /* 0x000fe80000000200 */
[----:B------:R-:W-:Y:S03]  /*43b0*/  LDSM.16.M88.4 R32, [R187+0x2800] ;  /* 0x00280000bb20783b */ /* 0x000fe60000000200 */
[C---:B------:R-:W-:Y:S01]  /*43c0*/  HMMA.16816.F32 R24, R16.reuse, R26, R12 ;  /* 0x0000001a1018723c */ /* 0x040fe2000000180c */
[----:B------:R-:W2:Y:S04]  /*43d0*/  LDSM.16.M88.4 R12, [R184+0x2000] ;  /* 0x00200000b80c783b */ /* 0x000ea80000000200 */
[----:B------:R-:W-:Y:S03]  /*43e0*/  LDSM.16.M88.4 R8, [R186+0x2000] ;  /* 0x00200000ba08783b */ /* 0x000fe60000000200 */
[C---:B-1----:R-:W-:Y:S01]  /*43f0*/  HMMA.16816.F32 R40, R16.reuse, R70, R60 ;  /* 0x000000461028723c */ /* 0x042fe2000000183c */
[----:B------:R-:W1:Y:S07]  /*4400*/  LDSM.16.M88.4 R60, [R187+0x3000] ;  /* 0x00300000bb3c783b */ /* 0x000e6e0000000200 */
[C---:B------:R-:W-:Y:S01]  /*4410*/  HMMA.16816.F32 R20, R16.reuse, R68, R52 ;  /* 0x000000441014723c */ /* 0x040fe20000001834 */
[----:B------:R-:W-:Y:S07]  /*4420*/  LDSM.16.M88.4 R68, [R182+0x8000] ;  /* 0x00800000b644783b */ /* 0x000fee0000000200 */
[C---:B-----5:R-:W-:Y:S01]  /*4430*/  HMMA.16816.F32 R52, R16.reuse, R72, R64 ;  /* 0x000000481034723c */ /* 0x060fe20000001840 */
[----:B------:R-:W3:Y:S07]  /*4440*/  LDSM.16.M88.4 R64, [R187+0x3800] ;  /* 0x00380000bb40783b */ /* 0x000eee0000000200 */
[C---:B------:R-:W-:Y:S01]  /*4450*/  HMMA.16816.F32 R56, R16.reuse, R74, R56 ;  /* 0x0000004a1038723c */ /* 0x040fe20000001838 */
[----:B------:R-:W-:Y:S07]  /*4460*/  LDSM.16.M88.4 R72, [R181+0x2000] ;  /* 0x00200000b548783b */ /* 0x000fee0000000200 */
[C---:B------:R-:W-:Y:S08]  /*4470*/  HMMA.16816.F32 R48, R16.reuse, R76, R48 ;  /* 0x0000004c1030723c */ /* 0x040ff00000001830 */
[----:B------:R-:W-:Y:S01]  /*4480*/  HMMA.16816.F32 R16, R16, R78, R44 ;  /* 0x0000004e1010723c */ /* 0x000fe2000000182c */
[----:B------:R-:W4:Y:S07]  /*4490*/  LDSM.16.M88.4 R76, [R182+0x9000] ;  /* 0x00900000b64c783b */ /* 0x000f2e0000000200 */
[C---:B--2---:R-:W-:Y:S08]  /*44a0*/  HMMA.16816.F32 R44, R12.reuse, R28, R36 ;  /* 0x0000001c0c2c723c */ /* 0x044ff00000001824 */
[C---:B------:R-:W-:Y:S08]  /*44b0*/  HMMA.16816.F32 R36, R12.reuse, R30, R24 ;  /* 0x0000001e0c24723c */ /* 0x040ff00000001818 */
[C---:B------:R-:W-:Y:S08]  /*44c0*/  HMMA.16816.F32 R28, R12.reuse, R32, R20 ;  /* 0x000000200c1c723c */ /* 0x040ff00000001814 */
[C---:B-1----:R-:W-:Y:S08]  /*44d0*/  HMMA.16816.F32 R20, R12.reuse, R60, R52 ;  /* 0x0000003c0c14723c */ /* 0x042ff00000001834 */
[C---:B------:R-:W-:Y:S08]  /*44e0*/  HMMA.16816.F32 R52, R12.reuse, R62, R56 ;  /* 0x0000003e0c34723c */ /* 0x040ff00000001838 */
[C---:B------:R-:W-:Y:S08]  /*44f0*/  HMMA.16816.F32 R24, R12.reuse, R34, R40 ;  /* 0x000000220c18723c */ /* 0x040ff00000001828 */
[C---:B---3--:R-:W-:Y:S08]  /*4500*/  HMMA.16816.F32 R56, R12.reuse, R64, R48 ;  /* 0x000000400c38723c */ /* 0x048ff00000001830 */
[----:B------:R-:W-:Y:S01]  /*4510*/  HMMA.16816.F32 R12, R12, R66, R16 ;  /* 0x000000420c0c723c */ /* 0x000fe20000001810 */
[----:B------:R-:W1:Y:S04]  /*4520*/  LDSM.16.M88.4 R16, [R185+0x2000] ;  /* 0x00200000b910783b */ /* 0x000e680000000200 */
[----:B------:R-:W-:Y:S03]  /*4530*/  LDSM.16.M88.4 R64, [R181+0x3800] ;  /* 0x00380000b540783b */ /* 0x000fe60000000200 */
[C---:B------:R-:W-:Y:S08]  /*4540*/  HMMA.16816.F32 R40, R8.reuse, R68, R44 ;  /* 0x000000440828723c */ /* 0x040ff0000000182c */
[C---:B------:R-:W-:Y:S01]  /*4550*/  HMMA.16816.F32 R48, R8.reuse, R70, R36 ;  /* 0x000000460830723c */ /* 0x040fe20000001824 */
[----:B------:R-:W2:Y:S07]  /*4560*/  LDSM.16.M88.4 R68, [R181+0x2800] ;  /* 0x00280000b544783b */ /* 0x000eae0000000200 */
[C---:B------:R-:W-:Y:S08]  /*4570*/  HMMA.16816.F32 R36, R8.reuse, R84, R28 ;  /* 0x000000540824723c */ /* 0x040ff0000000181c */
[C---:B------:R-:W-:Y:S01]  /*4580*/  HMMA.16816.F32 R32, R8.reuse, R86, R24 ;  /* 0x000000560820723c */ /* 0x040fe20000001818 */
[----:B------:R-:W-:Y:S07]  /*4590*/  LDSM.16.M88.4 R84, [R176+0xa800] ;  /* 0x00a80000b054783b */ /* 0x000fee0000000200 */
[C---:B----4-:R-:W-:Y:S08]  /*45a0*/  HMMA.16816.F32 R28, R8.reuse, R76, R20 ;  /* 0x0000004c081c723c */ /* 0x050ff00000001814 */
[C---:B------:R-:W-:Y:S01]  /*45b0*/  HMMA.16816.F32 R52, R8.reuse, R78, R52 ;  /* 0x0000004e0834723c */ /* 0x040fe20000001834 */
[----:B------:R-:W-:Y:S07]  /*45c0*/  LDSM.16.M88.4 R76, [R176+0xa000] ;  /* 0x00a00000b04c783b */ /* 0x000fee0000000200 */
[C---:B------:R-:W-:Y:S08]  /*45d0*/  HMMA.16816.F32 R60, R8.reuse, R88, R56 ;  /* 0x00000058083c723c */ /* 0x040ff00000001838 */
[----:B------:R-:W-:Y:S01]  /*45e0*/  HMMA.16816.F32 R24, R8, R90, R12 ;  /* 0x0000005a0818723c */ /* 0x000fe2000000180c */
[----:B------:R-:W3:Y:S04]  /*45f0*/  LDSM.16.M88.4 R12, [R183+0x4000] ;  /* 0x00400000b70c783b */ /* 0x000ee80000000200 */
[----:B------:R-:W-:Y:S03]  /*4600*/  LDSM.16.M88.4 R8, [R184+0x4000] ;  /* 0x00400000b808783b */ /* 0x000fe60000000200 */
[C---:B-1----:R-:W-:Y:S01]  /*4610*/  HMMA.16816.F32 R20, R16.reuse, R72, R40 ;  /* 0x000000481014723c */ /* 0x042fe20000001828 */
[----:B------:R-:W-:Y:S07]  /*4620*/  LDSM.16.M88.4 R88, [R187+0x4000] ;  /* 0x00400000bb58783b */ /* 0x000fee0000000200 */
        /* <DEDUP_REMOVED lines=13> */
[C---:B------:R-:W-:Y:S08]  /*4700*/  HMMA.16816.F32 R24, R12.reuse, R84, R44 ;  /* 0x000000540c18723c */ /* 0x040ff0000000182c */
[C---:B------:R-:W-:Y:S08]  /*4710*/  HMMA.16816.F32 R20, R12.reuse, R86, R40 ;  /* 0x000000560c14723c */ /* 0x040ff00000001828 */
[C---:B------:R-:W-:Y:S08]  /*4720*/  HMMA.16816.F32 R36, R12.reuse, R92, R36 ;  /* 0x0000005c0c24723c */ /* 0x040ff00000001824 */
[C---:B------:R-:W-:Y:S08]  /*4730*/  HMMA.16816.F32 R44, R12.reuse, R94, R56 ;  /* 0x0000005e0c2c723c */ /* 0x040ff00000001838 */
[C---:B------:R-:W-:Y:S01]  /*4740*/  HMMA.16816.F32 R28, R12.reuse, R78, R48 ;  /* 0x0000004e0c1c723c */ /* 0x040fe20000001830 */
[----:B------:R-:W3:Y:S07]  /*4750*/  LDSM.16.M88.4 R76, [R182+0xb000] ;  /* 0x00b00000b64c783b */ /* 0x000eee0000000200 */
[C---:B-1----:R-:W-:Y:S08]  /*4760*/  HMMA.16816.F32 R60, R12.reuse, R72, R60 ;  /* 0x000000480c3c723c */ /* 0x042ff0000000183c */
[----:B------:R-:W-:Y:S01]  /*4770*/  HMMA.16816.F32 R52, R12, R74, R52 ;  /* 0x0000004a0c34723c */ /* 0x000fe20000001834 */
[----:B------:R-:W1:Y:S07]  /*4780*/  LDSM.16.M88.4 R72, [R182+0xa800] ;  /* 0x00a80000b648783b */ /* 0x000e6e0000000200 */
[C---:B------:R-:W-:Y:S08]  /*4790*/  HMMA.16816.F32 R48, R8.reuse, R88, R32 ;  /* 0x000000580830723c */ /* 0x040ff00000001820 */
[C---:B--2---:R-:W-:Y:S08]  /*47a0*/  HMMA.16816.F32 R40, R8.reuse, R68, R24 ;  /* 0x000000440828723c */ /* 0x044ff00000001818 */
[C---:B------:R-:W-:Y:S01]  /*47b0*/  HMMA.16816.F32 R24, R8.reuse, R70, R20 ;  /* 0x000000460818723c */ /* 0x040fe20000001814 */
[----:B------:R-:W2:Y:S07]  /*47c0*/  LDSM.16.M88.4 R68, [R182+0xb800] ;  /* 0x00b80000b644783b */ /* 0x000eae0000000200 */
[C---:B------:R-:W-:Y:S08]  /*47d0*/  HMMA.16816.F32 R20, R8.reuse, R96, R36 ;  /* 0x000000600814723c */ /* 0x040ff00000001824 */
[C---:B------:R-:W-:Y:S01]  /*47e0*/  HMMA.16816.F32 R12, R8.reuse, R98, R44 ;  /* 0x00000062080c723c */ /* 0x040fe2000000182c */
[----:B------:R-:W-:Y:S07]  /*47f0*/  LDSM.16.M88.4 R44, [R181+0x4000] ;  /* 0x00400000b52c783b */ /* 0x000fee0000000200 */
[C---:B------:R-:W-:Y:S08]  /*4800*/  HMMA.16816.F32 R56, R8.reuse, R90, R28 ;  /* 0x0000005a0838723c */ /* 0x040ff0000000181c */
[C---:B----4-:R-:W-:Y:S08]  /*4810*/  HMMA.16816.F32 R32, R8.reuse, R64, R60 ;  /* 0x000000400820723c */ /* 0x050ff0000000183c */
[----:B------:R-:W-:Y:S01]  /*4820*/  HMMA.16816.F32 R28, R8, R66, R52 ;  /* 0x00000042081c723c */ /* 0x000fe20000001834 */
[----:B------:R-:W4:Y:S07]  /*4830*/  LDSM.16.M88.4 R8, [R185+0x4000] ;  /* 0x00400000b908783b */ /* 0x000f2e0000000200 */
[C---:B-----5:R-:W-:Y:S08]  /*4840*/  HMMA.16816.F32 R36, R16.reuse, R80, R48 ;  /* 0x000000501024723c */ /* 0x060ff00000001830 */
[C---:B---3--:R-:W-:Y:S01]  /*4850*/  HMMA.16816.F32 R48, R16.reuse, R76, R20 ;  /* 0x0000004c1030723c */ /* 0x048fe20000001814 */
[----:B------:R-:W3:Y:S07]  /*4860*/  LDSM.16.M88.4 R20, [R181+0x4800] ;  /* 0x00480000b514783b */ /* 0x000eee0000000200 */
[C---:B------:R-:W-:Y:S01]  /*4870*/  HMMA.16816.F32 R76, R16.reuse, R78, R12 ;  /* 0x0000004e104c723c */ /* 0x040fe2000000180c */
[----:B------:R5:W-:Y:S06]  /*4880*/  I2F R15, R7 ;  /* 0x00000007000f7306 */ /* 0x000bec0000201400 */
[----:B------:R-:W-:Y:S01]  /*4890*/  IADD3 R14, R3, 0x8, RZ ;  /* 0x00000008030e7810 */ /* 0x000fe20007ffe0ff */
[----:B-1----:R-:W-:Y:S01]  /*48a0*/  HMMA.16816.F32 R40, R16, R72, R40 ;  /* 0x000000481028723c */ /* 0x002fe20000001828 */
[----:B------:R-:W-:-:S02]  /*48b0*/  IADD3 R12, R0, 0x1, RZ ;  /* 0x00000001000c7810 */ /* 0x000fc40007ffe0ff */
[----:B------:R-:W-:Y:S01]  /*48c0*/  IADD3 R203, R14, UR4, RZ ;  /* 0x000000040ecb7c10 */ /* 0x000fe2000fffe0ff */
[----:B------:R-:W-:Y:S02]  /*48d0*/  ULDC UR4, c[0x0][0x2e8] ;  /* 0x0000ba0000047ab9 */ /* 0x000fe40000000800 */
[----:B------:R-:W-:Y:S01]  /*48e0*/  IMAD.IADD R13, R200, 0x1, -R12 ;  /* 0x00000001c80d7824 */ /* 0x000fe200078e0a0c */
[----:B------:R-:W-:Y:S01]  /*48f0*/  UIADD3 UR4, UR5, UR4, URZ ;  /* 0x0000000405047290 */ /* 0x000fe2000fffe03f */
[----:B------:R-:W-:Y:S01]  /*4900*/  IMAD.IADD R6, R203, 0x1, -R0 ;  /* 0x00000001cb067824 */ /* 0x000fe200078e0a00 */
[----:B------:R-:W-:Y:S04]  /*4910*/  HMMA.16816.F32 R24, R16, R74, R24 ;  /* 0x0000004a1018723c */ /* 0x000fe80000001818 */
[----:B------:R-:W-:-:S04]  /*4920*/  IABS R6, R6 ;  /* 0x0000000600067213 */ /* 0x000fc80000000000 */
[C---:B--2---:R-:W-:Y:S01]  /*4930*/  HMMA.16816.F32 R72, R16.reuse, R68, R32 ;  /* 0x000000441048723c */ /* 0x044fe20000001820 */
[----:B-----5:R-:W-:Y:S01]  /*4940*/  IMAD.MOV.U32 R7, RZ, RZ, R6 ;  /* 0x000000ffff077224 */ /* 0x020fe200078e0006 */
[----:B------:R-:W-:Y:S02]  /*4950*/  IABS R6, R13 ;  /* 0x0000000d00067213 */ /* 0x000fe40000000000 */
[----:B------:R-:W-:Y:S02]  /*4960*/  IADD3 R13, R3, UR4, RZ ;  /* 0x00000004030d7c10 */ /* 0x000fe4000fffe0ff */
[----:B------:R-:W-:Y:S01]  /*4970*/  IADD3 R3, R0, 0x10, RZ ;  /* 0x0000001000037810 */ /* 0x000fe20007ffe0ff */
[----:B------:R-:W1:Y:S01]  /*4980*/  I2F R7, R7 ;  /* 0x0000000700077306 */ /* 0x000e620000201400 */
[----:B------:R-:W-:Y:S01]  /*4990*/  HMMA.16816.F32 R56, R16, R82, R56 ;  /* 0x000000521038723c */ /* 0x000fe20000001838 */
[----:B------:R-:W-:Y:S02]  /*49a0*/  IMNMX R205, R13, UR16, PT ;  /* 0x000000100dcd7c17 */ /* 0x000fe4000b800200 */
[----:B------:R-:W-:-:S02]  /*49b0*/  IADD3 R13, R200, -c[0x0][0x2e4], RZ ;  /* 0x8000b900c80d7a10 */ /* 0x000fc40007ffe0ff */
[----:B------:R-:W-:Y:S02]  /*49c0*/  ISETP.GE.AND P5, PT, R0, R205, PT ;  /* 0x000000cd0000720c */ /* 0x000fe40003fa6270 */
[----:B------:R-:W2:Y:S01]  /*49d0*/  I2F R6, R6 ;  /* 0x0000000600067306 */ /* 0x000ea20000201400 */
[----:B------:R-:W-:Y:S01]  /*49e0*/  HMMA.16816.F32 R68, R16, R70, R28 ;  /* 0x000000461044723c */ /* 0x000fe2000000181c */
[----:B------:R-:W-:Y:S01]  /*49f0*/  IMNMX R202, RZ, R13, !PT ;  /* 0x0000000dffca7217 */ /* 0x000fe20007800200 */
[----:B------:R-:W5:Y:S01]  /*4a00*/  LDSM.16.M88.4 R28, [R181+0x5000] ;  /* 0x00500000b51c783b */ /* 0x000f620000000200 */
[-C--:B------:R-:W-:Y:S02]  /*4a10*/  ISETP.GE.AND P2, PT, R12, R205.reuse, PT ;  /* 0x000000cd0c00720c */ /* 0x080fe40003f46270 */
[-C--:B------:R-:W-:Y:S02]  /*4a20*/  ISETP.LT.OR P5, PT, R0, R202.reuse, P5 ;  /* 0x000000ca0000720c */ /* 0x080fe40002fa1670 */
[----:B------:R-:W-:Y:S01]  /*4a30*/  ISETP.LT.OR P2, PT, R12, R202, P2 ;  /* 0x000000ca0c00720c */ /* 0x000fe20001741670 */
[C---:B----4-:R-:W-:Y:S08]  /*4a40*/  HMMA.16816.F32 R16, R8.reuse, R44, R36 ;  /* 0x0000002c0810723c */ /* 0x050ff00000001824 */
[C---:B---3--:R-:W-:Y:S08]  /*4a50*/  HMMA.16816.F32 R36, R8.reuse, R20, R40 ;  /* 0x000000140824723c */ /* 0x048ff00000001828 */
[C---:B------:R-:W-:Y:S08]  /*4a60*/  HMMA.16816.F32 R52, R8.reuse, R22, R24 ;  /* 0x000000160834723c */ /* 0x040ff00000001818 */
[----:B-1----:R-:W-:Y:S01]  /*4a70*/  FFMA.FTZ R21, R7, -UR13, R18 ;  /* 0x8000000d07157c23 */ /* 0x002fe20008010012 */
[----:B------:R-:W-:Y:S01]  /*4a80*/  IADD3 R7, R0, 0x8, RZ ;  /* 0x0000000800077810 */ /* 0x000fe20007ffe0ff */
[----:B--2---:R-:W-:Y:S01]  /*4a90*/  FFMA.FTZ R23, R6, -UR13, R17 ;  /* 0x8000000d06177c23 */ /* 0x004fe20008010011 */
[----:B------:R-:W-:Y:S01]  /*4aa0*/  IADD3 R6, R0, 0x9, RZ ;  /* 0x0000000900067810 */ /* 0x000fe20007ffe0ff */
[----:B------:R-:W-:Y:S01]  /*4ab0*/  FFMA.FTZ R20, R15, -UR13, R16 ;  /* 0x8000000d0f147c23 */ /* 0x000fe20008010010 */
[----:B------:R-:W-:Y:S01]  /*4ac0*/  IADD3 R15, R14, UR4, RZ ;  /* 0x000000040e0f7c10 */ /* 0x000fe2000fffe0ff */
[C---:B------:R-:W-:Y:S01]  /*4ad0*/  IMAD.IADD R14, R200.reuse, 0x1, -R7 ;  /* 0x00000001c80e7824 */ /* 0x040fe200078e0a07 */
[----:B------:R-:W-:Y:S01]  /*4ae0*/  ISETP.GE.AND P0, PT, R7, R205, PT ;  /* 0x000000cd0700720c */ /* 0x000fe20003f06270 */
[C---:B------:R-:W-:Y:S01]  /*4af0*/  IMAD.IADD R16, R200.reuse, 0x1, -R6 ;  /* 0x00000001c8107824 */ /* 0x040fe200078e0a06 */
[----:B------:R-:W-:Y:S01]  /*4b00*/  IMNMX R204, R15, UR16, PT ;  /* 0x000000100fcc7c17 */ /* 0x000fe2000b800200 */
[----:B------:R-:W-:Y:S01]  /*4b10*/  IMAD.IADD R17, R200, 0x1, -R3 ;  /* 0x00000001c8117824 */ /* 0x000fe200078e0a03 */
[----:B------:R-:W-:Y:S01]  /*4b20*/  IABS R13, R14 ;  /* 0x0000000e000d7213 */ /* 0x000fe20000000000 */
[----:B------:R-:W-:Y:S01]  /*4b30*/  HMMA.16816.F32 R56, R8, R46, R56 ;  /* 0x0000002e0838723c */ /* 0x000fe20000001838 */
[----:B------:R-:W-:-:S02]  /*4b40*/  IABS R15, R16 ;  /* 0x00000010000f7213 */ /* 0x000fc40000000000 */
[----:B------:R1:W2:Y:S01]  /*4b50*/  I2F R22, R13 ;  /* 0x0000000d00167306 */ /* 0x0002a20000201400 */
[----:B------:R-:W-:Y:S02]  /*4b60*/  IADD3 R14, R203, -c[0x0][0x2e4], RZ ;  /* 0x8000b900cb0e7a10 */ /* 0x000fe40007ffe0ff */
[----:B------:R-:W-:Y:S02]  /*4b70*/  IABS R16, R17 ;  /* 0x0000001100107213 */ /* 0x000fe40000000000 */
[----:B------:R-:W-:Y:S01]  /*4b80*/  IMNMX R201, RZ, R14, !PT ;  /* 0x0000000effc97217 */ /* 0x000fe20007800200 */
[----:B-----5:R-:W-:Y:S01]  /*4b90*/  HMMA.16816.F32 R44, R8, R28, R48 ;  /* 0x0000001c082c723c */ /* 0x020fe20000001830 */
[----:B------:R-:W-:Y:S02]  /*4ba0*/  ISETP.GE.AND P1, PT, R12, R204, PT ;  /* 0x000000cc0c00720c */ /* 0x000fe40003f26270 */
[----:B------:R-:W-:Y:S02]  /*4bb0*/  FSEL R62, R20, -INF , !P5 ;  /* 0xff800000143e7808 */ /* 0x000fe40006800000 */
[----:B------:R-:W-:-:S02]  /*4bc0*/  ISETP.LT.OR P1, PT, R12, R201, P1 ;  /* 0x000000c90c00720c */ /* 0x000fc40000f21670 */
[CC--:B------:R-:W-:Y:S01]  /*4bd0*/  ISETP.GE.AND P6, PT, R7.reuse, R204.reuse, PT ;  /* 0x000000cc0700720c */ /* 0x0c0fe20003fc6270 */
[----:B------:R-:W-:Y:S01]  /*4be0*/  HMMA.16816.F32 R40, R8, R30, R76 ;  /* 0x0000001e0828723c */ /* 0x000fe2000000184c */
[C---:B------:R-:W-:Y:S01]  /*4bf0*/  ISETP.GE.AND P3, PT, R6.reuse, R205, PT ;  /* 0x000000cd0600720c */ /* 0x040fe20003f66270 */
[----:B-1----:R-:W-:Y:S01]  /*4c00*/  IMAD.MOV.U32 R13, RZ, RZ, R15 ;  /* 0x000000ffff0d7224 */ /* 0x002fe200078e000f */
[-C--:B------:R-:W-:Y:S01]  /*4c10*/  ISETP.GE.AND P5, PT, R6, R204.reuse, PT ;  /* 0x000000cc0600720c */ /* 0x080fe20003fa6270 */
[----:B------:R-:W1:Y:S01]  /*4c20*/  LDSM.16.M88.4 R28, [R181+0x5800] ;  /* 0x00580000b51c783b */ /* 0x000e620000000200 */
[----:B------:R-:W-:Y:S01]  /*4c30*/  ISETP.GE.AND P4, PT, R0, R204, PT ;  /* 0x000000cc0000720c */ /* 0x000fe20003f86270 */
[----:B------:R3:W-:Y:S01]  /*4c40*/  I2F R26, R13 ;  /* 0x0000000d001a7306 */ /* 0x0007e20000201400 */
[CC--:B------:R-:W-:Y:S01]  /*4c50*/  ISETP.LT.OR P0, PT, R7.reuse, R202.reuse, P0 ;  /* 0x000000ca0700720c */ /* 0x0c0fe20000701670 */
[----:B--2---:R-:W-:Y:S01]  /*4c60*/  FFMA.FTZ R17, R22, -UR13, R56 ;  /* 0x8000000d16117c23 */ /* 0x004fe20008010038 */
[----:B------:R-:W-:Y:S01]  /*4c70*/  ISETP.LT.OR P6, PT, R7, R201, P6 ;  /* 0x000000c90700720c */ /* 0x000fe200037c1670 */
[----:B------:R-:W-:Y:S01]  /*4c80*/  IMAD.IADD R7, R203, 0x1, -R7 ;  /* 0x00000001cb077824 */ /* 0x000fe200078e0a07 */
[----:B------:R-:W-:Y:S01]  /*4c90*/  ISETP.LT.OR P3, PT, R6, R202, P3 ;  /* 0x000000ca0600720c */ /* 0x000fe20001f61670 */
[----:B------:R-:W-:-:S04]  /*4ca0*/  DEPBAR.LE SB0, 0x0 ;  /* 0x000080000000791a */ /* 0x000fc80000000000 */
[----:B------:R-:W-:Y:S01]  /*4cb0*/  BAR.SYNC.DEFER_BLOCKING 0x0 ;  /* 0x0000000000007b1d */ /* 0x000fe20000010000 */
[-C--:B------:R-:W-:Y:S01]  /*4cc0*/  ISETP.LT.OR P5, PT, R6, R201.reuse, P5 ;  /* 0x000000c90600720c */ /* 0x080fe20002fa1670 */
[C---:B------:R-:W-:Y:S01]  /*4cd0*/  IMAD.IADD R6, R203.reuse, 0x1, -R6 ;  /* 0x00000001cb067824 */ /* 0x040fe200078e0a06 */
[----:B------:R-:W-:Y:S02]  /*4ce0*/  ISETP.LT.OR P4, PT, R0, R201, P4 ;  /* 0x000000c90000720c */ /* 0x000fe40002781670 */
[----:B------:R-:W-:Y:S01]  /*4cf0*/  IABS R7, R7 ;  /* 0x0000000700077213 */ /* 0x000fe20000000000 */
[----:B---3--:R-:W-:Y:S01]  /*4d00*/  IMAD.IADD R13, R203, 0x1, -R12 ;  /* 0x00000001cb0d7824 */ /* 0x008fe200078e0a0c */
[----:B------:R-:W-:Y:S01]  /*4d10*/  FSEL R60, R21, -INF , !P4 ;  /* 0xff800000153c7808 */ /* 0x000fe20006000000 */
[----:B------:R-:W-:Y:S01]  /*4d20*/  IMAD.MOV.U32 R12, RZ, RZ, R16 ;  /* 0x000000ffff0c7224 */ /* 0x000fe200078e0010 */
[----:B------:R-:W-:Y:S01]  /*4d30*/  FSEL R61, R23, -INF , !P2 ;  /* 0xff800000173d7808 */ /* 0x000fe20005000000 */
[----:B------:R-:W2:Y:S01]  /*4d40*/  I2F R18, R7 ;  /* 0x0000000700127306 */ /* 0x000ea20000201400 */
[----:B------:R-:W-:-:S02]  /*4d50*/  IABS R13, R13 ;  /* 0x0000000d000d7213 */ /* 0x000fc40000000000 */
[C---:B------:R-:W-:Y:S02]  /*4d60*/  ISETP.GE.AND P4, PT, R3.reuse, R205, PT ;  /* 0x000000cd0300720c */ /* 0x040fe40003f86270 */
[C---:B------:R-:W-:Y:S02]  /*4d70*/  ISETP.GE.AND P2, PT, R3.reuse, R204, PT ;  /* 0x000000cc0300720c */ /* 0x040fe40003f46270 */
[C---:B------:R-:W-:Y:S01]  /*4d80*/  ISETP.LT.OR P4, PT, R3.reuse, R202, P4 ;  /* 0x000000ca0300720c */ /* 0x040fe20002781670 */
[----:B------:R3:W4:Y:S01]  /*4d90*/  I2F R25, R12 ;  /* 0x0000000c00197306 */ /* 0x0007220000201400 */
[----:B------:R-:W-:Y:S01]  /*4da0*/  ISETP.LT.OR P2, PT, R3, R201, P2 ;  /* 0x000000c90300720c */ /* 0x000fe20001741670 */
[----:B--2---:R-:W-:Y:S01]  /*4db0*/  FFMA.FTZ R20, R18, -UR13, R58 ;  /* 0x8000000d12147c23 */ /* 0x004fe2000801003a */
[----:B------:R-:W-:Y:S02]  /*4dc0*/  IADD3 R18, R0, 0x21, RZ ;  /* 0x0000002100127810 */ /* 0x000fe40007ffe0ff */
[----:B------:R-:W-:-:S02]  /*4dd0*/  FSEL R58, R17, -INF , !P0 ;  /* 0xff800000113a7808 */ /* 0x000fc40004000000 */
[----:B------:R-:W-:Y:S01]  /*4de0*/  FSEL R51, R20, -INF , !P6 ;  /* 0xff80000014337808 */ /* 0x000fe20007000000 */
[----:B---3--:R-:W-:Y:S01]  /*4df0*/  IMAD.MOV.U32 R12, RZ, RZ, R13 ;  /* 0x000000ffff0c7224 */ /* 0x008fe200078e000d */
[----:B------:R-:W-:Y:S01]  /*4e00*/  IABS R13, R6 ;  /* 0x00000006000d7213 */ /* 0x000fe20000000000 */
[----:B------:R-:W-:Y:S02]  /*4e10*/  IMAD.IADD R6, R203, 0x1, -R3 ;  /* 0x00000001cb067824 */ /* 0x000fe400078e0a03 */
[----:B------:R2:W3:Y:S01]  /*4e20*/  I2F R14, R12 ;  /* 0x0000000c000e7306 */ /* 0x0004e20000201400 */
[----:B----4-:R-:W-:Y:S02]  /*4e30*/  FFMA.FTZ R22, R25, -UR13, R36 ;  /* 0x8000000d19167c23 */ /* 0x010fe40008010024 */
[----:B------:R-:W-:Y:S01]  /*4e40*/  IMAD.MOV.U32 R7, RZ, RZ, R13 ;  /* 0x000000ffff077224 */ /* 0x000fe200078e000d */
[----:B------:R-:W-:Y:S02]  /*4e50*/  IABS R6, R6 ;  /* 0x0000000600067213 */ /* 0x000fe40000000000 */
[----:B------:R-:W-:-:S02]  /*4e60*/  FSEL R64, R22, -INF , !P4 ;  /* 0xff80000016407808 */ /* 0x000fc40006000000 */
[----:B------:R-:W4:Y:S01]  /*4e70*/  I2F R21, R7 ;  /* 0x0000000700157306 */ /* 0x000f220000201400 */
[----:B--2---:R-:W-:-:S07]  /*4e80*/  IADD3 R12, R0, 0x11, RZ ;  /* 0x00000011000c7810 */ /* 0x004fce0007ffe0ff */
[----:B------:R2:W5:Y:S01]  /*4e90*/  I2F R15, R6 ;  /* 0x00000006000f7306 */ /* 0x0005620000201400 */
[----:B---3--:R-:W-:Y:S02]  /*4ea0*/  FFMA.FTZ R16, R14, -UR13, R19 ;  /* 0x8000000d0e107c23 */ /* 0x008fe40008010013 */
[----:B------:R-:W-:Y:S01]  /*4eb0*/  FFMA.FTZ R19, R26, -UR13, R57 ;  /* 0x8000000d1a137c23 */ /* 0x000fe20008010039 */
[----:B------:R-:W-:Y:S01]  /*4ec0*/  ISETP.GE.AND P0, PT, R12, R204, PT ;  /* 0x000000cc0c00720c */ /* 0x000fe20003f06270 */
[----:B------:R-:W-:Y:S01]  /*4ed0*/  IMAD.IADD R3, R200, 0x1, -R12 ;  /* 0x00000001c8037824 */ /* 0x000fe200078e0a0c */
[----:B------:R-:W-:Y:S01]  /*4ee0*/  FSEL R50, R16, -INF , !P1 ;  /* 0xff80000010327808 */ /* 0x000fe20004800000 */
[----:B----4-:R-:W-:Y:S01]  /*4ef0*/  FFMA.FTZ R21, R21, -UR13, R59 ;  /* 0x8000000d15157c23 */ /* 0x010fe2000801003b */
[----:B------:R-:W-:Y:S02]  /*4f00*/  IADD3 R7, R0, 0x18, RZ ;  /* 0x0000001800077810 */ /* 0x000fe40007ffe0ff */
[----:B------:R-:W-:-:S02]  /*4f10*/  IABS R3, R3 ;  /* 0x0000000300037213 */ /* 0x000fc40000000000 */
[----:B------:R-:W-:Y:S01]  /*4f20*/  FSEL R56, R19, -INF , !P3 ;  /* 0xff80000013387808 */ /* 0x000fe20005800000 */
[----:B------:R-:W-:Y:S01]  /*4f30*/  IMAD.IADD R14, R200, 0x1, -R7 ;  /* 0x00000001c80e7824 */ /* 0x000fe200078e0a07 */
[----:B------:R-:W-:Y:S01]  /*4f40*/  ISETP.GE.AND P6, PT, R7, R205, PT ;  /* 0x000000cd0700720c */ /* 0x000fe20003fc6270 */
[----:B------:R-:W-:Y:S01]  /*4f50*/  IMAD.MOV.U32 R13, RZ, RZ, R3 ;  /* 0x000000ffff0d7224 */ /* 0x000fe200078e0003 */
[C---:B--2---:R-:W-:Y:S01]  /*4f60*/  IADD3 R6, R0.reuse, 0x19, RZ ;  /* 0x0000001900067810 */ /* 0x044fe20007ffe0ff */
[----:B-----5:R-:W-:Y:S01]  /*4f70*/  FFMA.FTZ R23, R15, -UR13, R38 ;  /* 0x8000000d0f177c23 */ /* 0x020fe20008010026 */
[----:B------:R-:W-:Y:S01]  /*4f80*/  IABS R3, R14 ;  /* 0x0000000e00037213 */ /* 0x000fe20000000000 */
[----:B------:R2:W-:Y:S01]  /*4f90*/  I2F R24, R13 ;  /* 0x0000000d00187306 */ /* 0x0005e20000201400 */
[C---:B------:R-:W-:Y:S02]  /*4fa0*/  ISETP.GE.AND P3, PT, R7.reuse, R204, PT ;  /* 0x000000cc0700720c */ /* 0x040fe40003f66270 */
[----:B------:R-:W-:Y:S01]  /*4fb0*/  ISETP.LT.OR P6, PT, R7, R202, P6 ;  /* 0x000000ca0700720c */ /* 0x000fe200037c1670 */
[----:B------:R-:W-:Y:S01]  /*4fc0*/  IMAD.MOV.U32 R14, RZ, RZ, R3 ;  /* 0x000000ffff0e7224 */ /* 0x000fe200078e0003 */
[----:B------:R-:W-:-:S02]  /*4fd0*/  IADD3 R3, R0, 0x20, RZ ;  /* 0x0000002000037810 */ /* 0x000fc40007ffe0ff */
[----:B------:R-:W-:Y:S01]  /*4fe0*/  ISETP.LT.OR P3, PT, R7, R201, P3 ;  /* 0x000000c90700720c */ /* 0x000fe20001f61670 */
[----:B------:R-:W3:Y:S01]  /*4ff0*/  I2F R26, R14 ;  /* 0x0000000e001a7306 */ /* 0x000ee20000201400 */
[----:B------:R-:W-:Y:S01]  /*5000*/  IMAD.IADD R7, R203, 0x1, -R7 ;  /* 0x00000001cb077824 */ /* 0x000fe200078e0a07 */
[----:B------:R-:W-:Y:S01]  /*5010*/  ISETP.GE.AND P1, PT, R12, R205, PT ;  /* 0x000000cd0c00720c */ /* 0x000fe20003f26270 */
[----:B------:R-:W-:Y:S01]  /*5020*/  IMAD.IADD R15, R200, 0x1, -R3 ;  /* 0x00000001c80f7824 */ /* 0x000fe200078e0a03 */
[----:B------:R-:W-:Y:S02]  /*5030*/  ISETP.LT.OR P0, PT, R12, R201, P0 ;  /* 0x000000c90c00720c */ /* 0x000fe40000701670 */
[----:B------:R-:W-:Y:S01]  /*5040*/  IABS R7, R7 ;  /* 0x0000000700077213 */ /* 0x000fe20000000000 */
[----:B--2---:R-:W-:Y:S01]  /*5050*/  IMAD.IADD R13, R200, 0x1, -R6 ;  /* 0x00000001c80d7824 */ /* 0x004fe200078e0a06 */
[----:B------:R-:W-:Y:S02]  /*5060*/  ISETP.LT.OR P1, PT, R12, R202, P1 ;  /* 0x000000ca0c00720c */ /* 0x000fe40000f21670 */
[----:B------:R-:W-:-:S02]  /*5070*/  FSEL R59, R21, -INF , !P5 ;  /* 0xff800000153b7808 */ /* 0x000fc40006800000 */
[----:B------:R-:W-:Y:S02]  /*5080*/  IABS R13, R13 ;  /* 0x0000000d000d7213 */ /* 0x000fe40000000000 */
[----:B------:R-:W-:Y:S01]  /*5090*/  ISETP.GE.AND P5, PT, R6, R205, PT ;  /* 0x000000cd0600720c */ /* 0x000fe20003fa6270 */
[----:B---3--:R-:W-:Y:S01]  /*50a0*/  FFMA.FTZ R17, R26, -UR13, R52 ;  /* 0x8000000d1a117c23 */ /* 0x008fe20008010034 */
[----:B------:R-:W-:Y:S01]  /*50b0*/  ISETP.GE.AND P4, PT, R6, R204, PT ;  /* 0x000000cc0600720c */ /* 0x000fe20003f86270 */
[----:B------:R-:W-:Y:S01]  /*50c0*/  IMAD.MOV.U32 R14, RZ, RZ, R13 ;  /* 0x000000ffff0e7224 */ /* 0x000fe200078e000d */
[----:B------:R-:W-:Y:S01]  /*50d0*/  IABS R13, R15 ;  /* 0x0000000f000d7213 */ /* 0x000fe20000000000 */
[----:B------:R-:W-:Y:S01]  /*50e0*/  IMAD.IADD R15, R200, 0x1, -R18 ;  /* 0x00000001c80f7824 */ /* 0x000fe200078e0a12 */
[C---:B------:R-:W-:Y:S01]  /*50f0*/  ISETP.LT.OR P5, PT, R6.reuse, R202, P5 ;  /* 0x000000ca0600720c */ /* 0x040fe20002fa1670 */
[----:B------:R2:W3:Y:S01]  /*5100*/  I2F R27, R14 ;  /* 0x0000000e001b7306 */ /* 0x0004e20000201400 */
[----:B------:R-:W-:Y:S01]  /*5110*/  ISETP.LT.OR P4, PT, R6, R201, P4 ;  /* 0x000000c90600720c */ /* 0x000fe20002781670 */
[----:B------:R-:W-:Y:S01]  /*5120*/  IMAD.IADD R6, R203, 0x1, -R6 ;  /* 0x00000001cb067824 */ /* 0x000fe200078e0a06 */
[----:B------:R-:W-:-:S02]  /*5130*/  FSEL R57, R23, -INF , !P2 ;  /* 0xff80000017397808 */ /* 0x000fc40005000000 */
[----:B------:R-:W-:-:S03]  /*5140*/  ISETP.GE.AND P2, PT, R3, R205, PT ;  /* 0x000000cd0300720c */ /* 0x000fc60003f46270 */
[----:B------:R4:W5:Y:S01]  /*5150*/  I2F R25, R13 ;  /* 0x0000000d00197306 */ /* 0x0009620000201400 */
[----:B------:R-:W-:Y:S01]  /*5160*/  ISETP.LT.OR P2, PT, R3, R202, P2 ;  /* 0x000000ca0300720c */ /* 0x000fe20001741670 */
[----:B--2---:R-:W-:Y:S01]  /*5170*/  IMAD.IADD R14, R203, 0x1, -R12 ;  /* 0x00000001cb0e7824 */ /* 0x004fe200078e0a0c */
[----:B------:R-:W-:Y:S01]  /*5180*/  IABS R12, R15 ;  /* 0x0000000f000c7213 */ /* 0x000fe20000000000 */
[----:B---3--:R-:W-:-:S03]  /*5190*/  FFMA.FTZ R21, R27, -UR13, R53 ;  /* 0x8000000d1b157c23 */ /* 0x008fc60008010035 */
[----:B------:R-:W-:Y:S01]  /*51a0*/  IABS R14, R14 ;  /* 0x0000000e000e7213 */ /* 0x000fe20000000000 */
[----:B------:R2:W-:Y:S01]  /*51b0*/  I2F R33, R12 ;  /* 0x0000000c00217306 */ /* 0x0005e20000201400 */
[----:B----4-:R-:W-:Y:S02]  /*51c0*/  IMAD.MOV.U32 R13, RZ, RZ, R7 ;  /* 0x000000ffff0d7224 */ /* 0x010fe400078e0007 */
[----:B------:R-:W-:Y:S02]  /*51d0*/  FFMA.FTZ R7, R24, -UR13, R37 ;  /* 0x8000000d18077c23 */ /* 0x000fe40008010025 */
[----:B-----5:R-:W-:Y:S01]  /*51e0*/  FFMA.FTZ R25, R25, -UR13, R44 ;  /* 0x8000000d19197c23 */ /* 0x020fe2000801002c */
[----:B------:R-:W-:Y:S02]  /*51f0*/  FSEL R44, R17, -INF , !P6 ;  /* 0xff800000112c7808 */ /* 0x000fe40007000000 */
[----:B------:R3:W4:Y:S01]  /*5200*/  I2F R20, R13 ;  /* 0x0000000d00147306 */ /* 0x0007220000201400 */
[----:B------:R-:W-:-:S02]  /*5210*/  FSEL R63, R7, -INF , !P1 ;  /* 0xff800000073f7808 */ /* 0x000fc40004800000 */
[C---:B------:R-:W-:Y:S02]  /*5220*/  ISETP.GE.AND P1, PT, R3.reuse, R204, PT ;  /* 0x000000cc0300720c */ /* 0x040fe40003f26270 */
[----:B------:R-:W-:Y:S02]  /*5230*/  IADD3 R7, R0, 0x29, RZ ;  /* 0x0000002900077810 */ /* 0x000fe40007ffe0ff */
[----:B------:R-:W-:Y:S01]  /*5240*/  ISETP.LT.OR P1, PT, R3, R201, P1 ;  /* 0x000000c90300720c */ /* 0x000fe20000f21670 */
[----:B--2---:R-:W-:Y:S01]  /*5250*/  IMAD.MOV.U32 R12, RZ, RZ, R14 ;  /* 0x000000ffff0c7224 */ /* 0x004fe200078e000e */
[----:B------:R-:W-:Y:S01]  /*5260*/  IABS R14, R6 ;  /* 0x00000006000e7213 */ /* 0x000fe20000000000 */
[----:B------:R-:W-:Y:S01]  /*5270*/  IMAD.IADD R6, R203, 0x1, -R3 ;  /* 0x00000001cb067824 */ /* 0x000fe200078e0a03 */
[----:B------:R-:W-:Y:S01]  /*5280*/  FSEL R110, R25, -INF , !P2 ;  /* 0xff800000196e7808 */ /* 0x000fe20005000000 */
[----:B------:R2:W5:Y:S01]  /*5290*/  I2F R16, R12 ;  /* 0x0000000c00107306 */ /* 0x0005620000201400 */
[----:B------:R-:W-:-:S02]  /*52a0*/  ISETP.GE.AND P2, PT, R7, R204, PT ;  /* 0x000000cc0700720c */ /* 0x000fc40003f46270 */
[----:B------:R-:W-:Y:S01]  /*52b0*/  IABS R6, R6 ;  /* 0x0000000600067213 */ /* 0x000fe20000000000 */
[----:B---3--:R-:W-:Y:S01]  /*52c0*/  IMAD.MOV.U32 R13, RZ, RZ, R14 ;  /* 0x000000ffff0d7224 */ /* 0x008fe200078e000e */
[-C--:B------:R-:W-:Y:S01]  /*52d0*/  ISETP.LT.OR P2, PT, R7, R201.reuse, P2 ;  /* 0x000000c90700720c */ /* 0x080fe20001741670 */
[----:B------:R-:W-:Y:S01]  /*52e0*/  IMAD.IADD R14, R200, 0x1, -R7 ;  /* 0x00000001c80e7824 */ /* 0x000fe200078e0a07 */
[----:B------:R-:W-:Y:S01]  /*52f0*/  ISETP.GE.AND P6, PT, R18, R204, PT ;  /* 0x000000cc1200720c */ /* 0x000fe20003fc6270 */
[----:B------:R3:W1:Y:S01]  /*5300*/  I2F R15, R6 ;  /* 0x00000006000f7306 */ /* 0x0006620000201400 */
[----:B----4-:R-:W-:Y:S01]  /*5310*/  FFMA.FTZ R22, R20, -UR13, R54 ;  /* 0x8000000d14167c23 */ /* 0x010fe20008010036 */
[----:B------:R-:W-:Y:S02]  /*5320*/  IADD3 R20, R0, 0x38, RZ ;  /* 0x0000003800147810 */ /* 0x000fe40007ffe0ff */
[----:B------:R-:W-:Y:S02]  /*5330*/  ISETP.LT.OR P6, PT, R18, R201, P6 ;  /* 0x000000c91200720c */ /* 0x000fe400037c1670 */
[----:B------:R-:W-:-:S02]  /*5340*/  FSEL R37, R22, -INF , !P3 ;  /* 0xff80000016257808 */ /* 0x000fc40005800000 */
[----:B--2---:R-:W-:Y:S01]  /*5350*/  IADD3 R12, R0, 0x28, RZ ;  /* 0x00000028000c7810 */ /* 0x004fe20007ffe0ff */
[----:B------:R2:W4:Y:S01]  /*5360*/  I2F R19, R13 ;  /* 0x0000000d00137306 */ /* 0x0005220000201400 */
[----:B-----5:R-:W-:Y:S01]  /*5370*/  FFMA.FTZ R16, R16, -UR13, R39 ;  /* 0x8000000d10107c23 */ /* 0x020fe20008010027 */
[----:B------:R-:W-:Y:S02]  /*5380*/  FSEL R39, R21, -INF , !P5 ;  /* 0xff80000015277808 */ /* 0x000fe40006800000 */
[----:B------:R-:W-:Y:S01]  /*5390*/  IMAD.IADD R3, R200, 0x1, -R12 ;  /* 0x00000001c8037824 */ /* 0x000fe200078e0a0c */
[----:B------:R-:W-:Y:S02]  /*53a0*/  ISETP.GE.AND P3, PT, R12, R205, PT ;  /* 0x000000cd0c00720c */ /* 0x000fe40003f66270 */
[----:B---3--:R-:W-:Y:S01]  /*53b0*/  IADD3 R6, R0, 0x30, RZ ;  /* 0x0000003000067810 */ /* 0x008fe20007ffe0ff */
[----:B-1----:R-:W-:Y:S01]  /*53c0*/  FFMA.FTZ R23, R15, -UR13, R46 ;  /* 0x8000000d0f177c23 */ /* 0x002fe2000801002e */
[----:B------:R-:W-:-:S02]  /*53d0*/  IABS R3, R3 ;  /* 0x0000000300037213 */ /* 0x000fc40000000000 */
[C---:B------:R-:W-:Y:S02]  /*53e0*/  ISETP.GE.AND P5, PT, R12.reuse, R204, PT ;  /* 0x000000cc0c00720c */ /* 0x040fe40003fa6270 */
[C---:B------:R-:W-:Y:S02]  /*53f0*/  ISETP.LT.OR P3, PT, R12.reuse, R202, P3 ;  /* 0x000000ca0c00720c */ /* 0x040fe40001f61670 */
[----:B------:R-:W-:Y:S01]  /*5400*/  ISETP.LT.OR P5, PT, R12, R201, P5 ;  /* 0x000000c90c00720c */ /* 0x000fe20002fa1670 */
[----:B--2---:R-:W-:Y:S01]  /*5410*/  IMAD.MOV.U32 R13, RZ, RZ, R3 ;  /* 0x000000ffff0d7224 */ /* 0x004fe200078e0003 */
[----:B------:R-:W-:Y:S01]  /*5420*/  IABS R3, R14 ;  /* 0x0000000e00037213 */ /* 0x000fe20000000000 */
[----:B----4-:R-:W-:Y:S01]  /*5430*/  FFMA.FTZ R24, R19, -UR13, R55 ;  /* 0x8000000d13187c23 */ /* 0x010fe20008010037 */
[----:B------:R-:W-:Y:S01]  /*5440*/  IADD3 R19, R0, 0x39, RZ ;  /* 0x0000003900137810 */ /* 0x000fe20007ffe0ff */
[----:B------:R1:W-:Y:S01]  /*5450*/  I2F R32, R13 ;  /* 0x0000000d00207306 */ /* 0x0003e20000201400 */
[----:B------:R-:W-:Y:S01]  /*5460*/  IMAD.IADD R12, R203, 0x1, -R12 ;  /* 0x00000001cb0c7824 */ /* 0x000fe200078e0a0c */
[----:B------:R-:W-:Y:S01]  /*5470*/  FSEL R38, R16, -INF , !P0 ;  /* 0xff80000010267808 */ /* 0x000fe20004000000 */
[----:B------:R-:W-:Y:S01]  /*5480*/  IMAD.MOV.U32 R14, RZ, RZ, R3 ;  /* 0x000000ffff0e7224 */ /* 0x000fe200078e0003 */
[----:B------:R-:W-:-:S02]  /*5490*/  IADD3 R3, R0, 0x31, RZ ;  /* 0x0000003100037810 */ /* 0x000fc40007ffe0ff */
[----:B------:R-:W-:Y:S02]  /*54a0*/  IABS R12, R12 ;  /* 0x0000000c000c7213 */ /* 0x000fe40000000000 */
[----:B------:R2:W-:Y:S01]  /*54b0*/  I2F R36, R14 ;  /* 0x0000000e00247306 */ /* 0x0005e20000201400 */
[----:B------:R-:W-:Y:S01]  /*54c0*/  IMAD.IADD R15, R200, 0x1, -R3 ;  /* 0x00000001c80f7824 */ /* 0x000fe200078e0a03 */
[----:B------:R-:W-:Y:S02]  /*54d0*/  ISETP.GE.AND P0, PT, R18, R205, PT ;  /* 0x000000cd1200720c */ /* 0x000fe40003f06270 */
[----:B------:R-:W-:Y:S02]  /*54e0*/  FSEL R112, R23, -INF , !P1 ;  /* 0xff80000017707808 */ /* 0x000fe40004800000 */
[----:B------:R-:W-:Y:S01]  /*54f0*/  IABS R0, R15 ;  /* 0x0000000f00007213 */ /* 0x000fe20000000000 */
[----:B------:R-:W-:Y:S01]  /*5500*/  FFMA.FTZ R15, R33, -UR13, R45 ;  /* 0x8000000d210f7c23 */ /* 0x000fe2000801002d */
[----:B------:R-:W-:Y:S01]  /*5510*/  FSEL R45, R24, -INF , !P4 ;  /* 0xff800000182d7808 */ /* 0x000fe20006000000 */
[----:B-1----:R-:W-:Y:S01]  /*5520*/  IMAD.IADD R13, R200, 0x1, -R6 ;  /* 0x00000001c80d7824 */ /* 0x002fe200078e0a06 */
[----:B------:R-:W-:Y:S01]  /*5530*/  ISETP.GE.AND P4, PT, R7, R205, PT ;  /* 0x000000cd0700720c */ /* 0x000fe20003f86270 */
[----:B------:R-:W-:Y:S01]  /*5540*/  HMMA.16816.F32 R24, R8, R28, R72 ;  /* 0x0000001c0818723c */ /* 0x000fe20000001848 */
[----:B------:R-:W-:-:S02]  /*5550*/  ISETP.LT.OR P0, PT, R18, R202, P0 ;  /* 0x000000ca1200720c */ /* 0x000fc40000701670 */
[----:B------:R-:W-:Y:S01]  /*5560*/  IABS R13, R13 ;  /* 0x0000000d000d7213 */ /* 0x000fe20000000000 */
[----:B--2---:R-:W-:Y:S01]  /*5570*/  IMAD.IADD R14, R200, 0x1, -R20 ;  /* 0x00000001c80e7824 */ /* 0x004fe200078e0a14 */
[----:B------:R-:W-:Y:S02]  /*5580*/  ISETP.LT.OR P4, PT, R7, R202, P4 ;  /* 0x000000ca0700720c */ /* 0x000fe40002781670 */
[----:B------:R1:W-:Y:S01]  /*5590*/  I2F R35, R13 ;  /* 0x0000000d00237306 */ /* 0x0003e20000201400 */
[----:B------:R-:W-:Y:S02]  /*55a0*/  FSEL R102, R15, -INF , !P0 ;  /* 0xff8000000f667808 */ /* 0x000fe40004000000 */
[C---:B------:R-:W-:Y:S02]  /*55b0*/  ISETP.GE.AND P1, PT, R6.reuse, R205, PT ;  /* 0x000000cd0600720c */ /* 0x040fe40003f26270 */
[C---:B------:R-:W-:Y:S02]  /*55c0*/  ISETP.GE.AND P0, PT, R6.reuse, R204, PT ;  /* 0x000000cc0600720c */ /* 0x040fe40003f06270 */
[----:B------:R-:W-:-:S02]  /*55d0*/  ISETP.LT.OR P1, PT, R6, R202, P1 ;  /* 0x000000ca0600720c */ /* 0x000fc40000f21670 */
[----:B------:R-:W-:Y:S01]  /*55e0*/  ISETP.LT.OR P0, PT, R6, R201, P0 ;  /* 0x000000c90600720c */ /* 0x000fe20000701670 */
[----:B-1----:R-:W-:Y:S01]  /*55f0*/  IMAD.MOV.U32 R13, RZ, RZ, R0 ;  /* 0x000000ffff0d7224 */ /* 0x002fe200078e0000 */
[----:B------:R-:W-:Y:S01]  /*5600*/  IABS R0, R14 ;  /* 0x0000000e00007213 */ /* 0x000fe20000000000 */
[----:B------:R-:W-:Y:S02]  /*5610*/  IMAD.IADD R14, R203, 0x1, -R18 ;  /* 0x00000001cb0e7824 */ /* 0x000fe400078e0a12 */
[----:B------:R1:W-:Y:S03]  /*5620*/  I2F R34, R13 ;  /* 0x0000000d00227306 */ /* 0x0003e60000201400 */
[----:B------:R-:W-:-:S05]  /*5630*/  IABS R14, R14 ;  /* 0x0000000e000e7213 */ /* 0x000fca0000000000 */
[----:B------:R2:W-:Y:S01]  /*5640*/  I2F R33, R0 ;  /* 0x0000000000217306 */ /* 0x0005e20000201400 */
[----:B-1----:R-:W-:-:S07]  /*5650*/  IMAD.IADD R13, R200, 0x1, -R19 ;  /* 0x00000001c80d7824 */ /* 0x002fce00078e0a13 */
[----:B------:R-:W1:Y:S01]  /*5660*/  I2F R14, R14 ;  /* 0x0000000e000e7306 */ /* 0x000e620000201400 */
[----:B--2---:R-:W-:-:S07]  /*5670*/  IABS R0, R13 ;  /* 0x0000000d00007213 */ /* 0x004fce0000000000 */
[----:B------:R2:W-:Y:S02]  /*5680*/  I2F R22, R0 ;  /* 0x0000000000167306 */ /* 0x0005e40000201400 */
[----:B--2---:R-:W-:Y:S02]  /*5690*/  IMAD.IADD R0, R203, 0x1, -R7 ;  /* 0x00000001cb007824 */ /* 0x004fe400078e0a07 */
[----:B------:R-:W-:-:S03]  /*56a0*/  IMAD.MOV.U32 R7, RZ, RZ, R12 ;  /* 0x000000ffff077224 */ /* 0x000fc600078e000c */
[----:B------:R-:W-:Y:S01]  /*56b0*/  IABS R12, R0 ;  /* 0x00000000000c7213 */ /* 0x000fe20000000000 */
[----:B------:R2:W3:Y:S01]  /*56c0*/  I2F R21, R7 ;  /* 0x0000000700157306 */ /* 0x0004e20000201400 */
[----:B------:R-:W-:Y:S02]  /*56d0*/  IMAD.IADD R0, R203, 0x1, -R6 ;  /* 0x00000001cb007824 */ /* 0x000fe400078e0a06 */
[----:B-1----:R-:W-:-:S05]  /*56e0*/  FFMA.FTZ R6, R14, -UR13, R47 ;  /* 0x8000000d0e067c23 */ /* 0x002fca000801002f */
[----:B------:R-:W-:Y:S01]  /*56f0*/  FSEL R101, R6, -INF , !P6 ;  /* 0xff80000006657808 */ /* 0x000fe20007000000 */
[----:B------:R-:W-:Y:S01]  /*5700*/  IMAD.IADD R6, R203, 0x1, -R20 ;  /* 0x00000001cb067824 */ /* 0x000fe200078e0a14 */
[----:B------:R-:W-:-:S04]  /*5710*/  ISETP.GE.AND P6, PT, R3, R205, PT ;  /* 0x000000cd0300720c */ /* 0x000fc80003fc6270 */
[----:B------:R-:W-:Y:S01]  /*5720*/  ISETP.LT.OR P6, PT, R3, R202, P6 ;  /* 0x000000ca0300720c */ /* 0x000fe200037c1670 */
[----:B--2---:R-:W-:Y:S01]  /*5730*/  IMAD.MOV.U32 R7, RZ, RZ, R12 ;  /* 0x000000ffff077224 */ /* 0x004fe200078e000c */
[----:B------:R-:W-:Y:S01]  /*5740*/  IABS R12, R0 ;  /* 0x00000000000c7213 */ /* 0x000fe20000000000 */
[----:B------:R-:W-:Y:S02]  /*5750*/  IMAD.IADD R0, R203, 0x1, -R3 ;  /* 0x00000001cb007824 */ /* 0x000fe400078e0a03 */
[----:B------:R1:W2:Y:S03]  /*5760*/  I2F R18, R7 ;  /* 0x0000000700127306 */ /* 0x0002a60000201400 */
[----:B------:R-:W-:-:S05]  /*5770*/  IABS R0, R0 ;  /* 0x0000000000007213 */ /* 0x000fca0000000000 */
[----:B------:R4:W-:Y:S01]  /*5780*/  I2F R17, R12 ;  /* 0x0000000c00117306 */ /* 0x0009e20000201400 */
[----:B-1----:R-:W-:-:S07]  /*5790*/  FFMA.FTZ R7, R32, -UR13, R40 ;  /* 0x8000000d20077c23 */ /* 0x002fce0008010028 */
[----:B------:R1:W5:Y:S01]  /*57a0*/  I2F R16, R0 ;  /* 0x0000000000107306 */ /* 0x0003620000201400 */
[----:B------:R-:W-:Y:S01]  /*57b0*/  FSEL R119, R7, -INF , !P3 ;  /* 0xff80000007777808 */ /* 0x000fe20005800000 */
[----:B------:R-:W-:Y:S01]  /*57c0*/  FFMA.FTZ R7, R36, -UR13, R41 ;  /* 0x8000000d24077c23 */ /* 0x000fe20008010029 */
[C---:B------:R-:W-:Y:S01]  /*57d0*/  ISETP.GE.AND P3, PT, R3.reuse, R204, PT ;  /* 0x000000cc0300720c */ /* 0x040fe20003f66270 */
[----:B----4-:R-:W-:Y:S03]  /*57e0*/  HMMA.16816.F32 R12, R8, R30, R68 ;  /* 0x0000001e080c723c */ /* 0x010fe60000001844 */
[----:B------:R-:W-:Y:S02]  /*57f0*/  ISETP.LT.OR P3, PT, R3, R201, P3 ;  /* 0x000000c90300720c */ /* 0x000fe40001f61670 */
[----:B------:R-:W-:Y:S02]  /*5800*/  IABS R3, R6 ;  /* 0x0000000600037213 */ /* 0x000fe40000000000 */
[----:B---3--:R-:W-:Y:S01]  /*5810*/  FFMA.FTZ R9, R21, -UR13, R42 ;  /* 0x8000000d15097c23 */ /* 0x008fe2000801002a */
[----:B------:R-:W-:Y:S01]  /*5820*/  FSEL R103, R7, -INF , !P4 ;  /* 0xff80000007677808 */ /* 0x000fe20006000000 */
[----:B-1----:R-:W-:Y:S01]  /*5830*/  IMAD.IADD R0, R203, 0x1, -R19 ;  /* 0x00000001cb007824 */ /* 0x002fe200078e0a13 */
[----:B------:R1:W3:Y:S01]  /*5840*/  I2F R6, R3 ;  /* 0x0000000300067306 */ /* 0x0002e20000201400 */
[----:B--2---:R-:W-:Y:S01]  /*5850*/  FFMA.FTZ R8, R18, -UR13, R43 ;  /* 0x8000000d12087c23 */ /* 0x004fe2000801002b */
[----:B------:R-:W-:Y:S01]  /*5860*/  FSEL R114, R9, -INF , !P5 ;  /* 0xff80000009727808 */ /* 0x000fe20006800000 */
[----:B------:R-:W-:Y:S01]  /*5870*/  FFMA.FTZ R7, R34, -UR13, R25 ;  /* 0x8000000d22077c23 */ /* 0x000fe20008010019 */
[----:B------:R-:W-:Y:S01]  /*5880*/  IABS R0, R0 ;  /* 0x0000000000007213 */ /* 0x000fe20000000000 */
[----:B-----5:R-:W-:Y:S01]  /*5890*/  FFMA.FTZ R16, R16, -UR13, R27 ;  /* 0x8000000d10107c23 */ /* 0x020fe2000801001b */
[----:B------:R-:W-:-:S02]  /*58a0*/  FSEL R116, R8, -INF , !P2 ;  /* 0xff80000008747808 */ /* 0x000fc40005000000 */
[CC--:B------:R-:W-:Y:S02]  /*58b0*/  ISETP.GE.AND P5, PT, R20.reuse, R205.reuse, PT ;  /* 0x000000cd1400720c */ /* 0x0c0fe40003fa6270 */
[----:B------:R-:W2:Y:S01]  /*58c0*/  I2F R0, R0 ;  /* 0x0000000000007306 */ /* 0x000ea20000201400 */
[----:B------:R-:W-:Y:S02]  /*58d0*/  ISETP.GE.AND P4, PT, R19, R205, PT ;  /* 0x000000cd1300720c */ /* 0x000fe40003f86270 */
[C---:B------:R-:W-:Y:S01]  /*58e0*/  ISETP.GE.AND P2, PT, R20.reuse, R204, PT ;  /* 0x000000cc1400720c */ /* 0x040fe20003f46270 */
[----:B------:R-:W-:Y:S01]  /*58f0*/  FFMA.FTZ R12, R33, -UR13, R12 ;  /* 0x8000000d210c7c23 */ /* 0x000fe2000801000c */
[CC--:B------:R-:W-:Y:S01]  /*5900*/  ISETP.LT.OR P5, PT, R20.reuse, R202.reuse, P5 ;  /* 0x000000ca1400720c */ /* 0x0c0fe20002fa1670 */
[----:B-1----:R-:W-:Y:S01]  /*5910*/  FFMA.FTZ R3, R35, -UR13, R24 ;  /* 0x8000000d23037c23 */ /* 0x002fe20008010018 */
[----:B------:R-:W-:Y:S01]  /*5920*/  ISETP.LT.OR P2, PT, R20, R201, P2 ;  /* 0x000000c91400720c */ /* 0x000fe20001741670 */
[----:B---3--:R-:W-:Y:S01]  /*5930*/  FFMA.FTZ R14, R6, -UR13, R14 ;  /* 0x8000000d060e7c23 */ /* 0x008fe2000801000e */
[----:B------:R-:W-:Y:S01]  /*5940*/  ISETP.LT.OR P4, PT, R19, R202, P4 ;  /* 0x000000ca1300720c */ /* 0x000fe20002781670 */
[----:B------:R-:W-:Y:S01]  /*5950*/  FFMA.FTZ R6, R22, -UR13, R13 ;  /* 0x8000000d16067c23 */ /* 0x000fe2000801000d */
[----:B------:R-:W-:Y:S01]  /*5960*/  FSEL R120, R3, -INF , !P1 ;  /* 0xff80000003787808 */ /* 0x000fe20004800000 */
[----:B------:R-:W-:Y:S01]  /*5970*/  FFMA.FTZ R3, R17, -UR13, R26 ;  /* 0x8000000d11037c23 */ /* 0x000fe2000801001a */
[----:B------:R-:W-:-:S02]  /*5980*/  ISETP.GE.AND P1, PT, R19, R204, PT ;  /* 0x000000cc1300720c */ /* 0x000fc40003f26270 */
[----:B------:R-:W-:Y:S01]  /*5990*/  FSEL R118, R7, -INF , !P6 ;  /* 0xff80000007767808 */ /* 0x000fe20007000000 */
[----:B--2---:R-:W-:Y:S01]  /*59a0*/  FFMA.FTZ R0, R0, -UR13, R15 ;  /* 0x8000000d00007c23 */ /* 0x004fe2000801000f */
[----:B------:R-:W-:Y:S02]  /*59b0*/  FSEL R108, R3, -INF , !P0 ;  /* 0xff800000036c7808 */ /* 0x000fe40004000000 */
[----:B------:R-:W-:Y:S02]  /*59c0*/  PLOP3.LUT P0, PT, PT, PT, UP0, 0x80, 0x0 ;  /* 0x000000000000781c */ /* 0x000fe40003f0f008 */
[----:B------:R-:W-:Y:S02]  /*59d0*/  ISETP.LT.OR P1, PT, R19, R201, P1 ;  /* 0x000000c91300720c */ /* 0x000fe40000f21670 */
[----:B------:R-:W-:Y:S02]  /*59e0*/  FSEL R109, R16, -INF , !P3 ;  /* 0xff800000106d7808 */ /* 0x000fe40005800000 */
[----:B------:R-:W-:-:S02]  /*59f0*/  FSEL R117, R12, -INF , !P5 ;  /* 0xff8000000c757808 */ /* 0x000fc40006800000 */
        /* <DEDUP_REMOVED lines=105> */
.L_x_1199:
[----:B------:R-:W-:Y:S05]  /*6090*/  BSYNC B0 ;  /* 0x0000000000007941 */ /* 0x000fea0003800000 */
.L_x_1198:
[----:B------:R-:W0:Y:S02]  /*60a0*/  LDGDEPBAR ;  /* 0x00000000000079af */ /* 0x000e240000000000 */
.L_x_1197:
        /* <DEDUP_REMOVED lines=11> */
[----:B------:R-:W-:Y:S01]  /*6160*/  UIADD3 UR5, UR21, -0x4498517b, URZ ;  /* 0xbb67ae8515057890 */ /* 0x000fe2000fffe03f */
        /* <DEDUP_REMOVED lines=44> */
[----:B------:R-:W-:Y:S01]  /*6430*/  FMNMX.FTZ R0, R113, R0, !PT ;  /* 0x0000000071007209 */ /* 0x000fe20007810000 */
[----:B------:R-:W-:Y:S01]  /*6440*/  ULOP3.LUT UR4, UR4, UR21, URZ, 0x3c, !UPT ;  /* 0x0000001504047292 */ /* 0x000fe2000f8e3c3f */
[----:B------:R-:W-:Y:S01]  /*6450*/  FMNMX.FTZ R3, R115, R3, !PT ;  /* 0x0000000373037209 */ /* 0x000fe20007810000 */
[----:B------:R-:W-:Y:S04]  /*6460*/  LDSM.16.MT88.4 R40, [R177+0xc800] ;  /* 0x00c80000b128783b */ /* 0x000fe80000004200 */
        /* <DEDUP_REMOVED lines=8> */
[----:B------:R-:W-:Y:S02]  /*64f0*/  LOP3.LUT R6, R104, UR20, RZ, 0x3c, !PT ;  /* 0x0000001468067c12 */ /* 0x000fe4000f8e3cff */
[----:B---3--:R-:W-:Y:S01]  /*6500*/  FMNMX.FTZ R100, R3, R100, !PT ;  /* 0x0000006403647209 */ /* 0x008fe20007810000 */
[----:B-1----:R-:W1:Y:S04]  /*6510*/  SHFL.BFLY PT, R9, R0, 0x1, 0x1f ;  /* 0x0c201f0000097f89 */ /* 0x002e6800000e0000 */
[----:B------:R2:W-:Y:S04]  /*6520*/  STL [R1+0xb0], R6 ;  /* 0x0000b00601007387 */ /* 0x0005e80000100800 */
[----:B------:R-:W3:Y:S04]  /*6530*/  SHFL.BFLY PT, R12, R100, 0x1, 0x1f ;  /* 0x0c201f00640c7f89 */ /* 0x000ee800000e0000 */
[----:B------:R-:W-:Y:S01]  /*6540*/  LDSM.16.MT88.4 R76, [R179+0xe800] ;  /* 0x00e80000b34c783b */ /* 0x000fe20000004200 */
[----:B-1----:R-:W-:-:S04]  /*6550*/  FMNMX.FTZ R3, R0, R9, !PT ;  /* 0x0000000900037209 */ /* 0x002fc80007810000 */
[C---:B------:R-:W-:Y:S01]  /*6560*/  FSETP.NEU.FTZ.AND P1, PT, R3.reuse, -INF , PT ;  /* 0xff8000000300780b */ /* 0x040fe20003f3d000 */
[----:B------:R-:W-:Y:S01]  /*6570*/  FMUL.FTZ R0, R3, c[0x0][0x23c] ;  /* 0x00008f0003007a20 */ /* 0x000fe20000410000 */
[----:B--2---:R-:W-:Y:S02]  /*6580*/  LOP3.LUT R6, R123, R6, RZ, 0x3c, !PT ;  /* 0x000000067b067212 */ /* 0x004fe400078e3cff */
[----:B---3--:R-:W-:Y:S02]  /*6590*/  FMNMX.FTZ R100, R100, R12, !PT ;  /* 0x0000000c64647209 */ /* 0x008fe40007810000 */
[----:B------:R-:W-:Y:S01]  /*65a0*/  FSEL R0, R0, RZ, P1 ;  /* 0x000000ff00007208 */ /* 0x000fe20000800000 */
[----:B------:R-:W-:Y:S01]  /*65b0*/  IMAD.WIDE.U32 R94, R6, -0x2daee0ad, RZ ;  /* 0xd2511f53065e7825 */ /* 0x000fe200078e00ff */
[----:B------:R-:W-:Y:S01]  /*65c0*/  LOP3.LUT R6, R99, UR15, RZ, 0x3c, !PT ;  /* 0x0000000f63067c12 */ /* 0x000fe2000f8e3cff */
[----:B------:R-:W-:Y:S01]  /*65d0*/  UIADD3 UR15, UR21, -0x56f99767, URZ ;  /* 0xa9066899150f7890 */ /* 0x000fe2000fffe03f */
[----:B------:R-:W-:Y:S01]  /*65e0*/  FSETP.NEU.FTZ.AND P1, PT, R100, -INF , PT ;  /* 0xff8000006400780b */ /* 0x000fe20003f3d000 */
[----:B------:R-:W-:Y:S01]  /*65f0*/  FFMA.FTZ R9, R60, c[0x0][0x23c], -R0 ;  /* 0x00008f003c097a23 */ /* 0x000fe20000010800 */
[----:B------:R-:W-:Y:S01]  /*6600*/  LOP3.LUT R8, R95, UR5, R98, 0x96, !PT ;  /* 0x000000055f087c12 */ /* 0x000fe2000f8e9662 */
[----:B------:R-:W-:Y:S01]  /*6610*/  IMAD.WIDE.U32 R6, R6, -0x326172a9, RZ ;  /* 0xcd9e8d5706067825 */ /* 0x000fe200078e00ff */
[----:B------:R-:W-:Y:S01]  /*6620*/  UIADD3 UR5, UR21, -0x126145ec, URZ ;  /* 0xed9eba1415057890 */ /* 0x000fe2000fffe03f */
[----:B------:R1:W-:Y:S02]  /*6630*/  MUFU.EX2 R150, R9 ;  /* 0x0000000900967308 */ /* 0x0003e40000000800 */
[----:B------:R-:W-:Y:S01]  /*6640*/  IMAD.WIDE.U32 R48, R8, -0x326172a9, RZ ;  /* 0xcd9e8d5708307825 */ /* 0x000fe200078e00ff */
[----:B------:R-:W-:-:S03]  /*6650*/  LOP3.LUT R7, R7, UR30, R122, 0x96, !PT ;  /* 0x0000001e07077c12 */ /* 0x000fc6000f8e967a */
[----:B------:R-:W-:Y:S01]  /*6660*/  FMUL.FTZ R12, R100, c[0x0][0x23c] ;  /* 0x00008f00640c7a20 */ /* 0x000fe20000410000 */
[----:B------:R-:W-:Y:S01]  /*6670*/  LOP3.LUT R10, R49, UR29, R6, 0x96, !PT ;  /* 0x0000001d310a7c12 */ /* 0x000fe2000f8e9606 */
[----:B------:R-:W-:-:S03]  /*6680*/  IMAD.WIDE.U32 R6, R7, -0x2daee0ad, RZ ;  /* 0xd2511f5307067825 */ /* 0x000fc600078e00ff */
[----:B------:R-:W-:Y:S01]  /*6690*/  FSEL R12, R12, RZ, P1 ;  /* 0x000000ff0c0c7208 */ /* 0x000fe20000800000 */
[----:B------:R-:W-:Y:S01]  /*66a0*/  IMAD.WIDE.U32 R10, R10, -0x2daee0ad, RZ ;  /* 0xd2511f530a0a7825 */ /* 0x000fe200078e00ff */
[----:B------:R-:W-:-:S03]  /*66b0*/  LOP3.LUT R7, R7, UR26, R94, 0x96, !PT ;  /* 0x0000001a07077c12 */ /* 0x000fc6000f8e965e */
[----:B------:R-:W-:Y:S01]  /*66c0*/  FFMA.FTZ R18, R45, c[0x0][0x23c], -R0 ;  /* 0x00008f002d127a23 */ /* 0x000fe20000010800 */
[----:B------:R-:W-:Y:S01]  /*66d0*/  LOP3.LUT R8, R11, UR23, R6, 0x96, !PT ;  /* 0x000000170b087c12 */ /* 0x000fe2000f8e9606 */
[----:B------:R-:W-:Y:S02]  /*66e0*/  IMAD.WIDE.U32 R6, R7, -0x326172a9, RZ ;  /* 0xcd9e8d5707067825 */ /* 0x000fe400078e00ff */
[----:B------:R-:W-:Y:S02]  /*66f0*/  MUFU.EX2 R125, R18 ;  /* 0x00000012007d7308 */ /* 0x000fe40000000800 */
[----:B-1----:R-:W-:Y:S01]  /*6700*/  IMAD.WIDE.U32 R8, R8, -0x326172a9, RZ ;  /* 0xcd9e8d5708087825 */ /* 0x002fe200078e00ff */
[----:B------:R-:W-:-:S03]  /*6710*/  LOP3.LUT R7, R7, UR25, R48, 0x96, !PT ;  /* 0x0000001907077c12 */ /* 0x000fc6000f8e9630 */
[----:B------:R-:W-:Y:S01]  /*6720*/  FFMA.FTZ R11, R50, c[0x0][0x23c], -R0 ;  /* 0x00008f00320b7a23 */ /* 0x000fe20000010800 */
[----:B------:R-:W-:Y:S01]  /*6730*/  LOP3.LUT R13, R9, UR22, R6, 0x96, !PT ;  /* 0x00000016090d7c12 */ /* 0x000fe2000f8e9606 */
[----:B------:R-:W-:Y:S02]  /*6740*/  IMAD.WIDE.U32 R6, R7, -0x2daee0ad, RZ ;  /* 0xd2511f5307067825 */ /* 0x000fe400078e00ff */
[----:B------:R1:W2:Y:S02]  /*6750*/  MUFU.EX2 R134, R11 ;  /* 0x0000000b00867308 */ /* 0x0002a40000000800 */
[----:B------:R-:W-:Y:S01]  /*6760*/  IMAD.WIDE.U32 R96, R13, -0x2daee0ad, RZ ;  /* 0xd2511f530d607825 */ /* 0x000fe200078e00ff */
[----:B------:R-:W-:-:S03]  /*6770*/  LOP3.LUT R7, R7, UR5, R10, 0x96, !PT ;  /* 0x0000000507077c12 */ /* 0x000fc6000f8e960a */
[----:B------:R-:W-:Y:S01]  /*6780*/  FFMA.FTZ R9, R51, c[0x0][0x23c], -R0 ;  /* 0x00008f0033097a23 */ /* 0x000fe20000010800 */
[----:B------:R-:W-:Y:S01]  /*6790*/  LOP3.LUT R16, R97, UR15, R6, 0x96, !PT ;  /* 0x0000000f61107c12 */ /* 0x000fe2000f8e9606 */
[----:B------:R-:W-:Y:S02]  /*67a0*/  FFMA.FTZ R6, R62, c[0x0][0x23c], -R12 ;  /* 0x00008f003e067a23 */ /* 0x000fe4000001080c */
[----:B------:R3:W-:Y:S01]  /*67b0*/  MUFU.EX2 R149, R9 ;  /* 0x0000000900957308 */ /* 0x0007e20000000800 */
[----:B------:R-:W-:-:S04]  /*67c0*/  IMAD.WIDE.U32 R92, R7, -0x326172a9, RZ ;  /* 0xcd9e8d57075c7825 */ /* 0x000fc800078e00ff */
[----:B------:R-:W-:Y:S01]  /*67d0*/  IMAD.WIDE.U32 R16, R16, -0x326172a9, RZ ;  /* 0xcd9e8d5710107825 */ /* 0x000fe200078e00ff */
[----:B------:R-:W-:Y:S02]  /*67e0*/  LOP3.LUT R15, R93, UR16, R8, 0x96, !PT ;  /* 0x000000105d0f7c12 */ /* 0x000fe4000f8e9608 */
[----:B------:R4:W-:Y:S01]  /*67f0*/  MUFU.EX2 R132, R6 ;  /* 0x0000000600847308 */ /* 0x0009e20000000800 */
[----:B------:R-:W-:Y:S01]  /*6800*/  FFMA.FTZ R7, R58, c[0x0][0x23c], -R12 ;  /* 0x00008f003a077a23 */ /* 0x000fe2000001080c */
[----:B-1----:R-:W-:Y:S01]  /*6810*/  SHF.R.U32.HI R11, RZ, 0x18, R16 ;  /* 0x00000018ff0b7819 */ /* 0x002fe20000011610 */
[----:B------:R-:W-:Y:S01]  /*6820*/  FFMA.FTZ R8, R56, c[0x0][0x23c], -R12 ;  /* 0x00008f0038087a23 */ /* 0x000fe2000001080c */
[----:B------:R-:W-:Y:S01]  /*6830*/  LOP3.LUT R184, R16, 0xffff, RZ, 0xc0, !PT ;  /* 0x0000ffff10b87812 */ /* 0x000fe200078ec0ff */
[----:B------:R-:W-:Y:S02]  /*6840*/  IMAD R93, R106, 0x10000, R106 ;  /* 0x000100006a5d7824 */ /* 0x000fe400078e026a */
[----:B---3--:R-:W-:Y:S01]  /*6850*/  FFMA.FTZ R9, R61, c[0x0][0x23c], -R12 ;  /* 0x00008f003d097a23 */ /* 0x008fe2000001080c */
[----:B------:R1:W-:Y:S01]  /*6860*/  MUFU.EX2 R148, R7 ;  /* 0x0000000700947308 */ /* 0x0003e20000000800 */
[----:B----4-:R-:W-:-:S07]  /*6870*/  LOP3.LUT R6, R16, 0xffff, RZ, 0xc0, !PT ;  /* 0x0000ffff10067812 */ /* 0x010fce00078ec0ff */
[----:B------:R3:W4:Y:S01]  /*6880*/  MUFU.EX2 R133, R9 ;  /* 0x0000000900857308 */ /* 0x0007220000000800 */
[----:B------:R-:W-:Y:S02]  /*6890*/  SHF.R.U32.HI R6, RZ, 0x8, R6 ;  /* 0x00000008ff067819 */ /* 0x000fe40000011606 */
[----:B-1----:R-:W-:-:S05]  /*68a0*/  SHF.R.U32.HI R7, RZ, 0x10, R16 ;  /* 0x00000010ff077819 */ /* 0x002fca0000011610 */
[----:B------:R1:W-:Y:S01]  /*68b0*/  MUFU.EX2 R164, R8 ;  /* 0x0000000800a47308 */ /* 0x0003e20000000800 */
[----:B------:R-:W-:Y:S02]  /*68c0*/  LOP3.LUT R10, R7, 0xff, RZ, 0xc0, !PT ;  /* 0x000000ff070a7812 */ /* 0x000fe400078ec0ff */
[----:B---3--:R-:W-:Y:S02]  /*68d0*/  LOP3.LUT R9, R16, 0xff, RZ, 0xc0, !PT ;  /* 0x000000ff10097812 */ /* 0x008fe400078ec0ff */
[----:B------:R-:W-:Y:S02]  /*68e0*/  PRMT R10, R10, 0x5410, R11 ;  /* 0x000054100a0a7816 */ /* 0x000fe4000000000b */
[----:B------:R-:W-:Y:S02]  /*68f0*/  PRMT R14, R9, 0x5410, R6 ;  /* 0x00005410090e7816 */ /* 0x000fe40000000006 */
[----:B------:R-:W-:-:S04]  /*6900*/  LOP3.LUT R6, R17, UR32, R92, 0x96, !PT ;  /* 0x0000002011067c12 */ /* 0x000fc8000f8e965c */
[C---:B------:R-:W-:Y:S02]  /*6910*/  LOP3.LUT R9, R6.reuse, 0xffff, RZ, 0xc0, !PT ;  /* 0x0000ffff06097812 */ /* 0x040fe400078ec0ff */
[----:B------:R-:W-:Y:S02]  /*6920*/  LOP3.LUT R13, R6, 0xff, RZ, 0xc0, !PT ;  /* 0x000000ff060d7812 */ /* 0x000fe400078ec0ff */
[--C-:B------:R-:W-:Y:S02]  /*6930*/  SHF.R.U32.HI R7, RZ, 0x10, R6.reuse ;  /* 0x00000010ff077819 */ /* 0x100fe40000011606 */
[----:B-1----:R-:W-:Y:S01]  /*6940*/  SHF.R.U32.HI R8, RZ, 0x18, R6 ;  /* 0x00000018ff087819 */ /* 0x002fe20000011606 */
[----:B------:R-:W-:Y:S01]  /*6950*/  FFMA.FTZ R6, R59, c[0x0][0x23c], -R0 ;  /* 0x00008f003b067a23 */ /* 0x000fe20000010800 */
[----:B------:R-:W-:Y:S02]  /*6960*/  SHF.R.U32.HI R9, RZ, 0x8, R9 ;  /* 0x00000008ff097819 */ /* 0x000fe40000011609 */
[----:B------:R-:W-:Y:S01]  /*6970*/  LOP3.LUT R7, R7, 0xff, RZ, 0xc0, !PT ;  /* 0x000000ff07077812 */ /* 0x000fe200078ec0ff */
[----:B------:R4:W1:Y:S01]  /*6980*/  MUFU.EX2 R151, R6 ;  /* 0x0000000600977308 */ /* 0x0008620000000800 */
[----:B------:R-:W-:-:S02]  /*6990*/  PRMT R9, R13, 0x5410, R9 ;  /* 0x000054100d097816 */ /* 0x000fc40000000009 */
[----:B------:R-:W-:Y:S02]  /*69a0*/  PRMT R8, R7, 0x5410, R8 ;  /* 0x0000541007087816 */ /* 0x000fe40000000008 */
[----:B--2---:R-:W-:-:S04]  /*69b0*/  F2FP.PACK_AB R7, R134, R150 ;  /* 0x000000968607723e */ /* 0x004fc800000000ff */
[C---:B------:R-:W-:Y:S02]  /*69c0*/  PRMT R158, R7.reuse, 0x7610, R158 ;  /* 0x00007610079e7816 */ /* 0x040fe4000000009e */
[----:B------:R-:W-:Y:S01]  /*69d0*/  PRMT R156, R7, 0x7632, R156 ;  /* 0x00007632079c7816 */ /* 0x000fe2000000009c */
[----:B------:R-:W-:Y:S01]  /*69e0*/  FFMA.FTZ R7, R38, c[0x0][0x23c], -R0 ;  /* 0x00008f0026077a23 */ /* 0x000fe20000010800 */
[----:B----4-:R-:W-:-:S03]  /*69f0*/  F2FP.PACK_AB R6, R133, R132 ;  /* 0x000000848506723e */ /* 0x010fc600000000ff */
[----:B------:R2:W-:Y:S01]  /*6a00*/  MUFU.EX2 R183, R7 ;  /* 0x0000000700b77308 */ /* 0x0005e20000000800 */
[----:B-1----:R-:W-:Y:S02]  /*6a10*/  F2FP.PACK_AB R5, R151, R149 ;  /* 0x000000959705723e */ /* 0x002fe400000000ff */
[C---:B------:R-:W-:Y:S02]  /*6a20*/  PRMT R152, R6.reuse, 0x7610, R152 ;  /* 0x0000761006987816 */ /* 0x040fe40000000098 */
[----:B------:R-:W-:Y:S01]  /*6a30*/  PRMT R154, R6, 0x7632, R154 ;  /* 0x00007632069a7816 */ /* 0x000fe2000000009a */
[----:B------:R-:W-:Y:S01]  /*6a40*/  FFMA.FTZ R6, R57, c[0x0][0x23c], -R0 ;  /* 0x00008f0039067a23 */ /* 0x000fe20000010800 */
[C---:B------:R-:W-:Y:S02]  /*6a50*/  PRMT R159, R5.reuse, 0x7610, R159 ;  /* 0x00007610059f7816 */ /* 0x040fe4000000009f */
[----:B------:R-:W-:Y:S01]  /*6a60*/  PRMT R4, R152, 0x5410, R154 ;  /* 0x0000541098047816 */ /* 0x000fe2000000009a */
[----:B------:R1:W-:Y:S01]  /*6a70*/  MUFU.EX2 R127, R6 ;  /* 0x00000006007f7308 */ /* 0x0003e20000000800 */
[----:B------:R-:W-:Y:S01]  /*6a80*/  PRMT R157, R5, 0x7632, R157 ;  /* 0x00007632059d7816 */ /* 0x000fe2000000009d */
[----:B------:R-:W-:Y:S01]  /*6a90*/  HSET2.LE.AND R5, R8, R93, PT ;  /* 0x0000005d08057233 */ /* 0x000fe20003803000 */
[----:B--2---:R-:W-:-:S05]  /*6aa0*/  FFMA.FTZ R7, R37, c[0x0][0x23c], -R0 ;  /* 0x00008f0025077a23 */ /* 0x004fca0000010800 */
[----:B------:R2:W-:Y:S01]  /*6ab0*/  MUFU.EX2 R165, R7 ;  /* 0x0000000700a57308 */ /* 0x0005e20000000800 */
[----:B-1----:R-:W-:-:S04]  /*6ac0*/  F2FP.PACK_AB R6, R164, R148 ;  /* 0x00000094a406723e */ /* 0x002fc800000000ff */
[C---:B------:R-:W-:Y:S02]  /*6ad0*/  PRMT R155, R6.reuse, 0x7610, R155 ;  /* 0x00007610069b7816 */ /* 0x040fe4000000009b */
[----:B------:R-:W-:Y:S01]  /*6ae0*/  PRMT R153, R6, 0x7632, R153 ;  /* 0x0000763206997816 */ /* 0x000fe20000000099 */
[----:B------:R-:W-:Y:S01]  /*6af0*/  HSET2.LE.AND R6, R9, R93, PT ;  /* 0x0000005d09067233 */ /* 0x000fe20003803000 */
[--C-:B------:R-:W-:Y:S02]  /*6b00*/  FFMA.FTZ R9, R63, c[0x0][0x23c], -R12.reuse ;  /* 0x00008f003f097a23 */ /* 0x100fe4000001080c */
[----:B--2---:R-:W-:Y:S01]  /*6b10*/  FFMA.FTZ R7, R64, c[0x0][0x23c], -R12 ;  /* 0x00008f0040077a23 */ /* 0x004fe2000001080c */
[----:B------:R-:W-:Y:S01]  /*6b20*/  LDSM.16.MT88.4 R60, [R179+0xc000] ;  /* 0x00c00000b33c783b */ /* 0x000fe20000004200 */
[----:B------:R-:W-:Y:S01]  /*6b30*/  LOP3.LUT R4, R6, R4, RZ, 0xc0, !PT ;  /* 0x0000000406047212 */ /* 0x000fe200078ec0ff */
[----:B------:R1:W-:Y:S01]  /*6b40*/  MUFU.EX2 R166, R9 ;  /* 0x0000000900a67308 */ /* 0x0003e20000000800 */
[----:B------:R-:W-:-:S04]  /*6b50*/  PRMT R6, R158, 0x5410, R156 ;  /* 0x000054109e067816 */ /* 0x000fc8000000009c */
[----:B------:R-:W-:Y:S01]  /*6b60*/  LOP3.LUT R5, R5, R6, RZ, 0xc0, !PT ;  /* 0x0000000605057212 */ /* 0x000fe200078ec0ff */
[----:B------:R-:W-:Y:S01]  /*6b70*/  HSET2.LE.AND R6, R14, R93, PT ;  /* 0x0000005d0e067233 */ /* 0x000fe20003803000 */
[----:B------:R-:W-:Y:S01]  /*6b80*/  IMAD.WIDE.U32 R14, R15, -0x2daee0ad, RZ ;  /* 0xd2511f530f0e7825 */ /* 0x000fe200078e00ff */
[----:B------:R2:W3:Y:S04]  /*6b90*/  MUFU.EX2 R167, R7 ;  /* 0x0000000700a77308 */ /* 0x0004e80000000800 */
[C---:B------:R-:W-:Y:S02]  /*6ba0*/  LOP3.LUT R8, R14.reuse, 0xffff, RZ, 0xc0, !PT ;  /* 0x0000ffff0e087812 */ /* 0x040fe400078ec0ff */
[----:B------:R-:W-:Y:S02]  /*6bb0*/  LOP3.LUT R207, R14, 0xffff, RZ, 0xc0, !PT ;  /* 0x0000ffff0ecf7812 */ /* 0x000fe400078ec0ff */
[----:B-1----:R-:W-:-:S02]  /*6bc0*/  SHF.R.U32.HI R9, RZ, 0x8, R8 ;  /* 0x00000008ff097819 */ /* 0x002fc40000011608 */
[----:B------:R-:W-:Y:S02]  /*6bd0*/  PRMT R8, R159, 0x5410, R157 ;  /* 0x000054109f087816 */ /* 0x000fe4000000009d */
[--C-:B------:R-:W-:Y:S02]  /*6be0*/  SHF.R.U32.HI R252, RZ, 0x10, R14.reuse ;  /* 0x00000010fffc7819 */ /* 0x100fe4000001160e */
[----:B------:R-:W-:Y:S02]  /*6bf0*/  SHF.R.U32.HI R206, RZ, 0x18, R14 ;  /* 0x00000018ffce7819 */ /* 0x000fe4000001160e */
[----:B--2---:R-:W-:Y:S02]  /*6c00*/  PRMT R7, R155, 0x5410, R153 ;  /* 0x000054109b077816 */ /* 0x004fe40000000099 */
[----:B---3--:R-:W-:Y:S02]  /*6c10*/  F2FP.PACK_AB R2, R166, R167 ;  /* 0x000000a7a602723e */ /* 0x008fe400000000ff */
[----:B------:R-:W-:Y:S01]  /*6c20*/  LOP3.LUT R6, R6, R7, RZ, 0xc0, !PT ;  /* 0x0000000706067212 */ /* 0x000fe200078ec0ff */
[----:B------:R-:W-:Y:S01]  /*6c30*/  HSET2.LE.AND R7, R10, R93, PT ;  /* 0x0000005d0a077233 */ /* 0x000fe20003803000 */
[----:B------:R-:W-:-:S02]  /*6c40*/  LOP3.LUT R10, R14, 0xff, RZ, 0xc0, !PT ;  /* 0x000000ff0e0a7812 */ /* 0x000fc400078ec0ff */
[----:B------:R-:W-:Y:S02]  /*6c50*/  PRMT R146, R2, 0x7610, R146 ;  /* 0x0000761002927816 */ /* 0x000fe40000000092 */
[----:B------:R-:W-:Y:S01]  /*6c60*/  LOP3.LUT R7, R7, R8, RZ, 0xc0, !PT ;  /* 0x0000000807077212 */ /* 0x000fe200078ec0ff */
[--C-:B------:R-:W-:Y:S01]  /*6c70*/  FFMA.FTZ R8, R44, c[0x0][0x23c], -R12.reuse ;  /* 0x00008f002c087a23 */ /* 0x100fe2000001080c */
[----:B------:R-:W-:Y:S01]  /*6c80*/  PRMT R50, R10, 0x5410, R9 ;  /* 0x000054100a327816 */ /* 0x000fe20000000009 */
[----:B------:R-:W-:Y:S01]  /*6c90*/  FFMA.FTZ R10, R39, c[0x0][0x23c], -R12 ;  /* 0x00008f00270a7a23 */ /* 0x000fe2000001080c */
[----:B------:R-:W-:Y:S01]  /*6ca0*/  SHF.R.U32.HI R9, RZ, 0x10, R14 ;  /* 0x00000010ff097819 */ /* 0x000fe2000001160e */
[----:B------:R1:W-:Y:S01]  /*6cb0*/  MUFU.EX2 R121, R8 ;  /* 0x0000000800797308 */ /* 0x0003e20000000800 */
[----:B------:R-:W2:Y:S01]  /*6cc0*/  LDSM.16.MT88.4 R36, [R178+0xc800] ;  /* 0x00c80000b224783b */ /* 0x000ea20000004200 */
[----:B------:R-:W-:Y:S01]  /*6cd0*/  HMMA.16816.F32 R64, R4, R20, RZ ;  /* 0x000000140440723c */ /* 0x000fe200000018ff */
[----:B------:R-:W-:-:S02]  /*6ce0*/  LOP3.LUT R19, R9, 0xff, RZ, 0xc0, !PT ;  /* 0x000000ff09137812 */ /* 0x000fc400078ec0ff */
[----:B------:R-:W-:Y:S02]  /*6cf0*/  PRMT R145, R2, 0x7632, R145 ;  /* 0x0000763202917816 */ /* 0x000fe40000000091 */
[----:B------:R-:W-:Y:S01]  /*6d00*/  F2FP.PACK_AB R2, R125, R165 ;  /* 0x000000a57d02723e */ /* 0x000fe200000000ff */
[----:B------:R3:W4:Y:S01]  /*6d10*/  MUFU.EX2 R124, R10 ;  /* 0x0000000a007c7308 */ /* 0x0007220000000800 */
[----:B------:R-:W-:Y:S01]  /*6d20*/  SHF.R.U32.HI R20, RZ, 0x18, R14 ;  /* 0x00000018ff147819 */ /* 0x000fe2000001160e */
[----:B------:R-:W-:Y:S01]  /*6d30*/  HMMA.16816.F32 R56, R4, R22, RZ ;  /* 0x000000160438723c */ /* 0x000fe200000018ff */
[C---:B------:R-:W-:Y:S02]  /*6d40*/  PRMT R141, R2.reuse, 0x7610, R141 ;  /* 0x00007610028d7816 */ /* 0x040fe4000000008d */
[----:B------:R-:W-:Y:S02]  /*6d50*/  PRMT R19, R19, 0x5410, R20 ;  /* 0x0000541013137816 */ /* 0x000fe40000000014 */
[----:B------:R-:W-:-:S02]  /*6d60*/  PRMT R140, R2, 0x7632, R140 ;  /* 0x00007632028c7816 */ /* 0x000fc4000000008c */
[----:B-1----:R-:W-:Y:S01]  /*6d70*/  LOP3.LUT R8, R15, UR31, R96, 0x96, !PT ;  /* 0x0000001f0f087c12 */ /* 0x002fe2000f8e9660 */
[C---:B------:R-:W-:Y:S03]  /*6d80*/  HMMA.16816.F32 R44, R4.reuse, R24, RZ ;  /* 0x00000018042c723c */ /* 0x040fe600000018ff */
[C---:B------:R-:W-:Y:S02]  /*6d90*/  LOP3.LUT R9, R8.reuse, 0xffff, RZ, 0xc0, !PT ;  /* 0x0000ffff08097812 */ /* 0x040fe400078ec0ff */
[--C-:B------:R-:W-:Y:S02]  /*6da0*/  SHF.R.U32.HI R11, RZ, 0x10, R8.reuse ;  /* 0x00000010ff0b7819 */ /* 0x100fe40000011608 */
[----:B------:R-:W-:Y:S01]  /*6db0*/  LOP3.LUT R13, R8, 0xff, RZ, 0xc0, !PT ;  /* 0x000000ff080d7812 */ /* 0x000fe200078ec0ff */
[----:B------:R-:W-:Y:S01]  /*6dc0*/  HMMA.16816.F32 R28, R4, R26, RZ ;  /* 0x0000001a041c723c */ /* 0x000fe200000018ff */
[----:B---3--:R-:W-:-:S02]  /*6dd0*/  SHF.R.U32.HI R10, RZ, 0x18, R8 ;  /* 0x00000018ff0a7819 */ /* 0x008fc40000011608 */
[----:B------:R-:W-:Y:S02]  /*6de0*/  SHF.R.U32.HI R9, RZ, 0x8, R9 ;  /* 0x00000008ff097819 */ /* 0x000fe40000011609 */
[----:B------:R-:W-:Y:S02]  /*6df0*/  LOP3.LUT R8, R11, 0xff, RZ, 0xc0, !PT ;  /* 0x000000ff0b087812 */ /* 0x000fe400078ec0ff */
[----:B------:R-:W-:Y:S01]  /*6e00*/  PRMT R11, R13, 0x5410, R9 ;  /* 0x000054100d0b7816 */ /* 0x000fe20000000009 */
[----:B------:R-:W-:Y:S01]  /*6e10*/  HMMA.16816.F32 R24, R4, R52, RZ ;  /* 0x000000340418723c */ /* 0x000fe200000018ff */
[----:B------:R-:W-:Y:S02]  /*6e20*/  PRMT R10, R8, 0x5410, R10 ;  /* 0x00005410080a7816 */ /* 0x000fe4000000000a */
[----:B----4-:R-:W-:Y:S01]  /*6e30*/  F2FP.PACK_AB R8, R124, R121 ;  /* 0x000000797c08723e */ /* 0x010fe200000000ff */
[----:B------:R-:W-:Y:S01]  /*6e40*/  HSET2.LE.AND R2, R11, R93, PT ;  /* 0x0000005d0b027233 */ /* 0x000fe20003803000 */
[----:B------:R-:W-:-:S02]  /*6e50*/  F2FP.PACK_AB R9, R183, R127 ;  /* 0x0000007fb709723e */ /* 0x000fc400000000ff */
[C---:B------:R-:W-:Y:S01]  /*6e60*/  PRMT R144, R8.reuse, 0x7610, R144 ;  /* 0x0000761008907816 */ /* 0x040fe20000000090 */
[C---:B------:R-:W-:Y:S01]  /*6e70*/  HMMA.16816.F32 R20, R4.reuse, R54, RZ ;  /* 0x000000360414723c */ /* 0x040fe200000018ff */
[----:B------:R-:W-:Y:S01]  /*6e80*/  PRMT R142, R8, 0x7632, R142 ;  /* 0x00007632088e7816 */ /* 0x000fe2000000008e */
[----:B------:R-:W-:Y:S01]  /*6e90*/  LDSM.16.MT88.4 R52, [R180+0xe000] ;  /* 0x00e00000b434783b */ /* 0x000fe20000004200 */
[----:B------:R-:W-:Y:S02]  /*6ea0*/  PRMT R8, R146, 0x5410, R145 ;  /* 0x0000541092087816 */ /* 0x000fe40000000091 */
[C---:B------:R-:W-:Y:S02]  /*6eb0*/  PRMT R147, R9.reuse, 0x7610, R147 ;  /* 0x0000761009937816 */ /* 0x040fe40000000093 */
[----:B------:R-:W-:Y:S01]  /*6ec0*/  PRMT R143, R9, 0x7632, R143 ;  /* 0x00007632098f7816 */ /* 0x000fe2000000008f */
[--C-:B------:R-:W-:Y:S01]  /*6ed0*/  HSET2.LE.AND R9, R10, R93.reuse, PT ;  /* 0x0000005d0a097233 */ /* 0x100fe20003803000 */
[----:B------:R-:W-:Y:S01]  /*6ee0*/  LOP3.LUT R8, R2, R8, RZ, 0xc0, !PT ;  /* 0x0000000802087212 */ /* 0x000fe200078ec0ff */
[--C-:B------:R-:W-:Y:S01]  /*6ef0*/  HSET2.LE.AND R10, R50, R93.reuse, PT ;  /* 0x0000005d320a7233 */ /* 0x100fe20003803000 */
[----:B------:R-:W-:Y:S01]  /*6f00*/  PRMT R2, R147, 0x5410, R143 ;  /* 0x0000541093027816 */ /* 0x000fe2000000008f */
[----:B------:R-:W-:Y:S01]  /*6f10*/  HMMA.16816.F32 R104, R4, R88, RZ ;  /* 0x000000580468723c */ /* 0x000fe200000018ff */
[----:B------:R-:W-:Y:S01]  /*6f20*/  PRMT R11, R144, 0x5410, R142 ;  /* 0x00005410900b7816 */ /* 0x000fe2000000008e */
[----:B------:R-:W-:Y:S01]  /*6f30*/  IMAD.MOV.U32 R50, RZ, RZ, R150 ;  /* 0x000000ffff327224 */ /* 0x000fe200078e0096 */
[----:B------:R-:W-:Y:S01]  /*6f40*/  LOP3.LUT R9, R9, R2, RZ, 0xc0, !PT ;  /* 0x0000000209097212 */ /* 0x000fe200078ec0ff */
[----:B------:R-:W-:Y:S01]  /*6f50*/  HSET2.LE.AND R2, R19, R93, PT ;  /* 0x0000005d13027233 */ /* 0x000fe20003803000 */
[----:B------:R-:W-:-:S02]  /*6f60*/  LOP3.LUT R10, R10, R11, RZ, 0xc0, !PT ;  /* 0x0000000b0a0a7212 */ /* 0x000fc400078ec0ff */
[----:B------:R-:W-:Y:S01]  /*6f70*/  PRMT R11, R141, 0x5410, R140 ;  /* 0x000054108d0b7816 */ /* 0x000fe2000000008c */
[----:B------:R-:W-:Y:S03]  /*6f80*/  HMMA.16816.F32 R88, R4, R90, RZ ;  /* 0x0000005a0458723c */ /* 0x000fe600000018ff */
[----:B------:R-:W-:Y:S02]  /*6f90*/  LOP3.LUT R11, R2, R11, RZ, 0xc0, !PT ;  /* 0x0000000b020b7212 */ /* 0x000fe400078ec0ff */
[----:B------:R-:W-:-:S05]  /*6fa0*/  LOP3.LUT R2, R99, UR4, RZ, 0x3c, !PT ;  /* 0x0000000463027c12 */ /* 0x000fca000f8e3cff */
[C---:B--2---:R-:W-:Y:S08]  /*6fb0*/  HMMA.16816.F32 R248, R8.reuse, R36, R44 ;  /* 0x0000002408f8723c */ /* 0x044ff0000000182c */
[C---:B------:R-:W-:Y:S01]  /*6fc0*/  HMMA.16816.F32 R244, R8.reuse, R38, R28 ;  /* 0x0000002608f4723c */ /* 0x040fe2000000181c */
[----:B------:R-:W1:Y:S07]  /*6fd0*/  LDSM.16.MT88.4 R36, [R177+0xe800] ;  /* 0x00e80000b124783b */ /* 0x000e6e0000004200 */
[C---:B------:R-:W-:Y:S08]  /*6fe0*/  HMMA.16816.F32 R236, R8.reuse, R32, R24 ;  /* 0x0000002008ec723c */ /* 0x040ff00000001818 */
[C---:B------:R-:W-:Y:S08]  /*6ff0*/  HMMA.16816.F32 R228, R8.reuse, R34, R20 ;  /* 0x0000002208e4723c */ /* 0x040ff00000001814 */
[----:B------:R-:W-:Y:S01]  /*7000*/  HMMA.16816.F32 R232, R8, R42, R56 ;  /* 0x0000002a08e8723c */ /* 0x000fe20000001838 */
[----:B------:R-:W2:Y:S07]  /*7010*/  LDSM.16.MT88.4 R56, [R179+0xe000] ;  /* 0x00e00000b338783b */ /* 0x000eae0000004200 */
[C---:B------:R-:W-:Y:S08]  /*7020*/  HMMA.16816.F32 R32, R4.reuse, R60, RZ ;  /* 0x0000003c0420723c */ /* 0x040ff000000018ff */
[----:B------:R-:W-:Y:S01]  /*7030*/  HMMA.16816.F32 R28, R4, R62, RZ ;  /* 0x0000003e041c723c */ /* 0x000fe200000018ff */
[----:B------:R-:W3:Y:S07]  /*7040*/  LDSM.16.MT88.4 R60, [R177+0x10000] ;  /* 0x01000000b13c783b */ /* 0x000eee0000004200 */
[----:B------:R-:W-:Y:S01]  /*7050*/  HMMA.16816.F32 R240, R8, R40, R64 ;  /* 0x0000002808f0723c */ /* 0x000fe20000001840 */
[----:B------:R-:W4:Y:S04]  /*7060*/  LDSM.16.MT88.4 R64, [R178+0x10000] ;  /* 0x01000000b240783b */ /* 0x000f280000004200 */
[----:B------:R-:W2:Y:S03]  /*7070*/  LDSM.16.MT88.4 R40, [R178+0xe000] ;  /* 0x00e00000b228783b */ /* 0x000ea60000004200 */
[C---:B------:R-:W-:Y:S08]  /*7080*/  HMMA.16816.F32 R24, R4.reuse, R68, RZ ;  /* 0x000000440418723c */ /* 0x040ff000000018ff */
[----:B------:R-:W-:Y:S01]  /*7090*/  HMMA.16816.F32 R20, R4, R70, RZ ;  /* 0x000000460414723c */ /* 0x000fe200000018ff */
[----:B------:R-:W2:Y:S07]  /*70a0*/  LDSM.16.MT88.4 R68, [R180+0x10000] ;  /* 0x01000000b444783b */ /* 0x000eae0000004200 */
[C---:B------:R-:W-:Y:S08]  /*70b0*/  HMMA.16816.F32 R128, R8.reuse, R72, R32 ;  /* 0x000000480880723c */ /* 0x040ff00000001820 */
[C---:B------:R-:W-:Y:S01]  /*70c0*/  HMMA.16816.F32 R224, R8.reuse, R74, R28 ;  /* 0x0000004a08e0723c */ /* 0x040fe2000000181c */
[----:B------:R-:W-:Y:S07]  /*70d0*/  LDSM.16.MT88.4 R72, [R177+0x10800] ;  /* 0x01080000b148783b */ /* 0x000fee0000004200 */
[C---:B-1----:R-:W-:Y:S08]  /*70e0*/  HMMA.16816.F32 R220, R8.reuse, R36, R24 ;  /* 0x0000002408dc723c */ /* 0x042ff00000001818 */
[----:B------:R-:W-:Y:S08]  /*70f0*/  HMMA.16816.F32 R216, R8, R38, R20 ;  /* 0x0000002608d8723c */ /* 0x000ff00000001814 */
[C---:B------:R-:W-:Y:S08]  /*7100*/  HMMA.16816.F32 R36, R4.reuse, R52, RZ ;  /* 0x000000340424723c */ /* 0x040ff000000018ff */
[C---:B------:R-:W-:Y:S08]  /*7110*/  HMMA.16816.F32 R32, R4.reuse, R54, RZ ;  /* 0x000000360420723c */ /* 0x040ff000000018ff */
[C---:B--2---:R-:W-:Y:S08]  /*7120*/  HMMA.16816.F32 R28, R4.reuse, R56, RZ ;  /* 0x00000038041c723c */ /* 0x044ff000000018ff */
[C---:B------:R-:W-:Y:S08]  /*7130*/  HMMA.16816.F32 R24, R4.reuse, R58, RZ ;  /* 0x0000003a0418723c */ /* 0x040ff000000018ff */
[C---:B---3--:R-:W-:Y:S08]  /*7140*/  HMMA.16816.F32 R20, R4.reuse, R60, RZ ;  /* 0x0000003c0414723c */ /* 0x048ff000000018ff */
[C---:B------:R-:W-:Y:S08]  /*7150*/  HMMA.16816.F32 R52, R4.reuse, R62, RZ ;  /* 0x0000003e0434723c */ /* 0x040ff000000018ff */
[C---:B----4-:R-:W-:Y:S08]  /*7160*/  HMMA.16816.F32 R56, R4.reuse, R64, RZ ;  /* 0x000000400438723c */ /* 0x050ff000000018ff */
[C---:B------:R-:W-:Y:S08]  /*7170*/  HMMA.16816.F32 R60, R4.reuse, R66, RZ ;  /* 0x00000042043c723c */ /* 0x040ff000000018ff */
[C---:B------:R-:W-:Y:S08]  /*7180*/  HMMA.16816.F32 R44, R4.reuse, R40, RZ ;  /* 0x00000028042c723c */ /* 0x040ff000000018ff */
[C---:B------:R-:W-:Y:S08]  /*7190*/  HMMA.16816.F32 R64, R4.reuse, R68, RZ ;  /* 0x000000440440723c */ /* 0x040ff000000018ff */
[C---:B------:R-:W-:Y:S08]  /*71a0*/  HMMA.16816.F32 R40, R4.reuse, R42, RZ ;  /* 0x0000002a0428723c */ /* 0x040ff000000018ff */
[----:B------:R-:W-:Y:S01]  /*71b0*/  HMMA.16816.F32 R68, R4, R70, RZ ;  /* 0x000000460444723c */ /* 0x000fe200000018ff */
[----:B------:R-:W1:Y:S07]  /*71c0*/  LDSM.16.MT88.4 R4, [R178+0x10800] ;  /* 0x01080000b204783b */ /* 0x000e6e0000004200 */
[C---:B------:R-:W-:Y:S07]  /*71d0*/  HMMA.16816.F32 R212, R8.reuse, R84, R44 ;  /* 0x0000005408d4723c */ /* 0x040fee000000182c */
[----:B------:R-:W-:Y:S01]  /*71e0*/  IMAD.MOV.U32 R46, RZ, RZ, R164 ;  /* 0x000000ffff2e7224 */ /* 0x000fe200078e00a4 */
[----:B------:R-:W-:Y:S01]  /*71f0*/  HMMA.16816.F32 R160, R8, R86, R40 ;  /* 0x0000005608a0723c */ /* 0x000fe20000001828 */
[----:B------:R-:W-:-:S06]  /*7200*/  IMAD.MOV.U32 R47, RZ, RZ, R151 ;  /* 0x000000ffff2f7224 */ /* 0x000fcc00078e0097 */
[----:B------:R-:W-:Y:S01]  /*7210*/  IMAD.MOV.U32 R43, RZ, RZ, R167 ;  /* 0x000000ffff2b7224 */ /* 0x000fe200078e00a7 */
[C---:B------:R-:W-:Y:S01]  /*7220*/  HMMA.16816.F32 R84, R8.reuse, R80, R36 ;  /* 0x000000500854723c */ /* 0x040fe20000001824 */
[----:B------:R-:W-:Y:S02]  /*7230*/  IMAD.MOV.U32 R42, RZ, RZ, R166 ;  /* 0x000000ffff2a7224 */ /* 0x000fe400078e00a6 */
[----:B------:R-:W-:Y:S02]  /*7240*/  IMAD.MOV.U32 R41, RZ, RZ, R165 ;  /* 0x000000ffff297224 */ /* 0x000fe400078e00a5 */
[----:B------:R-:W-:Y:S02]  /*7250*/  IMAD.MOV.U32 R40, RZ, RZ, R149 ;  /* 0x000000ffff287224 */ /* 0x000fe400078e0095 */
[----:B------:R-:W-:Y:S01]  /*7260*/  IMAD.MOV.U32 R38, RZ, RZ, R135 ;  /* 0x000000ffff267224 */ /* 0x000fe200078e0087 */
[----:B------:R-:W-:Y:S01]  /*7270*/  HMMA.16816.F32 R80, R8, R82, R32 ;  /* 0x000000520850723c */ /* 0x000fe20000001820 */
[----:B------:R-:W-:-:S02]  /*7280*/  IMAD.MOV.U32 R37, RZ, RZ, R134 ;  /* 0x000000ffff257224 */ /* 0x000fc400078e0086 */
[----:B------:R-:W-:Y:S02]  /*7290*/  IMAD.MOV.U32 R36, RZ, RZ, R133 ;  /* 0x000000ffff247224 */ /* 0x000fe400078e0085 */
[----:B------:R-:W-:Y:S02]  /*72a0*/  IMAD.MOV.U32 R39, RZ, RZ, R148 ;  /* 0x000000ffff277224 */ /* 0x000fe400078e0094 */
[----:B------:R-:W-:Y:S01]  /*72b0*/  IMAD.MOV.U32 R34, RZ, RZ, R127 ;  /* 0x000000ffff227224 */ /* 0x000fe200078e007f */
[----:B------:R-:W-:Y:S01]  /*72c0*/  HMMA.16816.F32 R208, R8, R76, R28 ;  /* 0x0000004c08d0723c */ /* 0x000fe2000000181c */
[----:B------:R-:W-:Y:S02]  /*72d0*/  IMAD.MOV.U32 R33, RZ, RZ, R126 ;  /* 0x000000ffff217224 */ /* 0x000fe400078e007e */
[----:B------:R-:W-:Y:S02]  /*72e0*/  IMAD.MOV.U32 R32, RZ, RZ, R125 ;  /* 0x000000ffff207224 */ /* 0x000fe400078e007d */
[----:B------:R-:W-:-:S02]  /*72f0*/  IMAD.MOV.U32 R35, RZ, RZ, R132 ;  /* 0x000000ffff237224 */ /* 0x000fc400078e0084 */
[----:B------:R-:W-:Y:S01]  /*7300*/  IMAD.MOV.U32 R31, RZ, RZ, R124 ;  /* 0x000000ffff1f7224 */ /* 0x000fe200078e007c */
[C---:B-1----:R-:W-:Y:S07]  /*7310*/  HMMA.16816.F32 R56, R8.reuse, R4, R56 ;  /* 0x000000040838723c */ /* 0x042fee0000001838 */
[----:B------:R-:W-:Y:S01]  /*7320*/  IMAD.WIDE.U32 R4, R2, -0x326172a9, RZ ;  /* 0xcd9e8d5702047825 */ /* 0x000fe200078e00ff */
[----:B------:R-:W-:Y:S01]  /*7330*/  HMMA.16816.F32 R124, R8, R72, R20 ;  /* 0x00000048087c723c */ /* 0x000fe20000001814 */
[----:B------:R-:W1:Y:S03]  /*7340*/  LDSM.16.MT88.4 R20, [R180+0x10800] ;  /* 0x01080000b414783b */ /* 0x000e660000004200 */
[----:B------:R-:W-:-:S02]  /*7350*/  LOP3.LUT R5, R5, UR30, R122, 0x96, !PT ;  /* 0x0000001e05057c12 */ /* 0x000fc4000f8e967a */
[----:B------:R-:W-:Y:S01]  /*7360*/  LOP3.LUT R2, R49, UR29, R4, 0x96, !PT ;  /* 0x0000001d31027c12 */ /* 0x000fe2000f8e9604 */
[----:B------:R-:W-:Y:S01]  /*7370*/  IMAD.MOV.U32 R49, RZ, RZ, R41 ;  /* 0x000000ffff317224 */ /* 0x000fe200078e0029 */
[----:B------:R-:W-:Y:S01]  /*7380*/  HMMA.16816.F32 R164, R8, R6, R60 ;  /* 0x0000000608a4723c */ /* 0x000fe2000000183c */
[----:B------:R-:W-:-:S05]  /*7390*/  IMAD.WIDE.U32 R4, R5, -0x2daee0ad, RZ ;  /* 0xd2511f5305047825 */ /* 0x000fca00078e00ff */
[----:B------:R-:W-:Y:S01]  /*73a0*/  LOP3.LUT R5, R5, UR26, R94, 0x96, !PT ;  /* 0x0000001a05057c12 */ /* 0x000fe2000f8e965e */
[----:B------:R-:W-:Y:S01]  /*73b0*/  IMAD.WIDE.U32 R6, R2, -0x2daee0ad, RZ ;  /* 0xd2511f5302067825 */ /* 0x000fe200078e00ff */
[C---:B------:R-:W-:Y:S01]  /*73c0*/  HMMA.16816.F32 R132, R8.reuse, R78, R24 ;  /* 0x0000004e0884723c */ /* 0x040fe20000001818 */
[----:B------:R-:W-:Y:S01]  /*73d0*/  LOP3.LUT R61, R17, UR32, R92, 0x96, !PT ;  /* 0x00000020113d7c12 */ /* 0x000fe2000f8e965c */
[----:B------:R-:W2:Y:S01]  /*73e0*/  LDC.U8 R78, c[0x0][0x2d8] ;  /* 0x0000b600ff4e7b82 */ /* 0x000ea20000000000 */
[----:B------:R-:W-:Y:S01]  /*73f0*/  SHF.R.U32.HI R63, RZ, 0x10, R16 ;  /* 0x00000010ff3f7819 */ /* 0x000fe20000011610 */
[----:B------:R-:W-:Y:S01]  /*7400*/  IMAD.MOV.U32 R92, RZ, RZ, R34 ;  /* 0x000000ffff5c7224 */ /* 0x000fe200078e0022 */
[----:B------:R-:W-:Y:S01]  /*7410*/  LOP3.LUT R2, R7, UR23, R4, 0x96, !PT ;  /* 0x0000001707027c12 */ /* 0x000fe2000f8e9604 */
[----:B------:R-:W-:Y:S01]  /*7420*/  IMAD.WIDE.U32 R4, R5, -0x326172a9, RZ ;  /* 0xcd9e8d5705047825 */ /* 0x000fe200078e00ff */
[----:B------:R-:W-:Y:S01]  /*7430*/  LOP3.LUT R60, R15, UR31, R96, 0x96, !PT ;  /* 0x0000001f0f3c7c12 */ /* 0x000fe2000f8e9660 */
[----:B------:R-:W-:Y:S01]  /*7440*/  HMMA.16816.F32 R148, R8, R74, R52 ;  /* 0x0000004a0894723c */ /* 0x000fe20000001834 */
[----:B------:R-:W-:Y:S01]  /*7450*/  LOP3.LUT R62, R14, 0xff, RZ, 0xc0, !PT ;  /* 0x000000ff0e3e7812 */ /* 0x000fe200078ec0ff */
[----:B------:R-:W-:Y:S01]  /*7460*/  IMAD.WIDE.U32 R18, R2, -0x326172a9, RZ ;  /* 0xcd9e8d5702127825 */ /* 0x000fe200078e00ff */
[----:B------:R-:W-:-:S03]  /*7470*/  LOP3.LUT R2, R5, UR25, R48, 0x96, !PT ;  /* 0x0000001905027c12 */ /* 0x000fc6000f8e9630 */
[----:B------:R-:W-:Y:S01]  /*7480*/  IMAD.MOV.U32 R94, RZ, RZ, R31 ;  /* 0x000000ffff5e7224 */ /* 0x000fe200078e001f */
[C---:B------:R-:W-:Y:S01]  /*7490*/  LOP3.LUT R13, R19.reuse, UR22, R4, 0x96, !PT ;  /* 0x00000016130d7c12 */ /* 0x040fe2000f8e9604 */
[----:B------:R-:W-:Y:S01]  /*74a0*/  IMAD.MOV.U32 R55, RZ, RZ, R36 ;  /* 0x000000ffff377224 */ /* 0x000fe200078e0024 */
[----:B------:R-:W-:Y:S01]  /*74b0*/  LOP3.LUT R7, R19, UR22, R4, 0x96, !PT ;  /* 0x0000001613077c12 */ /* 0x000fe2000f8e9604 */
[----:B------:R-:W-:Y:S02]  /*74c0*/  IMAD.MOV.U32 R54, RZ, RZ, R37 ;  /* 0x000000ffff367224 */ /* 0x000fe400078e0025 */
[----:B------:R-:W-:-:S04]  /*74d0*/  IMAD.WIDE.U32 R24, R13, -0x2daee0ad, RZ ;  /* 0xd2511f530d187825 */ /* 0x000fc800078e00ff */
[----:B------:R-:W-:Y:S01]  /*74e0*/  IMAD.MOV.U32 R53, RZ, RZ, R38 ;  /* 0x000000ffff357224 */ /* 0x000fe200078e0026 */
[----:B-1----:R-:W-:Y:S01]  /*74f0*/  HMMA.16816.F32 R168, R8, R20, R64 ;  /* 0x0000001408a8723c */ /* 0x002fe20000001840 */
[----:B------:R-:W-:-:S06]  /*7500*/  IMAD.MOV.U32 R52, RZ, RZ, R39 ;  /* 0x000000ffff347224 */ /* 0x000fcc00078e0027 */
[----:B------:R-:W-:Y:S01]  /*7510*/  LOP3.LUT R20, R5, UR25, R48, 0x96, !PT ;  /* 0x0000001905147c12 */ /* 0x000fe2000f8e9630 */
[----:B------:R-:W-:Y:S01]  /*7520*/  IMAD.WIDE.U32 R4, R2, -0x2daee0ad, RZ ;  /* 0xd2511f5302047825 */ /* 0x000fe200078e00ff */
[----:B------:R-:W-:Y:S01]  /*7530*/  HMMA.16816.F32 R172, R8, R22, R68 ;  /* 0x0000001608ac723c */ /* 0x000fe20000001844 */
[----:B------:R-:W-:Y:S02]  /*7540*/  SHF.R.U32.HI R21, RZ, 0x18, R16 ;  /* 0x00000018ff157819 */ /* 0x000fe40000011610 */
[----:B------:R-:W-:Y:S01]  /*7550*/  IMAD R2, R20, -0x2daee0ad, RZ ;  /* 0xd2511f5314027824 */ /* 0x000fe200078e02ff */
[----:B------:R-:W-:Y:S01]  /*7560*/  LOP3.LUT R6, R5, UR5, R6, 0x96, !PT ;  /* 0x0000000505067c12 */ /* 0x000fe2000f8e9606 */
[----:B------:R-:W-:Y:S01]  /*7570*/  IMAD.MOV.U32 R67, RZ, RZ, R32 ;  /* 0x000000ffff437224 */ /* 0x000fe200078e0020 */
[----:B------:R-:W-:Y:S01]  /*7580*/  LOP3.LUT R4, R25, UR15, R4, 0x96, !PT ;  /* 0x0000000f19047c12 */ /* 0x000fe2000f8e9604 */
[----:B------:R-:W-:Y:S01]  /*7590*/  IMAD.MOV.U32 R65, RZ, RZ, R33 ;  /* 0x000000ffff417224 */ /* 0x000fe200078e0021 */
[----:B------:R-:W-:Y:S01]  /*75a0*/  LOP3.LUT R22, R16, 0xff, RZ, 0xc0, !PT ;  /* 0x000000ff10167812 */ /* 0x000fe200078ec0ff */
[----:B------:R-:W-:Y:S01]  /*75b0*/  IMAD.WIDE.U32 R16, R7, -0x2daee0ad, RZ ;  /* 0xd2511f5307107825 */ /* 0x000fe200078e00ff */
[----:B--2---:R-:W-:-:S02]  /*75c0*/  ISETP.GE.U32.AND P2, PT, R78, R21, PT ;  /* 0x000000154e00720c */ /* 0x004fc40003f46070 */
[----:B------:R-:W-:Y:S01]  /*75d0*/  ISETP.GE.U32.AND P4, PT, R78, R22, PT ;  /* 0x000000164e00720c */ /* 0x000fe20003f86070 */
[----:B------:R-:W-:Y:S01]  /*75e0*/  IMAD.WIDE.U32 R4, R4, -0x326172a9, RZ ;  /* 0xcd9e8d5704047825 */ /* 0x000fe200078e00ff */
[----:B------:R-:W-:-:S03]  /*75f0*/  LOP3.LUT R13, R17, UR15, R2, 0x96, !PT ;  /* 0x0000000f110d7c12 */ /* 0x000fc6000f8e9602 */
[----:B------:R-:W-:Y:S01]  /*7600*/  IMAD.WIDE.U32 R6, R6, -0x326172a9, RZ ;  /* 0xcd9e8d5706067825 */ /* 0x000fe200078e00ff */
[C---:B------:R-:W-:Y:S02]  /*7610*/  LOP3.LUT R19, R4.reuse, 0xff, RZ, 0xc0, !PT ;  /* 0x000000ff04137812 */ /* 0x040fe400078ec0ff */
[----:B------:R-:W-:Y:S01]  /*7620*/  LOP3.LUT R27, R4, 0xffff, RZ, 0xc0, !PT ;  /* 0x0000ffff041b7812 */ /* 0x000fe200078ec0ff */
[----:B------:R-:W-:Y:S01]  /*7630*/  IMAD.MOV.U32 R71, RZ, RZ, R35 ;  /* 0x000000ffff477224 */ /* 0x000fe200078e0023 */
[----:B------:R-:W-:Y:S01]  /*7640*/  SHF.R.U32.HI R25, RZ, 0x10, R4 ;  /* 0x00000010ff197819 */ /* 0x000fe20000011604 */
[----:B------:R-:W-:Y:S01]  /*7650*/  IMAD.MOV.U32 R70, RZ, RZ, R40 ;  /* 0x000000ffff467224 */ /* 0x000fe200078e0028 */
[----:B------:R-:W-:Y:S01]  /*7660*/  SHF.R.U32.HI R17, RZ, 0x18, R4 ;  /* 0x00000018ff117819 */ /* 0x000fe20000011604 */
[----:B------:R-:W-:Y:S01]  /*7670*/  IMAD.MOV.U32 R48, RZ, RZ, R43 ;  /* 0x000000ffff307224 */ /* 0x000fe200078e002b */
[----:B------:R-:W-:Y:S01]  /*7680*/  LOP3.LUT R2, R5, UR32, R6, 0x96, !PT ;  /* 0x0000002005027c12 */ /* 0x000fe2000f8e9606 */
[----:B------:R-:W-:Y:S01]  /*7690*/  IMAD.WIDE.U32 R4, R13, -0x326172a9, RZ ;  /* 0xcd9e8d570d047825 */ /* 0x000fe200078e00ff */
[----:B------:R-:W-:-:S02]  /*76a0*/  LOP3.LUT R29, R7, UR16, R18, 0x96, !PT ;  /* 0x00000010071d7c12 */ /* 0x000fc4000f8e9612 */
[----:B------:R-:W-:Y:S02]  /*76b0*/  LOP3.LUT R23, R7, UR16, R18, 0x96, !PT ;  /* 0x0000001007177c12 */ /* 0x000fe4000f8e9612 */
[C---:B------:R-:W-:Y:S02]  /*76c0*/  LOP3.LUT R7, R4.reuse, 0xffff, RZ, 0xc0, !PT ;  /* 0x0000ffff04077812 */ /* 0x040fe400078ec0ff */
[----:B------:R-:W-:Y:S02]  /*76d0*/  LOP3.LUT R20, R4, 0xff, RZ, 0xc0, !PT ;  /* 0x000000ff04147812 */ /* 0x000fe400078ec0ff */
[--C-:B------:R-:W-:Y:S02]  /*76e0*/  SHF.R.U32.HI R18, RZ, 0x10, R4.reuse ;  /* 0x00000010ff127819 */ /* 0x100fe40000011604 */
[----:B------:R-:W-:Y:S01]  /*76f0*/  SHF.R.U32.HI R13, RZ, 0x18, R4 ;  /* 0x00000018ff0d7819 */ /* 0x000fe20000011604 */
[----:B------:R-:W-:Y:S01]  /*7700*/  FFMA.FTZ R4, R110, c[0x0][0x23c], -R12 ;  /* 0x00008f006e047a23 */ /* 0x000fe2000001080c */
[----:B------:R-:W-:-:S02]  /*7710*/  LOP3.LUT R6, R5, UR32, R6, 0x96, !PT ;  /* 0x0000002005067c12 */ /* 0x000fc4000f8e9606 */
[----:B------:R-:W-:Y:S01]  /*7720*/  LOP3.LUT R5, R2, 0xff, RZ, 0xc0, !PT ;  /* 0x000000ff02057812 */ /* 0x000fe200078ec0ff */
[----:B------:R1:W-:Y:S01]  /*7730*/  MUFU.EX2 R95, R4 ;  /* 0x00000004005f7308 */ /* 0x0003e20000000800 */
[C---:B------:R-:W-:Y:S02]  /*7740*/  ISETP.GE.U32.AND P1, PT, R78.reuse, R17, PT ;  /* 0x000000114e00720c */ /* 0x040fe40003f26070 */
[----:B------:R-:W-:Y:S02]  /*7750*/  ISETP.GE.U32.AND P6, PT, R78, R5, PT ;  /* 0x000000054e00720c */ /* 0x000fe40003fc6070 */
[----:B------:R-:W-:Y:S02]  /*7760*/  LOP3.LUT R14, R6, 0xff, RZ, 0xc0, !PT ;  /* 0x000000ff060e7812 */ /* 0x000fe400078ec0ff */
[----:B------:R-:W-:Y:S01]  /*7770*/  ISETP.GE.U32.AND P3, PT, R78, R19, PT ;  /* 0x000000134e00720c */ /* 0x000fe20003f66070 */
[----:B-1----:R-:W-:-:S04]  /*7780*/  FFMA.FTZ R4, R102, c[0x0][0x23c], -R12 ;  /* 0x00008f0066047a23 */ /* 0x002fc8000001080c */
[----:B------:R1:W2:Y:S02]  /*7790*/  MUFU.EX2 R79, R4 ;  /* 0x00000004004f7308 */ /* 0x0002a40000000800 */
[----:B-1----:R-:W-:Y:S02]  /*77a0*/  LOP3.LUT R4, R2, 0xffff, RZ, 0xc0, !PT ;  /* 0x0000ffff02047812 */ /* 0x002fe400078ec0ff */
[----:B--2---:R-:W-:Y:S02]  /*77b0*/  F2FP.PACK_AB R5, R79, R95 ;  /* 0x0000005f4f05723e */ /* 0x004fe400000000ff */
[----:B------:R-:W-:Y:S02]  /*77c0*/  SHF.R.U32.HI R4, RZ, 0x8, R4 ;  /* 0x00000008ff047819 */ /* 0x000fe40000011604 */
[----:B------:R-:W-:Y:S02]  /*77d0*/  PRMT R139, R5, 0x7610, R139 ;  /* 0x00007610058b7816 */ /* 0x000fe4000000008b */
[----:B------:R-:W-:-:S02]  /*77e0*/  LOP3.LUT R4, R4, 0xffff, RZ, 0xc0, !PT ;  /* 0x0000ffff04047812 */ /* 0x000fc400078ec0ff */
[----:B------:R-:W-:Y:S01]  /*77f0*/  PRMT R138, R5, 0x7632, R138 ;  /* 0x00007632058a7816 */ /* 0x000fe2000000008a */
[----:B------:R-:W-:Y:S01]  /*7800*/  @!P6 HADD2 R51, -R139.H0_H0, -RZ.H0_H0 ;  /* 0xa00000ff8b33e230 */ /* 0x000fe20000000900 */
[----:B------:R-:W-:Y:S01]  /*7810*/  ISETP.GE.U32.AND P5, PT, R78, R4, PT ;  /* 0x000000044e00720c */ /* 0x000fe20003fa6070 */
[----:B------:R-:W-:Y:S01]  /*7820*/  FFMA.FTZ R4, R112, c[0x0][0x23c], -R0 ;  /* 0x00008f0070047a23 */ /* 0x000fe20000010800 */
[----:B------:R-:W-:Y:S02]  /*7830*/  PRMT R30, R139, 0x5410, R138 ;  /* 0x000054108b1e7816 */ /* 0x000fe4000000008a */
[----:B------:R-:W-:Y:S01]  /*7840*/  @!P6 PRMT R139, R51, 0x5410, RZ ;  /* 0x00005410338be816 */ /* 0x000fe200000000ff */
[----:B------:R1:W-:Y:S01]  /*7850*/  MUFU.EX2 R74, R4 ;  /* 0x00000004004a7308 */ /* 0x0003e20000000800 */
[----:B------:R-:W-:Y:S01]  /*7860*/  LOP3.LUT R5, R25, 0xff, RZ, 0xc0, !PT ;  /* 0x000000ff19057812 */ /* 0x000fe200078ec0ff */
[----:B-1----:R-:W-:-:S06]  /*7870*/  FFMA.FTZ R4, R101, c[0x0][0x23c], -R0 ;  /* 0x00008f0065047a23 */ /* 0x002fcc0000010800 */
[----:B------:R-:W-:Y:S01]  /*7880*/  @!P5 HADD2 R101, -R138.H0_H0, -RZ.H0_H0 ;  /* 0xa00000ff8a65d230 */ /* 0x000fe20000000900 */
[----:B------:R1:W2:Y:S04]  /*7890*/  MUFU.EX2 R73, R4 ;  /* 0x0000000400497308 */ /* 0x0002a80000000800 */
[----:B------:R-:W-:Y:S02]  /*78a0*/  @!P5 PRMT R138, R101, 0x5410, RZ ;  /* 0x00005410658ad816 */ /* 0x000fe400000000ff */
[--C-:B-1----:R-:W-:Y:S02]  /*78b0*/  SHF.R.U32.HI R4, RZ, 0x18, R2.reuse ;  /* 0x00000018ff047819 */ /* 0x102fe40000011602 */
[----:B------:R-:W-:Y:S02]  /*78c0*/  SHF.R.U32.HI R2, RZ, 0x10, R2 ;  /* 0x00000010ff027819 */ /* 0x000fe40000011602 */
[----:B------:R-:W-:-:S02]  /*78d0*/  ISETP.GE.U32.AND P6, PT, R78, R4, PT ;  /* 0x000000044e00720c */ /* 0x000fc40003fc6070 */
[----:B------:R-:W-:Y:S02]  /*78e0*/  LOP3.LUT R2, R2, 0xff, RZ, 0xc0, !PT ;  /* 0x000000ff02027812 */ /* 0x000fe400078ec0ff */
[----:B------:R-:W-:Y:S02]  /*78f0*/  SHF.R.U32.HI R4, RZ, 0x8, R7 ;  /* 0x00000008ff047819 */ /* 0x000fe40000011607 */
[----:B------:R-:W-:Y:S02]  /*7900*/  ISETP.GE.U32.AND P5, PT, R78, R2, PT ;  /* 0x000000024e00720c */ /* 0x000fe40003fa6070 */
[----:B--2---:R-:W-:Y:S02]  /*7910*/  F2FP.PACK_AB R2, R73, R74 ;  /* 0x0000004a4902723e */ /* 0x004fe400000000ff */
[----:B------:R-:W-:Y:S02]  /*7920*/  PRMT R26, R20, 0x5410, R4 ;  /* 0x00005410141a7816 */ /* 0x000fe40000000004 */
[----:B------:R-:W-:-:S02]  /*7930*/  PRMT R137, R2, 0x7632, R137 ;  /* 0x0000763202897816 */ /* 0x000fc40000000089 */
[----:B------:R-:W-:Y:S02]  /*7940*/  PRMT R136, R2, 0x7610, R136 ;  /* 0x0000761002887816 */ /* 0x000fe40000000088 */
[----:B------:R-:W-:Y:S01]  /*7950*/  LOP3.LUT R2, R18, 0xff, RZ, 0xc0, !PT ;  /* 0x000000ff12027812 */ /* 0x000fe200078ec0ff */
[----:B------:R-:W-:Y:S01]  /*7960*/  @!P6 HADD2 R102, -R137.H0_H0, -RZ.H0_H0 ;  /* 0xa00000ff8966e230 */ /* 0x000fe20000000900 */
[----:B------:R-:W-:Y:S01]  /*7970*/  PRMT R28, R136, 0x5410, R137 ;  /* 0x00005410881c7816 */ /* 0x000fe20000000089 */
[----:B------:R-:W-:Y:S01]  /*7980*/  @!P5 HADD2 R110, -R136.H0_H0, -RZ.H0_H0 ;  /* 0xa00000ff886ed230 */ /* 0x000fe20000000900 */
[----:B------:R-:W-:Y:S02]  /*7990*/  PRMT R25, R2, 0x5410, R13 ;  /* 0x0000541002197816 */ /* 0x000fe4000000000d */
[----:B------:R-:W-:Y:S02]  /*79a0*/  @!P6 PRMT R137, R102, 0x5410, RZ ;  /* 0x000054106689e816 */ /* 0x000fe400000000ff */
[----:B------:R-:W-:Y:S01]  /*79b0*/  ISETP.GE.U32.AND P6, PT, R78, R5, PT ;  /* 0x000000054e00720c */ /* 0x000fe20003fc6070 */
[----:B------:R-:W-:Y:S01]  /*79c0*/  IMAD.WIDE.U32 R4, R23, -0x2daee0ad, RZ ;  /* 0xd2511f5317047825 */ /* 0x000fe200078e00ff */
[----:B------:R-:W-:-:S02]  /*79d0*/  SHF.R.U32.HI R13, RZ, 0x10, R6 ;  /* 0x00000010ff0d7819 */ /* 0x000fc40000011606 */
[----:B------:R-:W-:Y:S01]  /*79e0*/  SHF.R.U32.HI R7, RZ, 0x18, R6 ;  /* 0x00000018ff077819 */ /* 0x000fe20000011606 */
[----:B------:R-:W-:Y:S01]  /*79f0*/  IMAD.WIDE.U32 R22, R29, -0x2daee0ad, RZ ;  /* 0xd2511f531d167825 */ /* 0x000fe200078e00ff */
[----:B------:R-:W-:Y:S02]  /*7a00*/  LOP3.LUT R2, R5, UR31, R16, 0x96, !PT ;  /* 0x0000001f05027c12 */ /* 0x000fe4000f8e9610 */
[C---:B------:R-:W-:Y:S02]  /*7a10*/  LOP3.LUT R15, R4.reuse, 0xffff, RZ, 0xc0, !PT ;  /* 0x0000ffff040f7812 */ /* 0x040fe400078ec0ff */
[----:B------:R-:W-:Y:S02]  /*7a20*/  LOP3.LUT R16, R4, 0xff, RZ, 0xc0, !PT ;  /* 0x000000ff04107812 */ /* 0x000fe400078ec0ff */
[--C-:B------:R-:W-:Y:S02]  /*7a30*/  SHF.R.U32.HI R17, RZ, 0x10, R4.reuse ;  /* 0x00000010ff117819 */ /* 0x100fe40000011604 */
[----:B------:R-:W-:-:S02]  /*7a40*/  SHF.R.U32.HI R18, RZ, 0x18, R4 ;  /* 0x00000018ff127819 */ /* 0x000fc40000011604 */
[----:B------:R-:W-:Y:S02]  /*7a50*/  SHF.R.U32.HI R5, RZ, 0x8, R27 ;  /* 0x00000008ff057819 */ /* 0x000fe4000001161b */
[----:B------:R-:W-:Y:S02]  /*7a60*/  LOP3.LUT R4, R6, 0xffff, RZ, 0xc0, !PT ;  /* 0x0000ffff06047812 */ /* 0x000fe400078ec0ff */
[----:B------:R-:W-:Y:S02]  /*7a70*/  LOP3.LUT R6, R5, 0xffff, RZ, 0xc0, !PT ;  /* 0x0000ffff05067812 */ /* 0x000fe400078ec0ff */
[----:B------:R-:W-:Y:S02]  /*7a80*/  SHF.R.U32.HI R5, RZ, 0x8, R4 ;  /* 0x00000008ff057819 */ /* 0x000fe40000011604 */
[----:B------:R-:W-:Y:S02]  /*7a90*/  LOP3.LUT R4, R13, 0xff, RZ, 0xc0, !PT ;  /* 0x000000ff0d047812 */ /* 0x000fe400078ec0ff */
[----:B------:R-:W-:Y:S01]  /*7aa0*/  PRMT R20, R14, 0x5410, R5 ;  /* 0x000054100e147816 */ /* 0x000fe20000000005 */
[----:B------:R-:W-:Y:S01]  /*7ab0*/  FFMA.FTZ R5, R119, c[0x0][0x23c], -R12 ;  /* 0x00008f0077057a23 */ /* 0x000fe2000001080c */
[----:B------:R-:W-:-:S02]  /*7ac0*/  PRMT R19, R4, 0x5410, R7 ;  /* 0x0000541004137816 */ /* 0x000fc40000000007 */
[----:B------:R-:W-:Y:S01]  /*7ad0*/  SHF.R.U32.HI R4, RZ, 0x8, R15 ;  /* 0x00000008ff047819 */ /* 0x000fe2000001160f */
[----:B------:R1:W-:Y:S01]  /*7ae0*/  MUFU.EX2 R181, R5 ;  /* 0x0000000500b57308 */ /* 0x0003e20000000800 */
[----:B------:R-:W-:Y:S02]  /*7af0*/  SHF.R.U32.HI R7, RZ, 0x10, R2 ;  /* 0x00000010ff077819 */ /* 0x000fe40000011602 */
[----:B------:R-:W-:Y:S02]  /*7b00*/  @!P5 PRMT R136, R110, 0x5410, RZ ;  /* 0x000054106e88d816 */ /* 0x000fe400000000ff */
[----:B------:R-:W-:Y:S02]  /*7b10*/  ISETP.GE.U32.AND P5, PT, R78, R6, PT ;  /* 0x000000064e00720c */ /* 0x000fe40003fa6070 */
[----:B------:R-:W-:Y:S02]  /*7b20*/  PRMT R15, R16, 0x5410, R4 ;  /* 0x00005410100f7816 */ /* 0x000fe40000000004 */
[----:B------:R-:W-:-:S02]  /*7b30*/  LOP3.LUT R4, R2, 0xffff, RZ, 0xc0, !PT ;  /* 0x0000ffff02047812 */ /* 0x000fc400078ec0ff */
[----:B------:R-:W-:Y:S01]  /*7b40*/  LOP3.LUT R13, R2, 0xff, RZ, 0xc0, !PT ;  /* 0x000000ff020d7812 */ /* 0x000fe200078ec0ff */
[--C-:B------:R-:W-:Y:S01]  /*7b50*/  HSET2.LE.AND R15, R15, R93.reuse, PT ;  /* 0x0000005d0f0f7233 */ /* 0x100fe20003803000 */
[----:B------:R-:W-:Y:S02]  /*7b60*/  SHF.R.U32.HI R6, RZ, 0x18, R2 ;  /* 0x00000018ff067819 */ /* 0x000fe40000011602 */
[----:B------:R-:W-:Y:S01]  /*7b70*/  LOP3.LUT R2, R7, 0xff, RZ, 0xc0, !PT ;  /* 0x000000ff07027812 */ /* 0x000fe200078ec0ff */
[----:B-1----:R-:W-:Y:S01]  /*7b80*/  FFMA.FTZ R5, R103, c[0x0][0x23c], -R12 ;  /* 0x00008f0067057a23 */ /* 0x002fe2000001080c */
[----:B------:R-:W-:Y:S01]  /*7b90*/  SHF.R.U32.HI R4, RZ, 0x8, R4 ;  /* 0x00000008ff047819 */ /* 0x000fe20000011604 */
[--C-:B------:R-:W-:Y:S01]  /*7ba0*/  HSET2.LE.AND R7, R25, R93.reuse, PT ;  /* 0x0000005d19077233 */ /* 0x100fe20003803000 */
[----:B------:R-:W-:Y:S01]  /*7bb0*/  PRMT R14, R2, 0x5410, R6 ;  /* 0x00005410020e7816 */ /* 0x000fe20000000006 */
[----:B------:R1:W2:Y:S01]  /*7bc0*/  MUFU.EX2 R76, R5 ;  /* 0x00000005004c7308 */ /* 0x0002a20000000800 */
[----:B------:R-:W-:Y:S01]  /*7bd0*/  FFMA.FTZ R2, R114, c[0x0][0x23c], -R0 ;  /* 0x00008f0072027a23 */ /* 0x000fe20000010800 */
[----:B------:R-:W-:Y:S01]  /*7be0*/  PRMT R13, R13, 0x5410, R4 ;  /* 0x000054100d0d7816 */ /* 0x000fe20000000004 */
[----:B------:R-:W-:Y:S01]  /*7bf0*/  FFMA.FTZ R4, R108, c[0x0][0x23c], -R0 ;  /* 0x00008f006c047a23 */ /* 0x000fe20000010800 */
[----:B------:R-:W-:Y:S01]  /*7c00*/  LOP3.LUT R21, R23, UR31, R24, 0x96, !PT ;  /* 0x0000001f17157c12 */ /* 0x000fe2000f8e9618 */
[----:B------:R-:W-:-:S02]  /*7c10*/  HSET2.LE.AND R6, R26, R93, PT ;  /* 0x0000005d1a067233 */ /* 0x000fc40003803000 */
[--C-:B------:R-:W-:Y:S01]  /*7c20*/  HSET2.LE.AND R13, R13, R93.reuse, PT ;  /* 0x0000005d0d0d7233 */ /* 0x100fe20003803000 */
[----:B------:R3:W-:Y:S01]  /*7c30*/  MUFU.EX2 R182, R2 ;  /* 0x0000000200b67308 */ /* 0x0007e20000000800 */
[----:B------:R-:W-:Y:S01]  /*7c40*/  HSET2.LE.AND R14, R14, R93, PT ;  /* 0x0000005d0e0e7233 */ /* 0x000fe20003803000 */
[----:B-1----:R-:W-:-:S06]  /*7c50*/  LOP3.LUT R5, R17, 0xff, RZ, 0xc0, !PT ;  /* 0x000000ff11057812 */ /* 0x002fcc00078ec0ff */
[----:B------:R1:W-:Y:S01]  /*7c60*/  MUFU.EX2 R72, R4 ;  /* 0x0000000400487308 */ /* 0x0003e20000000800 */
[----:B------:R-:W-:Y:S01]  /*7c70*/  FFMA.FTZ R17, R117, c[0x0][0x23c], -R12 ;  /* 0x00008f0075117a23 */ /* 0x000fe2000001080c */
[----:B------:R-:W-:Y:S02]  /*7c80*/  PRMT R16, R5, 0x5410, R18 ;  /* 0x0000541005107816 */ /* 0x000fe40000000012 */
[----:B--2---:R-:W-:Y:S01]  /*7c90*/  F2FP.PACK_AB R5, R76, R181 ;  /* 0x000000b54c05723e */ /* 0x004fe200000000ff */
[----:B---3--:R-:W-:-:S03]  /*7ca0*/  FFMA.FTZ R2, R116, c[0x0][0x23c], -R0 ;  /* 0x00008f0074027a23 */ /* 0x008fc60000010800 */
[----:B------:R-:W-:Y:S01]  /*7cb0*/  MUFU.EX2 R64, R17 ;  /* 0x0000001100407308 */ /* 0x000fe20000000800 */
[C---:B------:R-:W-:Y:S01]  /*7cc0*/  PRMT R103, R5.reuse, 0x7610, R103 ;  /* 0x0000761005677816 */ /* 0x040fe20000000067 */
[--C-:B------:R-:W-:Y:S01]  /*7cd0*/  HSET2.LE.AND R16, R16, R93.reuse, PT ;  /* 0x0000005d10107233 */ /* 0x100fe20003803000 */
[----:B------:R-:W-:Y:S01]  /*7ce0*/  PRMT R102, R5, 0x7632, R102 ;  /* 0x0000763205667816 */ /* 0x000fe20000000066 */
[----:B------:R-:W-:Y:S01]  /*7cf0*/  HSET2.LE.AND R5, R19, R93, PT ;  /* 0x0000005d13057233 */ /* 0x000fe20003803000 */
[----:B------:R-:W-:Y:S01]  /*7d00*/  FFMA.FTZ R19, R113, c[0x0][0x23c], -R0 ;  /* 0x00008f0071137a23 */ /* 0x000fe20000010800 */
[----:B------:R-:W-:Y:S01]  /*7d10*/  @!P3 HADD2 R112, -R103.H0_H0, -RZ.H0_H0 ;  /* 0xa00000ff6770b230 */ /* 0x000fe20000000900 */
[----:B------:R-:W-:Y:S01]  /*7d20*/  PRMT R18, R103, 0x5410, R102 ;  /* 0x0000541067127816 */ /* 0x000fe20000000066 */
[----:B------:R2:W3:Y:S01]  /*7d30*/  MUFU.EX2 R77, R2 ;  /* 0x00000002004d7308 */ /* 0x0004e20000000800 */
[----:B-1----:R-:W-:Y:S01]  /*7d40*/  FFMA.FTZ R4, R109, c[0x0][0x23c], -R0 ;  /* 0x00008f006d047a23 */ /* 0x002fe20000010800 */
[----:B------:R-:W-:Y:S01]  /*7d50*/  @!P5 HADD2 R108, -R102.H0_H0, -RZ.H0_H0 ;  /* 0xa00000ff666cd230 */ /* 0x000fe20000000900 */
[----:B------:R-:W-:-:S02]  /*7d60*/  @!P3 PRMT R103, R112, 0x5410, RZ ;  /* 0x000054107067b816 */ /* 0x000fc400000000ff */
[----:B------:R-:W-:Y:S02]  /*7d70*/  LOP3.LUT R6, R6, R18, RZ, 0xc0, !PT ;  /* 0x0000001206067212 */ /* 0x000fe400078ec0ff */
[----:B------:R-:W-:Y:S01]  /*7d80*/  @!P5 PRMT R102, R108, 0x5410, RZ ;  /* 0x000054106c66d816 */ /* 0x000fe200000000ff */
[----:B------:R1:W-:Y:S01]  /*7d90*/  MUFU.EX2 R66, R4 ;  /* 0x0000000400427308 */ /* 0x0003e20000000800 */
[----:B------:R-:W-:Y:S02]  /*7da0*/  LOP3.LUT R5, R5, R28, RZ, 0xc0, !PT ;  /* 0x0000001c05057212 */ /* 0x000fe400078ec0ff */
[----:B--2---:R-:W-:-:S05]  /*7db0*/  LOP3.LUT R2, R21, 0xffff, RZ, 0xc0, !PT ;  /* 0x0000ffff15027812 */ /* 0x004fca00078ec0ff */
[----:B------:R-:W-:Y:S01]  /*7dc0*/  MUFU.EX2 R68, R19 ;  /* 0x0000001300447308 */ /* 0x000fe20000000800 */
[----:B------:R-:W-:Y:S01]  /*7dd0*/  SHF.R.U32.HI R2, RZ, 0x8, R2 ;  /* 0x00000008ff027819 */ /* 0x000fe20000011602 */
[----:B-1----:R-:W-:-:S03]  /*7de0*/  FFMA.FTZ R4, R111, c[0x0][0x23c], -R0 ;  /* 0x00008f006f047a23 */ /* 0x002fc60000010800 */
[----:B------:R-:W-:Y:S01]  /*7df0*/  LOP3.LUT R2, R2, 0xffff, RZ, 0xc0, !PT ;  /* 0x0000ffff02027812 */ /* 0x000fe200078ec0ff */
[--C-:B------:R-:W-:Y:S02]  /*7e00*/  FFMA.FTZ R0, R118, c[0x0][0x23c], -R12.reuse ;  /* 0x00008f0076007a23 */ /* 0x100fe4000001080c */
[----:B------:R1:W-:Y:S01]  /*7e10*/  MUFU.EX2 R45, R4 ;  /* 0x00000004002d7308 */ /* 0x0003e20000000800 */
[----:B------:R-:W-:Y:S01]  /*7e20*/  ISETP.GE.U32.AND P3, PT, R78, R2, PT ;  /* 0x000000024e00720c */ /* 0x000fe20003f66070 */
[----:B------:R-:W-:Y:S01]  /*7e30*/  HSET2.LE.AND R2, R20, R93, PT ;  /* 0x0000005d14027233 */ /* 0x000fe20003803000 */
[----:B------:R-:W-:Y:S05]  /*7e40*/  LDSM.16.MT88.4 R116, [R178+0xd800] ;  /* 0x00d80000b274783b */ /* 0x000fea0000004200 */
[----:B------:R3:W-:Y:S01]  /*7e50*/  MUFU.EX2 R44, R0 ;  /* 0x00000000002c7308 */ /* 0x0007e20000000800 */
[----:B-1----:R-:W-:-:S02]  /*7e60*/  FFMA.FTZ R4, R120, c[0x0][0x23c], -R12 ;  /* 0x00008f0078047a23 */ /* 0x002fc4000001080c */
[----:B------:R-:W-:-:S05]  /*7e70*/  FFMA.FTZ R12, R115, c[0x0][0x23c], -R12 ;  /* 0x00008f00730c7a23 */ /* 0x000fca000001080c */
[----:B------:R1:W2:Y:S01]  /*7e80*/  MUFU.EX2 R75, R4 ;  /* 0x00000004004b7308 */ /* 0x0002a20000000800 */
[----:B---3--:R-:W-:-:S04]  /*7e90*/  F2FP.PACK_AB R0, R77, R182 ;  /* 0x000000b64d00723e */ /* 0x008fc800000000ff */
[----:B------:R-:W-:-:S03]  /*7ea0*/  PRMT R101, R0, 0x7632, R101 ;  /* 0x0000763200657816 */ /* 0x000fc60000000065 */
[----:B------:R-:W3:Y:S01]  /*7eb0*/  MUFU.EX2 R176, R12 ;  /* 0x0000000c00b07308 */ /* 0x000ee20000000800 */
[----:B------:R-:W-:Y:S01]  /*7ec0*/  PRMT R27, R0, 0x7610, R27 ;  /* 0x00007610001b7816 */ /* 0x000fe2000000001b */
[----:B------:R-:W-:-:S03]  /*7ed0*/  @!P1 HADD2 R109, -R101.H0_H0, -RZ.H0_H0 ;  /* 0xa00000ff656d9230 */ /* 0x000fc60000000900 */
[----:B------:R-:W-:Y:S02]  /*7ee0*/  PRMT R0, R27, 0x5410, R101 ;  /* 0x000054101b007816 */ /* 0x000fe40000000065 */
[----:B-1----:R-:W-:Y:S02]  /*7ef0*/  LOP3.LUT R4, R2, R30, RZ, 0xc0, !PT ;  /* 0x0000001e02047212 */ /* 0x002fe400078ec0ff */
[----:B------:R-:W-:Y:S02]  /*7f00*/  LOP3.LUT R2, R21, 0xff, RZ, 0xc0, !PT ;  /* 0x000000ff15027812 */ /* 0x000fe400078ec0ff */
[----:B------:R-:W-:Y:S02]  /*7f10*/  LOP3.LUT R7, R7, R0, RZ, 0xc0, !PT ;  /* 0x0000000007077212 */ /* 0x000fe400078ec0ff */
[----:B------:R-:W-:Y:S02]  /*7f20*/  SHF.R.U32.HI R0, RZ, 0x18, R21 ;  /* 0x00000018ff007819 */ /* 0x000fe40000011615 */
[----:B------:R-:W-:-:S02]  /*7f30*/  ISETP.GE.U32.AND P5, PT, R78, R2, PT ;  /* 0x000000024e00720c */ /* 0x000fc40003fa6070 */
[----:B--2---:R-:W-:Y:S02]  /*7f40*/  F2FP.PACK_AB R2, R44, R75 ;  /* 0x0000004b2c02723e */ /* 0x004fe400000000ff */
[----:B------:R-:W-:Y:S02]  /*7f50*/  @!P1 PRMT R101, R109, 0x5410, RZ ;  /* 0x000054106d659816 */ /* 0x000fe400000000ff */
[----:B------:R-:W-:Y:S01]  /*7f60*/  ISETP.GE.U32.AND P1, PT, R78, R0, PT ;  /* 0x000000004e00720c */ /* 0x000fe20003f26070 */
[----:B------:R-:W-:Y:S01]  /*7f70*/  IMAD.MOV.U32 R78, RZ, RZ, R42 ;  /* 0x000000ffff4e7224 */ /* 0x000fe200078e002a */
[----:B------:R-:W-:Y:S01]  /*7f80*/  F2FP.PACK_AB R0, R66, R72 ;  /* 0x000000484200723e */ /* 0x000fe200000000ff */
[----:B------:R-:W-:Y:S01]  /*7f90*/  LDSM.16.MT88.4 R108, [R177+0xd800] ;  /* 0x00d80000b16c783b */ /* 0x000fe20000004200 */
[C---:B------:R-:W-:Y:S02]  /*7fa0*/  PRMT R26, R2.reuse, 0x7610, R26 ;  /* 0x00007610021a7816 */ /* 0x040fe4000000001a */
[----:B------:R-:W-:-:S02]  /*7fb0*/  PRMT R25, R2, 0x7632, R25 ;  /* 0x0000763202197816 */ /* 0x000fc40000000019 */
[C---:B------:R-:W-:Y:S02]  /*7fc0*/  PRMT R24, R0.reuse, 0x7632, R24 ;  /* 0x0000763200187816 */ /* 0x040fe40000000018 */
[----:B------:R-:W-:Y:S02]  /*7fd0*/  PRMT R20, R0, 0x7610, R20 ;  /* 0x0000761000147816 */ /* 0x000fe40000000014 */
[----:B------:R-:W-:Y:S02]  /*7fe0*/  PRMT R0, R26, 0x5410, R25 ;  /* 0x000054101a007816 */ /* 0x000fe40000000019 */
[----:B---3--:R-:W-:Y:S02]  /*7ff0*/  F2FP.PACK_AB R2, R176, R64 ;  /* 0x00000040b002723e */ /* 0x008fe400000000ff */
[----:B------:R-:W-:Y:S02]  /*8000*/  LOP3.LUT R96, R13, R0, RZ, 0xc0, !PT ;  /* 0x000000000d607212 */ /* 0x000fe400078ec0ff */
[----:B------:R-:W-:-:S02]  /*8010*/  PRMT R0, R20, 0x5410, R24 ;  /* 0x0000541014007816 */ /* 0x000fc40000000018 */
[----:B------:R-:W-:Y:S02]  /*8020*/  PRMT R19, R2, 0x7610, R19 ;  /* 0x0000761002137816 */ /* 0x000fe40000000013 */
[----:B------:R-:W-:Y:S02]  /*8030*/  LOP3.LUT R97, R14, R0, RZ, 0xc0, !PT ;  /* 0x000000000e617212 */ /* 0x000fe400078ec0ff */
[----:B------:R-:W-:Y:S02]  /*8040*/  F2FP.PACK_AB R0, R68, R45 ;  /* 0x0000002d4400723e */ /* 0x000fe400000000ff */
[----:B------:R-:W-:Y:S02]  /*8050*/  PRMT R18, R2, 0x7632, R18 ;  /* 0x0000763202127816 */ /* 0x000fe40000000012 */
[C---:B------:R-:W-:Y:S02]  /*8060*/  PRMT R17, R0.reuse, 0x7610, R17 ;  /* 0x0000761000117816 */ /* 0x040fe40000000011 */
[----:B------:R-:W-:-:S02]  /*8070*/  PRMT R2, R0, 0x7632, R2 ;  /* 0x0000763200027816 */ /* 0x000fc40000000002 */
[----:B------:R-:W-:-:S04]  /*8080*/  PRMT R0, R19, 0x5410, R18 ;  /* 0x0000541013007816 */ /* 0x000fc80000000012 */
[----:B------:R-:W-:Y:S02]  /*8090*/  LOP3.LUT R98, R15, R0, RZ, 0xc0, !PT ;  /* 0x000000000f627212 */ /* 0x000fe400078ec0ff */
[----:B------:R-:W1:Y:S01]  /*80a0*/  LDSM.16.MT88.4 R12, [R179+0x10800] ;  /* 0x01080000b30c783b */ /* 0x000e620000004200 */
[----:B------:R-:W-:-:S04]  /*80b0*/  PRMT R0, R17, 0x5410, R2 ;  /* 0x0000541011007816 */ /* 0x000fc80000000002 */
[----:B------:R-:W-:Y:S01]  /*80c0*/  LOP3.LUT R99, R16, R0, RZ, 0xc0, !PT ;  /* 0x0000000010637212 */ /* 0x000fe200078ec0ff */
[----:B------:R-:W-:Y:S01]  /*80d0*/  IMAD.MOV.U32 R16, RZ, RZ, R68 ;  /* 0x000000ffff107224 */ /* 0x000fe200078e0044 */
[C---:B-1----:R-:W-:Y:S08]  /*80e0*/  HMMA.16816.F32 R36, R8.reuse, R12, R104 ;  /* 0x0000000c0824723c */ /* 0x042ff00000001868 */
[----:B------:R-:W-:Y:S01]  /*80f0*/  HMMA.16816.F32 R32, R8, R14, R88 ;  /* 0x0000000e0820723c */ /* 0x000fe20000001858 */
[----:B------:R-:W1:Y:S04]  /*8100*/  LDSM.16.MT88.4 R8, [R177+0xd000] ;  /* 0x00d00000b108783b */ /* 0x000e680000004200 */
[----:B------:R-:W2:Y:S03]  /*8110*/  LDSM.16.MT88.4 R12, [R178+0xd000] ;  /* 0x00d00000b20c783b */ /* 0x000ea60000004200 */
        /* <DEDUP_REMOVED lines=22> */
[----:B-1----:R-:W-:Y:S07]  /*8280*/  HMMA.16816.F32 R120, R4, R8, R236 ;  /* 0x000000080478723c */ /* 0x002fee00000018ec */
[----:B------:R-:W-:Y:S02]  /*8290*/  IMAD.MOV.U32 R238, RZ, RZ, R46 ;  /* 0x000000ffffee7224 */ /* 0x000fe400078e002e */
[----:B------:R-:W-:-:S02]  /*82a0*/  IMAD.MOV.U32 R237, RZ, RZ, R47 ;  /* 0x000000ffffed7224 */ /* 0x000fc400078e002f */
[----:B------:R-:W-:Y:S01]  /*82b0*/  HMMA.16816.F32 R44, R4, R10, R228 ;  /* 0x0000000a042c723c */ /* 0x000fe200000018e4 */
[----:B------:R-:W1:Y:S01]  /*82c0*/  LDSM.16.MT88.4 R8, [R177+0xf000] ;  /* 0x00f00000b108783b */ /* 0x000e620000004200 */
[----:B------:R-:W-:Y:S02]  /*82d0*/  IMAD.MOV.U32 R236, RZ, RZ, R48 ;  /* 0x000000ffffec7224 */ /* 0x000fe400078e0030 */
[----:B------:R-:W-:-:S03]  /*82e0*/  IMAD.MOV.U32 R239, RZ, RZ, R49 ;  /* 0x000000ffffef7224 */ /* 0x000fc600078e0031 */
[----:B------:R-:W-:Y:S01]  /*82f0*/  IMAD.MOV.U32 R230, RZ, RZ, R50 ;  /* 0x000000ffffe67224 */ /* 0x000fe200078e0032 */
[----:B--2---:R-:W-:Y:S01]  /*8300*/  HMMA.16816.F32 R128, R4, R12, R128 ;  /* 0x0000000c0480723c */ /* 0x004fe20000001880 */
[----:B------:R-:W-:Y:S02]  /*8310*/  IMAD.MOV.U32 R231, RZ, RZ, R54 ;  /* 0x000000ffffe77224 */ /* 0x000fe400078e0036 */
[----:B------:R-:W-:Y:S02]  /*8320*/  IMAD.MOV.U32 R228, RZ, RZ, R65 ;  /* 0x000000ffffe47224 */ /* 0x000fe400078e0041 */
[----:B------:R-:W-:-:S03]  /*8330*/  IMAD.MOV.U32 R229, RZ, RZ, R92 ;  /* 0x000000ffffe57224 */ /* 0x000fc600078e005c */
[----:B------:R-:W-:Y:S01]  /*8340*/  HMMA.16816.F32 R48, R4, R14, R224 ;  /* 0x0000000e0430723c */ /* 0x000fe200000018e0 */
[----:B------:R-:W-:Y:S06]  /*8350*/  LDSM.16.MT88.4 R12, [R178+0xf000] ;  /* 0x00f00000b20c783b */ /* 0x000fec0000004200 */
[----:B------:R-:W-:Y:S02]  /*8360*/  IMAD.MOV.U32 R225, RZ, RZ, R52 ;  /* 0x000000ffffe17224 */ /* 0x000fe400078e0034 */
[----:B------:R-:W-:Y:S02]  /*8370*/  IMAD.MOV.U32 R227, RZ, RZ, R53 ;  /* 0x000000ffffe37224 */ /* 0x000fe400078e0035 */
[----:B------:R-:W-:-:S02]  /*8380*/  IMAD.MOV.U32 R224, RZ, RZ, R55 ;  /* 0x000000ffffe07224 */ /* 0x000fc400078e0037 */
[----:B------:R-:W-:Y:S01]  /*8390*/  IMAD.MOV.U32 R226, RZ, RZ, R70 ;  /* 0x000000ffffe27224 */ /* 0x000fe200078e0046 */
[C---:B-1----:R-:W-:Y:S01]  /*83a0*/  HMMA.16816.F32 R52, R4.reuse, R8, R220 ;  /* 0x000000080434723c */ /* 0x042fe200000018dc */
[----:B------:R1:W2:Y:S06]  /*83b0*/  LDL.LU.S16 R220, [R1+0x4] ;  /* 0x0000040001dc7983 */ /* 0x0002ac0000300600 */
[----:B------:R-:W-:Y:S01]  /*83c0*/  IMAD.MOV.U32 R223, RZ, RZ, R71 ;  /* 0x000000ffffdf7224 */ /* 0x000fe200078e0047 */
[C---:B------:R-:W-:Y:S01]  /*83d0*/  HMMA.16816.F32 R64, R4.reuse, R10, R216 ;  /* 0x0000000a0440723c */ /* 0x040fe200000018d8 */
[----:B------:R-:W3:Y:S07]  /*83e0*/  LDSM.16.MT88.4 R8, [R180+0xf000] ;  /* 0x00f00000b408783b */ /* 0x000eee0000004200 */
[C---:B---3--:R-:W-:Y:S08]  /*83f0*/  HMMA.16816.F32 R76, R4.reuse, R8, R84 ;  /* 0x00000008044c723c */ /* 0x048ff00000001854 */
[C---:B------:R-:W-:Y:S01]  /*8400*/  HMMA.16816.F32 R80, R4.reuse, R10, R80 ;  /* 0x0000000a0450723c */ /* 0x040fe20000001850 */
[----:B------:R-:W3:Y:S07]  /*8410*/  LDSM.16.MT88.4 R8, [R177+0x11000] ;  /* 0x01100000b108783b */ /* 0x000eee0000004200 */
[C---:B---3--:R-:W-:Y:S08]  /*8420*/  HMMA.16816.F32 R92, R4.reuse, R8, R124 ;  /* 0x00000008045c723c */ /* 0x048ff0000000187c */
[C---:B------:R-:W-:Y:S08]  /*8430*/  HMMA.16816.F32 R68, R4.reuse, R12, R212 ;  /* 0x0000000c0444723c */ /* 0x040ff000000018d4 */
[----:B------:R-:W-:Y:S01]  /*8440*/  HMMA.16816.F32 R72, R4, R14, R160 ;  /* 0x0000000e0448723c */ /* 0x000fe200000018a0 */
[----:B------:R-:W-:Y:S07]  /*8450*/  LDSM.16.MT88.4 R12, [R179+0xf000] ;  /* 0x00f00000b30c783b */ /* 0x000fee0000004200 */
[----:B------:R-:W-:Y:S01]  /*8460*/  HMMA.16816.F32 R112, R96, R116, R112 ;  /* 0x000000746070723c */ /* 0x000fe20000001870 */
[----:B--2---:R-:W-:-:S07]  /*8470*/  @!P6 HADD2 R220, -R27.H0_H0, -RZ.H0_H0 ;  /* 0xa00000ff1bdce230 */ /* 0x004fce0000000900 */
[----:B------:R-:W-:Y:S01]  /*8480*/  HMMA.16816.F32 R148, R4, R10, R148 ;  /* 0x0000000a0494723c */ /* 0x000fe20000001894 */
[----:B------:R-:W2:Y:S01]  /*8490*/  LDSM.16.MT88.4 R8, [R180+0x11000] ;  /* 0x01100000b408783b */ /* 0x000ea20000004200 */
[----:B------:R-:W3:Y:S01]  /*84a0*/  LDC.U8 R222, c[0x0][0x2d8] ;  /* 0x0000b600ffde7b82 */ /* 0x000ee20000000000 */
[----:B------:R-:W-:-:S05]  /*84b0*/  SHF.R.U32.HI R0, RZ, 0x10, R21 ;  /* 0x00000010ff007819 */ /* 0x000fca0000011615 */
[C---:B------:R-:W-:Y:S01]  /*84c0*/  HMMA.16816.F32 R104, R96.reuse, R108, R104 ;  /* 0x0000006c6068723c */ /* 0x040fe20000001868 */
[----:B------:R-:W-:Y:S01]  /*84d0*/  IMAD.MOV.U32 R221, RZ, RZ, R223 ;  /* 0x000000ffffdd7224 */ /* 0x000fe200078e00df */
[----:B------:R-:W-:Y:S06]  /*84e0*/  LDSM.16.MT88.4 R124, [R180+0xd800] ;  /* 0x00d80000b47c783b */ /* 0x000fec0000004200 */
[----:B------:R-:W-:Y:S01]  /*84f0*/  HMMA.16816.F32 R116, R96, R118, R40 ;  /* 0x000000766074723c */ /* 0x000fe20000001828 */
[----:B------:R-:W-:Y:S07]  /*8500*/  LDSM.16.MT88.4 R40, [R177+0xf800] ;  /* 0x00f80000b128783b */ /* 0x000fee0000004200 */
[C---:B--2---:R-:W-:Y:S08]  /*8510*/  HMMA.16816.F32 R168, R4.reuse, R8, R168 ;  /* 0x0000000804a8723c */ /* 0x044ff000000018a8 */
[C---:B------:R-:W-:Y:S01]  /*8520*/  HMMA.16816.F32 R172, R4.reuse, R10, R172 ;  /* 0x0000000a04ac723c */ /* 0x040fe200000018ac */
[----:B------:R-:W2:Y:S07]  /*8530*/  LDSM.16.MT88.4 R8, [R179+0x11000] ;  /* 0x01100000b308783b */ /* 0x000eae0000004200 */
[C---:B------:R-:W-:Y:S08]  /*8540*/  HMMA.16816.F32 R84, R4.reuse, R12, R208 ;  /* 0x0000000c0454723c */ /* 0x040ff000000018d0 */
[----:B--2---:R-:W-:Y:S08]  /*8550*/  HMMA.16816.F32 R208, R4, R8, R36 ;  /* 0x0000000804d0723c */ /* 0x004ff00000001824 */
[C---:B------:R-:W-:Y:S08]  /*8560*/  HMMA.16816.F32 R36, R96.reuse, R40, R52 ;  /* 0x000000286024723c */ /* 0x040ff00000001834 */
[----:B------:R-:W-:Y:S07]  /*8570*/  HMMA.16816.F32 R40, R96, R42, R64 ;  /* 0x0000002a6028723c */ /* 0x000fee0000001840 */
[----:B------:R-:W-:-:S04]  /*8580*/  PRMT R66, R220, 0x7610, R66 ;  /* 0x00007610dc427816 */ /* 0x000fc80000000042 */
[----:B------:R-:W-:Y:S02]  /*8590*/  @!P6 PRMT R27, R66, 0x5410, RZ ;  /* 0x00005410421be816 */ /* 0x000fe400000000ff */
[----:B------:R1:W2:Y:S01]  /*85a0*/  LDL.LU.S16 R66, [R1+0x8] ;  /* 0x0000080001427983 */ /* 0x0002a20000300600 */
[----:B------:R-:W-:-:S04]  /*85b0*/  LOP3.LUT R0, R0, 0xff, RZ, 0xc0, !PT ;  /* 0x000000ff00007812 */ /* 0x000fc800078ec0ff */
[----:B---3--:R-:W-:Y:S02]  /*85c0*/  ISETP.GE.U32.AND P6, PT, R222, R0, PT ;  /* 0x00000000de00720c */ /* 0x008fe40003fc6070 */
[----:B------:R-:W-:-:S04]  /*85d0*/  LOP3.LUT R0, R60, 0xffff, RZ, 0xc0, !PT ;  /* 0x0000ffff3c007812 */ /* 0x000fc800078ec0ff */
[----:B------:R-:W-:-:S04]  /*85e0*/  SHF.R.U32.HI R0, RZ, 0x8, R0 ;  /* 0x00000008ff007819 */ /* 0x000fc80000011600 */
[----:B------:R-:W-:Y:S01]  /*85f0*/  LOP3.LUT R0, R0, 0xffff, RZ, 0xc0, !PT ;  /* 0x0000ffff00007812 */ /* 0x000fe200078ec0ff */
[----:B------:R-:W-:Y:S01]  /*8600*/  HMMA.16816.F32 R88, R4, R14, R132 ;  /* 0x0000000e0458723c */ /* 0x000fe20000001884 */
[----:B------:R-:W3:Y:S07]  /*8610*/  LDSM.16.MT88.4 R12, [R178+0x11000] ;  /* 0x01100000b20c783b */ /* 0x000eee0000004200 */
[----:B------:R-:W-:Y:S01]  /*8620*/  HMMA.16816.F32 R108, R96, R110, R28 ;  /* 0x0000006e606c723c */ /* 0x000fe2000000181c */
[----:B------:R-:W-:Y:S01]  /*8630*/  IMAD.MOV.U32 R223, RZ, RZ, R224 ;  /* 0x000000ffffdf7224 */ /* 0x000fe200078e00e0 */
[----:B------:R-:W-:Y:S01]  /*8640*/  LDSM.16.MT88.4 R132, [R179+0xd800] ;  /* 0x00d80000b384783b */ /* 0x000fe20000004200 */
[----:B--2---:R-:W-:-:S05]  /*8650*/  @!P5 HADD2 R66, -R26.H0_H0, -RZ.H0_H0 ;  /* 0xa00000ff1a42d230 */ /* 0x004fca0000000900 */
[----:B------:R-:W-:Y:S02]  /*8660*/  PRMT R65, R66, 0x7610, R65 ;  /* 0x0000761042417816 */ /* 0x000fe40000000041 */
[----:B------:R1:W2:Y:S02]  /*8670*/  LDL.LU.S16 R66, [R1+0x10] ;  /* 0x0000100001427983 */ /* 0x0002a40000300600 */
[----:B------:R-:W-:Y:S02]  /*8680*/  @!P5 PRMT R26, R65, 0x5410, RZ ;  /* 0x00005410411ad816 */ /* 0x000fe400000000ff */
[----:B------:R-:W-:Y:S02]  /*8690*/  ISETP.GE.U32.AND P5, PT, R222, R0, PT ;  /* 0x00000000de00720c */ /* 0x000fe40003fa6070 */
[----:B------:R1:W4:Y:S01]  /*86a0*/  LDL.LU.S16 R0, [R1+0xc] ;  /* 0x00000c0001007983 */ /* 0x0003220000300600 */
[----:B---3--:R-:W-:Y:S03]  /*86b0*/  HMMA.16816.F32 R160, R4, R12, R56 ;  /* 0x0000000c04a0723c */ /* 0x008fe60000001838 */
[----:B------:R-:W3:Y:S05]  /*86c0*/  LDSM.16.MT88.4 R56, [R180+0xf800] ;  /* 0x00f80000b438783b */ /* 0x000eea0000004200 */
[----:B---3--:R-:W-:Y:S01]  /*86d0*/  HMMA.16816.F32 R52, R96, R56, R76 ;  /* 0x000000386034723c */ /* 0x008fe2000000184c */
[----:B----4-:R-:W-:-:S06]  /*86e0*/  @!P1 HADD2 R0, -R24.H0_H0, -RZ.H0_H0 ;  /* 0xa00000ff18009230 */ /* 0x010fcc0000000900 */
[----:B------:R-:W-:-:S04]  /*86f0*/  PRMT R57, R0, 0x7610, R57 ;  /* 0x0000761000397816 */ /* 0x000fc80000000039 */
[----:B------:R-:W-:Y:S02]  /*8700*/  @!P1 PRMT R24, R57, 0x5410, RZ ;  /* 0x0000541039189816 */ /* 0x000fe400000000ff */
[----:B------:R1:W3:Y:S01]  /*8710*/  LDL.LU.S16 R57, [R1+0x14] ;  /* 0x0000140001397983 */ /* 0x0002e20000300600 */
[----:B--2---:R-:W-:Y:S01]  /*8720*/  @!P3 HADD2 R66, -R25.H0_H0, -RZ.H0_H0 ;  /* 0xa00000ff1942b230 */ /* 0x004fe20000000900 */
[----:B------:R-:W-:-:S04]  /*8730*/  LOP3.LUT R0, R60, 0xff, RZ, 0xc0, !PT ;  /* 0x000000ff3c007812 */ /* 0x000fc800078ec0ff */
[----:B------:R-:W-:Y:S01]  /*8740*/  PRMT R64, R66, 0x7610, R64 ;  /* 0x0000761042407816 */ /* 0x000fe20000000040 */
[----:B---3--:R-:W-:-:S05]  /*8750*/  @!P6 HADD2 R57, -R20.H0_H0, -RZ.H0_H0 ;  /* 0xa00000ff1439e230 */ /* 0x008fca0000000900 */
[----:B------:R-:W-:-:S04]  /*8760*/  PRMT R56, R57, 0x7610, R56 ;  /* 0x0000761039387816 */ /* 0x000fc80000000038 */
[----:B------:R-:W-:Y:S02]  /*8770*/  @!P6 PRMT R20, R56, 0x5410, RZ ;  /* 0x000054103814e816 */ /* 0x000fe400000000ff */
[----:B------:R1:W2:Y:S01]  /*8780*/  LDL.LU.S16 R56, [R1+0x18] ;  /* 0x0000180001387983 */ /* 0x0002a20000300600 */
[----:B------:R-:W-:Y:S02]  /*8790*/  @!P3 PRMT R25, R64, 0x5410, RZ ;  /* 0x000054104019b816 */ /* 0x000fe400000000ff */
[----:B------:R-:W-:Y:S01]  /*87a0*/  ISETP.GE.U32.AND P3, PT, R222, R0, PT ;  /* 0x00000000de00720c */ /* 0x000fe20003f66070 */
[----:B------:R-:W-:Y:S01]  /*87b0*/  HMMA.16816.F32 R164, R4, R14, R164 ;  /* 0x0000000e04a4723c */ /* 0x000fe200000018a4 */
[----:B------:R-:W-:-:S07]  /*87c0*/  SHF.R.U32.HI R0, RZ, 0x18, R60 ;  /* 0x00000018ff007819 */ /* 0x000fce000001163c */
[----:B------:R-:W-:Y:S01]  /*87d0*/  HMMA.16816.F32 R32, R4, R10, R32 ;  /* 0x0000000a0420723c */ /* 0x000fe20000001820 */
[----:B------:R-:W-:Y:S01]  /*87e0*/  ISETP.GE.U32.AND P1, PT, R222, R0, PT ;  /* 0x00000000de00720c */ /* 0x000fe20003f26070 */
[----:B------:R-:W-:Y:S01]  /*87f0*/  IMAD.MOV.U32 R224, RZ, RZ, R225 ;  /* 0x000000ffffe07224 */ /* 0x000fe200078e00e1 */
[----:B------:R-:W-:Y:S01]  /*8800*/  SHF.R.U32.HI R0, RZ, 0x10, R60 ;  /* 0x00000010ff007819 */ /* 0x000fe2000001163c */
[----:B------:R-:W-:Y:S01]  /*8810*/  IMAD.MOV.U32 R220, RZ, RZ, R223 ;  /* 0x000000ffffdc7224 */ /* 0x000fe200078e00df */
[----:B------:R-:W-:Y:S02]  /*8820*/  LDSM.16.MT88.4 R64, [R179+0xf800] ;  /* 0x00f80000b340783b */ /* 0x000fe40000004200 */
[----:B------:R-:W-:-:S04]  /*8830*/  LOP3.LUT R0, R0, 0xff, RZ, 0xc0, !PT ;  /* 0x000000ff00007812 */ /* 0x000fc800078ec0ff */
[----:B------:R-:W-:Y:S02]  /*8840*/  ISETP.GE.U32.AND P6, PT, R222, R0, PT ;  /* 0x00000000de00720c */ /* 0x000fe40003fc6070 */
[----:B------:R-:W-:-:S04]  /*8850*/  LOP3.LUT R0, R61, 0xffff, RZ, 0xc0, !PT ;  /* 0x0000ffff3d007812 */ /* 0x000fc800078ec0ff */
[----:B------:R-:W-:-:S04]  /*8860*/  SHF.R.U32.HI R0, RZ, 0x8, R0 ;  /* 0x00000008ff007819 */ /* 0x000fc80000011600 */
[----:B------:R-:W-:Y:S01]  /*8870*/  LOP3.LUT R0, R0, 0xffff, RZ, 0xc0, !PT ;  /* 0x0000ffff00007812 */ /* 0x000fe200078ec0ff */
[----:B--2---:R-:W-:-:S05]  /*8880*/  @!P3 HADD2 R56, -R146.H0_H0, -RZ.H0_H0 ;  /* 0xa00000ff9238b230 */ /* 0x004fca0000000900 */
[----:B------:R-:W-:Y:S02]  /*8890*/  PRMT R31, R56, 0x7610, R31 ;  /* 0x00007610381f7816 */ /* 0x000fe4000000001f */
[----:B------:R1:W2:Y:S02]  /*88a0*/  LDL.LU.S16 R56, [R1+0x20] ;  /* 0x0000200001387983 */ /* 0x0002a40000300600 */
[----:B------:R-:W-:Y:S02]  /*88b0*/  @!P3 PRMT R146, R31, 0x5410, RZ ;  /* 0x000054101f92b816 */ /* 0x000fe400000000ff */
[----:B------:R-:W-:Y:S02]  /*88c0*/  ISETP.GE.U32.AND P3, PT, R222, R0, PT ;  /* 0x00000000de00720c */ /* 0x000fe40003f66070 */
[----:B------:R1:W3:Y:S02]  /*88d0*/  LDL.LU.S16 R0, [R1+0x1c] ;  /* 0x00001c0001007983 */ /* 0x0002e40000300600 */
[----:B---3--:R-:W-:-:S05]  /*88e0*/  @!P6 HADD2 R0, -R147.H0_H0, -RZ.H0_H0 ;  /* 0xa00000ff9300e230 */ /* 0x008fca0000000900 */
[----:B------:R-:W-:-:S04]  /*88f0*/  PRMT R29, R0, 0x7610, R29 ;  /* 0x00007610001d7816 */ /* 0x000fc8000000001d */
[----:B------:R-:W-:Y:S02]  /*8900*/  @!P6 PRMT R147, R29, 0x5410, RZ ;  /* 0x000054101d93e816 */ /* 0x000fe400000000ff */
[----:B------:R1:W3:Y:S01]  /*8910*/  LDL.LU.S16 R29, [R1+0x24] ;  /* 0x00002400011d7983 */ /* 0x0002e20000300600 */
[----:B--2---:R-:W-:Y:S01]  /*8920*/  @!P5 HADD2 R56, -R145.H0_H0, -RZ.H0_H0 ;  /* 0xa00000ff9138d230 */ /* 0x004fe20000000900 */
[----:B------:R-:W-:-:S04]  /*8930*/  LOP3.LUT R0, R61, 0xff, RZ, 0xc0, !PT ;  /* 0x000000ff3d007812 */ /* 0x000fc800078ec0ff */
[----:B------:R-:W-:-:S04]  /*8940*/  PRMT R30, R56, 0x7610, R30 ;  /* 0x00007610381e7816 */ /* 0x000fc8000000001e */
[----:B------:R-:W-:Y:S02]  /*8950*/  @!P5 PRMT R145, R30, 0x5410, RZ ;  /* 0x000054101e91d816 */ /* 0x000fe400000000ff */
[----:B------:R-:W-:Y:S02]  /*8960*/  ISETP.GE.U32.AND P5, PT, R222, R0, PT ;  /* 0x00000000de00720c */ /* 0x000fe40003fa6070 */
[----:B------:R-:W-:-:S04]  /*8970*/  SHF.R.U32.HI R0, RZ, 0x18, R61 ;  /* 0x00000018ff007819 */ /* 0x000fc8000001163d */
[----:B------:R-:W-:Y:S02]  /*8980*/  ISETP.GE.U32.AND P6, PT, R222, R0, PT ;  /* 0x00000000de00720c */ /* 0x000fe40003fc6070 */
[----:B------:R-:W-:-:S04]  /*8990*/  SHF.R.U32.HI R0, RZ, 0x10, R61 ;  /* 0x00000010ff007819 */ /* 0x000fc8000001163d */
[----:B------:R-:W-:Y:S01]  /*89a0*/  LOP3.LUT R0, R0, 0xff, RZ, 0xc0, !PT ;  /* 0x000000ff00007812 */ /* 0x000fe200078ec0ff */
[----:B---3--:R-:W-:-:S05]  /*89b0*/  @!P1 HADD2 R29, -R143.H0_H0, -RZ.H0_H0 ;  /* 0xa00000ff8f1d9230 */ /* 0x008fca0000000900 */
[----:B------:R-:W-:-:S04]  /*89c0*/  PRMT R28, R29, 0x7610, R28 ;  /* 0x000076101d1c7816 */ /* 0x000fc8000000001c */
[----:B------:R-:W-:Y:S02]  /*89d0*/  @!P1 PRMT R143, R28, 0x5410, RZ ;  /* 0x000054101c8f9816 */ /* 0x000fe400000000ff */
[----:B------:R1:W2:Y:S01]  /*89e0*/  LDL.LU.S16 R28, [R1+0x2c] ;  /* 0x00002c00011c7983 */ /* 0x0002a20000300600 */
[----:B------:R-:W-:-:S03]  /*89f0*/  ISETP.GE.U32.AND P1, PT, R222, R0, PT ;  /* 0x00000000de00720c */ /* 0x000fc60003f26070 */
[----:B------:R1:W3:Y:S01]  /*8a00*/  LDL.LU.S16 R0, [R1+0x28] ;  /* 0x0000280001007983 */ /* 0x0002e20000300600 */
[----:B--2---:R-:W-:Y:S02]  /*8a10*/  @!P5 HADD2 R28, -R152.H0_H0, -RZ.H0_H0 ;  /* 0xa00000ff981cd230 */ /* 0x004fe40000000900 */
[----:B---3--:R-:W-:-:S03]  /*8a20*/  @!P3 HADD2 R0, -R154.H0_H0, -RZ.H0_H0 ;  /* 0xa00000ff9a00b230 */ /* 0x008fc60000000900 */
[----:B------:R-:W-:Y:S02]  /*8a30*/  PRMT R7, R28, 0x7610, R7 ;  /* 0x000076101c077816 */ /* 0x000fe40000000007 */
[----:B------:R-:W-:Y:S02]  /*8a40*/  PRMT R6, R0, 0x7610, R6 ;  /* 0x0000761000067816 */ /* 0x000fe40000000006 */
[----:B------:R-:W-:Y:S02]  /*8a50*/  LOP3.LUT R0, R63, 0xff, RZ, 0xc0, !PT ;  /* 0x000000ff3f007812 */ /* 0x000fe400078ec0ff */
[----:B------:R-:W-:Y:S02]  /*8a60*/  @!P5 PRMT R152, R7, 0x5410, RZ ;  /* 0x000054100798d816 */ /* 0x000fe400000000ff */
[----:B------:R-:W-:Y:S02]  /*8a70*/  ISETP.GE.U32.AND P5, PT, R222, R0, PT ;  /* 0x00000000de00720c */ /* 0x000fe40003fa6070 */
[----:B------:R1:W2:Y:S01]  /*8a80*/  LDL.LU.S16 R0, [R1+0x30] ;  /* 0x0000300001007983 */ /* 0x0002a20000300600 */
[----:B------:R-:W-:Y:S01]  /*8a90*/  @!P3 PRMT R154, R6, 0x5410, RZ ;  /* 0x00005410069ab816 */ /* 0x000fe200000000ff */
[----:B--2---:R-:W-:-:S05]  /*8aa0*/  @!P1 HADD2 R0, -R158.H0_H0, -RZ.H0_H0 ;  /* 0xa00000ff9e009230 */ /* 0x004fca0000000900 */
[----:B------:R-:W-:Y:S02]  /*8ab0*/  PRMT R5, R0, 0x7610, R5 ;  /* 0x0000761000057816 */ /* 0x000fe40000000005 */
[----:B------:R-:W-:Y:S02]  /*8ac0*/  SHF.R.U32.HI R0, RZ, 0x8, R184 ;  /* 0x00000008ff007819 */ /* 0x000fe400000116b8 */
[----:B------:R1:W5:Y:S02]  /*8ad0*/  LDL.LU R184, [R1+0xd8] ;  /* 0x0000d80001b87983 */ /* 0x0003640000300800 */
[----:B------:R-:W-:Y:S02]  /*8ae0*/  LOP3.LUT R0, R0, 0xffff, RZ, 0xc0, !PT ;  /* 0x0000ffff00007812 */ /* 0x000fe400078ec0ff */
[----:B------:R-:W-:Y:S01]  /*8af0*/  @!P1 PRMT R158, R5, 0x5410, RZ ;  /* 0x00005410059e9816 */ /* 0x000fe200000000ff */
[----:B------:R1:W2:Y:S01]  /*8b00*/  LDL.LU.S16 R6, [R1+0x34] ;  /* 0x0000340001067983 */ /* 0x0002a20000300600 */
[----:B------:R-:W-:-:S03]  /*8b10*/  ISETP.GE.U32.AND P1, PT, R222, R0, PT ;  /* 0x00000000de00720c */ /* 0x000fc60003f26070 */
[----:B------:R1:W3:Y:S01]  /*8b20*/  LDL.LU.S16 R0, [R1+0x38] ;  /* 0x0000380001007983 */ /* 0x0002e20000300600 */
        /* <DEDUP_REMOVED lines=14> */
[----:B---3--:R-:W-:-:S05]  /*8c10*/  @!P4 HADD2 R0, -R155.H0_H0, -RZ.H0_H0 ;  /* 0xa00000ff9b00c230 */ /* 0x008fca0000000900 */
[----:B------:R-:W-:-:S04]  /*8c20*/  PRMT R21, R0, 0x7610, R21 ;  /* 0x0000761000157816 */ /* 0x000fc80000000015 */
[----:B------:R-:W-:Y:S02]  /*8c30*/  @!P4 PRMT R155, R21, 0x5410, RZ ;  /* 0x00005410159bc816 */ /* 0x000fe400000000ff */
[----:B------:R1:W3:Y:S01]  /*8c40*/  LDL.LU.S16 R21, [R1+0x3c] ;  /* 0x00003c0001157983 */ /* 0x0002e20000300600 */
[----:B------:R-:W-:-:S04]  /*8c50*/  SHF.R.U32.HI R0, RZ, 0x8, R207 ;  /* 0x00000008ff007819 */ /* 0x000fc800000116cf */
[----:B------:R-:W-:-:S04]  /*8c60*/  LOP3.LUT R0, R0, 0xffff, RZ, 0xc0, !PT ;  /* 0x0000ffff00007812 */ /* 0x000fc800078ec0ff */
[----:B------:R-:W-:Y:S02]  /*8c70*/  ISETP.GE.U32.AND P4, PT, R222, R0, PT ;  /* 0x00000000de00720c */ /* 0x000fe40003f86070 */
[----:B------:R1:W4:Y:S01]  /*8c80*/  LDL.LU.S16 R0, [R1+0x48] ;  /* 0x0000480001007983 */ /* 0x0003220000300600 */
[----:B---3--:R-:W-:-:S05]  /*8c90*/  @!P1 HADD2 R21, -R153.H0_H0, -RZ.H0_H0 ;  /* 0xa00000ff99159230 */ /* 0x008fca0000000900 */
[----:B------:R-:W-:Y:S02]  /*8ca0*/  PRMT R15, R21, 0x7610, R15 ;  /* 0x00007610150f7816 */ /* 0x000fe4000000000f */
[----:B------:R1:W3:Y:S01]  /*8cb0*/  LDL.LU.S16 R21, [R1+0x44] ;  /* 0x0000440001157983 */ /* 0x0002e20000300600 */
[----:B----4-:R-:W-:Y:S01]  /*8cc0*/  @!P5 HADD2 R0, -R159.H0_H0, -RZ.H0_H0 ;  /* 0xa00000ff9f00d230 */ /* 0x010fe20000000900 */
[----:B------:R-:W-:Y:S02]  /*8cd0*/  IMAD.MOV.U32 R219, RZ, RZ, R226 ;  /* 0x000000ffffdb7224 */ /* 0x000fe400078e00e2 */
[----:B------:R-:W-:Y:S02]  /*8ce0*/  IMAD.MOV.U32 R226, RZ, RZ, R237 ;  /* 0x000000ffffe27224 */ /* 0x000fe400078e00ed */
[----:B------:R-:W-:Y:S01]  /*8cf0*/  PRMT R14, R0, 0x7610, R14 ;  /* 0x00007610000e7816 */ /* 0x000fe2000000000e */
[----:B------:R-:W-:Y:S01]  /*8d00*/  IMAD.MOV.U32 R237, RZ, RZ, R238 ;  /* 0x000000ffffed7224 */ /* 0x000fe200078e00ee */
[----:B------:R-:W-:Y:S01]  /*8d10*/  LOP3.LUT R0, R252, 0xff, RZ, 0xc0, !PT ;  /* 0x000000fffc007812 */ /* 0x000fe200078ec0ff */
[----:B------:R-:W-:-:S02]  /*8d20*/  IMAD.MOV.U32 R218, RZ, RZ, R230 ;  /* 0x000000ffffda7224 */ /* 0x000fc400078e00e6 */
[----:B------:R-:W-:Y:S01]  /*8d30*/  IMAD.MOV.U32 R238, RZ, RZ, R239 ;  /* 0x000000ffffee7224 */ /* 0x000fe200078e00ef */
[----:B------:R-:W-:Y:S01]  /*8d40*/  @!P1 PRMT R153, R15, 0x5410, RZ ;  /* 0x000054100f999816 */ /* 0x000fe200000000ff */
[----:B------:R-:W-:Y:S01]  /*8d50*/  IMAD.MOV.U32 R223, RZ, RZ, R225 ;  /* 0x000000ffffdf7224 */ /* 0x000fe200078e00e1 */
[----:B------:R1:W4:Y:S01]  /*8d60*/  LDL.LU.S16 R15, [R1+0x40] ;  /* 0x00004000010f7983 */ /* 0x0003220000300600 */
[----:B------:R-:W-:Y:S02]  /*8d70*/  IMAD.MOV.U32 R230, RZ, RZ, R231 ;  /* 0x000000ffffe67224 */ /* 0x000fe400078e00e7 */
[----:B------:R-:W-:Y:S01]  /*8d80*/  IMAD.MOV.U32 R239, RZ, RZ, R244 ;  /* 0x000000ffffef7224 */ /* 0x000fe200078e00f4 */
[----:B------:R-:W-:Y:S01]  /*8d90*/  ISETP.GE.U32.AND P1, PT, R222, R0, PT ;  /* 0x00000000de00720c */ /* 0x000fe20003f26070 */
[----:B------:R-:W-:Y:S01]  /*8da0*/  IMAD.MOV.U32 R225, RZ, RZ, R236 ;  /* 0x000000ffffe17224 */ /* 0x000fe200078e00ec */
[----:B------:R1:W4:Y:S01]  /*8db0*/  LDL.LU.S16 R0, [R1+0x4c] ;  /* 0x00004c0001007983 */ /* 0x0003220000300600 */
        /* <DEDUP_REMOVED lines=8> */
[----:B------:R-:W-:Y:S01]  /*8e40*/  IMAD.MOV.U32 R243, RZ, RZ, R16 ;  /* 0x000000fffff37224 */ /* 0x000fe200078e0010 */
[----:B------:R1:W5:Y:S01]  /*8e50*/  LDL.LU R182, [R1+0xd0] ;  /* 0x0000d00001b67983 */ /* 0x0003620000300800 */
[----:B------:R-:W-:Y:S02]  /*8e60*/  IMAD.MOV.U32 R250, RZ, RZ, R181 ;  /* 0x000000fffffa7224 */ /* 0x000fe400078e00b5 */
[----:B------:R-:W-:Y:S01]  /*8e70*/  IMAD.MOV.U32 R16, RZ, RZ, R176 ;  /* 0x000000ffff107224 */ /* 0x000fe200078e00b0 */
[----:B------:R1:W5:Y:S04]  /*8e80*/  LDL.LU R181, [R1+0xcc] ;  /* 0x0000cc0001b57983 */ /* 0x0003680000300800 */
[----:B------:R1:W5:Y:S01]  /*8e90*/  LDL.LU R176, [R1+0xc8] ;  /* 0x0000c80001b07983 */ /* 0x0003620000300800 */
[----:B---3--:R-:W-:-:S05]  /*8ea0*/  @!P2 HADD2 R21, -R157.H0_H0, -RZ.H0_H0 ;  /* 0xa00000ff9d15a230 */ /* 0x008fca0000000900 */
[----:B------:R-:W-:Y:S02]  /*8eb0*/  PRMT R13, R21, 0x7610, R13 ;  /* 0x00007610150d7816 */ /* 0x000fe4000000000d */
[----:B------:R1:W3:Y:S01]  /*8ec0*/  LDL.LU.S16 R21, [R1+0x50] ;  /* 0x0000500001157983 */ /* 0x0002e20000300600 */
[----:B--2---:R-:W-:Y:S01]  /*8ed0*/  @!P6 HADD2 R6, -R156.H0_H0, -RZ.H0_H0 ;  /* 0xa00000ff9c06e230 */ /* 0x004fe20000000900 */
[----:B------:R-:W-:Y:S02]  /*8ee0*/  LOP3.LUT R7, R22, 0xffff, RZ, 0xc0, !PT ;  /* 0x0000ffff16077812 */ /* 0x000fe400078ec0ff */
[----:B------:R1:W2:Y:S02]  /*8ef0*/  LDL.LU.S16 R29, [R1+0x68] ;  /* 0x00006800011d7983 */ /* 0x0002a40000300600 */
[----:B------:R-:W-:Y:S02]  /*8f00*/  PRMT R4, R6, 0x7610, R4 ;  /* 0x0000761006047816 */ /* 0x000fe40000000004 */
[----:B------:R1:W2:Y:S01]  /*8f10*/  LDL.LU.S16 R28, [R1+0x64] ;  /* 0x00006400011c7983 */ /* 0x0002a20000300600 */
[----:B------:R-:W-:-:S02]  /*8f20*/  LOP3.LUT R6, R22, 0xff, RZ, 0xc0, !PT ;  /* 0x000000ff16067812 */ /* 0x000fc400078ec0ff */
[----:B------:R-:W-:Y:S01]  /*8f30*/  @!P6 PRMT R156, R4, 0x5410, RZ ;  /* 0x00005410049ce816 */ /* 0x000fe200000000ff */
[----:B------:R1:W2:Y:S01]  /*8f40*/  LDL.LU.S16 R23, [R1+0x60] ;  /* 0x0000600001177983 */ /* 0x0002a20000300600 */
[--C-:B------:R-:W-:Y:S02]  /*8f50*/  SHF.R.U32.HI R5, RZ, 0x10, R22.reuse ;  /* 0x00000010ff057819 */ /* 0x100fe40000011616 */
[----:B------:R-:W-:Y:S02]  /*8f60*/  SHF.R.U32.HI R4, RZ, 0x18, R22 ;  /* 0x00000018ff047819 */ /* 0x000fe40000011616 */
[----:B------:R1:W2:Y:S01]  /*8f70*/  LDL.LU.S16 R22, [R1+0x58] ;  /* 0x0000580001167983 */ /* 0x0002a20000300600 */
[----:B------:R-:W-:Y:S01]  /*8f80*/  ISETP.GE.U32.AND P3, PT, R222, R62, PT ;  /* 0x0000003ede00720c */ /* 0x000fe20003f66070 */
[----:B----4-:R-:W-:Y:S02]  /*8f90*/  @!P4 HADD2 R0, -R142.H0_H0, -RZ.H0_H0 ;  /* 0xa00000ff8e00c230 */ /* 0x010fe40000000900 */
[----:B---3--:R-:W-:-:S05]  /*8fa0*/  @!P1 HADD2 R21, -R141.H0_H0, -RZ.H0_H0 ;  /* 0xa00000ff8d159230 */ /* 0x008fca0000000900 */
[----:B------:R-:W-:Y:S02]  /*8fb0*/  PRMT R10, R21, 0x7610, R10 ;  /* 0x00007610150a7816 */ /* 0x000fe4000000000a */
[----:B------:R1:W3:Y:S03]  /*8fc0*/  LDL.LU.S16 R21, [R1+0x54] ;  /* 0x0000540001157983 */ /* 0x0002e60000300600 */
[----:B------:R-:W-:Y:S01]  /*8fd0*/  @!P3 HADD2 R15, -R144.H0_H0, -RZ.H0_H0 ;  /* 0xa00000ff900fb230 */ /* 0x000fe20000000900 */
[----:B------:R-:W-:Y:S02]  /*8fe0*/  @!P2 PRMT R157, R13, 0x5410, RZ ;  /* 0x000054100d9da816 */ /* 0x000fe400000000ff */
[----:B------:R-:W-:Y:S02]  /*8ff0*/  PRMT R11, R0, 0x7610, R11 ;  /* 0x00007610000b7816 */ /* 0x000fe4000000000b */
[----:B------:R-:W-:-:S02]  /*9000*/  PRMT R12, R15, 0x7610, R12 ;  /* 0x000076100f0c7816 */ /* 0x000fc4000000000c */
[----:B------:R-:W-:Y:S02]  /*9010*/  ISETP.GE.U32.AND P2, PT, R222, R4, PT ;  /* 0x00000004de00720c */ /* 0x000fe40003f46070 */
[----:B------:R-:W-:Y:S02]  /*9020*/  LOP3.LUT R0, R5, 0xff, RZ, 0xc0, !PT ;  /* 0x000000ff05007812 */ /* 0x000fe400078ec0ff */
[----:B------:R-:W-:Y:S02]  /*9030*/  SHF.R.U32.HI R4, RZ, 0x8, R7 ;  /* 0x00000008ff047819 */ /* 0x000fe40000011607 */
[----:B------:R-:W-:Y:S02]  /*9040*/  @!P3 PRMT R144, R12, 0x5410, RZ ;  /* 0x000054100c90b816 */ /* 0x000fe400000000ff */
[----:B------:R-:W-:Y:S02]  /*9050*/  ISETP.GE.U32.AND P3, PT, R222, R0, PT ;  /* 0x00000000de00720c */ /* 0x000fe40003f66070 */
[----:B------:R-:W-:Y:S01]  /*9060*/  LOP3.LUT R0, R4, 0xffff, RZ, 0xc0, !PT ;  /* 0x0000ffff04007812 */ /* 0x000fe200078ec0ff */
[----:B------:R-:W-:Y:S01]  /*9070*/  HMMA.16816.F32 R128, R96, R132, R128 ;  /* 0x000000846080723c */ /* 0x000fe20000001880 */
[----:B------:R-:W-:-:S02]  /*9080*/  @!P4 PRMT R142, R11, 0x5410, RZ ;  /* 0x000054100b8ec816 */ /* 0x000fc400000000ff */
[----:B------:R-:W-:-:S05]  /*9090*/  ISETP.GE.U32.AND P4, PT, R222, R0, PT ;  /* 0x00000000de00720c */ /* 0x000fca0003f86070 */
[C---:B------:R-:W-:Y:S01]  /*90a0*/  HMMA.16816.F32 R132, R96.reuse, R134, R48 ;  /* 0x000000866084723c */ /* 0x040fe20000001830 */
[----:B------:R-:W4:Y:S01]  /*90b0*/  LDSM.16.MT88.4 R48, [R178+0xf800] ;  /* 0x00f80000b230783b */ /* 0x000f220000004200 */
[----:B------:R-:W-:Y:S01]  /*90c0*/  @!P5 PRMT R159, R14, 0x5410, RZ ;  /* 0x000054100e9fd816 */ /* 0x000fe200000000ff */
[----:B------:R-:W-:Y:S01]  /*90d0*/  FADD.FTZ R5, R219, R218 ;  /* 0x000000dadb057221 */ /* 0x000fe20000010000 */
[C---:B------:R-:W-:Y:S01]  /*90e0*/  ISETP.GE.U32.AND P5, PT, R222.reuse, R6, PT ;  /* 0x00000006de00720c */ /* 0x040fe20003fa6070 */
[----:B------:R-:W-:Y:S01]  /*90f0*/  FADD.FTZ R6, R221, R220 ;  /* 0x000000dcdd067221 */ /* 0x000fe20000010000 */
[----:B------:R-:W-:Y:S01]  /*9100*/  ISETP.GE.U32.AND P6, PT, R222, R206, PT ;  /* 0x000000cede00720c */ /* 0x000fe20003fc6070 */
[--C-:B------:R-:W-:Y:S01]  /*9110*/  FADD.FTZ R0, R223, R5.reuse ;  /* 0x00000005df007221 */ /* 0x100fe20000010000 */
[----:B--2---:R-:W-:Y:S01]  /*9120*/  @!P4 HADD2 R23, -R18.H0_H0, -RZ.H0_H0 ;  /* 0xa00000ff1217c230 */ /* 0x004fe20000000900 */
[----:B------:R-:W-:Y:S01]  /*9130*/  FADD.FTZ R4, R224, R6 ;  /* 0x00000006e0047221 */ /* 0x000fe20000010000 */
[----:B------:R-:W-:Y:S01]  /*9140*/  @!P1 PRMT R141, R10, 0x5410, RZ ;  /* 0x000054100a8d9816 */ /* 0x000fe200000000ff */
[----:B------:R-:W-:Y:S01]  /*9150*/  FADD.FTZ R0, R225, R0 ;  /* 0x00000000e1007221 */ /* 0x000fe20000010000 */
[----:B------:R-:W-:Y:S01]  /*9160*/  HMMA.16816.F32 R120, R96, R124, R120 ;  /* 0x0000007c6078723c */ /* 0x000fe20000001878 */
[----:B------:R-:W-:Y:S01]  /*9170*/  FADD.FTZ R4, R226, R4 ;  /* 0x00000004e2047221 */ /* 0x000fe20000010000 */
[----:B------:R-:W-:Y:S01]  /*9180*/  PRMT R5, R23, 0x7610, R5 ;  /* 0x0000761017057816 */ /* 0x000fe20000000005 */
[----:B------:R-:W-:Y:S01]  /*9190*/  FADD.FTZ R0, R229, R0 ;  /* 0x00000000e5007221 */ /* 0x000fe20000010000 */
[----:B------:R-:W-:Y:S01]  /*91a0*/  LDSM.16.MT88.4 R12, [R179+0x11800] ;  /* 0x01180000b30c783b */ /* 0x000fe20000004200 */
[----:B------:R-:W-:Y:S01]  /*91b0*/  FADD.FTZ R4, R230, R4 ;  /* 0x00000004e6047221 */ /* 0x000fe20000010000 */
[C---:B------:R-:W-:Y:S01]  /*91c0*/  LEA R10, P1, R228.reuse, c[0x0][0x1f8], 0x1 ;  /* 0x00007e00e40a7a11 */ /* 0x040fe200078208ff */
[----:B------:R-:W-:Y:S01]  /*91d0*/  FADD.FTZ R0, R231, R0 ;  /* 0x00000000e7007221 */ /* 0x000fe20000010000 */
[----:B------:R-:W-:Y:S01]  /*91e0*/  @!P4 PRMT R18, R5, 0x5410, RZ ;  /* 0x000054100512c816 */ /* 0x000fe200000000ff */
[----:B------:R-:W-:Y:S01]  /*91f0*/  IMAD.MOV.U32 R5, RZ, RZ, c[0x0][0x228] ;  /* 0x00008a00ff057624 */ /* 0x000fe200078e00ff */
[----:B------:R-:W-:Y:S01]  /*9200*/  LEA.HI.X R11, R228, c[0x0][0x1fc], R227, 0x1, P1 ;  /* 0x00007f00e40b7a11 */ /* 0x000fe200008f0ce3 */
[----:B------:R-:W-:Y:S01]  /*9210*/  FADD.FTZ R0, R237, R0 ;  /* 0x00000000ed007221 */ /* 0x000fe20000010000 */
[----:B------:R-:W-:Y:S01]  /*9220*/  @!P6 HADD2 R29, -R140.H0_H0, -RZ.H0_H0 ;  /* 0xa00000ff8c1de230 */ /* 0x000fe20000000900 */
[----:B------:R-:W-:-:S02]  /*9230*/  IMAD.SHL.U32 R5, R5, 0x8, RZ ;  /* 0x0000000805057824 */ /* 0x000fc400078e00ff */
[----:B------:R-:W-:Y:S02]  /*9240*/  FADD.FTZ R0, R239, R0 ;  /* 0x00000000ef007221 */ /* 0x000fe40000010000 */
[----:B------:R-:W-:Y:S01]  /*9250*/  PRMT R9, R29, 0x7610, R9 ;  /* 0x000076101d097816 */ /* 0x000fe20000000009 */
[----:B------:R-:W-:Y:S01]  /*9260*/  @!P5 HADD2 R28, -R19.H0_H0, -RZ.H0_H0 ;  /* 0xa00000ff131cd230 */ /* 0x000fe20000000900 */
[----:B------:R-:W-:Y:S01]  /*9270*/  FADD.FTZ R0, R245, R0 ;  /* 0x00000000f5007221 */ /* 0x000fe20000010000 */
[----:B------:R-:W-:Y:S01]  /*9280*/  STG.E.U16 [R10.64], R152 ;  /* 0x000000980a007986 */ /* 0x000fe2000c101512 */
[----:B------:R-:W-:-:S03]  /*9290*/  @!P6 PRMT R140, R9, 0x5410, RZ ;  /* 0x00005410098ce816 */ /* 0x000fc600000000ff */
[----:B------:R-:W-:Y:S01]  /*92a0*/  STG.E.U16 [R10.64+0x2], R154 ;  /* 0x0000029a0a007986 */ /* 0x000fe2000c101512 */
[----:B------:R-:W-:Y:S01]  /*92b0*/  FADD.FTZ R0, R247, R0 ;  /* 0x00000000f7007221 */ /* 0x000fe20000010000 */
[----:B------:R-:W-:Y:S01]  /*92c0*/  HMMA.16816.F32 R124, R96, R126, R44 ;  /* 0x0000007e607c723c */ /* 0x000fe2000000182c */
[----:B------:R-:W-:Y:S02]  /*92d0*/  PRMT R8, R28, 0x7610, R8 ;  /* 0x000076101c087816 */ /* 0x000fe40000000008 */
[----:B------:R-:W-:Y:S02]  /*92e0*/  FADD.FTZ R0, R249, R0 ;  /* 0x00000000f9007221 */ /* 0x000fe40000010000 */
[----:B------:R-:W-:-:S03]  /*92f0*/  @!P5 PRMT R19, R8, 0x5410, RZ ;  /* 0x000054100813d816 */ /* 0x000fc600000000ff */
[----:B----4-:R-:W-:Y:S01]  /*9300*/  HMMA.16816.F32 R44, R96, R48, R68 ;  /* 0x00000030602c723c */ /* 0x010fe20000001844 */
[----:B------:R-:W-:-:S07]  /*9310*/  FADD.FTZ R0, R251, R0 ;  /* 0x00000000fb007221 */ /* 0x000fce0000010000 */
[C---:B------:R-:W-:Y:S08]  /*9320*/  HMMA.16816.F32 R60, R96.reuse, R64, R84 ;  /* 0x00000040603c723c */ /* 0x040ff00000001854 */
[C---:B------:R-:W-:Y:S01]  /*9330*/  HMMA.16816.F32 R48, R96.reuse, R50, R72 ;  /* 0x000000326030723c */ /* 0x040fe20000001848 */
[----:B------:R-:W2:Y:S07]  /*9340*/  LDSM.16.MT88.4 R72, [R177+0x11800] ;  /* 0x01180000b148783b */ /* 0x000eae0000004200 */
[C---:B------:R-:W-:Y:S01]  /*9350*/  HMMA.16816.F32 R56, R96.reuse, R58, R80 ;  /* 0x0000003a6038723c */ /* 0x040fe20000001850 */
[----:B------:R-:W4:Y:S07]  /*9360*/  LDSM.16.MT88.4 R80, [R178+0x11800] ;  /* 0x01180000b250783b */ /* 0x000f2e0000004200 */
[----:B------:R-:W-:Y:S01]  /*9370*/  HMMA.16816.F32 R64, R96, R66, R88 ;  /* 0x000000426040723c */ /* 0x000fe20000001858 */
[----:B------:R-:W1:Y:S01]  /*9380*/  LDSM.16.MT88.4 R88, [R180+0x11800] ;  /* 0x01180000b458783b */ /* 0x000e620000004200 */
[----:B------:R-:W-:Y:S01]  /*9390*/  FADD.FTZ R0, R233, R0 ;  /* 0x00000000e9007221 */ /* 0x000fe20000010000 */
[----:B------:R-:W-:-:S03]  /*93a0*/  @!P3 HADD2 R22, -R17.H0_H0, -RZ.H0_H0 ;  /* 0xa00000ff1116b230 */ /* 0x000fc60000000900 */
[----:B------:R-:W-:Y:S02]  /*93b0*/  FADD.FTZ R0, R235, R0 ;  /* 0x00000000eb007221 */ /* 0x000fe40000010000 */
[----:B------:R-:W-:Y:S02]  /*93c0*/  PRMT R7, R22, 0x7610, R7 ;  /* 0x0000761016077816 */ /* 0x000fe40000000007 */
[----:B------:R-:W-:Y:S02]  /*93d0*/  FADD.FTZ R0, R241, R0 ;  /* 0x00000000f1007221 */ /* 0x000fe40000010000 */
[----:B------:R-:W-:Y:S02]  /*93e0*/  @!P3 PRMT R17, R7, 0x5410, RZ ;  /* 0x000054100711b816 */ /* 0x000fe400000000ff */
[----:B------:R-:W-:-:S05]  /*93f0*/  FADD.FTZ R0, R243, R0 ;  /* 0x00000000f3007221 */ /* 0x000fca0000010000 */
[----:B------:R-:W-:Y:S01]  /*9400*/  STL [R1+0x6c], R0 ;  /* 0x00006c0001007387 */ /* 0x000fe20000100800 */
[----:B------:R-:W-:Y:S01]  /*9410*/  IADD3 R206, P1, R10, -0x80, RZ ;  /* 0xffffff800ace7810 */ /* 0x000fe20007f3e0ff */
[C---:B--2---:R-:W-:Y:S08]  /*9420*/  HMMA.16816.F32 R68, R96.reuse, R72, R92 ;  /* 0x000000486044723c */ /* 0x044ff0000000185c */
[C---:B----4-:R-:W-:Y:S08]  /*9430*/  HMMA.16816.F32 R76, R96.reuse, R80, R160 ;  /* 0x00000050604c723c */ /* 0x050ff000000018a0 */
[C---:B-1----:R-:W-:Y:S08]  /*9440*/  HMMA.16816.F32 R84, R96.reuse, R88, R168 ;  /* 0x000000586054723c */ /* 0x042ff000000018a8 */
[C---:B------:R-:W-:Y:S08]  /*9450*/  HMMA.16816.F32 R72, R96.reuse, R74, R148 ;  /* 0x0000004a6048723c */ /* 0x040ff00000001894 */
[C---:B------:R-:W-:Y:S08]  /*9460*/  HMMA.16816.F32 R80, R96.reuse, R82, R164 ;  /* 0x000000526050723c */ /* 0x040ff000000018a4 */
[C---:B------:R-:W-:Y:S08]  /*9470*/  HMMA.16816.F32 R88, R96.reuse, R90, R172 ;  /* 0x0000005a6058723c */ /* 0x040ff000000018ac */
[C---:B------:R-:W-:Y:S08]  /*9480*/  HMMA.16816.F32 R92, R96.reuse, R12, R208 ;  /* 0x0000000c605c723c */ /* 0x040ff000000018d0 */
[----:B------:R-:W-:Y:S01]  /*9490*/  HMMA.16816.F32 R96, R96, R14, R32 ;  /* 0x0000000e6060723c */ /* 0x000fe20000001820 */
[----:B---3--:R-:W-:-:S05]  /*94a0*/  @!P2 HADD2 R21, -R2.H0_H0, -RZ.H0_H0 ;  /* 0xa00000ff0215a230 */ /* 0x008fca0000000900 */
        /* <DEDUP_REMOVED lines=38> */
[----:B------:R1:W-:Y:S04]  /*9710*/  STG.E.U16 [R4.64+0x72], R2 ;  /* 0x0000720204007986 */ /* 0x0003e8000c101512 */
[----:B------:R2:W-:Y:S01]  /*9720*/  STG.E.U16 [R4.64+0x70], R17 ;  /* 0x0000701104007986 */ /* 0x0005e2000c101512 */
[----:B-1----:R-:W-:-:S04]  /*9730*/  FADD.FTZ R2, R234, R6 ;  /* 0x00000006ea027221 */ /* 0x002fc80000010000 */
[----:B------:R-:W-:-:S04]  /*9740*/  FADD.FTZ R2, R240, R2 ;  /* 0x00000002f0027221 */ /* 0x000fc80000010000 */
[----:B------:R-:W-:-:S04]  /*9750*/  FADD.FTZ R2, R242, R2 ;  /* 0x00000002f2027221 */ /* 0x000fc80000010000 */
[----:B------:R-:W-:-:S05]  /*9760*/  FADD.FTZ R102, R16, R2 ;  /* 0x0000000210667221 */ /* 0x000fca0000010000 */
[----:B------:R2:W-:Y:S01]  /*9770*/  STL [R1+0x68], R102 ;  /* 0x0000686601007387 */ /* 0x0005e20000100800 */
[----:B------:R-:W-:Y:S01]  /*9780*/  IADD3.X R103, R11, -0x1, RZ, P1, !PT ;  /* 0xffffffff0b677810 */ /* 0x000fe20000ffe4ff */
[----:B------:R-:W-:Y:S05]  /*9790*/  @!P0 BRA `(.L_x_1200) ;  /* 0x0000645000008947 */ /* 0x000fea0003800000 */
[----:B------:R-:W3:Y:S01]  /*97a0*/  LDL R243, [R1+0x80] ;  /* 0x0000800001f37983 */ /* 0x000ee20000100800 */
[----:B------:R-:W-:-:S04]  /*97b0*/  DEPBAR.LE SB0, 0x0 ;  /* 0x000080000000791a */ /* 0x000fc80000000000 */
[----:B------:R-:W4:Y:S04]  /*97c0*/  LDL.64 R232, [R1+0x78] ;  /* 0x0000780001e87983 */ /* 0x000f280000100a00 */
[----:B--2---:R-:W2:Y:S04]  /*97d0*/  LDL R16, [R1+0x90] ;  /* 0x0000900001107983 */ /* 0x004ea80000100800 */
[----:B------:R-:W2:Y:S01]  /*97e0*/  LDL.64 R240, [R1+0xa8] ;  /* 0x0000a80001f07983 */ /* 0x000ea20000100a00 */
[----:B------:R-:W-:Y:S01]  /*97f0*/  UIADD3 UR24, UR8, -0x2, URZ ;  /* 0xfffffffe08187890 */ /* 0x000fe2000fffe03f */
[----:B---3--:R-:W-:-:S02]  /*9800*/  IMAD.MOV.U32 R235, RZ, RZ, R243 ;  /* 0x000000ffffeb7224 */ /* 0x008fc400078e00f3 */
[----:B------:R-:W3:Y:S01]  /*9810*/  LDL.64 R242, [R1+0xb8] ;  /* 0x0000b80001f27983 */ /* 0x000ee20000100a00 */
[----:B----4-:R-:W-:-:S03]  /*9820*/  ISETP.GE.AND P4, PT, R232, c[0x0][0x220], PT ;  /* 0x00008800e8007a0c */ /* 0x010fc60003f86270 */
[----:B------:R-:W-:Y:S01]  /*9830*/  BAR.SYNC.DEFER_BLOCKING 0x0 ;  /* 0x0000000000007b1d */ /* 0x000fe20000010000 */
[----:B------:R-:W-:Y:S02]  /*9840*/  ISETP.GE.AND P3, PT, R235, c[0x0][0x220], PT ;  /* 0x00008800eb007a0c */ /* 0x000fe40003f66270 */
[----:B--2---:R-:W-:Y:S01]  /*9850*/  ISETP.GE.AND P2, PT, R16, c[0x0][0x220], PT ;  /* 0x0000880010007a0c */ /* 0x004fe20003f46270 */
[----:B------:R-:W-:Y:S01]  /*9860*/  USHF.R.S32.HI UR5, URZ, 0x1f, UR24 ;  /* 0x0000001f3f057899 */ /* 0x000fe20008011418 */
[----:B------:R-:W-:Y:S01]  /*9870*/  IMAD.U32 R0, RZ, RZ, UR24 ;  /* 0x00000018ff007e24 */ /* 0x000fe2000f8e00ff */
[----:B------:R-:W-:Y:S01]  /*9880*/  UIMAD UR4, UR6, UR24, URZ ;  /* 0x00000018060472a4 */ /* 0x000fe2000f8e023f */
[----:B------:R-:W-:-:S03]  /*9890*/  IMAD.MOV.U32 R5, RZ, RZ, R241 ;  /* 0x000000ffff057224 */ /* 0x000fc600078e00f1 */
[----:B------:R-:W-:Y:S01]  /*98a0*/  UIMAD UR4, UR5, UR7, UR4 ;  /* 0x00000007050472a4 */ /* 0x000fe2000f8e0204 */
[----:B------:R-:W-:Y:S01]  /*98b0*/  @P4 STS.128 [R199+0xc000], RZ ;  /* 0x00c000ffc7004388 */ /* 0x000fe20000000c00 */
[----:B---3--:R-:W-:-:S04]  /*98c0*/  IMAD.MOV.U32 R4, RZ, RZ, R242 ;  /* 0x000000ffff047224 */ /* 0x008fc800078e00f2 */
        /* <DEDUP_REMOVED lines=14> */
[C---:B------:R-:W-:Y:S02]  /*99b0*/  @!P4 LEA R24, P6, R2.reuse, c[0x0][0x170], 0x1 ;  /* 0x00005c000218ca11 */ /* 0x040fe400078c08ff */
[C---:B------:R-:W-:Y:S02]  /*99c0*/  @!P3 LEA R22, P1, R2.reuse, c[0x0][0x170], 0x1 ;  /* 0x00005c000216ba11 */ /* 0x040fe400078208ff */
[----:B------:R-:W-:-:S02]  /*99d0*/  @!P2 LEA R20, P0, R2, c[0x0][0x170], 0x1 ;  /* 0x00005c000214aa11 */ /* 0x000fc400078008ff */
[C---:B------:R-:W-:Y:S01]  /*99e0*/  IADD3 R0, P5, R2.reuse, UR12, RZ ;  /* 0x0000000c02007c10 */ /* 0x040fe2000ffbe0ff */
[----:B------:R-:W-:Y:S01]  /*99f0*/  @P3 STS.128 [R199+0xe000], RZ ;  /* 0x00e000ffc7003388 */ /* 0x000fe20000000c00 */
[C-C-:B------:R-:W-:Y:S02]  /*9a00*/  @!P4 LEA.HI.X R25, R2.reuse, c[0x0][0x174], R4.reuse, 0x1, P6 ;  /* 0x00005d000219ca11 */ /* 0x140fe400030f0c04 */
[C-C-:B------:R-:W-:Y:S01]  /*9a10*/  @!P3 LEA.HI.X R23, R2.reuse, c[0x0][0x174], R4.reuse, 0x1, P1 ;  /* 0x00005d000217ba11 */ /* 0x140fe200008f0c04 */
[----:B------:R-:W-:Y:S01]  /*9a20*/  @!PT LDS RZ, [RZ] ;  /* 0x00000000fffff984 */ /* 0x000fe20000000800 */
[----:B------:R-:W-:Y:S01]  /*9a30*/  @!PT LDS RZ, [RZ] ;  /* 0x00000000fffff984 */ /* 0x000fe20000000800 */
[----:B------:R-:W-:Y:S01]  /*9a40*/  @!PT LDS RZ, [RZ] ;  /* 0x00000000fffff984 */ /* 0x000fe20000000800 */
[----:B------:R1:W-:Y:S01]  /*9a50*/  @!P3 LDGSTS.E.BYPASS.LTC128B.128 [R199+0xe000], [R28.64+0x80] ;  /* 0x0e0000801cc7bfae */ /* 0x0003e2000b901d52 */
[----:B------:R-:W-:Y:S02]  /*9a60*/  @!P2 LEA.HI.X R21, R2, c[0x0][0x174], R4, 0x1, P0 ;  /* 0x00005d000215aa11 */ /* 0x000fe400000f0c04 */
        /* <DEDUP_REMOVED lines=8> */
[C---:B------:R-:W-:Y:S02]  /*9af0*/  @!P2 LEA R14, P0, R0.reuse, c[0x0][0x170], 0x1 ;  /* 0x00005c00000eaa11 */ /* 0x040fe400078008ff */
[C---:B------:R-:W-:Y:S01]  /*9b00*/  IADD3 R2, P5, R0.reuse, UR12, RZ ;  /* 0x0000000c00027c10 */ /* 0x040fe2000ffbe0ff */
[----:B------:R-:W-:Y:S01]  /*9b10*/  @P4 STS.128 [R199+0xc800], RZ ;  /* 0x00c800ffc7004388 */ /* 0x000fe20000000c00 */
[C-C-:B------:R-:W-:Y:S02]  /*9b20*/  @!P4 LEA.HI.X R19, R0.reuse, c[0x0][0x174], R4.reuse, 0x1, P6 ;  /* 0x00005d000013ca11 */ /* 0x140fe400030f0c04 */
[C-C-:B------:R-:W-:Y:S01]  /*9b30*/  @!P3 LEA.HI.X R17, R0.reuse, c[0x0][0x174], R4.reuse, 0x1, P1 ;  /* 0x00005d000011ba11 */ /* 0x140fe200008f0c04 */
[----:B------:R-:W-:Y:S01]  /*9b40*/  @!PT LDS RZ, [RZ] ;  /* 0x00000000fffff984 */ /* 0x000fe20000000800 */
[----:B------:R-:W-:Y:S01]  /*9b50*/  @!PT LDS RZ, [RZ] ;  /* 0x00000000fffff984 */ /* 0x000fe20000000800 */
[----:B------:R-:W-:Y:S01]  /*9b60*/  @!PT LDS RZ, [RZ] ;  /* 0x00000000fffff984 */ /* 0x000fe20000000800 */
[----:B------:R2:W-:Y:S01]  /*9b70*/  @!P4 LDGSTS.E.BYPASS.LTC128B.128 [R199+0xc800], [R24.64] ;  /* 0x0c80000018c7cfae */ /* 0x0005e2000b901d52 */
[----:B------:R-:W-:-:S02]  /*9b80*/  @!P2 LEA.HI.X R15, R0, c[0x0][0x174], R4, 0x1, P0 ;  /* 0x00005d00000faa11 */ /* 0x000fc400000f0c04 */
[----:B------:R-:W-:Y:S01]  /*9b90*/  IADD3.X R4, R4, UR10, RZ, P5, !PT ;  /* 0x0000000a04047c10 */ /* 0x000fe2000affe4ff */
[----:B------:R-:W-:Y:S01]  /*9ba0*/  @P3 STS.128 [R199+0xe800], RZ ;  /* 0x00e800ffc7003388 */ /* 0x000fe20000000c00 */
[----:B------:R-:W-:-:S03]  /*9bb0*/  @!P4 LEA R12, P5, R2, c[0x0][0x170], 0x1 ;  /* 0x00005c00020cca11 */ /* 0x000fc600078a08ff */
[----:B------:R-:W-:Y:S01]  /*9bc0*/  @!PT LDS RZ, [RZ] ;  /* 0x00000000fffff984 */ /* 0x000fe20000000800 */
[----:B------:R-:W-:Y:S01]  /*9bd0*/  @!PT LDS RZ, [RZ] ;  /* 0x00000000fffff984 */ /* 0x000fe20000000800 */
[----:B------:R-:W-:Y:S01]  /*9be0*/  @!PT LDS RZ, [RZ] ;  /* 0x00000000fffff984 */ /* 0x000fe20000000800 */
[----:B------:R3:W-:Y:S01]  /*9bf0*/  @!P3 LDGSTS.E.BYPASS.LTC128B.128 [R199+0xe800], [R22.64+0x80] ;  /* 0x0e80008016c7bfae */ /* 0x0007e2000b901d52 */
[----:B------:R-:W-:-:S03]  /*9c00*/  @!P3 LEA R8, P1, R2, c[0x0][0x170], 0x1 ;  /* 0x00005c000208ba11 */ /* 0x000fc600078208ff */
[----:B------:R-:W-:Y:S01]  /*9c10*/  @P2 STS.128 [R199+0x10800], RZ ;  /* 0x010800ffc7002388 */ /* 0x000fe20000000c00 */
[----:B------:R-:W-:-:S03]  /*9c20*/  @!P2 LEA R6, P0, R2, c[0x0][0x170], 0x1 ;  /* 0x00005c000206aa11 */ /* 0x000fc600078008ff */
[----:B------:R-:W-:Y:S01]  /*9c30*/  @!PT LDS RZ, [RZ] ;  /* 0x00000000fffff984 */ /* 0x000fe20000000800 */
[----:B------:R-:W-:Y:S01]  /*9c40*/  @!PT LDS RZ, [RZ] ;  /* 0x00000000fffff984 */ /* 0x000fe20000000800 */
[----:B------:R-:W-:Y:S01]  /*9c50*/  @!PT LDS RZ, [RZ] ;  /* 0x00000000fffff984 */ /* 0x000fe20000000800 */
[----:B------:R3:W-:Y:S01]  /*9c60*/  @!P2 LDGSTS.E.BYPASS.LTC128B.128 [R199+0x10800], [R20.64+0x100] ;  /* 0x1080010014c7afae */ /* 0x0007e2000b901d52 */
[----:B------:R-:W-:-:S03]  /*9c70*/  @!P4 LEA.HI.X R13, R2, c[0x0][0x174], R4, 0x1, P5 ;  /* 0x00005d00020dca11 */ /* 0x000fc600028f0c04 */
[----:B------:R-:W-:Y:S01]  /*9c80*/  @P4 STS.128 [R199+0xd000], RZ ;  /* 0x00d000ffc7004388 */ /* 0x000fe20000000c00 */
[----:B------:R-:W-:-:S03]  /*9c90*/  @!P3 LEA.HI.X R9, R2, c[0x0][0x174], R4, 0x1, P1 ;  /* 0x00005d000209ba11 */ /* 0x000fc600008f0c04 */
[----:B------:R-:W-:Y:S01]  /*9ca0*/  @!PT LDS RZ, [RZ] ;  /* 0x00000000fffff984 */ /* 0x000fe20000000800 */
[----:B------:R-:W-:Y:S01]  /*9cb0*/  @!PT LDS RZ, [RZ] ;  /* 0x00000000fffff984 */ /* 0x000fe20000000800 */
[----:B------:R-:W-:Y:S01]  /*9cc0*/  @!PT LDS RZ, [RZ] ;  /* 0x00000000fffff984 */ /* 0x000fe20000000800 */
[----:B------:R4:W-:Y:S04]  /*9cd0*/  @!P4 LDGSTS.E.BYPASS.LTC128B.128 [R199+0xd000], [R18.64] ;  /* 0x0d00000012c7cfae */ /* 0x0009e8000b901d52 */
        /* <DEDUP_REMOVED lines=26> */
[----:B---3-5:R-:W-:Y:S04]  /*9e80*/  LDSM.16.M88.4 R20, [R176+0x6000] ;  /* 0x00600000b014783b */ /* 0x028fe80000000200 */
[----:B--2---:R-:W-:Y:S04]  /*9e90*/  LDSM.16.M88.4 R24, [R176+0x6800] ;  /* 0x00680000b018783b */ /* 0x004fe80000000200 */
[----:B------:R-:W-:Y:S04]  /*9ea0*/  LDSM.16.M88.4 R136, [R176+0x7000] ;  /* 0x00700000b088783b */ /* 0x000fe80000000200 */
[----:B------:R-:W-:Y:S04]  /*9eb0*/  LDSM.16.M88.4 R32, [R176+0x7800] ;  /* 0x00780000b020783b */ /* 0x000fe80000000200 */
[----:B-1----:R-:W-:Y:S04]  /*9ec0*/  LDSM.16.M88.4 R12, [R184] ;  /* 0x00000000b80c783b */ /* 0x002fe80000000200 */
[----:B------:R-:W-:Y:S04]  /*9ed0*/  LDSM.16.M88.4 R156, [R198] ;  /* 0x00000000c69c783b */ /* 0x000fe80000000200 */
[----:B----4-:R-:W1:Y:S04]  /*9ee0*/  LDSM.16.M88.4 R4, [R183] ;  /* 0x00000000b704783b */ /* 0x010e680000000200 */
[----:B------:R-:W2:Y:S04]  /*9ef0*/  LDSM.16.M88.4 R140, [R187] ;  /* 0x00000000bb8c783b */ /* 0x000ea80000000200 */
[----:B------:R-:W3:Y:S04]  /*9f00*/  LDSM.16.M88.4 R208, [R197] ;  /* 0x00000000c5d0783b */ /* 0x000ee80000000200 */
[----:B------:R-:W4:Y:S04]  /*9f10*/  LDSM.16.M88.4 R216, [R196] ;  /* 0x00000000c4d8783b */ /* 0x000f280000000200 */
[----:B------:R-:W-:Y:S04]  /*9f20*/  LDSM.16.M88.4 R172, [R182+0x6800] ;  /* 0x00680000b6ac783b */ /* 0x000fe80000000200 */
[----:B------:R-:W-:Y:S04]  /*9f30*/  LDSM.16.M88.4 R164, [R182+0x6000] ;  /* 0x00600000b6a4783b */ /* 0x000fe80000000200 */
[----:B------:R-:W-:Y:S04]  /*9f40*/  LDSM.16.M88.4 R212, [R182+0x7000] ;  /* 0x00700000b6d4783b */ /* 0x000fe80000000200 */
[----:B------:R-:W-:Y:S04]  /*9f50*/  LDSM.16.M88.4 R224, [R182+0x7800] ;  /* 0x00780000b6e0783b */ /* 0x000fe80000000200 */
[----:B------:R-:W-:Y:S04]  /*9f60*/  LDSM.16.M88.4 R228, [R181+0x800] ;  /* 0x00080000b5e4783b */ /* 0x000fe80000000200 */
[----:B------:R-:W-:Y:S01]  /*9f70*/  LDSM.16.M88.4 R232, [R181+0x1000] ;  /* 0x00100000b5e8783b */ /* 0x000fe20000000200 */
[C---:B-1----:R-:W-:Y:S03]  /*9f80*/  HMMA.16816.F32 R16, R4.reuse, R20, RZ ;  /* 0x000000140410723c */ /* 0x042fe600000018ff */
[----:B------:R-:W-:Y:S04]  /*9f90*/  LDSM.16.M88.4 R220, [R181] ;  /* 0x00000000b5dc783b */ /* 0x000fe80000000200 */
[----:B------:R-:W1:Y:S01]  /*9fa0*/  S2R R243, SR_TID.X ;  /* 0x0000000000f37919 */ /* 0x000e620000002100 */
[----:B------:R-:W-:Y:S01]  /*9fb0*/  HMMA.16816.F32 R28, R4, R22, RZ ;  /* 0x00000016041c723c */ /* 0x000fe200000018ff */
[----:B------:R-:W-:-:S02]  /*9fc0*/  IMAD.U32 R0, RZ, RZ, UR24 ;  /* 0x00000018ff007e24 */ /* 0x000fc4000f8e00ff */
[----:B------:R-:W0:Y:S05]  /*9fd0*/  LDGDEPBAR ;  /* 0x00000000000079af */ /* 0x000e2a0000000000 */
[C---:B------:R-:W-:Y:S08]  /*9fe0*/  HMMA.16816.F32 R20, R4.reuse, R24, RZ ;  /* 0x000000180414723c */ /* 0x040ff000000018ff */
[C---:B------:R-:W-:Y:S08]  /*9ff0*/  HMMA.16816.F32 R24, R4.reuse, R26, RZ ;  /* 0x0000001a0418723c */ /* 0x040ff000000018ff */
[C---:B------:R-:W-:Y:S08]  /*a000*/  HMMA.16816.F32 R148, R4.reuse, R136, RZ ;  /* 0x000000880494723c */ /* 0x040ff000000018ff */
[C---:B------:R-:W-:Y:S08]  /*a010*/  HMMA.16816.F32 R152, R4.reuse, R138, RZ ;  /* 0x0000008a0498723c */ /* 0x040ff000000018ff */
[C---:B------:R-:W-:Y:S08]  /*a020*/  HMMA.16816.F32 R160, R4.reuse, R32, RZ ;  /* 0x0000002004a0723c */ /* 0x040ff000000018ff */
[----:B------:R-:W-:Y:S01]  /*a030*/  HMMA.16816.F32 R168, R4, R34, RZ ;  /* 0x0000002204a8723c */ /* 0x000fe200000018ff */
[----:B------:R-:W1:Y:S07]  /*a040*/  LDSM.16.M88.4 R4, [R186] ;  /* 0x00000000ba04783b */ /* 0x000e6e0000000200 */
[C---:B------:R-:W-:Y:S01]  /*a050*/  HMMA.16816.F32 R136, R12.reuse, R156, R20 ;  /* 0x0000009c0c88723c */ /* 0x040fe20000001814 */
[----:B------:R-:W1:Y:S07]  /*a060*/  LDSM.16.M88.4 R20, [R185] ;  /* 0x00000000b914783b */ /* 0x000e6e0000000200 */
[C---:B------:R-:W-:Y:S08]  /*a070*/  HMMA.16816.F32 R32, R12.reuse, R158, R24 ;  /* 0x0000009e0c20723c */ /* 0x040ff00000001818 */
[C---:B--2---:R-:W-:Y:S08]  /*a080*/  HMMA.16816.F32 R144, R12.reuse, R140, R16 ;  /* 0x0000008c0c90723c */ /* 0x044ff00000001810 */
[C---:B------:R-:W-:Y:S08]  /*a090*/  HMMA.16816.F32 R140, R12.reuse, R142, R28 ;  /* 0x0000008e0c8c723c */ /* 0x040ff0000000181c */
[C---:B---3--:R-:W-:Y:S08]  /*a0a0*/  HMMA.16816.F32 R24, R12.reuse, R210, R152 ;  /* 0x000000d20c18723c */ /* 0x048ff00000001898 */
[C---:B------:R-:W-:Y:S01]  /*a0b0*/  HMMA.16816.F32 R28, R12.reuse, R208, R148 ;  /* 0x000000d00c1c723c */ /* 0x040fe20000001894 */
[----:B------:R-:W-:Y:S07]  /*a0c0*/  LDSM.16.M88.4 R208, [R176+0x8000] ;  /* 0x00800000b0d0783b */ /* 0x000fee0000000200 */
[C---:B----4-:R-:W-:Y:S08]  /*a0d0*/  HMMA.16816.F32 R16, R12.reuse, R216, R160 ;  /* 0x000000d80c10723c */ /* 0x050ff000000018a0 */
[----:B------:R-:W-:Y:S01]  /*a0e0*/  HMMA.16816.F32 R160, R12, R218, R168 ;  /* 0x000000da0ca0723c */ /* 0x000fe200000018a8 */
[----:B------:R-:W-:Y:S07]  /*a0f0*/  LDSM.16.M88.4 R216, [R176+0x9800] ;  /* 0x00980000b0d8783b */ /* 0x000fee0000000200 */
[C---:B-1----:R-:W-:Y:S08]  /*a100*/  HMMA.16816.F32 R12, R4.reuse, R172, R136 ;  /* 0x000000ac040c723c */ /* 0x042ff00000001888 */
[C---:B------:R-:W-:Y:S01]  /*a110*/  HMMA.16816.F32 R152, R4.reuse, R174, R32 ;  /* 0x000000ae0498723c */ /* 0x040fe20000001820 */
[----:B------:R-:W1:Y:S07]  /*a120*/  LDSM.16.M88.4 R172, [R181+0x1800] ;  /* 0x00180000b5ac783b */ /* 0x000e6e0000000200 */
[C---:B------:R-:W-:Y:S08]  /*a130*/  HMMA.16816.F32 R148, R4.reuse, R166, R140 ;  /* 0x000000a60494723c */ /* 0x040ff0000000188c */
[C---:B------:R-:W-:Y:S08]  /*a140*/  HMMA.16816.F32 R140, R4.reuse, R214, R24 ;  /* 0x000000d6048c723c */ /* 0x040ff00000001818 */
[C---:B------:R-:W-:Y:S08]  /*a150*/  HMMA.16816.F32 R156, R4.reuse, R164, R144 ;  /* 0x000000a4049c723c */ /* 0x040ff00000001890 */
[C---:B------:R-:W-:Y:S01]  /*a160*/  HMMA.16816.F32 R144, R4.reuse, R212, R28 ;  /* 0x000000d40490723c */ /* 0x040fe2000000181c */
[----:B------:R-:W-:Y:S07]  /*a170*/  LDSM.16.M88.4 R212, [R176+0x8800] ;  /* 0x00880000b0d4783b */ /* 0x000fee0000000200 */
[C---:B------:R-:W-:Y:S01]  /*a180*/  HMMA.16816.F32 R136, R4.reuse, R224, R16 ;  /* 0x000000e00488723c */ /* 0x040fe20000001810 */
[----:B------:R-:W2:Y:S07]  /*a190*/  LDSM.16.M88.4 R16, [R183+0x2000] ;  /* 0x00200000b710783b */ /* 0x000eae0000000200 */
[----:B------:R-:W-:Y:S01]  /*a1a0*/  HMMA.16816.F32 R32, R4, R226, R160 ;  /* 0x000000e20420723c */ /* 0x000fe200000018a0 */
[----:B------:R-:W3:Y:S04]  /*a1b0*/  LDSM.16.M88.4 R224, [R176+0x9000] ;  /* 0x00900000b0e0783b */ /* 0x000ee80000000200 */
[----:B------:R-:W-:Y:S03]  /*a1c0*/  LDSM.16.M88.4 R4, [R184+0x2000] ;  /* 0x00200000b804783b */ /* 0x000fe60000000200 */
[C---:B------:R-:W-:Y:S08]  /*a1d0*/  HMMA.16816.F32 R12, R20.reuse, R228, R12 ;  /* 0x000000e4140c723c */ /* 0x040ff0000000180c */
[C---:B------:R-:W-:Y:S01]  /*a1e0*/  HMMA.16816.F32 R168, R20.reuse, R234, R140 ;  /* 0x000000ea14a8723c */ /* 0x040fe2000000188c */
[----:B------:R-:W4:Y:S07]  /*a1f0*/  LDSM.16.M88.4 R140, [R194] ;  /* 0x00000000c28c783b */ /* 0x000f2e0000000200 */
[C---:B------:R-:W-:Y:S08]  /*a200*/  HMMA.16816.F32 R28, R20.reuse, R220, R156 ;  /* 0x000000dc141c723c */ /* 0x040ff0000000189c */
[C---:B-1----:R-:W-:Y:S01]  /*a210*/  HMMA.16816.F32 R164, R20.reuse, R172, R136 ;  /* 0x000000ac14a4723c */ /* 0x042fe20000001888 */
[----:B------:R-:W1:Y:S07]  /*a220*/  LDSM.16.M88.4 R136, [R193] ;  /* 0x00000000c188783b */ /* 0x000e6e0000000200 */
[C---:B------:R-:W-:Y:S01]  /*a230*/  HMMA.16816.F32 R24, R20.reuse, R222, R148 ;  /* 0x000000de1418723c */ /* 0x040fe20000001894 */
[----:B------:R-:W1:Y:S07]  /*a240*/  LDSM.16.M88.4 R220, [R195] ;  /* 0x00000000c3dc783b */ /* 0x000e6e0000000200 */
[C---:B------:R-:W-:Y:S08]  /*a250*/  HMMA.16816.F32 R152, R20.reuse, R230, R152 ;  /* 0x000000e61498723c */ /* 0x040ff00000001898 */
[C---:B------:R-:W-:Y:S08]  /*a260*/  HMMA.16816.F32 R148, R20.reuse, R232, R144 ;  /* 0x000000e81494723c */ /* 0x040ff00000001890 */
[----:B------:R-:W-:Y:S08]  /*a270*/  HMMA.16816.F32 R160, R20, R174, R32 ;  /* 0x000000ae14a0723c */ /* 0x000ff00000001820 */
[C---:B--2---:R-:W-:Y:S01]  /*a280*/  HMMA.16816.F32 R32, R16.reuse, R212, R12 ;  /* 0x000000d41020723c */ /* 0x044fe2000000180c */
[----:B------:R-:W-:Y:S07]  /*a290*/  LDSM.16.M88.4 R12, [R186+0x2000] ;  /* 0x00200000ba0c783b */ /* 0x000fee0000000200 */
[C---:B---3--:R-:W-:Y:S01]  /*a2a0*/  HMMA.16816.F32 R20, R16.reuse, R226, R168 ;  /* 0x000000e21014723c */ /* 0x048fe200000018a8 */
[----:B------:R-:W2:Y:S07]  /*a2b0*/  LDSM.16.M88.4 R168, [R192] ;  /* 0x00000000c0a8783b */ /* 0x000eae0000000200 */
[C---:B------:R-:W-:Y:S08]  /*a2c0*/  HMMA.16816.F32 R156, R16.reuse, R208, R28 ;  /* 0x000000d0109c723c */ /* 0x040ff0000000181c */
[C---:B------:R-:W-:Y:S01]  /*a2d0*/  HMMA.16816.F32 R144, R16.reuse, R210, R24 ;  /* 0x000000d21090723c */ /* 0x040fe20000001818 */
[----:B------:R-:W-:Y:S07]  /*a2e0*/  LDSM.16.M88.4 R208, [R182+0x8800] ;  /* 0x00880000b6d0783b */ /* 0x000fee0000000200 */
[C---:B------:R-:W-:Y:S01]  /*a2f0*/  HMMA.16816.F32 R28, R16.reuse, R214, R152 ;  /* 0x000000d6101c723c */ /* 0x040fe20000001898 */
[----:B------:R-:W-:Y:S07]  /*a300*/  LDSM.16.M88.4 R212, [R182+0x9000] ;  /* 0x00900000b6d4783b */ /* 0x000fee0000000200 */
[C---:B------:R-:W-:Y:S01]  /*a310*/  HMMA.16816.F32 R152, R16.reuse, R216, R164 ;  /* 0x000000d81098723c */ /* 0x040fe200000018a4 */
[----:B------:R-:W3:Y:S07]  /*a320*/  LDSM.16.M88.4 R164, [R182+0x8000] ;  /* 0x00800000b6a4783b */ /* 0x000eee0000000200 */
[C---:B------:R-:W-:Y:S08]  /*a330*/  HMMA.16816.F32 R24, R16.reuse, R224, R148 ;  /* 0x000000e01018723c */ /* 0x040ff00000001894 */
[----:B------:R-:W-:Y:S08]  /*a340*/  HMMA.16816.F32 R16, R16, R218, R160 ;  /* 0x000000da1010723c */ /* 0x000ff000000018a0 */
[C---:B----4-:R-:W-:Y:S08]  /*a350*/  HMMA.16816.F32 R160, R4.reuse, R140, R32 ;  /* 0x0000008c04a0723c */ /* 0x050ff00000001820 */
[C---:B-1----:R-:W-:Y:S01]  /*a360*/  HMMA.16816.F32 R32, R4.reuse, R138, R20 ;  /* 0x0000008a0420723c */ /* 0x042fe20000001814 */
[----:B------:R-:W1:Y:S07]  /*a370*/  LDSM.16.M88.4 R20, [R182+0x9800] ;  /* 0x00980000b614783b */ /* 0x000e6e0000000200 */
[C---:B------:R-:W-:Y:S08]  /*a380*/  HMMA.16816.F32 R156, R4.reuse, R220, R156 ;  /* 0x000000dc049c723c */ /* 0x040ff0000000189c */
[C---:B------:R-:W-:Y:S01]  /*a390*/  HMMA.16816.F32 R148, R4.reuse, R222, R144 ;  /* 0x000000de0494723c */ /* 0x040fe20000001890 */
[----:B------:R-:W-:Y:S07]  /*a3a0*/  LDSM.16.M88.4 R220, [R191] ;  /* 0x00000000bfdc783b */ /* 0x000fee0000000200 */
[C---:B------:R-:W-:Y:S08]  /*a3b0*/  HMMA.16816.F32 R144, R4.reuse, R142, R28 ;  /* 0x0000008e0490723c */ /* 0x040ff0000000181c */
[C---:B------:R-:W-:Y:S01]  /*a3c0*/  HMMA.16816.F32 R140, R4.reuse, R136, R24 ;  /* 0x00000088048c723c */ /* 0x040fe20000001818 */
[----:B------:R-:W-:Y:S07]  /*a3d0*/  LDSM.16.M88.4 R136, [R181+0x2000] ;  /* 0x00200000b588783b */ /* 0x000fee0000000200 */
[C---:B--2---:R-:W-:Y:S08]  /*a3e0*/  HMMA.16816.F32 R28, R4.reuse, R168, R152 ;  /* 0x000000a8041c723c */ /* 0x044ff00000001898 */
[----:B------:R-:W-:Y:S01]  /*a3f0*/  HMMA.16816.F32 R16, R4, R170, R16 ;  /* 0x000000aa0410723c */ /* 0x000fe20000001810 */
[----:B------:R-:W2:Y:S07]  /*a400*/  LDSM.16.M88.4 R4, [R185+0x2000] ;  /* 0x00200000b904783b */ /* 0x000eae0000000200 */
[C---:B---3--:R-:W-:Y:S01]  /*a410*/  HMMA.16816.F32 R24, R12.reuse, R164, R156 ;  /* 0x000000a40c18723c */ /* 0x048fe2000000189c */
[----:B------:R-:W3:Y:S07]  /*a420*/  LDSM.16.M88.4 R156, [R181+0x2800] ;  /* 0x00280000b59c783b */ /* 0x000eee0000000200 */
[C---:B------:R-:W-:Y:S08]  /*a430*/  HMMA.16816.F32 R148, R12.reuse, R166, R148 ;  /* 0x000000a60c94723c */ /* 0x040ff00000001894 */
[C---:B------:R-:W-:Y:S08]  /*a440*/  HMMA.16816.F32 R172, R12.reuse, R208, R160 ;  /* 0x000000d00cac723c */ /* 0x040ff000000018a0 */
[C---:B------:R-:W-:Y:S08]  /*a450*/  HMMA.16816.F32 R164, R12.reuse, R212, R140 ;  /* 0x000000d40ca4723c */ /* 0x040ff0000000188c */
[C---:B------:R-:W-:Y:S01]  /*a460*/  HMMA.16816.F32 R160, R12.reuse, R214, R32 ;  /* 0x000000d60ca0723c */ /* 0x040fe20000001820 */
[----:B------:R-:W4:Y:S07]  /*a470*/  LDSM.16.M88.4 R212, [R181+0x3800] ;  /* 0x00380000b5d4783b */ /* 0x000f2e0000000200 */
[C---:B------:R-:W-:Y:S01]  /*a480*/  HMMA.16816.F32 R168, R12.reuse, R210, R144 ;  /* 0x000000d20ca8723c */ /* 0x040fe20000001890 */
[----:B------:R-:W4:Y:S04]  /*a490*/  LDSM.16.M88.4 R208, [R181+0x3000] ;  /* 0x00300000b5d0783b */ /* 0x000f280000000200 */
[----:B------:R-:W-:Y:S03]  /*a4a0*/  LDSM.16.M88.4 R144, [R176+0xa000] ;  /* 0x00a00000b090783b */ /* 0x000fe60000000200 */
[C---:B-1----:R-:W-:Y:S01]  /*a4b0*/  HMMA.16816.F32 R140, R12.reuse, R22, R16 ;  /* 0x000000160c8c723c */ /* 0x042fe20000001810 */
[----:B------:R-:W1:Y:S07]  /*a4c0*/  LDSM.16.M88.4 R16, [R183+0x4000] ;  /* 0x00400000b710783b */ /* 0x000e6e0000000200 */
[----:B------:R-:W-:Y:S01]  /*a4d0*/  HMMA.16816.F32 R152, R12, R20, R28 ;  /* 0x000000140c98723c */ /* 0x000fe2000000181c */
[----:B------:R-:W-:Y:S07]  /*a4e0*/  LDSM.16.M88.4 R20, [R184+0x4000] ;  /* 0x00400000b814783b */ /* 0x000fee0000000200 */
[C---:B--2---:R-:W-:Y:S08]  /*a4f0*/  HMMA.16816.F32 R12, R4.reuse, R136, R24 ;  /* 0x00000088040c723c */ /* 0x044ff00000001818 */
[C---:B------:R-:W-:Y:S01]  /*a500*/  HMMA.16816.F32 R32, R4.reuse, R138, R148 ;  /* 0x0000008a0420723c */ /* 0x040fe20000001894 */
[----:B------:R-:W2:Y:S07]  /*a510*/  LDSM.16.M88.4 R136, [R176+0xa800] ;  /* 0x00a80000b088783b */ /* 0x000eae0000000200 */
[C---:B---3--:R-:W-:Y:S01]  /*a520*/  HMMA.16816.F32 R24, R4.reuse, R158, R168 ;  /* 0x0000009e0418723c */ /* 0x048fe200000018a8 */
[----:B------:R-:W3:Y:S07]  /*a530*/  LDSM.16.M88.4 R168, [R176+0xb000] ;  /* 0x00b00000b0a8783b */ /* 0x000eee0000000200 */
[C---:B----4-:R-:W-:Y:S08]  /*a540*/  HMMA.16816.F32 R224, R4.reuse, R212, R152 ;  /* 0x000000d404e0723c */ /* 0x050ff00000001898 */
[C---:B------:R-:W-:Y:S01]  /*a550*/  HMMA.16816.F32 R28, R4.reuse, R156, R172 ;  /* 0x0000009c041c723c */ /* 0x040fe200000018ac */
[----:B------:R-:W-:Y:S07]  /*a560*/  LDSM.16.M88.4 R172, [R182+0xa000] ;  /* 0x00a00000b6ac783b */ /* 0x000fee0000000200 */
[C---:B------:R-:W-:Y:S01]  /*a570*/  HMMA.16816.F32 R148, R4.reuse, R208, R164 ;  /* 0x000000d00494723c */ /* 0x040fe200000018a4 */
[----:B------:R-:W4:Y:S07]  /*a580*/  LDSM.16.M88.4 R164, [R176+0xb800] ;  /* 0x00b80000b0a4783b */ /* 0x000f2e0000000200 */
[----:B------:R-:W-:Y:S01]  /*a590*/  HMMA.16816.F32 R216, R4, R210, R160 ;  /* 0x000000d204d8723c */ /* 0x000fe200000018a0 */
[----:B------:R-:W-:Y:S01]  /*a5a0*/  LDSM.16.M88.4 R160, [R190] ;  /* 0x00000000bea0783b */ /* 0x000fe20000000200 */
[----:B------:R-:W-:-:S03]  /*a5b0*/  IMAD.SHL.U32 R243, R243, 0x2, RZ ;  /* 0x00000002f3f37824 */ /* 0x000fc600078e00ff */
[----:B------:R-:W-:Y:S03]  /*a5c0*/  LDSM.16.M88.4 R208, [R188] ;  /* 0x00000000bcd0783b */ /* 0x000fe60000000200 */
[----:B------:R-:W-:Y:S08]  /*a5d0*/  HMMA.16816.F32 R212, R4, R214, R140 ;  /* 0x000000d604d4723c */ /* 0x000ff0000000188c */
[C---:B-1----:R-:W-:Y:S01]  /*a5e0*/  HMMA.16816.F32 R4, R16.reuse, R144, R12 ;  /* 0x000000901004723c */ /* 0x042fe2000000180c */
[----:B------:R-:W1:Y:S07]  /*a5f0*/  LDSM.16.M88.4 R12, [R186+0x4000] ;  /* 0x00400000ba0c783b */ /* 0x000e6e0000000200 */
[C---:B--2---:R-:W-:Y:S08]  /*a600*/  HMMA.16816.F32 R140, R16.reuse, R138, R24 ;  /* 0x0000008a108c723c */ /* 0x044ff00000001818 */
[----:B------:R-:W-:Y:S08]  /*a610*/  HMMA.16816.F32 R156, R16, R146, R32 ;  /* 0x00000092109c723c */ /* 0x000ff00000001820 */
[----:B------:R-:W-:Y:S01]  /*a620*/  HMMA.16816.F32 R24, R20, R220, R4 ;  /* 0x000000dc1418723c */ /* 0x000fe20000001804 */
[----:B------:R-:W-:Y:S07]  /*a630*/  LDSM.16.M88.4 R4, [R185+0x4000] ;  /* 0x00400000b904783b */ /* 0x000fee0000000200 */
[C---:B------:R-:W-:Y:S08]  /*a640*/  HMMA.16816.F32 R152, R16.reuse, R136, R28 ;  /* 0x000000881098723c */ /* 0x040ff0000000181c */
[C---:B---3--:R-:W-:Y:S01]  /*a650*/  HMMA.16816.F32 R144, R16.reuse, R168, R148 ;  /* 0x000000a81090723c */ /* 0x048fe20000001894 */
[----:B------:R-:W-:Y:S01]  /*a660*/  LOP3.LUT R243, R243, 0x6, RZ, 0xc0, !PT ;  /* 0x00000006f3f37812 */ /* 0x000fe200078ec0ff */
[----:B------:R-:W-:Y:S06]  /*a670*/  LDSM.16.M88.4 R148, [R189] ;  /* 0x00000000bd94783b */ /* 0x000fec0000000200 */
[C---:B------:R-:W-:Y:S01]  /*a680*/  HMMA.16816.F32 R136, R16.reuse, R170, R216 ;  /* 0x000000aa1088723c */ /* 0x040fe200000018d8 */
[----:B------:R-:W2:Y:S07]  /*a690*/  LDSM.16.M88.4 R168, [R181+0x4000] ;  /* 0x00400000b5a8783b */ /* 0x000eae0000000200 */
[C---:B----4-:R-:W-:Y:S08]  /*a6a0*/  HMMA.16816.F32 R32, R16.reuse, R164, R224 ;  /* 0x000000a41020723c */ /* 0x050ff000000018e0 */
[----:B------:R-:W-:Y:S08]  /*a6b0*/  HMMA.16816.F32 R164, R16, R166, R212 ;  /* 0x000000a610a4723c */ /* 0x000ff000000018d4 */
[----:B-1----:R-:W-:Y:S01]  /*a6c0*/  HMMA.16816.F32 R16, R12, R172, R24 ;  /* 0x000000ac0c10723c */ /* 0x002fe20000001818 */
[----:B------:R-:W-:-:S07]  /*a6d0*/  IMAD R0, R0, 0x40, R243 ;  /* 0x0000004000007824 */ /* 0x000fce00078e02f3 */
[----:B------:R-:W-:Y:S01]  /*a6e0*/  HMMA.16816.F32 R28, R20, R222, R156 ;  /* 0x000000de141c723c */ /* 0x000fe2000000189c */
[--C-:B------:R-:W-:Y:S01]  /*a6f0*/  IMAD.IADD R2, R200, 0x1, -R0.reuse ;  /* 0x00000001c8027824 */ /* 0x100fe200078e0a00 */
[----:B------:R-:W1:Y:S01]  /*a700*/  LDSM.16.M88.4 R156, [R182+0xa800] ;  /* 0x00a80000b69c783b */ /* 0x000e620000000200 */
[----:B------:R-:W-:-:S03]  /*a710*/  IMAD.IADD R9, R203, 0x1, -R0 ;  /* 0x00000001cb097824 */ /* 0x000fc600078e0a00 */
[----:B------:R-:W-:-:S05]  /*a720*/  IABS R2, R2 ;  /* 0x0000000200027213 */ /* 0x000fca0000000000 */
[----:B------:R-:W-:Y:S01]  /*a730*/  IMAD.MOV.U32 R8, RZ, RZ, R2 ;  /* 0x000000ffff087224 */ /* 0x000fe200078e0002 */
[----:B------:R-:W-:-:S04]  /*a740*/  IABS R2, R9 ;  /* 0x0000000900027213 */ /* 0x000fc80000000000 */
[----:B--2---:R-:W-:Y:S01]  /*a750*/  HMMA.16816.F32 R24, R4, R168, R16 ;  /* 0x000000a80418723c */ /* 0x004fe20000001810 */
[----:B------:R2:W-:Y:S07]  /*a760*/  I2F R16, R2 ;  /* 0x0000000200107306 */ /* 0x0005ee0000201400 */
[----:B------:R-:W-:Y:S01]  /*a770*/  HMMA.16816.F32 R28, R12, R174, R28 ;  /* 0x000000ae0c1c723c */ /* 0x000fe2000000181c */
[----:B------:R3:W4:Y:S01]  /*a780*/  I2F R18, R8 ;  /* 0x0000000800127306 */ /* 0x0007220000201400 */
[----:B--2---:R-:W-:-:S06]  /*a790*/  IADD3 R2, R0, 0x1, RZ ;  /* 0x0000000100027810 */ /* 0x004fcc0007ffe0ff */
[----:B------:R-:W-:Y:S01]  /*a7a0*/  HMMA.16816.F32 R152, R20, R160, R152 ;  /* 0x000000a01498723c */ /* 0x000fe20000001898 */
[--C-:B---3--:R-:W-:Y:S01]  /*a7b0*/  IMAD.IADD R8, R200, 0x1, -R2.reuse ;  /* 0x00000001c8087824 */ /* 0x108fe200078e0a02 */
[C---:B------:R-:W-:Y:S02]  /*a7c0*/  ISETP.GE.AND P6, PT, R2.reuse, R205, PT ;  /* 0x000000cd0200720c */ /* 0x040fe40003fc6270 */
[C---:B------:R-:W-:Y:S02]  /*a7d0*/  ISETP.GE.AND P1, PT, R2.reuse, R204, PT ;  /* 0x000000cc0200720c */ /* 0x040fe40003f26270 */
[----:B------:R-:W-:Y:S01]  /*a7e0*/  IABS R8, R8 ;  /* 0x0000000800087213 */ /* 0x000fe20000000000 */
[----:B------:R-:W-:Y:S01]  /*a7f0*/  IMAD.IADD R9, R203, 0x1, -R2 ;  /* 0x00000001cb097824 */ /* 0x000fe200078e0a02 */
[C---:B------:R-:W-:Y:S02]  /*a800*/  ISETP.LT.OR P6, PT, R2.reuse, R202, P6 ;  /* 0x000000ca0200720c */ /* 0x040fe400037c1670 */
[----:B------:R-:W-:Y:S01]  /*a810*/  ISETP.LT.OR P1, PT, R2, R201, P1 ;  /* 0x000000c90200720c */ /* 0x000fe20000f21670 */
[----:B------:R-:W-:Y:S01]  /*a820*/  IMAD.MOV.U32 R2, RZ, RZ, R8 ;  /* 0x000000ffff027224 */ /* 0x000fe200078e0008 */
[----:B------:R-:W-:Y:S01]  /*a830*/  IABS R9, R9 ;  /* 0x0000000900097213 */ /* 0x000fe20000000000 */
[----:B----4-:R-:W-:-:S02]  /*a840*/  FFMA.FTZ R18, R18, -UR13, R24 ;  /* 0x8000000d12127c23 */ /* 0x010fc40008010018 */
[----:B------:R2:W3:Y:S01]  /*a850*/  I2F R17, R2 ;  /* 0x0000000200117306 */ /* 0x0004e20000201400 */
[----:B------:R-:W-:Y:S01]  /*a860*/  ISETP.GE.AND P5, PT, R0, R204, PT ;  /* 0x000000cc0000720c */ /* 0x000fe20003fa6270 */
[----:B------:R-:W-:Y:S01]  /*a870*/  FFMA.FTZ R16, R16, -UR13, R26 ;  /* 0x8000000d10107c23 */ /* 0x000fe2000801001a */
[----:B------:R-:W-:-:S05]  /*a880*/  ISETP.GE.AND P0, PT, R0, R205, PT ;  /* 0x000000cd0000720c */ /* 0x000fca0003f06270 */
[----:B------:R4:W1:Y:S01]  /*a890*/  I2F R24, R9 ;  /* 0x0000000900187306 */ /* 0x0008620000201400 */
[C---:B------:R-:W-:Y:S01]  /*a8a0*/  ISETP.LT.OR P5, PT, R0.reuse, R201, P5 ;  /* 0x000000c90000720c */ /* 0x040fe20002fa1670 */
[----:B------:R-:W-:Y:S01]  /*a8b0*/  HMMA.16816.F32 R160, R20, R162, R140 ;  /* 0x000000a214a0723c */ /* 0x000fe2000000188c */
[----:B--2---:R-:W-:-:S07]  /*a8c0*/  IADD3 R2, R0, 0x8, RZ ;  /* 0x0000000800027810 */ /* 0x004fce0007ffe0ff */
[----:B------:R-:W-:Y:S01]  /*a8d0*/  HMMA.16816.F32 R220, R20, R208, R32 ;  /* 0x000000d014dc723c */ /* 0x000fe20000001820 */
[----:B------:R-:W-:Y:S01]  /*a8e0*/  ISETP.LT.OR P0, PT, R0, R202, P0 ;  /* 0x000000ca0000720c */ /* 0x000fe20000701670 */
[----:B------:R-:W2:Y:S01]  /*a8f0*/  LDSM.16.M88.4 R32, [R181+0x4800] ;  /* 0x00480000b520783b */ /* 0x000ea20000000200 */
[--C-:B------:R-:W-:Y:S02]  /*a900*/  IMAD.IADD R8, R200, 0x1, -R2.reuse ;  /* 0x00000001c8087824 */ /* 0x100fe400078e0a02 */
[----:B----4-:R-:W-:-:S03]  /*a910*/  IMAD.IADD R9, R203, 0x1, -R2 ;  /* 0x00000001cb097824 */ /* 0x010fc600078e0a02 */
[----:B------:R-:W-:Y:S01]  /*a920*/  HMMA.16816.F32 R140, R4, R170, R28 ;  /* 0x000000aa048c723c */ /* 0x000fe2000000181c */
[----:B------:R-:W-:-:S07]  /*a930*/  IABS R8, R8 ;  /* 0x0000000800087213 */ /* 0x000fce0000000000 */
[C---:B------:R-:W-:Y:S01]  /*a940*/  HMMA.16816.F32 R208, R20.reuse, R210, R164 ;  /* 0x000000d214d0723c */ /* 0x040fe200000018a4 */
[----:B------:R4:W1:Y:S06]  /*a950*/  I2F R19, R8 ;  /* 0x0000000800137306 */ /* 0x00086c0000201400 */
[----:B------:R-:W-:Y:S01]  /*a960*/  FSEL R164, R16, -INF , !P5 ;  /* 0xff80000010a47808 */ /* 0x000fe20006800000 */
[----:B------:R-:W-:Y:S01]  /*a970*/  HMMA.16816.F32 R212, R20, R148, R144 ;  /* 0x0000009414d4723c */ /* 0x000fe20000001890 */
[----:B------:R-:W-:Y:S02]  /*a980*/  IABS R16, R9 ;  /* 0x0000000900107213 */ /* 0x000fe40000000000 */
[----:B------:R-:W-:-:S05]  /*a990*/  ISETP.GE.AND P5, PT, R2, R204, PT ;  /* 0x000000cc0200720c */ /* 0x000fca0003fa6270 */
[----:B------:R-:W-:Y:S01]  /*a9a0*/  HMMA.16816.F32 R216, R20, R150, R136 ;  /* 0x0000009614d8723c */ /* 0x000fe20000001888 */
[----:B---3--:R-:W-:Y:S01]  /*a9b0*/  FFMA.FTZ R9, R17, -UR13, R25 ;  /* 0x8000000d11097c23 */ /* 0x008fe20008010019 */
[----:B------:R-:W-:Y:S01]  /*a9c0*/  ISETP.LT.OR P5, PT, R2, R201, P5 ;  /* 0x000000c90200720c */ /* 0x000fe20002fa1670 */
[----:B------:R-:W-:Y:S01]  /*a9d0*/  IMAD.MOV.U32 R17, RZ, RZ, R16 ;  /* 0x000000ffff117224 */ /* 0x000fe200078e0010 */
[----:B------:R-:W3:Y:S04]  /*a9e0*/  LDSM.16.M88.4 R144, [R182+0xb000] ;  /* 0x00b00000b690783b */ /* 0x000ee80000000200 */
[----:B-1----:R-:W-:Y:S01]  /*a9f0*/  HMMA.16816.F32 R20, R12, R156, R152 ;  /* 0x0000009c0c14723c */ /* 0x002fe20000001898 */
[----:B------:R-:W-:-:S06]  /*aa00*/  FFMA.FTZ R16, R24, -UR13, R27 ;  /* 0x8000000d18107c23 */ /* 0x000fcc000801001b */
[----:B------:R-:W-:Y:S02]  /*aa10*/  FSEL R155, R18, -INF , !P0 ;  /* 0xff800000129b7808 */ /* 0x000fe40004000000 */
[----:B------:R-:W-:-:S04]  /*aa20*/  ISETP.GE.AND P0, PT, R2, R205, PT ;  /* 0x000000cd0200720c */ /* 0x000fc80003f06270 */
[----:B------:R-:W-:Y:S02]  /*aa30*/  ISETP.LT.OR P0, PT, R2, R202, P0 ;  /* 0x000000ca0200720c */ /* 0x000fe40000701670 */
[----:B------:R-:W-:Y:S02]  /*aa40*/  IADD3 R2, R0, 0x9, RZ ;  /* 0x0000000900027810 */ /* 0x000fe40007ffe0ff */
[----:B------:R-:W-:Y:S02]  /*aa50*/  FSEL R154, R9, -INF , !P6 ;  /* 0xff800000099a7808 */ /* 0x000fe40007000000 */
[----:B------:R-:W-:Y:S01]  /*aa60*/  FSEL R157, R16, -INF , !P1 ;  /* 0xff800000109d7808 */ /* 0x000fe20004800000 */
[--C-:B------:R-:W-:Y:S01]  /*aa70*/  IMAD.IADD R9, R203, 0x1, -R2.reuse ;  /* 0x00000001cb097824 */ /* 0x100fe200078e0a02 */
[C---:B------:R-:W-:Y:S02]  /*aa80*/  ISETP.GE.AND P6, PT, R2.reuse, R205, PT ;  /* 0x000000cd0200720c */ /* 0x040fe40003fc6270 */
[----:B------:R-:W-:Y:S01]  /*aa90*/  ISETP.GE.AND P1, PT, R2, R204, PT ;  /* 0x000000cc0200720c */ /* 0x000fe20003f26270 */
[----:B----4-:R-:W-:Y:S01]  /*aaa0*/  IMAD.IADD R8, R200, 0x1, -R2 ;  /* 0x00000001c8087824 */ /* 0x010fe200078e0a02 */
[----:B------:R-:W-:-:S02]  /*aab0*/  ISETP.LT.OR P6, PT, R2, R202, P6 ;  /* 0x000000ca0200720c */ /* 0x000fc400037c1670 */
[----:B------:R-:W-:Y:S02]  /*aac0*/  ISETP.LT.OR P1, PT, R2, R201, P1 ;  /* 0x000000c90200720c */ /* 0x000fe40000f21670 */
[----:B------:R-:W-:Y:S01]  /*aad0*/  IABS R2, R9 ;  /* 0x0000000900027213 */ /* 0x000fe20000000000 */
[----:B------:R-:W-:Y:S01]  /*aae0*/  FFMA.FTZ R16, R19, -UR13, R140 ;  /* 0x8000000d13107c23 */ /* 0x000fe2000801008c */
[----:B------:R-:W1:Y:S01]  /*aaf0*/  I2F R17, R17 ;  /* 0x0000001100117306 */ /* 0x000e620000201400 */
[----:B------:R-:W-:Y:S02]  /*ab00*/  IABS R8, R8 ;  /* 0x0000000800087213 */ /* 0x000fe40000000000 */
[----:B------:R-:W-:-:S05]  /*ab10*/  IMAD.MOV.U32 R19, RZ, RZ, R2 ;  /* 0x000000ffff137224 */ /* 0x000fca00078e0002 */
[----:B------:R4:W1:Y:S01]  /*ab20*/  I2F R18, R8 ;  /* 0x0000000800127306 */ /* 0x0008620000201400 */
[----:B------:R-:W-:-:S07]  /*ab30*/  FSEL R152, R16, -INF , !P0 ;  /* 0xff80000010987808 */ /* 0x000fce0004000000 */
[----:B------:R-:W1:Y:S01]  /*ab40*/  I2F R19, R19 ;  /* 0x0000001300137306 */ /* 0x000e620000201400 */
[----:B----4-:R-:W-:-:S05]  /*ab50*/  IADD3 R8, R0, 0x10, RZ ;  /* 0x0000001000087810 */ /* 0x010fca0007ffe0ff */
[--C-:B------:R-:W-:Y:S02]  /*ab60*/  IMAD.IADD R9, R200, 0x1, -R8.reuse ;  /* 0x00000001c8097824 */ /* 0x100fe400078e0a08 */
[----:B------:R-:W-:Y:S01]  /*ab70*/  IMAD.IADD R16, R203, 0x1, -R8 ;  /* 0x00000001cb107824 */ /* 0x000fe200078e0a08 */
[----:B--2---:R-:W-:Y:S01]  /*ab80*/  HMMA.16816.F32 R28, R4, R32, R20 ;  /* 0x00000020041c723c */ /* 0x004fe20000001814 */
[----:B-1----:R-:W-:Y:S01]  /*ab90*/  FFMA.FTZ R17, R17, -UR13, R142 ;  /* 0x8000000d11117c23 */ /* 0x002fe2000801008e */
[----:B------:R-:W-:Y:S02]  /*aba0*/  IABS R9, R9 ;  /* 0x0000000900097213 */ /* 0x000fe40000000000 */
[----:B------:R-:W-:Y:S02]  /*abb0*/  IABS R16, R16 ;  /* 0x0000001000107213 */ /* 0x000fe40000000000 */
[----:B------:R1:W-:Y:S01]  /*abc0*/  I2F R20, R9 ;  /* 0x0000000900147306 */ /* 0x0003e20000201400 */
[----:B------:R-:W-:Y:S01]  /*abd0*/  FSEL R156, R17, -INF , !P5 ;  /* 0xff800000119c7808 */ /* 0x000fe20006800000 */
[----:B------:R-:W-:Y:S01]  /*abe0*/  FFMA.FTZ R17, R18, -UR13, R141 ;  /* 0x8000000d12117c23 */ /* 0x000fe2000801008d */
[----:B------:R-:W-:Y:S01]  /*abf0*/  IADD3 R2, R0, 0x11, RZ ;  /* 0x0000001100027810 */ /* 0x000fe20007ffe0ff */
[----:B------:R-:W-:Y:S01]  /*ac00*/  HMMA.16816.F32 R148, R12, R158, R160 ;  /* 0x0000009e0c94723c */ /* 0x000fe200000018a0 */
[----:B------:R-:W-:-:S02]  /*ac10*/  ISETP.GE.AND P0, PT, R8, R205, PT ;  /* 0x000000cd0800720c */ /* 0x000fc40003f06270 */
[C---:B------:R-:W-:Y:S02]  /*ac20*/  ISETP.GE.AND P5, PT, R8.reuse, R204, PT ;  /* 0x000000cc0800720c */ /* 0x040fe40003fa6270 */
[C---:B------:R-:W-:Y:S02]  /*ac30*/  ISETP.LT.OR P0, PT, R8.reuse, R202, P0 ;  /* 0x000000ca0800720c */ /* 0x040fe40000701670 */
[----:B------:R-:W-:Y:S01]  /*ac40*/  ISETP.LT.OR P5, PT, R8, R201, P5 ;  /* 0x000000c90800720c */ /* 0x000fe20002fa1670 */
[----:B-1----:R-:W-:Y:S02]  /*ac50*/  IMAD.MOV.U32 R9, RZ, RZ, R16 ;  /* 0x000000ffff097224 */ /* 0x002fe400078e0010 */
[----:B------:R-:W-:Y:S02]  /*ac60*/  FFMA.FTZ R16, R19, -UR13, R143 ;  /* 0x8000000d13107c23 */ /* 0x000fe4000801008f */
[----:B------:R1:W2:Y:S01]  /*ac70*/  I2F R18, R9 ;  /* 0x0000000900127306 */ /* 0x0002a20000201400 */
[----:B------:R-:W-:Y:S01]  /*ac80*/  IMAD.IADD R8, R200, 0x1, -R2 ;  /* 0x00000001c8087824 */ /* 0x000fe200078e0a02 */
[----:B------:R-:W-:Y:S01]  /*ac90*/  FSEL R101, R17, -INF , !P6 ;  /* 0xff80000011657808 */ /* 0x000fe20007000000 */
[----:B------:R-:W4:Y:S01]  /*aca0*/  LDSM.16.M88.4 R140, [R181+0x5000] ;  /* 0x00500000b58c783b */ /* 0x000f220000000200 */
[----:B------:R-:W-:-:S02]  /*acb0*/  FSEL R153, R16, -INF , !P1 ;  /* 0xff80000010997808 */ /* 0x000fc40004800000 */
[C---:B------:R-:W-:Y:S02]  /*acc0*/  ISETP.GE.AND P6, PT, R2.reuse, R205, PT ;  /* 0x000000cd0200720c */ /* 0x040fe40003fc6270 */
[C---:B------:R-:W-:Y:S02]  /*acd0*/  ISETP.GE.AND P1, PT, R2.reuse, R204, PT ;  /* 0x000000cc0200720c */ /* 0x040fe40003f26270 */
[----:B------:R-:W-:Y:S01]  /*ace0*/  IABS R8, R8 ;  /* 0x0000000800087213 */ /* 0x000fe20000000000 */
[----:B-1----:R-:W-:Y:S01]  /*acf0*/  IMAD.IADD R9, R203, 0x1, -R2 ;  /* 0x00000001cb097824 */ /* 0x002fe200078e0a02 */
[C---:B------:R-:W-:Y:S02]  /*ad00*/  ISETP.LT.OR P6, PT, R2.reuse, R202, P6 ;  /* 0x000000ca0200720c */ /* 0x040fe400037c1670 */
[----:B------:R-:W-:Y:S02]  /*ad10*/  ISETP.LT.OR P1, PT, R2, R201, P1 ;  /* 0x000000c90200720c */ /* 0x000fe40000f21670 */
[----:B------:R-:W-:-:S02]  /*ad20*/  IABS R9, R9 ;  /* 0x0000000900097213 */ /* 0x000fc40000000000 */
[----:B------:R-:W-:Y:S01]  /*ad30*/  IADD3 R2, R0, 0x18, RZ ;  /* 0x0000001800027810 */ /* 0x000fe20007ffe0ff */
[----:B------:R1:W1:Y:S01]  /*ad40*/  I2F R19, R8 ;  /* 0x0000000800137306 */ /* 0x0002620000201400 */
[----:B--2---:R-:W-:Y:S02]  /*ad50*/  FFMA.FTZ R16, R18, -UR13, R30 ;  /* 0x8000000d12107c23 */ /* 0x004fe4000801001e */
[----:B------:R-:W-:Y:S01]  /*ad60*/  FFMA.FTZ R17, R20, -UR13, R28 ;  /* 0x8000000d14117c23 */ /* 0x000fe2000801001c */
[----:B------:R-:W-:Y:S01]  /*ad70*/  HMMA.16816.F32 R24, R4, R34, R148 ;  /* 0x000000220418723c */ /* 0x000fe20000001894 */
[----:B------:R-:W2:Y:S01]  /*ad80*/  LDSM.16.M88.4 R148, [R182+0xb800] ;  /* 0x00b80000b694783b */ /* 0x000ea20000000200 */
[----:B-1----:R-:W-:Y:S02]  /*ad90*/  IMAD.MOV.U32 R8, RZ, RZ, R9 ;  /* 0x000000ffff087224 */ /* 0x002fe400078e0009 */
[----:B------:R-:W-:Y:S02]  /*ada0*/  IMAD.IADD R9, R200, 0x1, -R2 ;  /* 0x00000001c8097824 */ /* 0x000fe400078e0a02 */
[----:B------:R1:W1:Y:S01]  /*adb0*/  I2F R18, R8 ;  /* 0x0000000800127306 */ /* 0x0002620000201400 */
[----:B------:R-:W-:Y:S01]  /*adc0*/  FSEL R237, R16, -INF , !P5 ;  /* 0xff80000010ed7808 */ /* 0x000fe20006800000 */
[----:B---3--:R-:W-:Y:S01]  /*add0*/  HMMA.16816.F32 R136, R12, R144, R212 ;  /* 0x000000900c88723c */ /* 0x008fe200000018d4 */
[----:B------:R-:W-:-:S02]  /*ade0*/  FSEL R236, R17, -INF , !P0 ;  /* 0xff80000011ec7808 */ /* 0x000fc40004000000 */
[C---:B------:R-:W-:Y:S02]  /*adf0*/  ISETP.GE.AND P0, PT, R2.reuse, R205, PT ;  /* 0x000000cd0200720c */ /* 0x040fe40003f06270 */
[----:B------:R-:W-:Y:S02]  /*ae00*/  ISETP.GE.AND P5, PT, R2, R204, PT ;  /* 0x000000cc0200720c */ /* 0x000fe40003fa6270 */
[----:B-1----:R-:W-:Y:S01]  /*ae10*/  IABS R8, R9 ;  /* 0x0000000900087213 */ /* 0x002fe20000000000 */
[----:B------:R-:W-:-:S05]  /*ae20*/  IMAD.IADD R9, R203, 0x1, -R2 ;  /* 0x00000001cb097824 */ /* 0x000fca00078e0a02 */
[----:B------:R-:W-:Y:S01]  /*ae30*/  IABS R16, R9 ;  /* 0x0000000900107213 */ /* 0x000fe20000000000 */
[----:B------:R-:W-:Y:S01]  /*ae40*/  FFMA.FTZ R9, R19, -UR13, R29 ;  /* 0x8000000d13097c23 */ /* 0x000fe2000801001d */
[C---:B------:R-:W-:Y:S01]  /*ae50*/  ISETP.LT.OR P0, PT, R2.reuse, R202, P0 ;  /* 0x000000ca0200720c */ /* 0x040fe20000701670 */
[----:B------:R1:W3:Y:S01]  /*ae60*/  I2F R17, R8 ;  /* 0x0000000800117306 */ /* 0x0002e20000201400 */
[----:B------:R-:W-:Y:S01]  /*ae70*/  ISETP.LT.OR P5, PT, R2, R201, P5 ;  /* 0x000000c90200720c */ /* 0x000fe20002fa1670 */
[----:B------:R-:W-:Y:S01]  /*ae80*/  IMAD.MOV.U32 R19, RZ, RZ, R16 ;  /* 0x000000ffff137224 */ /* 0x000fe200078e0010 */
[----:B------:R-:W-:Y:S01]  /*ae90*/  IADD3 R2, R0, 0x19, RZ ;  /* 0x0000001900027810 */ /* 0x000fe20007ffe0ff */
[----:B------:R-:W-:Y:S01]  /*aea0*/  FFMA.FTZ R16, R18, -UR13, R31 ;  /* 0x8000000d12107c23 */ /* 0x000fe2000801001f */
[----:B------:R-:W-:-:S03]  /*aeb0*/  FSEL R230, R9, -INF , !P6 ;  /* 0xff80000009e67808 */ /* 0x000fc60007000000 */
[----:B------:R-:W2:Y:S01]  /*aec0*/  I2F R20, R19 ;  /* 0x0000001300147306 */ /* 0x000ea20000201400 */
[--C-:B------:R-:W-:Y:S01]  /*aed0*/  IMAD.IADD R9, R203, 0x1, -R2.reuse ;  /* 0x00000001cb097824 */ /* 0x100fe200078e0a02 */
[----:B------:R-:W-:Y:S02]  /*aee0*/  FSEL R231, R16, -INF , !P1 ;  /* 0xff80000010e77808 */ /* 0x000fe40004800000 */
[----:B------:R-:W-:Y:S02]  /*aef0*/  ISETP.GE.AND P6, PT, R2, R205, PT ;  /* 0x000000cd0200720c */ /* 0x000fe40003fc6270 */
[----:B------:R-:W-:Y:S01]  /*af00*/  IABS R9, R9 ;  /* 0x0000000900097213 */ /* 0x000fe20000000000 */
[----:B-1----:R-:W-:Y:S01]  /*af10*/  IMAD.IADD R8, R200, 0x1, -R2 ;  /* 0x00000001c8087824 */ /* 0x002fe200078e0a02 */
[C---:B------:R-:W-:Y:S01]  /*af20*/  ISETP.GE.AND P1, PT, R2.reuse, R204, PT ;  /* 0x000000cc0200720c */ /* 0x040fe20003f26270 */
[----:B---3--:R-:W-:Y:S01]  /*af30*/  FFMA.FTZ R16, R17, -UR13, R24 ;  /* 0x8000000d11107c23 */ /* 0x008fe20008010018 */
[C---:B------:R-:W-:Y:S01]  /*af40*/  ISETP.LT.OR P6, PT, R2.reuse, R202, P6 ;  /* 0x000000ca0200720c */ /* 0x040fe200037c1670 */
[----:B------:R-:W-:Y:S01]  /*af50*/  IMAD.MOV.U32 R18, RZ, RZ, R9 ;  /* 0x000000ffff127224 */ /* 0x000fe200078e0009 */
[----:B------:R-:W-:-:S02]  /*af60*/  ISETP.LT.OR P1, PT, R2, R201, P1 ;  /* 0x000000c90200720c */ /* 0x000fc40000f21670 */
[----:B------:R-:W-:Y:S02]  /*af70*/  IABS R8, R8 ;  /* 0x0000000800087213 */ /* 0x000fe40000000000 */
[----:B------:R-:W-:Y:S01]  /*af80*/  IADD3 R2, R0, 0x20, RZ ;  /* 0x0000002000027810 */ /* 0x000fe20007ffe0ff */
[----:B--2---:R-:W-:Y:S01]  /*af90*/  FFMA.FTZ R17, R20, -UR13, R26 ;  /* 0x8000000d14117c23 */ /* 0x004fe2000801001a */
[----:B----4-:R-:W-:Y:S01]  /*afa0*/  HMMA.16816.F32 R28, R4, R140, R136 ;  /* 0x0000008c041c723c */ /* 0x010fe20000001888 */
[----:B------:R1:W2:Y:S01]  /*afb0*/  I2F R19, R8 ;  /* 0x0000000800137306 */ /* 0x0002a20000201400 */
[----:B------:R-:W-:Y:S02]  /*afc0*/  IADD3 R9, R0, 0x21, RZ ;  /* 0x0000002100097810 */ /* 0x000fe40007ffe0ff */
[----:B------:R-:W-:-:S03]  /*afd0*/  FSEL R229, R17, -INF , !P5 ;  /* 0xff80000011e57808 */ /* 0x000fc60006800000 */
[----:B------:R-:W-:Y:S01]  /*afe0*/  FSEL R141, R16, -INF , !P0 ;  /* 0xff800000108d7808 */ /* 0x000fe20004000000 */
[--C-:B------:R-:W-:Y:S01]  /*aff0*/  IMAD.IADD R16, R203, 0x1, -R2.reuse ;  /* 0x00000001cb107824 */ /* 0x100fe200078e0a02 */
[----:B------:R-:W3:Y:S01]  /*b000*/  I2F R18, R18 ;  /* 0x0000001200127306 */ /* 0x000ee20000201400 */
[----:B------:R-:W-:Y:S01]  /*b010*/  HMMA.16816.F32 R32, R12, R146, R216 ;  /* 0x000000920c20723c */ /* 0x000fe200000018d8 */
[C---:B------:R-:W-:Y:S02]  /*b020*/  ISETP.GE.AND P0, PT, R2.reuse, R205, PT ;  /* 0x000000cd0200720c */ /* 0x040fe40003f06270 */
[----:B------:R-:W-:Y:S01]  /*b030*/  ISETP.GE.AND P5, PT, R2, R204, PT ;  /* 0x000000cc0200720c */ /* 0x000fe20003fa6270 */
[----:B-1----:R-:W-:Y:S01]  /*b040*/  IMAD.IADD R8, R200, 0x1, -R2 ;  /* 0x00000001c8087824 */ /* 0x002fe200078e0a02 */
[----:B------:R-:W-:Y:S02]  /*b050*/  IABS R16, R16 ;  /* 0x0000001000107213 */ /* 0x000fe40000000000 */
[----:B------:R-:W-:-:S02]  /*b060*/  ISETP.LT.OR P0, PT, R2, R202, P0 ;  /* 0x000000ca0200720c */ /* 0x000fc40000701670 */
[----:B------:R-:W-:Y:S02]  /*b070*/  IABS R8, R8 ;  /* 0x0000000800087213 */ /* 0x000fe40000000000 */
[----:B------:R-:W-:Y:S01]  /*b080*/  ISETP.LT.OR P5, PT, R2, R201, P5 ;  /* 0x000000c90200720c */ /* 0x000fe20002fa1670 */
[--C-:B------:R-:W-:Y:S01]  /*b090*/  IMAD.IADD R2, R200, 0x1, -R9.reuse ;  /* 0x00000001c8027824 */ /* 0x100fe200078e0a09 */
[----:B------:R1:W-:Y:S01]  /*b0a0*/  I2F R21, R8 ;  /* 0x0000000800157306 */ /* 0x0003e20000201400 */
[----:B------:R-:W-:-:S03]  /*b0b0*/  IMAD.IADD R17, R203, 0x1, -R9 ;  /* 0x00000001cb117824 */ /* 0x000fc600078e0a09 */
[----:B------:R-:W-:Y:S01]  /*b0c0*/  IABS R2, R2 ;  /* 0x0000000200027213 */ /* 0x000fe20000000000 */
[----:B--2---:R-:W-:Y:S02]  /*b0d0*/  FFMA.FTZ R19, R19, -UR13, R25 ;  /* 0x8000000d13137c23 */ /* 0x004fe40008010019 */
[----:B---3--:R-:W-:Y:S02]  /*b0e0*/  FFMA.FTZ R18, R18, -UR13, R27 ;  /* 0x8000000d12127c23 */ /* 0x008fe4000801001b */
[----:B-1----:R-:W-:-:S04]  /*b0f0*/  IMAD.MOV.U32 R8, RZ, RZ, R16 ;  /* 0x000000ffff087224 */ /* 0x002fc800078e0010 */
[----:B------:R1:W2:Y:S01]  /*b100*/  I2F R20, R8 ;  /* 0x0000000800147306 */ /* 0x0002a20000201400 */
[----:B------:R-:W-:Y:S01]  /*b110*/  IMAD.MOV.U32 R16, RZ, RZ, R2 ;  /* 0x000000ffff107224 */ /* 0x000fe200078e0002 */
[----:B------:R-:W-:Y:S02]  /*b120*/  IABS R2, R17 ;  /* 0x0000001100027213 */ /* 0x000fe40000000000 */
[----:B------:R-:W-:Y:S02]  /*b130*/  FSEL R140, R19, -INF , !P6 ;  /* 0xff800000138c7808 */ /* 0x000fe40007000000 */
[----:B------:R-:W-:Y:S02]  /*b140*/  FSEL R228, R18, -INF , !P1 ;  /* 0xff80000012e47808 */ /* 0x000fe40004800000 */
[C---:B------:R-:W-:Y:S02]  /*b150*/  ISETP.GE.AND P6, PT, R9.reuse, R205, PT ;  /* 0x000000cd0900720c */ /* 0x040fe40003fc6270 */
[----:B-1----:R-:W-:Y:S01]  /*b160*/  IADD3 R8, R0, 0x28, RZ ;  /* 0x0000002800087810 */ /* 0x002fe20007ffe0ff */
[----:B------:R1:W3:Y:S01]  /*b170*/  I2F R22, R16 ;  /* 0x0000001000167306 */ /* 0x0002e20000201400 */
[----:B------:R-:W-:-:S03]  /*b180*/  ISETP.GE.AND P1, PT, R9, R204, PT ;  /* 0x000000cc0900720c */ /* 0x000fc60003f26270 */
[--C-:B------:R-:W-:Y:S01]  /*b190*/  IMAD.IADD R17, R200, 0x1, -R8.reuse ;  /* 0x00000001c8117824 */ /* 0x100fe200078e0a08 */
[C---:B------:R-:W-:Y:S01]  /*b1a0*/  ISETP.LT.OR P6, PT, R9.reuse, R202, P6 ;  /* 0x000000ca0900720c */ /* 0x040fe200037c1670 */
[----:B------:R-:W-:Y:S01]  /*b1b0*/  HMMA.16816.F32 R136, R4, R142, R32 ;  /* 0x0000008e0488723c */ /* 0x000fe20000001820 */
[----:B------:R-:W-:Y:S01]  /*b1c0*/  ISETP.LT.OR P1, PT, R9, R201, P1 ;  /* 0x000000c90900720c */ /* 0x000fe20000f21670 */
[----:B------:R-:W-:Y:S01]  /*b1d0*/  IMAD.IADD R9, R203, 0x1, -R8 ;  /* 0x00000001cb097824 */ /* 0x000fe200078e0a08 */
[----:B------:R-:W4:Y:S01]  /*b1e0*/  LDSM.16.M88.4 R32, [R181+0x5800] ;  /* 0x00580000b520783b */ /* 0x000f220000000200 */
[----:B--2---:R-:W-:Y:S01]  /*b1f0*/  FFMA.FTZ R18, R20, -UR13, R30 ;  /* 0x8000000d14127c23 */ /* 0x004fe2000801001e */
[----:B------:R-:W-:Y:S01]  /*b200*/  UISETP.GT.AND UP0, UPT, UR24, UR9, UPT ;  /* 0x000000091800728c */ /* 0x000fe2000bf04270 */
[----:B------:R-:W-:-:S04]  /*b210*/  DEPBAR.LE SB0, 0x0 ;  /* 0x000080000000791a */ /* 0x000fc80000000000 */
[----:B-1----:R-:W-:Y:S01]  /*b220*/  IMAD.MOV.U32 R16, RZ, RZ, R2 ;  /* 0x000000ffff107224 */ /* 0x002fe200078e0002 */
[----:B------:R-:W-:Y:S01]  /*b230*/  IABS R2, R17 ;  /* 0x0000001100027213 */ /* 0x000fe20000000000 */
[----:B------:R-:W-:Y:S02]  /*b240*/  FFMA.FTZ R17, R21, -UR13, R28 ;  /* 0x8000000d15117c23 */ /* 0x000fe4000801001c */
[----:B------:R1:W2:Y:S01]  /*b250*/  I2F R19, R16 ;  /* 0x0000001000137306 */ /* 0x0002a20000201400 */
[----:B------:R-:W-:Y:S02]  /*b260*/  IABS R9, R9 ;  /* 0x0000000900097213 */ /* 0x000fe40000000000 */
[----:B------:R-:W-:Y:S02]  /*b270*/  FSEL R239, R17, -INF , !P0 ;  /* 0xff80000011ef7808 */ /* 0x000fe40004000000 */
[----:B------:R-:W-:Y:S01]  /*b280*/  FSEL R247, R18, -INF , !P5 ;  /* 0xff80000012f77808 */ /* 0x000fe20006800000 */
[----:B-1----:R-:W-:Y:S01]  /*b290*/  IMAD.MOV.U32 R16, RZ, RZ, R2 ;  /* 0x000000ffff107224 */ /* 0x002fe200078e0002 */
[----:B------:R-:W-:-:S03]  /*b2a0*/  IADD3 R2, R0, 0x29, RZ ;  /* 0x0000002900027810 */ /* 0x000fc60007ffe0ff */
[----:B------:R1:W1:Y:S02]  /*b2b0*/  I2F R24, R16 ;  /* 0x0000001000187306 */ /* 0x0002640000201400 */
[----:B------:R-:W-:Y:S01]  /*b2c0*/  IMAD.IADD R17, R200, 0x1, -R2 ;  /* 0x00000001c8117824 */ /* 0x000fe200078e0a02 */
[----:B------:R-:W-:Y:S01]  /*b2d0*/  BAR.SYNC.DEFER_BLOCKING 0x0 ;  /* 0x0000000000007b1d */ /* 0x000fe20000010000 */
[C---:B------:R-:W-:Y:S02]  /*b2e0*/  ISETP.GE.AND P0, PT, R8.reuse, R205, PT ;  /* 0x000000cd0800720c */ /* 0x040fe40003f06270 */
[C---:B------:R-:W-:Y:S01]  /*b2f0*/  ISETP.GE.AND P5, PT, R8.reuse, R204, PT ;  /* 0x000000cc0800720c */ /* 0x040fe20003fa6270 */
[----:B------:R-:W-:Y:S01]  /*b300*/  HMMA.16816.F32 R144, R12, R148, R220 ;  /* 0x000000940c90723c */ /* 0x000fe200000018dc */
[----:B------:R-:W-:Y:S01]  /*b310*/  ISETP.LT.OR P0, PT, R8, R202, P0 ;  /* 0x000000ca0800720c */ /* 0x000fe20000701670 */
[----:B-1----:R-:W-:Y:S01]  /*b320*/  IMAD.MOV.U32 R16, RZ, RZ, R9 ;  /* 0x000000ffff107224 */ /* 0x002fe200078e0009 */
[----:B------:R-:W-:-:S03]  /*b330*/  IABS R9, R17 ;  /* 0x0000001100097213 */ /* 0x000fc60000000000 */
[----:B------:R1:W1:Y:S01]  /*b340*/  I2F R18, R16 ;  /* 0x0000001000127306 */ /* 0x0002620000201400 */
[----:B---3--:R-:W-:Y:S01]  /*b350*/  FFMA.FTZ R17, R22, -UR13, R29 ;  /* 0x8000000d16117c23 */ /* 0x008fe2000801001d */
[----:B------:R-:W-:Y:S01]  /*b360*/  ISETP.LT.OR P5, PT, R8, R201, P5 ;  /* 0x000000c90800720c */ /* 0x000fe20002fa1670 */
[----:B------:R-:W-:Y:S01]  /*b370*/  HMMA.16816.F32 R20, R12, R150, R208 ;  /* 0x000000960c14723c */ /* 0x000fe200000018d0 */
[----:B------:R-:W-:Y:S01]  /*b380*/  IMAD.MOV.U32 R8, RZ, RZ, R9 ;  /* 0x000000ffff087224 */ /* 0x000fe200078e0009 */
[----:B------:R-:W-:-:S05]  /*b390*/  IADD3 R9, R0, 0x30, RZ ;  /* 0x0000003000097810 */ /* 0x000fca0007ffe0ff */
[----:B--2---:R-:W-:Y:S01]  /*b3a0*/  FFMA.FTZ R13, R19, -UR13, R31 ;  /* 0x8000000d130d7c23 */ /* 0x004fe2000801001f */
[----:B------:R-:W-:Y:S02]  /*b3b0*/  FSEL R243, R17, -INF , !P6 ;  /* 0xff80000011f37808 */ /* 0x000fe40007000000 */
[C---:B------:R-:W-:Y:S02]  /*b3c0*/  ISETP.GE.AND P6, PT, R2.reuse, R205, PT ;  /* 0x000000cd0200720c */ /* 0x040fe40003fc6270 */
[----:B------:R-:W-:Y:S01]  /*b3d0*/  FSEL R246, R13, -INF , !P1 ;  /* 0xff8000000df67808 */ /* 0x000fe20004800000 */
[C---:B------:R-:W-:Y:S01]  /*b3e0*/  IMAD.IADD R13, R203.reuse, 0x1, -R9 ;  /* 0x00000001cb0d7824 */ /* 0x040fe200078e0a09 */
[C---:B------:R-:W-:Y:S01]  /*b3f0*/  ISETP.GE.AND P1, PT, R2.reuse, R204, PT ;  /* 0x000000cc0200720c */ /* 0x040fe20003f26270 */
[----:B-1----:R-:W-:Y:S01]  /*b400*/  IMAD.IADD R16, R203, 0x1, -R2 ;  /* 0x00000001cb107824 */ /* 0x002fe200078e0a02 */
[----:B------:R-:W-:Y:S01]  /*b410*/  ISETP.LT.OR P6, PT, R2, R202, P6 ;  /* 0x000000ca0200720c */ /* 0x000fe200037c1670 */
[----:B------:R-:W-:Y:S01]  /*b420*/  FFMA.FTZ R14, R24, -UR13, R136 ;  /* 0x8000000d180e7c23 */ /* 0x000fe20008010088 */
[----:B------:R-:W-:Y:S01]  /*b430*/  ISETP.LT.OR P1, PT, R2, R201, P1 ;  /* 0x000000c90200720c */ /* 0x000fe20000f21670 */
[----:B------:R-:W-:Y:S01]  /*b440*/  FFMA.FTZ R15, R18, -UR13, R138 ;  /* 0x8000000d120f7c23 */ /* 0x000fe2000801008a */
[----:B------:R-:W-:Y:S01]  /*b450*/  IABS R2, R13 ;  /* 0x0000000d00027213 */ /* 0x000fe20000000000 */
[----:B------:R1:W-:Y:S01]  /*b460*/  I2F R25, R8 ;  /* 0x0000000800197306 */ /* 0x0003e20000201400 */
[----:B------:R-:W-:-:S02]  /*b470*/  IABS R16, R16 ;  /* 0x0000001000107213 */ /* 0x000fc40000000000 */
[----:B------:R-:W-:Y:S01]  /*b480*/  FSEL R242, R14, -INF , !P0 ;  /* 0xff8000000ef27808 */ /* 0x000fe20004000000 */
[----:B------:R-:W-:Y:S01]  /*b490*/  IMAD.MOV.U32 R13, RZ, RZ, R2 ;  /* 0x000000ffff0d7224 */ /* 0x000fe200078e0002 */
[----:B------:R-:W-:Y:S02]  /*b4a0*/  FSEL R244, R15, -INF , !P5 ;  /* 0xff8000000ff47808 */ /* 0x000fe40006800000 */
[----:B------:R-:W-:Y:S02]  /*b4b0*/  IADD3 R2, R0, 0x38, RZ ;  /* 0x0000003800027810 */ /* 0x000fe40007ffe0ff */
[C---:B------:R-:W-:Y:S02]  /*b4c0*/  ISETP.GE.AND P0, PT, R9.reuse, R205, PT ;  /* 0x000000cd0900720c */ /* 0x040fe40003f06270 */
[C---:B------:R-:W-:Y:S01]  /*b4d0*/  ISETP.GE.AND P5, PT, R9.reuse, R204, PT ;  /* 0x000000cc0900720c */ /* 0x040fe20003fa6270 */
[----:B-1----:R-:W-:Y:S02]  /*b4e0*/  IMAD.IADD R8, R200, 0x1, -R9 ;  /* 0x00000001c8087824 */ /* 0x002fe400078e0a09 */
[----:B------:R-:W-:Y:S01]  /*b4f0*/  IMAD.MOV.U32 R12, RZ, RZ, R16 ;  /* 0x000000ffff0c7224 */ /* 0x000fe200078e0010 */
[----:B------:R-:W-:-:S02]  /*b500*/  ISETP.LT.OR P0, PT, R9, R202, P0 ;  /* 0x000000ca0900720c */ /* 0x000fc40000701670 */
[----:B------:R-:W-:Y:S01]  /*b510*/  IABS R8, R8 ;  /* 0x0000000800087213 */ /* 0x000fe20000000000 */
[C---:B----4-:R-:W-:Y:S01]  /*b520*/  HMMA.16816.F32 R28, R4.reuse, R32, R144 ;  /* 0x00000020041c723c */ /* 0x050fe20000001890 */
[----:B------:R-:W-:Y:S01]  /*b530*/  ISETP.LT.OR P5, PT, R9, R201, P5 ;  /* 0x000000c90900720c */ /* 0x000fe20002fa1670 */
[----:B------:R-:W-:Y:S01]  /*b540*/  IMAD.IADD R9, R200, 0x1, -R2 ;  /* 0x00000001c8097824 */ /* 0x000fe200078e0a02 */
[----:B------:R1:W2:Y:S05]  /*b550*/  I2F R19, R12 ;  /* 0x0000000c00137306 */ /* 0x0002aa0000201400 */
[----:B------:R-:W-:Y:S03]  /*b560*/  HMMA.16816.F32 R20, R4, R34, R20 ;  /* 0x000000220414723c */ /* 0x000fe60000001814 */
[----:B------:R3:W4:Y:S04]  /*b570*/  I2F R16, R13 ;  /* 0x0000000d00107306 */ /* 0x0007280000201400 */
[----:B------:R-:W-:Y:S01]  /*b580*/  IABS R4, R9 ;  /* 0x0000000900047213 */ /* 0x000fe20000000000 */
[----:B-1----:R-:W-:Y:S01]  /*b590*/  IMAD.MOV.U32 R12, RZ, RZ, R8 ;  /* 0x000000ffff0c7224 */ /* 0x002fe200078e0008 */
[C---:B------:R-:W-:Y:S01]  /*b5a0*/  IADD3 R8, R0.reuse, 0x31, RZ ;  /* 0x0000003100087810 */ /* 0x040fe20007ffe0ff */
[----:B------:R-:W-:Y:S01]  /*b5b0*/  IMAD.IADD R6, R203, 0x1, -R2 ;  /* 0x00000001cb067824 */ /* 0x000fe200078e0a02 */
[----:B------:R-:W-:Y:S01]  /*b5c0*/  IADD3 R0, R0, 0x39, RZ ;  /* 0x0000003900007810 */ /* 0x000fe20007ffe0ff */
[----:B------:R1:W1:Y:S01]  /*b5d0*/  I2F R17, R12 ;  /* 0x0000000c00117306 */ /* 0x0002620000201400 */
[----:B------:R-:W-:-:S02]  /*b5e0*/  IMAD.MOV.U32 R5, RZ, RZ, R4 ;  /* 0x000000ffff057224 */ /* 0x000fc400078e0004 */
[----:B---3--:R-:W-:Y:S01]  /*b5f0*/  IMAD.IADD R13, R203, 0x1, -R8 ;  /* 0x00000001cb0d7824 */ /* 0x008fe200078e0a08 */
[----:B------:R-:W-:Y:S01]  /*b600*/  IABS R4, R6 ;  /* 0x0000000600047213 */ /* 0x000fe20000000000 */
[----:B------:R-:W-:-:S03]  /*b610*/  IMAD.IADD R6, R200, 0x1, -R0 ;  /* 0x00000001c8067824 */ /* 0x000fc600078e0a00 */
[----:B------:R-:W-:Y:S01]  /*b620*/  IABS R13, R13 ;  /* 0x0000000d000d7213 */ /* 0x000fe20000000000 */
[----:B-1----:R-:W-:Y:S01]  /*b630*/  IMAD.IADD R12, R200, 0x1, -R8 ;  /* 0x00000001c80c7824 */ /* 0x002fe200078e0a08 */
[----:B------:R1:W-:Y:S04]  /*b640*/  I2F R15, R5 ;  /* 0x00000005000f7306 */ /* 0x0003e80000201400 */
[----:B------:R-:W-:-:S04]  /*b650*/  IABS R12, R12 ;  /* 0x0000000c000c7213 */ /* 0x000fc80000000000 */
[----:B------:R3:W3:Y:S01]  /*b660*/  I2F R24, R12 ;  /* 0x0000000c00187306 */ /* 0x0006e20000201400 */
[----:B--2---:R-:W-:Y:S02]  /*b670*/  FFMA.FTZ R7, R19, -UR13, R139 ;  /* 0x8000000d13077c23 */ /* 0x004fe4000801008b */
[----:B-1----:R-:W-:Y:S01]  /*b680*/  IMAD.MOV.U32 R5, RZ, RZ, R4 ;  /* 0x000000ffff057224 */ /* 0x002fe200078e0004 */
[----:B------:R-:W-:Y:S01]  /*b690*/  IABS R4, R6 ;  /* 0x0000000600047213 */ /* 0x000fe20000000000 */
[----:B------:R-:W-:-:S03]  /*b6a0*/  IMAD.IADD R6, R203, 0x1, -R0 ;  /* 0x00000001cb067824 */ /* 0x000fc600078e0a00 */
[----:B------:R1:W-:Y:S01]  /*b6b0*/  I2F R9, R5 ;  /* 0x0000000500097306 */ /* 0x0003e20000201400 */
[----:B---3--:R-:W-:-:S07]  /*b6c0*/  IMAD.MOV.U32 R12, RZ, RZ, R13 ;  /* 0x000000ffff0c7224 */ /* 0x008fce00078e000d */
[----:B------:R2:W3:Y:S01]  /*b6d0*/  I2F R18, R12 ;  /* 0x0000000c00127306 */ /* 0x0004e20000201400 */
[----:B------:R-:W-:Y:S01]  /*b6e0*/  FSEL R241, R7, -INF , !P1 ;  /* 0xff80000007f17808 */ /* 0x000fe20004800000 */
[----:B----4-:R-:W-:Y:S02]  /*b6f0*/  FFMA.FTZ R14, R16, -UR13, R30 ;  /* 0x8000000d100e7c23 */ /* 0x010fe4000801001e */
[----:B-1----:R-:W-:Y:S01]  /*b700*/  IMAD.MOV.U32 R5, RZ, RZ, R4 ;  /* 0x000000ffff057224 */ /* 0x002fe200078e0004 */
[----:B------:R-:W-:Y:S01]  /*b710*/  IABS R4, R6 ;  /* 0x0000000600047213 */ /* 0x000fe20000000000 */
[----:B------:R-:W-:Y:S02]  /*b720*/  FFMA.FTZ R13, R25, -UR13, R137 ;  /* 0x8000000d190d7c23 */ /* 0x000fe40008010089 */
[----:B------:R1:W4:Y:S01]  /*b730*/  I2F R7, R5 ;  /* 0x0000000500077306 */ /* 0x0003220000201400 */
[----:B--2---:R-:W-:Y:S01]  /*b740*/  FFMA.FTZ R12, R17, -UR13, R28 ;  /* 0x8000000d110c7c23 */ /* 0x004fe2000801001c */
[----:B------:R-:W-:-:S04]  /*b750*/  FSEL R245, R14, -INF , !P5 ;  /* 0xff8000000ef57808 */ /* 0x000fc80006800000 */
[----:B------:R-:W-:Y:S02]  /*b760*/  FSEL R250, R12, -INF , !P0 ;  /* 0xff8000000cfa7808 */ /* 0x000fe40004000000 */
[C---:B------:R-:W-:Y:S01]  /*b770*/  ISETP.GE.AND P0, PT, R2.reuse, R205, PT ;  /* 0x000000cd0200720c */ /* 0x040fe20003f06270 */
[----:B-1----:R-:W-:Y:S01]  /*b780*/  IMAD.MOV.U32 R5, RZ, RZ, R4 ;  /* 0x000000ffff057224 */ /* 0x002fe200078e0004 */
[----:B------:R-:W-:-:S03]  /*b790*/  ISETP.GE.AND P5, PT, R2, R204, PT ;  /* 0x000000cc0200720c */ /* 0x000fc60003fa6270 */
[----:B------:R1:W2:Y:S01]  /*b7a0*/  I2F R6, R5 ;  /* 0x0000000500067306 */ /* 0x0002a20000201400 */
[----:B------:R-:W-:Y:S02]  /*b7b0*/  FSEL R240, R13, -INF , !P6 ;  /* 0xff8000000df07808 */ /* 0x000fe40007000000 */
[----:B------:R-:W-:Y:S02]  /*b7c0*/  ISETP.LT.OR P0, PT, R2, R202, P0 ;  /* 0x000000ca0200720c */ /* 0x000fe40000701670 */
[C---:B------:R-:W-:Y:S02]  /*b7d0*/  ISETP.GE.AND P6, PT, R8.reuse, R205, PT ;  /* 0x000000cd0800720c */ /* 0x040fe40003fc6270 */
[----:B------:R-:W-:Y:S01]  /*b7e0*/  ISETP.GE.AND P1, PT, R8, R204, PT ;  /* 0x000000cc0800720c */ /* 0x000fe20003f26270 */
[----:B------:R-:W-:Y:S01]  /*b7f0*/  FFMA.FTZ R4, R24, -UR13, R29 ;  /* 0x8000000d18047c23 */ /* 0x000fe2000801001d */
[----:B------:R-:W-:Y:S01]  /*b800*/  ISETP.LT.OR P5, PT, R2, R201, P5 ;  /* 0x000000c90200720c */ /* 0x000fe20002fa1670 */
[----:B---3--:R-:W-:-:S02]  /*b810*/  FFMA.FTZ R2, R18, -UR13, R31 ;  /* 0x8000000d12027c23 */ /* 0x008fc4000801001f */
[----:B-1----:R-:W-:Y:S01]  /*b820*/  FFMA.FTZ R5, R15, -UR13, R20 ;  /* 0x8000000d0f057c23 */ /* 0x002fe20008010014 */
[C---:B------:R-:W-:Y:S02]  /*b830*/  ISETP.LT.OR P6, PT, R8.reuse, R202, P6 ;  /* 0x000000ca0800720c */ /* 0x040fe400037c1670 */
[----:B------:R-:W-:Y:S02]  /*b840*/  ISETP.LT.OR P1, PT, R8, R201, P1 ;  /* 0x000000c90800720c */ /* 0x000fe40000f21670 */
[----:B------:R-:W-:Y:S02]  /*b850*/  FSEL R248, R5, -INF , !P0 ;  /* 0xff80000005f87808 */ /* 0x000fe40004000000 */
[----:B------:R-:W-:Y:S02]  /*b860*/  PLOP3.LUT P0, PT, PT, PT, UP0, 0x80, 0x0 ;  /* 0x000000000000781c */ /* 0x000fe40003f0f008 */
[----:B------:R-:W-:Y:S02]  /*b870*/  FSEL R249, R4, -INF , !P6 ;  /* 0xff80000004f97808 */ /* 0x000fe40007000000 */
[----:B------:R-:W-:-:S02]  /*b880*/  FSEL R172, R2, -INF , !P1 ;  /* 0xff80000002ac7808 */ /* 0x000fc40004800000 */
[C---:B------:R-:W-:Y:S02]  /*b890*/  ISETP.GE.AND P6, PT, R0.reuse, R205, PT ;  /* 0x000000cd0000720c */ /* 0x040fe40003fc6270 */
[C---:B------:R-:W-:Y:S01]  /*b8a0*/  ISETP.GE.AND P1, PT, R0.reuse, R204, PT ;  /* 0x000000cc0000720c */ /* 0x040fe20003f26270 */
[----:B------:R-:W-:Y:S01]  /*b8b0*/  FFMA.FTZ R2, R9, -UR13, R22 ;  /* 0x8000000d09027c23 */ /* 0x000fe20008010016 */
[C---:B------:R-:W-:Y:S01]  /*b8c0*/  ISETP.LT.OR P6, PT, R0.reuse, R202, P6 ;  /* 0x000000ca0000720c */ /* 0x040fe200037c1670 */
[----:B----4-:R-:W-:Y:S01]  /*b8d0*/  FFMA.FTZ R4, R7, -UR13, R21 ;  /* 0x8000000d07047c23 */ /* 0x010fe20008010015 */
[----:B------:R-:W-:Y:S01]  /*b8e0*/  ISETP.LT.OR P1, PT, R0, R201, P1 ;  /* 0x000000c90000720c */ /* 0x000fe20000f21670 */
[----:B--2---:R-:W-:Y:S01]  /*b8f0*/  FFMA.FTZ R0, R6, -UR13, R23 ;  /* 0x8000000d06007c23 */ /* 0x004fe20008010017 */
[----:B------:R-:W-:Y:S02]  /*b900*/  FSEL R252, R2, -INF , !P5 ;  /* 0xff80000002fc7808 */ /* 0x000fe40006800000 */
[----:B------:R-:W-:-:S02]  /*b910*/  FSEL R149, R4, -INF , !P6 ;  /* 0xff80000004957808 */ /* 0x000fc40007000000 */
        /* <DEDUP_REMOVED lines=109> */
.L_x_1203:
[----:B------:R-:W-:Y:S05]  /*bff0*/  BSYNC B0 ;  /* 0x0000000000007941 */ /* 0x000fea0003800000 */
.L_x_1202:
[----:B------:R-:W0:Y:S02]  /*c000*/  LDGDEPBAR ;  /* 0x00000000000079af */ /* 0x000e240000000000 */
.L_x_1201:
[----:B------:R-:W2:Y:S04]  /*c010*/  LDL.LU R5, [R1+0x6c] ;  /* 0x00006c0001057983 */ /* 0x000ea80000300800 */
[----:B-1----:R-:W3:Y:S04]  /*c020*/  LDL R12, [R1+0xa0] ;  /* 0x0000a000010c7983 */ /* 0x002ee80000100800 */
[----:B------:R-:W4:Y:S04]  /*c030*/  LDL R9, [R1+0xb0] ;  /* 0x0000b00001097983 */ /* 0x000f280000100800 */
[----:B------:R-:W5:Y:S01]  /*c040*/  LDL R8, [R1+0xc0] ;  /* 0x0000c00001087983 */ /* 0x000f620000100800 */
[----:B------:R-:W-:Y:S01]  /*c050*/  FMNMX.FTZ R0, R100, R155, !PT ;  /* 0x0000009b64007209 */ /* 0x000fe20007810000 */
[----:B------:R-:W-:Y:S01]  /*c060*/  USHF.L.U32 UR30, UR24, 0x1, URZ ;  /* 0x00000001181e7899 */ /* 0x000fe2000800063f */
[----:B------:R-:W-:Y:S01]  /*c070*/  IMAD.MOV.U32 R17, RZ, RZ, R102 ;  /* 0x000000ffff117224 */ /* 0x000fe200078e0066 */
[----:B------:R-:W-:Y:S01]  /*c080*/  UIADD3 UR4, UR21, -0x4498517b, URZ ;  /* 0xbb67ae8515047890 */ /* 0x000fe2000fffe03f */
[----:B------:R-:W-:Y:S01]  /*c090*/  FMNMX.FTZ R0, R154, R0, !PT ;  /* 0x000000009a007209 */ /* 0x000fe20007810000 */
[----:B------:R-:W-:-:S02]  /*c0a0*/  ULOP3.LUT UR5, UR30, UR21, URZ, 0x3c, !UPT ;  /* 0x000000151e057292 */ /* 0x000fc4000f8e3c3f */
[----:B------:R-:W-:Y:S01]  /*c0b0*/  UIADD3 UR26, UR20, -0x61c88647, URZ ;  /* 0x9e3779b9141a7890 */ /* 0x000fe2000fffe03f */
[----:B------:R-:W-:Y:S01]  /*c0c0*/  FMNMX.FTZ R0, R152, R0, !PT ;  /* 0x0000000098007209 */ /* 0x000fe20007810000 */
[----:B------:R-:W-:Y:S02]  /*c0d0*/  UIADD3 UR25, UR20, 0x3c6ef372, URZ ;  /* 0x3c6ef37214197890 */ /* 0x000fe4000fffe03f */
[----:B------:R-:W-:Y:S01]  /*c0e0*/  UIADD3 UR23, UR21, 0x76cf5d0a, URZ ;  /* 0x76cf5d0a15177890 */ /* 0x000fe2000fffe03f */
[----:B------:R-:W-:Y:S01]  /*c0f0*/  FMNMX.FTZ R0, R101, R0, !PT ;  /* 0x0000000065007209 */ /* 0x000fe20007810000 */
[----:B------:R-:W-:Y:S02]  /*c100*/  UIADD3 UR8, UR21, 0x32370b8f, URZ ;  /* 0x32370b8f15087890 */ /* 0x000fe4000fffe03f */
        /* <DEDUP_REMOVED lines=35> */
[----:B------:R-:W1:Y:S02]  /*c340*/  SHFL.BFLY PT, R7, R0, 0x1, 0x1f ;  /* 0x0c201f0000077f89 */ /* 0x000e6400000e0000 */
[----:B-1----:R-:W-:Y:S02]  /*c350*/  FMNMX.FTZ R2, R2, R6, !PT ;  /* 0x0000000602027209 */ /* 0x002fe40007810000 */
[----:B------:R-:W-:-:S04]  /*c360*/  FMNMX.FTZ R215, R0, R7, !PT ;  /* 0x0000000700d77209 */ /* 0x000fc80007810000 */
[C---:B------:R-:W-:Y:S01]  /*c370*/  FSETP.NEU.FTZ.AND P1, PT, R215.reuse, -INF , PT ;  /* 0xff800000d700780b */ /* 0x040fe20003f3d000 */
[----:B------:R-:W-:-:S05]  /*c380*/  FMUL.FTZ R13, R215, c[0x0][0x23c] ;  /* 0x00008f00d70d7a20 */ /* 0x000fca0000410000 */
[----:B------:R-:W-:-:S05]  /*c390*/  FSEL R13, R13, RZ, P1 ;  /* 0x000000ff0d0d7208 */ /* 0x000fca0000800000 */
[----:B------:R-:W-:Y:S02]  /*c3a0*/  FFMA.FTZ R0, R155, c[0x0][0x23c], -R13 ;  /* 0x00008f009b007a23 */ /* 0x000fe4000001080d */
[----:B------:R-:W-:Y:S02]  /*c3b0*/  IMAD.MOV.U32 R155, RZ, RZ, R172 ;  /* 0x000000ffff9b7224 */ /* 0x000fe400078e00ac */
[----:B------:R1:W-:Y:S01]  /*c3c0*/  MUFU.EX2 R16, R0 ;  /* 0x0000000000107308 */ /* 0x0003e20000000800 */
[----:B--2---:R-:W-:Y:S02]  /*c3d0*/  IMAD.MOV.U32 R19, RZ, RZ, R5 ;  /* 0x000000ffff137224 */ /* 0x004fe400078e0005 */
[----:B---3--:R-:W-:Y:S02]  /*c3e0*/  IMAD.WIDE.U32 R150, R12, -0x326172a9, RZ ;  /* 0xcd9e8d570c967825 */ /* 0x008fe400078e00ff */
[----:B------:R-:W2:Y:S03]  /*c3f0*/  SHFL.BFLY PT, R12, R2, 0x1, 0x1f ;  /* 0x0c201f00020c7f89 */ /* 0x000ea600000e0000 */
[----:B----4-:R-:W-:Y:S01]  /*c400*/  LOP3.LUT R4, R151, R9, RZ, 0x3c, !PT ;  /* 0x0000000997047212 */ /* 0x010fe200078e3cff */
[----:B-----5:R-:W-:-:S04]  /*c410*/  IMAD.WIDE.U32 R32, R8, -0x2daee0ad, RZ ;  /* 0xd2511f5308207825 */ /* 0x020fc800078e00ff */
[----:B------:R-:W-:Y:S01]  /*c420*/  IMAD.WIDE.U32 R102, R4, -0x2daee0ad, RZ ;  /* 0xd2511f5304667825 */ /* 0x000fe200078e00ff */
[----:B------:R-:W-:Y:S01]  /*c430*/  LOP3.LUT R4, R33, UR5, RZ, 0x3c, !PT ;  /* 0x0000000521047c12 */ /* 0x000fe2000f8e3cff */
[----:B------:R-:W-:-:S03]  /*c440*/  UIADD3 UR5, UR20, 0x78dde6e4, URZ ;  /* 0x78dde6e414057890 */ /* 0x000fc6000fffe03f */
[----:B------:R-:W-:Y:S01]  /*c450*/  LOP3.LUT R34, R103, UR4, R32, 0x96, !PT ;  /* 0x0000000467227c12 */ /* 0x000fe2000f8e9620 */
[----:B------:R-:W-:Y:S01]  /*c460*/  IMAD.WIDE.U32 R4, R4, -0x326172a9, RZ ;  /* 0xcd9e8d5704047825 */ /* 0x000fe200078e00ff */
[----:B------:R-:W-:-:S03]  /*c470*/  UIADD3 UR4, UR21, -0x126145ec, URZ ;  /* 0xed9eba1415047890 */ /* 0x000fc6000fffe03f */
[----:B------:R-:W-:Y:S01]  /*c480*/  IMAD.WIDE.U32 R34, R34, -0x326172a9, RZ ;  /* 0xcd9e8d5722227825 */ /* 0x000fe200078e00ff */
[----:B------:R-:W-:Y:S02]  /*c490*/  LOP3.LUT R5, R5, UR26, R150, 0x96, !PT ;  /* 0x0000001a05057c12 */ /* 0x000fe4000f8e9696 */
[----:B--2---:R-:W-:Y:S02]  /*c4a0*/  FMNMX.FTZ R214, R2, R12, !PT ;  /* 0x0000000c02d67209 */ /* 0x004fe40007810000 */
        /* <DEDUP_REMOVED lines=10> */
[C-C-:B-1----:R-:W-:Y:S02]  /*c550*/  LOP3.LUT R0, R9.reuse, UR22, R34.reuse, 0x96, !PT ;  /* 0x0000001609007c12 */ /* 0x142fe4000f8e9622 */
[----:B------:R-:W-:Y:S01]  /*c560*/  LOP3.LUT R7, R9, UR22, R34, 0x96, !PT ;  /* 0x0000001609077c12 */ /* 0x000fe2000f8e9622 */
[----:B------:R-:W-:Y:S01]  /*c570*/  FFMA.FTZ R4, R154, c[0x0][0x23c], -R13 ;  /* 0x00008f009a047a23 */ /* 0x000fe2000001080d */
[----:B------:R-:W-:-:S03]  /*c580*/  LOP3.LUT R5, R21, UR5, R8, 0x96, !PT ;  /* 0x0000000515057c12 */ /* 0x000fc6000f8e9608 */
[----:B------:R1:W-:Y:S01]  /*c590*/  MUFU.EX2 R18, R4 ;  /* 0x0000000400127308 */ /* 0x0003e20000000800 */
[----:B------:R-:W-:-:S04]  /*c5a0*/  IMAD.WIDE.U32 R28, R7, -0x2daee0ad, RZ ;  /* 0xd2511f53071c7825 */ /* 0x000fc800078e00ff */
[----:B------:R-:W-:Y:S01]  /*c5b0*/  IMAD.WIDE.U32 R30, R5, -0x2daee0ad, RZ ;  /* 0xd2511f53051e7825 */ /* 0x000fe200078e00ff */
[----:B------:R-:W-:-:S03]  /*c5c0*/  LOP3.LUT R22, R29, UR4, R6, 0x96, !PT ;  /* 0x000000041d167c12 */ /* 0x000fc6000f8e9606 */
[----:B------:R-:W-:Y:S02]  /*c5d0*/  FFMA.FTZ R6, R164, c[0x0][0x23c], -R12 ;  /* 0x00008f00a4067a23 */ /* 0x000fe4000001080c */
[----:B------:R-:W-:Y:S02]  /*c5e0*/  IMAD.WIDE.U32 R22, R22, -0x326172a9, RZ ;  /* 0xcd9e8d5716167825 */ /* 0x000fe400078e00ff */
[----:B------:R-:W-:Y:S02]  /*c5f0*/  MUFU.EX2 R154, R6 ;  /* 0x00000006009a7308 */ /* 0x000fe40000000800 */
[----:B------:R-:W-:Y:S02]  /*c600*/  IMAD.MOV.U32 R164, RZ, RZ, R19 ;  /* 0x000000ffffa47224 */ /* 0x000fe400078e0013 */
[----:B-1----:R-:W-:Y:S02]  /*c610*/  IMAD R4, R0, -0x2daee0ad, RZ ;  /* 0xd2511f5300047824 */ /* 0x002fe400078e02ff */
[----:B------:R-:W-:-:S03]  /*c620*/  FFMA.FTZ R0, R152, c[0x0][0x23c], -R13 ;  /* 0x00008f0098007a23 */ /* 0x000fc6000001080d */
[----:B------:R-:W-:Y:S01]  /*c630*/  LOP3.LUT R4, R31, UR15, R4, 0x96, !PT ;  /* 0x0000000f1f047c12 */ /* 0x000fe2000f8e9604 */
[----:B------:R1:W-:Y:S04]  /*c640*/  MUFU.EX2 R152, R0 ;  /* 0x0000000000987308 */ /* 0x0003e80000000800 */
[----:B------:R-:W-:-:S05]  /*c650*/  IMAD.WIDE.U32 R4, R4, -0x326172a9, RZ ;  /* 0xcd9e8d5704047825 */ /* 0x000fca00078e00ff */
[----:B------:R-:W-:Y:S02]  /*c660*/  LOP3.LUT R9, R4, 0xff, RZ, 0xc0, !PT ;  /* 0x000000ff04097812 */ /* 0x000fe400078ec0ff */
[--C-:B------:R-:W-:Y:S02]  /*c670*/  SHF.R.U32.HI R2, RZ, 0x10, R4.reuse ;  /* 0x00000010ff027819 */ /* 0x100fe40000011604 */
[----:B------:R-:W-:Y:S01]  /*c680*/  SHF.R.U32.HI R7, RZ, 0x18, R4 ;  /* 0x00000018ff077819 */ /* 0x000fe20000011604 */
[----:B-1----:R-:W-:-:S04]  /*c690*/  FFMA.FTZ R0, R101, c[0x0][0x23c], -R13 ;  /* 0x00008f0065007a23 */ /* 0x002fc8000001080d */
[----:B------:R1:W-:Y:S02]  /*c6a0*/  MUFU.EX2 R165, R0 ;  /* 0x0000000000a57308 */ /* 0x0003e40000000800 */
[----:B-1----:R-:W-:Y:S02]  /*c6b0*/  LOP3.LUT R0, R4, 0xffff, RZ, 0xc0, !PT ;  /* 0x0000ffff04007812 */ /* 0x002fe400078ec0ff */
[----:B------:R-:W-:Y:S01]  /*c6c0*/  LOP3.LUT R4, R5, UR29, R22, 0x96, !PT ;  /* 0x0000001d05047c12 */ /* 0x000fe2000f8e9616 */
[----:B------:R-:W-:Y:S01]  /*c6d0*/  FFMA.FTZ R5, R156, c[0x0][0x23c], -R12 ;  /* 0x00008f009c057a23 */ /* 0x000fe2000001080c */
[----:B------:R-:W-:Y:S02]  /*c6e0*/  SHF.R.U32.HI R6, RZ, 0x8, R0 ;  /* 0x00000008ff067819 */ /* 0x000fe40000011600 */
[----:B------:R-:W-:Y:S01]  /*c6f0*/  LOP3.LUT R0, R2, 0xff, RZ, 0xc0, !PT ;  /* 0x000000ff02007812 */ /* 0x000fe200078ec0ff */
[----:B------:R1:W2:Y:S01]  /*c700*/  MUFU.EX2 R24, R5 ;  /* 0x0000000500187308 */ /* 0x0002a20000000800 */
[----:B------:R-:W-:Y:S01]  /*c710*/  FFMA.FTZ R2, R157, c[0x0][0x23c], -R12 ;  /* 0x00008f009d027a23 */ /* 0x000fe2000001080c */
[----:B------:R-:W-:-:S02]  /*c720*/  PRMT R15, R9, 0x5410, R6 ;  /* 0x00005410090f7816 */ /* 0x000fc40000000006 */
[----:B------:R-:W-:Y:S02]  /*c730*/  PRMT R14, R0, 0x5410, R7 ;  /* 0x00005410000e7816 */ /* 0x000fe40000000007 */
[C---:B------:R-:W-:Y:S02]  /*c740*/  LOP3.LUT R0, R4.reuse, 0xffff, RZ, 0xc0, !PT ;  /* 0x0000ffff04007812 */ /* 0x040fe400078ec0ff */
[----:B------:R3:W4:Y:S01]  /*c750*/  MUFU.EX2 R167, R2 ;  /* 0x0000000200a77308 */ /* 0x0007220000000800 */
[----:B------:R-:W-:Y:S02]  /*c760*/  LOP3.LUT R9, R4, 0xff, RZ, 0xc0, !PT ;  /* 0x000000ff04097812 */ /* 0x000fe400078ec0ff */
[----:B------:R-:W-:Y:S02]  /*c770*/  SHF.R.U32.HI R6, RZ, 0x18, R4 ;  /* 0x00000018ff067819 */ /* 0x000fe40000011604 */
[----:B------:R-:W-:Y:S02]  /*c780*/  SHF.R.U32.HI R7, RZ, 0x8, R0 ;  /* 0x00000008ff077819 */ /* 0x000fe40000011600 */
[----:B-1----:R-:W-:-:S02]  /*c790*/  FSEL R5, R214, RZ, P0 ;  /* 0x000000ffd6057208 */ /* 0x002fc40000000000 */
[----:B------:R-:W-:-:S03]  /*c7a0*/  PRMT R7, R9, 0x5410, R7 ;  /* 0x0000541009077816 */ /* 0x000fc60000000007 */
[----:B------:R-:W-:Y:S01]  /*c7b0*/  FADD.FTZ R3, R3, -R5 ;  /* 0x8000000503037221 */ /* 0x000fe20000010000 */
[----:B---3--:R-:W-:Y:S01]  /*c7c0*/  SHF.R.U32.HI R2, RZ, 0x10, R4 ;  /* 0x00000010ff027819 */ /* 0x008fe20000011604 */
[----:B------:R-:W-:Y:S02]  /*c7d0*/  FFMA.FTZ R4, R153, c[0x0][0x23c], -R12 ;  /* 0x00008f0099047a23 */ /* 0x000fe4000001080c */
[----:B--2---:R-:W-:Y:S01]  /*c7e0*/  IMAD.MOV.U32 R153, RZ, RZ, R24 ;  /* 0x000000ffff997224 */ /* 0x004fe200078e0018 */
[----:B------:R-:W-:Y:S01]  /*c7f0*/  LOP3.LUT R0, R2, 0xff, RZ, 0xc0, !PT ;  /* 0x000000ff02007812 */ /* 0x000fe200078ec0ff */
[----:B------:R-:W1:Y:S01]  /*c800*/  LDC.U8 R24, c[0x0][0x2d8] ;  /* 0x0000b600ff187b82 */ /* 0x000e620000000000 */
[----:B------:R-:W-:Y:S01]  /*c810*/  FSEL R2, R215, RZ, P1 ;  /* 0x000000ffd7027208 */ /* 0x000fe20000800000 */
[----:B------:R-:W-:Y:S01]  /*c820*/  MUFU.EX2 R166, R4 ;  /* 0x0000000400a67308 */ /* 0x000fe20000000800 */
[----:B------:R-:W-:Y:S01]  /*c830*/  PRMT R6, R0, 0x5410, R6 ;  /* 0x0000541000067816 */ /* 0x000fe20000000006 */
[----:B------:R-:W-:Y:S01]  /*c840*/  FMUL.FTZ R101, R3, c[0x0][0x23c] ;  /* 0x00008f0003657a20 */ /* 0x000fe20000410000 */
[----:B------:R-:W-:Y:S01]  /*c850*/  F2FP.PACK_AB R0, R18, R16 ;  /* 0x000000101200723e */ /* 0x000fe200000000ff */
[----:B------:R-:W-:-:S03]  /*c860*/  FADD.FTZ R2, R100, -R2 ;  /* 0x8000000264027221 */ /* 0x000fc60000010000 */
[----:B------:R-:W-:Y:S01]  /*c870*/  PRMT R212, R0, 0x7610, R212 ;  /* 0x0000761000d47816 */ /* 0x000fe200000000d4 */
[----:B------:R-:W-:Y:S01]  /*c880*/  FMUL.FTZ R100, R2, c[0x0][0x23c] ;  /* 0x00008f0002647a20 */ /* 0x000fe20000410000 */
[----:B------:R-:W-:Y:S01]  /*c890*/  PRMT R213, R0, 0x7632, R213 ;  /* 0x0000763200d57816 */ /* 0x000fe200000000d5 */
[----:B------:R-:W2:Y:S01]  /*c8a0*/  MUFU.EX2 R101, R101 ;  /* 0x0000006500657308 */ /* 0x000ea20000000800 */
[----:B----4-:R-:W-:Y:S02]  /*c8b0*/  F2FP.PACK_AB R2, R167, R154 ;  /* 0x0000009aa702723e */ /* 0x010fe400000000ff */
[----:B------:R-:W-:Y:S02]  /*c8c0*/  PRMT R3, R212, 0x5410, R213 ;  /* 0x00005410d4037816 */ /* 0x000fe400000000d5 */
[C---:B------:R-:W-:Y:S02]  /*c8d0*/  PRMT R211, R2.reuse, 0x7610, R211 ;  /* 0x0000761002d37816 */ /* 0x040fe400000000d3 */
[----:B------:R-:W-:Y:S01]  /*c8e0*/  PRMT R210, R2, 0x7632, R210 ;  /* 0x0000763202d27816 */ /* 0x000fe200000000d2 */
[----:B------:R-:W3:Y:S01]  /*c8f0*/  MUFU.EX2 R100, R100 ;  /* 0x0000006400647308 */ /* 0x000ee20000000800 */
[----:B-1----:R-:W-:-:S02]  /*c900*/  PRMT R148, R24, 0x7054, R24 ;  /* 0x0000705418947816 */ /* 0x002fc40000000018 */
[----:B------:R-:W1:Y:S01]  /*c910*/  LDSM.16.MT88.4 R24, [R177+0xc000] ;  /* 0x00c00000b118783b */ /* 0x000e620000004200 */
[-C--:B--2---:R-:W-:Y:S02]  /*c920*/  FMUL.FTZ R106, R106, R101.reuse ;  /* 0x000000656a6a7220 */ /* 0x084fe40000410000 */
[--C-:B------:R-:W-:Y:S01]  /*c930*/  HSET2.LE.AND R0, R7, R148.reuse, PT ;  /* 0x0000009407007233 */ /* 0x100fe20003803000 */
[-C--:B------:R-:W-:Y:S01]  /*c940*/  FMUL.FTZ R107, R107, R101.reuse ;  /* 0x000000656b6b7220 */ /* 0x080fe20000410000 */
[--C-:B------:R-:W-:Y:S01]  /*c950*/  HSET2.LE.AND R2, R6, R148.reuse, PT ;  /* 0x0000009406027233 */ /* 0x100fe20003803000 */
[----:B------:R-:W-:Y:S02]  /*c960*/  FMUL.FTZ R110, R110, R101 ;  /* 0x000000656e6e7220 */ /* 0x000fe40000410000 */
[----:B------:R-:W-:Y:S01]  /*c970*/  LOP3.LUT R4, R0, R3, RZ, 0xc0, !PT ;  /* 0x0000000300047212 */ /* 0x000fe200078ec0ff */
[----:B------:R-:W-:Y:S01]  /*c980*/  FMUL.FTZ R111, R111, R101 ;  /* 0x000000656f6f7220 */ /* 0x000fe20000410000 */
[----:B------:R-:W-:Y:S01]  /*c990*/  F2FP.PACK_AB R3, R165, R152 ;  /* 0x00000098a503723e */ /* 0x000fe200000000ff */
[-C--:B---3--:R-:W-:Y:S01]  /*c9a0*/  FMUL.FTZ R104, R104, R100.reuse ;  /* 0x0000006468687220 */ /* 0x088fe20000410000 */
[----:B------:R-:W-:Y:S01]  /*c9b0*/  PRMT R0, R211, 0x5410, R210 ;  /* 0x00005410d3007816 */ /* 0x000fe200000000d2 */
[-C--:B------:R-:W-:Y:S01]  /*c9c0*/  FMUL.FTZ R105, R105, R100.reuse ;  /* 0x0000006469697220 */ /* 0x080fe20000410000 */
[C---:B------:R-:W-:Y:S01]  /*c9d0*/  PRMT R209, R3.reuse, 0x7610, R209 ;  /* 0x0000761003d17816 */ /* 0x040fe200000000d1 */
[-C--:B------:R-:W-:Y:S01]  /*c9e0*/  FMUL.FTZ R108, R108, R100.reuse ;  /* 0x000000646c6c7220 */ /* 0x080fe20000410000 */
[----:B------:R-:W-:Y:S01]  /*c9f0*/  PRMT R207, R3, 0x7632, R207 ;  /* 0x0000763203cf7816 */ /* 0x000fe200000000cf */
[----:B------:R-:W-:Y:S01]  /*ca00*/  FMUL.FTZ R109, R109, R100 ;  /* 0x000000646d6d7220 */ /* 0x000fe20000410000 */
[----:B------:R-:W-:Y:S01]  /*ca10*/  LOP3.LUT R5, R2, R0, RZ, 0xc0, !PT ;  /* 0x0000000002057212 */ /* 0x000fe200078ec0ff */
[--C-:B------:R-:W-:Y:S01]  /*ca20*/  HSET2.LE.AND R0, R15, R148.reuse, PT ;  /* 0x000000940f007233 */ /* 0x100fe20003803000 */
[----:B------:R-:W-:Y:S01]  /*ca30*/  F2FP.PACK_AB R2, R166, R153 ;  /* 0x00000099a602723e */ /* 0x000fe200000000ff */
[----:B------:R-:W-:Y:S01]  /*ca40*/  IMAD.MOV.U32 R15, RZ, RZ, R18 ;  /* 0x000000ffff0f7224 */ /* 0x000fe200078e0012 */
[----:B------:R-:W-:Y:S01]  /*ca50*/  PRMT R3, R209, 0x5410, R207 ;  /* 0x00005410d1037816 */ /* 0x000fe200000000cf */
[-C--:B------:R-:W-:Y:S01]  /*ca60*/  FMUL.FTZ R112, R112, R100.reuse ;  /* 0x0000006470707220 */ /* 0x080fe20000410000 */
[C---:B------:R-:W-:Y:S01]  /*ca70*/  PRMT R208, R2.reuse, 0x7610, R208 ;  /* 0x0000761002d07816 */ /* 0x040fe200000000d0 */
[----:B------:R-:W-:Y:S01]  /*ca80*/  FMUL.FTZ R113, R113, R100 ;  /* 0x0000006471717220 */ /* 0x000fe20000410000 */
[----:B------:R-:W-:Y:S01]  /*ca90*/  PRMT R206, R2, 0x7632, R206 ;  /* 0x0000763202ce7816 */ /* 0x000fe200000000ce */
[----:B------:R-:W-:Y:S01]  /*caa0*/  HSET2.LE.AND R2, R14, R148, PT ;  /* 0x000000940e027233 */ /* 0x000fe20003803000 */
[----:B------:R-:W-:Y:S01]  /*cab0*/  LOP3.LUT R6, R0, R3, RZ, 0xc0, !PT ;  /* 0x0000000300067212 */ /* 0x000fe200078ec0ff */
[----:B------:R-:W-:Y:S01]  /*cac0*/  IMAD.MOV.U32 R14, RZ, RZ, R17 ;  /* 0x000000ffff0e7224 */ /* 0x000fe200078e0011 */
[----:B------:R-:W-:Y:S01]  /*cad0*/  PRMT R0, R208, 0x5410, R206 ;  /* 0x00005410d0007816 */ /* 0x000fe200000000ce */
[----:B------:R-:W-:-:S02]  /*cae0*/  IMAD.MOV.U32 R3, RZ, RZ, R16 ;  /* 0x000000ffff037224 */ /* 0x000fc400078e0010 */
[----:B------:R-:W2:Y:S01]  /*caf0*/  LDSM.16.MT88.4 R16, [R178+0xc000] ;  /* 0x00c00000b210783b */ /* 0x000ea20000004200 */
[----:B------:R-:W-:Y:S01]  /*cb00*/  LOP3.LUT R7, R2, R0, RZ, 0xc0, !PT ;  /* 0x0000000002077212 */ /* 0x000fe200078ec0ff */
[-C--:B------:R-:W-:Y:S01]  /*cb10*/  FMUL.FTZ R114, R114, R101.reuse ;  /* 0x0000006572727220 */ /* 0x080fe20000410000 */
[----:B------:R-:W-:Y:S01]  /*cb20*/  LOP3.LUT R0, R33, UR30, RZ, 0x3c, !PT ;  /* 0x0000001e21007c12 */ /* 0x000fe2000f8e3cff */
[-C--:B------:R-:W-:Y:S01]  /*cb30*/  FMUL.FTZ R115, R115, R101.reuse ;  /* 0x0000006573737220 */ /* 0x080fe20000410000 */
[----:B------:R-:W-:Y:S01]  /*cb40*/  UIADD3 UR30, UR21, 0x646e171e, URZ ;  /* 0x646e171e151e7890 */ /* 0x000fe2000fffe03f */
        /* <DEDUP_REMOVED lines=30> */
[-C--:B------:R-:W-:Y:S01]  /*cd30*/  FMUL.FTZ R40, R40, R100.reuse ;  /* 0x0000006428287220 */ /* 0x080fe20000410000 */
[----:B-1----:R-:W-:Y:S01]  /*cd40*/  HMMA.16816.F32 R120, R4, R24, R120 ;  /* 0x000000180478723c */ /* 0x002fe20000001878 */
[----:B------:R-:W-:Y:S02]  /*cd50*/  FMUL.FTZ R41, R41, R100 ;  /* 0x0000006429297220 */ /* 0x000fe40000410000 */
[-C--:B------:R-:W-:Y:S02]  /*cd60*/  FMUL.FTZ R42, R42, R101.reuse ;  /* 0x000000652a2a7220 */ /* 0x080fe40000410000 */
[----:B------:R-:W-:-:S02]  /*cd70*/  FMUL.FTZ R43, R43, R101 ;  /* 0x000000652b2b7220 */ /* 0x000fc40000410000 */
[-C--:B------:R-:W-:Y:S01]  /*cd80*/  FMUL.FTZ R44, R44, R100.reuse ;  /* 0x000000642c2c7220 */ /* 0x080fe20000410000 */
[----:B------:R-:W-:Y:S01]  /*cd90*/  HMMA.16816.F32 R220, R4, R26, R124 ;  /* 0x0000001a04dc723c */ /* 0x000fe2000000187c */
[----:B------:R-:W1:Y:S01]  /*cda0*/  LDSM.16.MT88.4 R24, [R177+0xe000] ;  /* 0x00e00000b118783b */ /* 0x000e620000004200 */
[-C--:B------:R-:W-:Y:S02]  /*cdb0*/  FMUL.FTZ R45, R45, R100.reuse ;  /* 0x000000642d2d7220 */ /* 0x080fe40000410000 */
[-C--:B------:R-:W-:Y:S02]  /*cdc0*/  FMUL.FTZ R46, R46, R101.reuse ;  /* 0x000000652e2e7220 */ /* 0x080fe40000410000 */
[----:B------:R-:W-:Y:S02]  /*cdd0*/  FMUL.FTZ R47, R47, R101 ;  /* 0x000000652f2f7220 */ /* 0x000fe40000410000 */
[-C--:B------:R-:W-:Y:S02]  /*cde0*/  FMUL.FTZ R48, R48, R100.reuse ;  /* 0x0000006430307220 */ /* 0x080fe40000410000 */
[----:B------:R-:W-:-:S02]  /*cdf0*/  FMUL.FTZ R49, R49, R100 ;  /* 0x0000006431317220 */ /* 0x000fc40000410000 */
[-C--:B------:R-:W-:Y:S02]  /*ce00*/  FMUL.FTZ R50, R50, R101.reuse ;  /* 0x0000006532327220 */ /* 0x080fe40000410000 */
[-C--:B------:R-:W-:Y:S02]  /*ce10*/  FMUL.FTZ R51, R51, R101.reuse ;  /* 0x0000006533337220 */ /* 0x080fe40000410000 */
[-C--:B------:R-:W-:Y:S02]  /*ce20*/  FMUL.FTZ R56, R56, R100.reuse ;  /* 0x0000006438387220 */ /* 0x080fe40000410000 */
[-C--:B------:R-:W-:Y:S02]  /*ce30*/  FMUL.FTZ R57, R57, R100.reuse ;  /* 0x0000006439397220 */ /* 0x080fe40000410000 */
[-C--:B------:R-:W-:Y:S02]  /*ce40*/  FMUL.FTZ R58, R58, R101.reuse ;  /* 0x000000653a3a7220 */ /* 0x080fe40000410000 */
[----:B------:R-:W-:Y:S01]  /*ce50*/  FMUL.FTZ R59, R59, R101 ;  /* 0x000000653b3b7220 */ /* 0x000fe20000410000 */
[----:B--2---:R-:W-:Y:S01]  /*ce60*/  HMMA.16816.F32 R128, R4, R16, R128 ;  /* 0x000000100480723c */ /* 0x004fe20000001880 */
[----:B------:R-:W-:-:S02]  /*ce70*/  FMUL.FTZ R52, R52, R100 ;  /* 0x0000006434347220 */ /* 0x000fc40000410000 */
[-C--:B------:R-:W-:Y:S02]  /*ce80*/  FMUL.FTZ R53, R53, R100.reuse ;  /* 0x0000006435357220 */ /* 0x080fe40000410000 */
[-C--:B------:R-:W-:Y:S02]  /*ce90*/  FMUL.FTZ R54, R54, R101.reuse ;  /* 0x0000006536367220 */ /* 0x080fe40000410000 */
[-C--:B------:R-:W-:Y:S01]  /*cea0*/  FMUL.FTZ R55, R55, R101.reuse ;  /* 0x0000006537377220 */ /* 0x080fe20000410000 */
[----:B------:R-:W-:Y:S01]  /*ceb0*/  HMMA.16816.F32 R216, R4, R18, R132 ;  /* 0x0000001204d8723c */ /* 0x000fe20000001884 */
[----:B------:R-:W2:Y:S01]  /*cec0*/  LDSM.16.MT88.4 R16, [R178+0xe000] ;  /* 0x00e00000b210783b */ /* 0x000ea20000004200 */
        /* <DEDUP_REMOVED lines=22> */
[----:B--2---:R-:W-:Y:S01]  /*d030*/  HMMA.16816.F32 R160, R4, R16, R44 ;  /* 0x0000001004a0723c */ /* 0x004fe2000000182c */
[----:B------:R-:W-:Y:S02]  /*d040*/  FMUL.FTZ R79, R79, R101 ;  /* 0x000000654f4f7220 */ /* 0x000fe40000410000 */
[----:B------:R-:W-:-:S02]  /*d050*/  FMUL.FTZ R80, R80, R100 ;  /* 0x0000006450507220 */ /* 0x000fc40000410000 */
[----:B------:R-:W-:Y:S02]  /*d060*/  FMUL.FTZ R81, R81, R100 ;  /* 0x0000006451517220 */ /* 0x000fe40000410000 */
[-C--:B------:R-:W-:Y:S01]  /*d070*/  FMUL.FTZ R82, R82, R101.reuse ;  /* 0x0000006552527220 */ /* 0x080fe20000410000 */
[C---:B------:R-:W-:Y:S01]  /*d080*/  HMMA.16816.F32 R156, R4.reuse, R18, R48 ;  /* 0x00000012049c723c */ /* 0x040fe20000001830 */
[----:B------:R-:W2:Y:S01]  /*d090*/  LDSM.16.MT88.4 R16, [R179+0xe000] ;  /* 0x00e00000b310783b */ /* 0x000ea20000004200 */
[----:B------:R-:W-:Y:S02]  /*d0a0*/  FMUL.FTZ R83, R83, R101 ;  /* 0x0000006553537220 */ /* 0x000fe40000410000 */
[----:B------:R-:W-:Y:S02]  /*d0b0*/  IMAD.MOV.U32 R45, RZ, RZ, R166 ;  /* 0x000000ffff2d7224 */ /* 0x000fe400078e00a6 */
[----:B------:R-:W-:Y:S02]  /*d0c0*/  IMAD.MOV.U32 R46, RZ, RZ, R165 ;  /* 0x000000ffff2e7224 */ /* 0x000fe400078e00a5 */
[----:B------:R-:W-:Y:S01]  /*d0d0*/  IMAD.MOV.U32 R51, RZ, RZ, R149 ;  /* 0x000000ffff337224 */ /* 0x000fe200078e0095 */
[----:B-1----:R-:W-:Y:S01]  /*d0e0*/  HMMA.16816.F32 R132, R4, R26, R56 ;  /* 0x0000001a0484723c */ /* 0x002fe20000001838 */
[----:B------:R-:W-:-:S02]  /*d0f0*/  IMAD.MOV.U32 R49, RZ, RZ, R155 ;  /* 0x000000ffff317224 */ /* 0x000fc400078e009b */
[----:B------:R-:W-:Y:S02]  /*d100*/  IMAD.MOV.U32 R50, RZ, RZ, R167 ;  /* 0x000000ffff327224 */ /* 0x000fe400078e00a7 */
[----:B------:R-:W-:-:S03]  /*d110*/  IMAD.WIDE.U32 R32, R0, -0x326172a9, RZ ;  /* 0xcd9e8d5700207825 */ /* 0x000fc600078e00ff */
[----:B------:R-:W-:Y:S01]  /*d120*/  HMMA.16816.F32 R108, R4, R24, R52 ;  /* 0x00000018046c723c */ /* 0x000fe20000001834 */
[----:B------:R-:W-:Y:S01]  /*d130*/  IMAD.MOV.U32 R58, RZ, RZ, R150 ;  /* 0x000000ffff3a7224 */ /* 0x000fe200078e0096 */
[----:B------:R-:W1:Y:S01]  /*d140*/  LDSM.16.MT88.4 R24, [R177+0x10000] ;  /* 0x01000000b118783b */ /* 0x000e620000004200 */
[----:B------:R-:W-:Y:S01]  /*d150*/  IMAD.MOV.U32 R59, RZ, RZ, R151 ;  /* 0x000000ffff3b7224 */ /* 0x000fe200078e0097 */
[----:B------:R-:W-:Y:S01]  /*d160*/  LOP3.LUT R0, R35, UR25, R32, 0x96, !PT ;  /* 0x0000001923007c12 */ /* 0x000fe2000f8e9620 */
[----:B------:R-:W-:Y:S01]  /*d170*/  IMAD.MOV.U32 R56, RZ, RZ, R164 ;  /* 0x000000ffff387224 */ /* 0x000fe200078e00a4 */
[----:B------:R-:W-:Y:S01]  /*d180*/  LOP3.LUT R2, R33, UR26, R58, 0x96, !PT ;  /* 0x0000001a21027c12 */ /* 0x000fe2000f8e963a */
[----:B------:R-:W-:Y:S02]  /*d190*/  IMAD.MOV.U32 R54, RZ, RZ, R153 ;  /* 0x000000ffff367224 */ /* 0x000fe400078e0099 */
[----:B------:R-:W-:Y:S02]  /*d1a0*/  IMAD.MOV.U32 R55, RZ, RZ, R152 ;  /* 0x000000ffff377224 */ /* 0x000fe400078e0098 */
[----:B------:R-:W-:-:S02]  /*d1b0*/  FMUL.FTZ R84, R84, R100 ;  /* 0x0000006454547220 */ /* 0x000fc40000410000 */
        /* <DEDUP_REMOVED lines=9> */
[----:B------:R-:W-:Y:S02]  /*d250*/  IMAD.MOV.U32 R63, RZ, RZ, R154 ;  /* 0x000000ffff3f7224 */ /* 0x000fe400078e009a */
[----:B------:R-:W-:Y:S01]  /*d260*/  HMMA.16816.F32 R152, R4, R18, R64 ;  /* 0x000000120498723c */ /* 0x000fe20000001840 */
[----:B------:R-:W2:Y:S01]  /*d270*/  LDSM.16.MT88.4 R16, [R178+0x10000] ;  /* 0x01000000b210783b */ /* 0x000ea20000004200 */
[----:B------:R-:W-:Y:S01]  /*d280*/  FMUL.FTZ R93, R93, R100 ;  /* 0x000000645d5d7220 */ /* 0x000fe20000410000 */
[----:B------:R-:W3:Y:S01]  /*d290*/  LDC.U8 R67, c[0x0][0x2d8] ;  /* 0x0000b600ff437b82 */ /* 0x000ee20000000000 */
[----:B------:R-:W-:-:S02]  /*d2a0*/  FMUL.FTZ R94, R94, R101 ;  /* 0x000000655e5e7220 */ /* 0x000fc40000410000 */
[-C--:B------:R-:W-:Y:S02]  /*d2b0*/  FMUL.FTZ R95, R95, R101.reuse ;  /* 0x000000655f5f7220 */ /* 0x080fe40000410000 */
[-C--:B------:R-:W-:Y:S01]  /*d2c0*/  FMUL.FTZ R96, R96, R100.reuse ;  /* 0x0000006460607220 */ /* 0x080fe20000410000 */
[C---:B-1----:R-:W-:Y:S01]  /*d2d0*/  HMMA.16816.F32 R124, R4.reuse, R26, R72 ;  /* 0x0000001a047c723c */ /* 0x042fe20000001848 */
[----:B------:R-:W-:Y:S02]  /*d2e0*/  FMUL.FTZ R97, R97, R100 ;  /* 0x0000006461617220 */ /* 0x000fe40000410000 */
[-C--:B------:R-:W-:Y:S02]  /*d2f0*/  FMUL.FTZ R98, R98, R101.reuse ;  /* 0x0000006562627220 */ /* 0x080fe40000410000 */
[----:B------:R-:W-:Y:S02]  /*d300*/  FMUL.FTZ R99, R99, R101 ;  /* 0x0000006563637220 */ /* 0x000fe40000410000 */
[----:B------:R-:W-:Y:S01]  /*d310*/  IMAD.MOV.U32 R61, RZ, RZ, R3 ;  /* 0x000000ffff3d7224 */ /* 0x000fe200078e0003 */
[----:B------:R-:W-:Y:S01]  /*d320*/  HMMA.16816.F32 R164, R4, R24, R68 ;  /* 0x0000001804a4723c */ /* 0x000fe20000001844 */
[----:B------:R-:W1:Y:S01]  /*d330*/  LDSM.16.MT88.4 R24, [R180+0x10000] ;  /* 0x01000000b418783b */ /* 0x000e620000004200 */
[----:B------:R-:W-:-:S04]  /*d340*/  IMAD.WIDE.U32 R2, R2, -0x2daee0ad, RZ ;  /* 0xd2511f5302027825 */ /* 0x000fc800078e00ff */
[----:B------:R-:W-:Y:S01]  /*d350*/  IMAD.MOV.U32 R62, RZ, RZ, R14 ;  /* 0x000000ffff3e7224 */ /* 0x000fe200078e000e */
[----:B------:R-:W-:Y:S01]  /*d360*/  LOP3.LUT R3, R3, UR23, R102, 0x96, !PT ;  /* 0x0000001703037c12 */ /* 0x000fe2000f8e9666 */
[----:B------:R-:W-:Y:S02]  /*d370*/  IMAD.MOV.U32 R57, RZ, RZ, R15 ;  /* 0x000000ffff397224 */ /* 0x000fe400078e000f */
[----:B------:R-:W-:Y:S02]  /*d380*/  IMAD.MOV.U32 R47, RZ, RZ, R245 ;  /* 0x000000ffff2f7224 */ /* 0x000fe400078e00f5 */
[----:B------:R-:W-:Y:S01]  /*d390*/  IMAD.MOV.U32 R66, RZ, RZ, R49 ;  /* 0x000000ffff427224 */ /* 0x000fe200078e0031 */
[C---:B--2---:R-:W-:Y:S08]  /*d3a0*/  HMMA.16816.F32 R72, R4.reuse, R16, R76 ;  /* 0x000000100448723c */ /* 0x044ff0000000184c */
[C---:B------:R-:W-:Y:S01]  /*d3b0*/  HMMA.16816.F32 R80, R4.reuse, R18, R80 ;  /* 0x000000120450723c */ /* 0x040fe20000001850 */
[----:B------:R-:W2:Y:S07]  /*d3c0*/  LDSM.16.MT88.4 R16, [R179+0x10000] ;  /* 0x01000000b310783b */ /* 0x000eae0000004200 */
[C---:B-1----:R-:W-:Y:S08]  /*d3d0*/  HMMA.16816.F32 R84, R4.reuse, R24, R84 ;  /* 0x000000180454723c */ /* 0x042ff00000001854 */
[C---:B------:R-:W-:Y:S01]  /*d3e0*/  HMMA.16816.F32 R88, R4.reuse, R26, R88 ;  /* 0x0000001a0458723c */ /* 0x040fe20000001858 */
[----:B------:R-:W1:Y:S07]  /*d3f0*/  LDSM.16.MT88.4 R24, [R177+0xc800] ;  /* 0x00c80000b118783b */ /* 0x000e6e0000004200 */
[C---:B--2---:R-:W-:Y:S07]  /*d400*/  HMMA.16816.F32 R92, R4.reuse, R16, R92 ;  /* 0x00000010045c723c */ /* 0x044fee000000185c */
[C-C-:B------:R-:W-:Y:S01]  /*d410*/  LOP3.LUT R16, R23.reuse, UR16, R20.reuse, 0x96, !PT ;  /* 0x0000001017107c12 */ /* 0x140fe2000f8e9614 */
[----:B------:R-:W-:Y:S01]  /*d420*/  HMMA.16816.F32 R116, R4, R18, R96 ;  /* 0x000000120474723c */ /* 0x000fe20000001860 */
[----:B------:R-:W-:-:S06]  /*d430*/  LOP3.LUT R17, R23, UR16, R20, 0x96, !PT ;  /* 0x0000001017117c12 */ /* 0x000fcc000f8e9614 */
[----:B------:R-:W-:Y:S01]  /*d440*/  IMAD.WIDE.U32 R6, R0, -0x2daee0ad, RZ ;  /* 0xd2511f5300067825 */ /* 0x000fe200078e00ff */
[----:B------:R-:W-:-:S04]  /*d450*/  LOP3.LUT R4, R21, UR5, R8, 0x96, !PT ;  /* 0x0000000515047c12 */ /* 0x000fc8000f8e9608 */
[----:B------:R-:W-:Y:S01]  /*d460*/  LOP3.LUT R0, R7, UR8, R2, 0x96, !PT ;  /* 0x0000000807007c12 */ /* 0x000fe2000f8e9602 */
[----:B------:R-:W-:-:S04]  /*d470*/  IMAD.WIDE.U32 R2, R3, -0x326172a9, RZ ;  /* 0xcd9e8d5703027825 */ /* 0x000fc800078e00ff */
[----:B------:R-:W-:Y:S01]  /*d480*/  IMAD.WIDE.U32 R8, R0, -0x326172a9, RZ ;  /* 0xcd9e8d5700087825 */ /* 0x000fe200078e00ff */
[----:B------:R-:W-:-:S03]  /*d490*/  LOP3.LUT R0, R3, UR22, R34, 0x96, !PT ;  /* 0x0000001603007c12 */ /* 0x000fc6000f8e9622 */
        /* <DEDUP_REMOVED lines=9> */
[----:B------:R-:W-:Y:S02]  /*d530*/  LOP3.LUT R4, R3, UR29, R22, 0x96, !PT ;  /* 0x0000001d03047c12 */ /* 0x000fe4000f8e9616 */
[C---:B------:R-:W-:Y:S01]  /*d540*/  LOP3.LUT R15, R2.reuse, 0xff, RZ, 0xc0, !PT ;  /* 0x000000ff020f7812 */ /* 0x040fe200078ec0ff */
[----:B------:R-:W2:Y:S01]  /*d550*/  LDSM.16.MT88.4 R20, [R180+0xc800] ;  /* 0x00c80000b414783b */ /* 0x000ea20000004200 */
[----:B------:R-:W-:Y:S02]  /*d560*/  LOP3.LUT R18, R2, 0xffff, RZ, 0xc0, !PT ;  /* 0x0000ffff02127812 */ /* 0x000fe400078ec0ff */
[--C-:B------:R-:W-:Y:S02]  /*d570*/  SHF.R.U32.HI R19, RZ, 0x10, R2.reuse ;  /* 0x00000010ff137819 */ /* 0x100fe40000011602 */
[----:B------:R-:W-:Y:S01]  /*d580*/  SHF.R.U32.HI R9, RZ, 0x18, R2 ;  /* 0x00000018ff097819 */ /* 0x000fe20000011602 */
[----:B------:R-:W-:Y:S01]  /*d590*/  IMAD.WIDE.U32 R2, R0, -0x326172a9, RZ ;  /* 0xcd9e8d5700027825 */ /* 0x000fe200078e00ff */
[----:B---3--:R-:W-:-:S02]  /*d5a0*/  ISETP.GE.U32.AND P1, PT, R67, R15, PT ;  /* 0x0000000f4300720c */ /* 0x008fc40003f26070 */
[----:B------:R-:W-:Y:S02]  /*d5b0*/  LOP3.LUT R42, R7, UR16, R8, 0x96, !PT ;  /* 0x00000010072a7c12 */ /* 0x000fe4000f8e9608 */
[----:B------:R-:W-:Y:S02]  /*d5c0*/  LOP3.LUT R36, R3, UR29, R6, 0x96, !PT ;  /* 0x0000001d03247c12 */ /* 0x000fe4000f8e9606 */
[C---:B------:R-:W-:Y:S02]  /*d5d0*/  LOP3.LUT R5, R2.reuse, 0xff, RZ, 0xc0, !PT ;  /* 0x000000ff02057812 */ /* 0x040fe400078ec0ff */
[----:B------:R-:W-:Y:S02]  /*d5e0*/  LOP3.LUT R245, R2, 0xffff, RZ, 0xc0, !PT ;  /* 0x0000ffff02f57812 */ /* 0x000fe400078ec0ff */
[--C-:B------:R-:W-:Y:S02]  /*d5f0*/  SHF.R.U32.HI R39, RZ, 0x10, R2.reuse ;  /* 0x00000010ff277819 */ /* 0x100fe40000011602 */
[----:B------:R-:W-:Y:S01]  /*d600*/  SHF.R.U32.HI R0, RZ, 0x18, R2 ;  /* 0x00000018ff007819 */ /* 0x000fe20000011602 */
[----:B------:R-:W-:Y:S01]  /*d610*/  IMAD.WIDE.U32 R2, R16, -0x2daee0ad, RZ ;  /* 0xd2511f5310027825 */ /* 0x000fe200078e00ff */
[----:B------:R-:W-:-:S02]  /*d620*/  ISETP.GE.U32.AND P3, PT, R67, R5, PT ;  /* 0x000000054300720c */ /* 0x000fc40003f66070 */
[----:B------:R-:W-:Y:S01]  /*d630*/  ISETP.GE.U32.AND P4, PT, R67, R0, PT ;  /* 0x000000004300720c */ /* 0x000fe20003f86070 */
[----:B------:R-:W-:Y:S01]  /*d640*/  FFMA.FTZ R5, R237, c[0x0][0x23c], -R12 ;  /* 0x00008f00ed057a23 */ /* 0x000fe2000001080c */
[----:B------:R-:W-:Y:S02]  /*d650*/  LOP3.LUT R15, R3, UR30, R14, 0x96, !PT ;  /* 0x0000001e030f7c12 */ /* 0x000fe4000f8e960e */
[C---:B------:R-:W-:Y:S01]  /*d660*/  LOP3.LUT R38, R2.reuse, 0xff, RZ, 0xc0, !PT ;  /* 0x000000ff02267812 */ /* 0x040fe200078ec0ff */
[----:B------:R3:W-:Y:S01]  /*d670*/  MUFU.EX2 R53, R5 ;  /* 0x0000000500357308 */ /* 0x0007e20000000800 */
[----:B------:R-:W-:Y:S02]  /*d680*/  LOP3.LUT R41, R2, 0xffff, RZ, 0xc0, !PT ;  /* 0x0000ffff02297812 */ /* 0x000fe400078ec0ff */
[--C-:B------:R-:W-:Y:S02]  /*d690*/  SHF.R.U32.HI R43, RZ, 0x10, R2.reuse ;  /* 0x00000010ff2b7819 */ /* 0x100fe40000011602 */
[----:B------:R-:W-:Y:S01]  /*d6a0*/  SHF.R.U32.HI R37, RZ, 0x18, R2 ;  /* 0x00000018ff257819 */ /* 0x000fe20000011602 */
[----:B------:R-:W-:Y:S01]  /*d6b0*/  IMAD.WIDE.U32 R2, R17, -0x2daee0ad, RZ ;  /* 0xd2511f5311027825 */ /* 0x000fe200078e00ff */
[----:B------:R-:W-:-:S04]  /*d6c0*/  ISETP.GE.U32.AND P0, PT, R67, R9, PT ;  /* 0x000000094300720c */ /* 0x000fc80003f06070 */
[C---:B------:R-:W-:Y:S02]  /*d6d0*/  LOP3.LUT R6, R2.reuse, 0xffff, RZ, 0xc0, !PT ;  /* 0x0000ffff02067812 */ /* 0x040fe400078ec0ff */
[----:B------:R-:W-:Y:S02]  /*d6e0*/  LOP3.LUT R7, R2, 0xff, RZ, 0xc0, !PT ;  /* 0x000000ff02077812 */ /* 0x000fe400078ec0ff */
[----:B------:R-:W-:Y:S01]  /*d6f0*/  SHF.R.U32.HI R8, RZ, 0x10, R2 ;  /* 0x00000010ff087819 */ /* 0x000fe20000011602 */
[----:B---3--:R-:W-:Y:S01]  /*d700*/  FFMA.FTZ R5, R229, c[0x0][0x23c], -R12 ;  /* 0x00008f00e5057a23 */ /* 0x008fe2000001080c */
[----:B------:R-:W-:Y:S02]  /*d710*/  SHF.R.U32.HI R14, RZ, 0x18, R2 ;  /* 0x00000018ff0e7819 */ /* 0x000fe40000011602 */
[----:B------:R-:W-:Y:S01]  /*d720*/  LOP3.LUT R2, R4, 0xffff, RZ, 0xc0, !PT ;  /* 0x0000ffff04027812 */ /* 0x000fe200078ec0ff */
[----:B------:R-:W-:Y:S01]  /*d730*/  MUFU.EX2 R16, R5 ;  /* 0x0000000500107308 */ /* 0x000fe20000000800 */
[----:B------:R-:W-:Y:S01]  /*d740*/  LOP3.LUT R0, R3, UR30, R30, 0x96, !PT ;  /* 0x0000001e03007c12 */ /* 0x000fe2000f8e961e */
[----:B------:R-:W-:Y:S01]  /*d750*/  @!P0 HADD2 R139, -R206.H0_H0, -RZ.H0_H0 ;  /* 0xa00000ffce8b8230 */ /* 0x000fe20000000900 */
[----:B------:R-:W-:-:S02]  /*d760*/  SHF.R.U32.HI R2, RZ, 0x8, R2 ;  /* 0x00000008ff027819 */ /* 0x000fc40000011602 */
[----:B------:R-:W-:Y:S02]  /*d770*/  LOP3.LUT R3, R4, 0xff, RZ, 0xc0, !PT ;  /* 0x000000ff04037812 */ /* 0x000fe400078ec0ff */
[----:B------:R-:W-:Y:S02]  /*d780*/  LOP3.LUT R2, R2, 0xffff, RZ, 0xc0, !PT ;  /* 0x0000ffff02027812 */ /* 0x000fe400078ec0ff */
[C---:B------:R-:W-:Y:S01]  /*d790*/  ISETP.GE.U32.AND P6, PT, R67.reuse, R3, PT ;  /* 0x000000034300720c */ /* 0x040fe20003fc6070 */
[----:B------:R-:W-:Y:S01]  /*d7a0*/  FFMA.FTZ R3, R236, c[0x0][0x23c], -R13 ;  /* 0x00008f00ec037a23 */ /* 0x000fe2000001080d */
[----:B------:R-:W-:Y:S02]  /*d7b0*/  ISETP.GE.U32.AND P5, PT, R67, R2, PT ;  /* 0x000000024300720c */ /* 0x000fe40003fa6070 */
[----:B------:R-:W-:Y:S01]  /*d7c0*/  SHF.R.U32.HI R2, RZ, 0x10, R4 ;  /* 0x00000010ff027819 */ /* 0x000fe20000011604 */
[----:B------:R3:W-:Y:S01]  /*d7d0*/  MUFU.EX2 R52, R3 ;  /* 0x0000000300347308 */ /* 0x0007e20000000800 */
[----:B------:R-:W-:-:S02]  /*d7e0*/  @!P0 PRMT R206, R139, 0x5410, RZ ;  /* 0x000054108bce8816 */ /* 0x000fc400000000ff */
[----:B------:R-:W-:-:S04]  /*d7f0*/  LOP3.LUT R2, R2, 0xff, RZ, 0xc0, !PT ;  /* 0x000000ff02027812 */ /* 0x000fc800078ec0ff */
[----:B------:R-:W-:Y:S01]  /*d800*/  ISETP.GE.U32.AND P2, PT, R67, R2, PT ;  /* 0x000000024300720c */ /* 0x000fe20003f46070 */
[----:B------:R-:W-:Y:S01]  /*d810*/  @!P6 HADD2 R137, -R212.H0_H0, -RZ.H0_H0 ;  /* 0xa00000ffd489e230 */ /* 0x000fe20000000900 */
[----:B------:R-:W-:Y:S01]  /*d820*/  SHF.R.U32.HI R2, RZ, 0x18, R4 ;  /* 0x00000018ff027819 */ /* 0x000fe20000011604 */
[----:B------:R-:W-:Y:S01]  /*d830*/  @!P5 HADD2 R136, -R213.H0_H0, -RZ.H0_H0 ;  /* 0xa00000ffd588d230 */ /* 0x000fe20000000900 */
[----:B------:R-:W-:Y:S02]  /*d840*/  LOP3.LUT R4, R19, 0xff, RZ, 0xc0, !PT ;  /* 0x000000ff13047812 */ /* 0x000fe400078ec0ff */
[----:B------:R-:W-:Y:S02]  /*d850*/  @!P6 PRMT R212, R137, 0x5410, RZ ;  /* 0x0000541089d4e816 */ /* 0x000fe400000000ff */
[C---:B------:R-:W-:Y:S01]  /*d860*/  ISETP.GE.U32.AND P6, PT, R67.reuse, R2, PT ;  /* 0x000000024300720c */ /* 0x040fe20003fc6070 */
[--C-:B---3--:R-:W-:Y:S01]  /*d870*/  FFMA.FTZ R3, R230, c[0x0][0x23c], -R13.reuse ;  /* 0x00008f00e6037a23 */ /* 0x108fe2000001080d */
[----:B------:R-:W-:Y:S01]  /*d880*/  @!P5 PRMT R213, R136, 0x5410, RZ ;  /* 0x0000541088d5d816 */ /* 0x000fe200000000ff */
[----:B------:R-:W-:Y:S01]  /*d890*/  FFMA.FTZ R2, R140, c[0x0][0x23c], -R13 ;  /* 0x00008f008c027a23 */ /* 0x000fe2000001080d */
[----:B------:R-:W-:Y:S01]  /*d8a0*/  ISETP.GE.U32.AND P5, PT, R67, R4, PT ;  /* 0x000000044300720c */ /* 0x000fe20003fa6070 */
[----:B------:R3:W4:Y:S01]  /*d8b0*/  MUFU.EX2 R48, R3 ;  /* 0x0000000300307308 */ /* 0x0007220000000800 */
[----:B------:R-:W-:Y:S01]  /*d8c0*/  FFMA.FTZ R4, R231, c[0x0][0x23c], -R12 ;  /* 0x00008f00e7047a23 */ /* 0x000fe2000001080c */
[----:B------:R-:W-:-:S02]  /*d8d0*/  @!P2 HADD2 R138, -R211.H0_H0, -RZ.H0_H0 ;  /* 0xa00000ffd38aa230 */ /* 0x000fc40000000900 */
[----:B------:R-:W-:-:S03]  /*d8e0*/  @!P1 HADD2 R231, -R209.H0_H0, -RZ.H0_H0 ;  /* 0xa00000ffd1e79230 */ /* 0x000fc60000000900 */
[----:B------:R-:W-:Y:S01]  /*d8f0*/  @!P2 PRMT R211, R138, 0x5410, RZ ;  /* 0x000054108ad3a816 */ /* 0x000fe200000000ff */
[----:B------:R5:W-:Y:S01]  /*d900*/  MUFU.EX2 R44, R2 ;  /* 0x00000002002c7308 */ /* 0x000be20000000800 */
[----:B------:R-:W-:-:S03]  /*d910*/  @!P1 PRMT R209, R231, 0x5410, RZ ;  /* 0x00005410e7d19816 */ /* 0x000fc600000000ff */
[----:B------:R-:W-:Y:S01]  /*d920*/  @!P5 HADD2 R230, -R208.H0_H0, -RZ.H0_H0 ;  /* 0xa00000ffd0e6d230 */ /* 0x000fe20000000900 */
[----:B---3--:R-:W-:-:S03]  /*d930*/  FFMA.FTZ R3, R141, c[0x0][0x23c], -R13 ;  /* 0x00008f008d037a23 */ /* 0x008fc6000001080d */
[----:B------:R3:W1:Y:S01]  /*d940*/  MUFU.EX2 R28, R4 ;  /* 0x00000004001c7308 */ /* 0x0006620000000800 */
[----:B------:R-:W-:Y:S02]  /*d950*/  @!P5 PRMT R208, R230, 0x5410, RZ ;  /* 0x00005410e6d0d816 */ /* 0x000fe400000000ff */
[----:B-----5:R-:W-:-:S05]  /*d960*/  SHF.R.U32.HI R2, RZ, 0x8, R18 ;  /* 0x00000008ff027819 */ /* 0x020fca0000011612 */
[----:B------:R5:W-:Y:S01]  /*d970*/  MUFU.EX2 R60, R3 ;  /* 0x00000003003c7308 */ /* 0x000be20000000800 */
[----:B------:R-:W-:-:S04]  /*d980*/  LOP3.LUT R2, R2, 0xffff, RZ, 0xc0, !PT ;  /* 0x0000ffff02027812 */ /* 0x000fc800078ec0ff */
[C---:B------:R-:W-:Y:S02]  /*d990*/  ISETP.GE.U32.AND P2, PT, R67.reuse, R2, PT ;  /* 0x000000024300720c */ /* 0x040fe40003f46070 */
[----:B------:R-:W-:Y:S02]  /*d9a0*/  LOP3.LUT R2, R0, 0xffff, RZ, 0xc0, !PT ;  /* 0x0000ffff00027812 */ /* 0x000fe400078ec0ff */
[----:B---3--:R-:W-:Y:S02]  /*d9b0*/  SHF.R.U32.HI R4, RZ, 0x10, R0 ;  /* 0x00000010ff047819 */ /* 0x008fe40000011600 */
[----:B------:R-:W-:Y:S02]  /*d9c0*/  PRMT R67, R67, 0x7054, R67 ;  /* 0x0000705443437816 */ /* 0x000fe40000000043 */
[----:B-----5:R-:W-:Y:S02]  /*d9d0*/  SHF.R.U32.HI R3, RZ, 0x8, R6 ;  /* 0x00000008ff037819 */ /* 0x020fe40000011606 */
[----:B------:R-:W-:-:S02]  /*d9e0*/  SHF.R.U32.HI R6, RZ, 0x18, R0 ;  /* 0x00000018ff067819 */ /* 0x000fc40000011600 */
[----:B------:R-:W-:Y:S01]  /*d9f0*/  PRMT R9, R7, 0x5410, R3 ;  /* 0x0000541007097816 */ /* 0x000fe20000000003 */
[----:B------:R-:W-:Y:S01]  /*da00*/  @!P2 HADD2 R229, -R207.H0_H0, -RZ.H0_H0 ;  /* 0xa00000ffcfe5a230 */ /* 0x000fe20000000900 */
[----:B------:R-:W-:Y:S02]  /*da10*/  LOP3.LUT R3, R8, 0xff, RZ, 0xc0, !PT ;  /* 0x000000ff08037812 */ /* 0x000fe400078ec0ff */
[----:B------:R-:W-:Y:S02]  /*da20*/  LOP3.LUT R7, R0, 0xff, RZ, 0xc0, !PT ;  /* 0x000000ff00077812 */ /* 0x000fe400078ec0ff */
[----:B------:R-:W-:Y:S01]  /*da30*/  PRMT R8, R3, 0x5410, R14 ;  /* 0x0000541003087816 */ /* 0x000fe2000000000e */
[----:B------:R-:W-:Y:S01]  /*da40*/  FFMA.FTZ R3, R228, c[0x0][0x23c], -R12 ;  /* 0x00008f00e4037a23 */ /* 0x000fe2000001080c */
[----:B------:R-:W-:Y:S01]  /*da50*/  SHF.R.U32.HI R0, RZ, 0x8, R2 ;  /* 0x00000008ff007819 */ /* 0x000fe20000011602 */
[----:B------:R-:W-:Y:S01]  /*da60*/  IMAD.MOV.U32 R14, RZ, RZ, R61 ;  /* 0x000000ffff0e7224 */ /* 0x000fe200078e003d */
[----:B------:R-:W-:Y:S01]  /*da70*/  LOP3.LUT R2, R4, 0xff, RZ, 0xc0, !PT ;  /* 0x000000ff04027812 */ /* 0x000fe200078ec0ff */
[----:B------:R1:W3:Y:S01]  /*da80*/  MUFU.EX2 R29, R3 ;  /* 0x00000003001d7308 */ /* 0x0002e20000000800 */
[----:B----4-:R-:W-:Y:S01]  /*da90*/  F2FP.PACK_AB R4, R48, R52 ;  /* 0x000000343004723e */ /* 0x010fe200000000ff */
[----:B------:R-:W-:Y:S01]  /*daa0*/  IMAD.MOV.U32 R61, RZ, RZ, R46 ;  /* 0x000000ffff3d7224 */ /* 0x000fe200078e002e */
[----:B------:R-:W-:Y:S01]  /*dab0*/  PRMT R0, R7, 0x5410, R0 ;  /* 0x0000541007007816 */ /* 0x000fe20000000000 */
[----:B------:R-:W-:Y:S01]  /*dac0*/  @!P6 HADD2 R228, -R210.H0_H0, -RZ.H0_H0 ;  /* 0xa00000ffd2e4e230 */ /* 0x000fe20000000900 */
[----:B------:R-:W-:-:S02]  /*dad0*/  PRMT R146, R4, 0x7610, R146 ;  /* 0x0000761004927816 */ /* 0x000fc40000000092 */
[----:B------:R-:W-:Y:S01]  /*dae0*/  PRMT R144, R4, 0x7632, R144 ;  /* 0x0000763204907816 */ /* 0x000fe20000000090 */
[--C-:B------:R-:W-:Y:S01]  /*daf0*/  HSET2.LE.AND R0, R0, R67.reuse, PT ;  /* 0x0000004300007233 */ /* 0x100fe20003803000 */
[----:B------:R-:W-:Y:S02]  /*db00*/  PRMT R2, R2, 0x5410, R6 ;  /* 0x0000541002027816 */ /* 0x000fe40000000006 */
[----:B------:R-:W-:Y:S02]  /*db10*/  @!P6 PRMT R210, R228, 0x5410, RZ ;  /* 0x00005410e4d2e816 */ /* 0x000fe400000000ff */
[----:B------:R-:W-:Y:S01]  /*db20*/  @!P2 PRMT R207, R229, 0x5410, RZ ;  /* 0x00005410e5cfa816 */ /* 0x000fe200000000ff */
[----:B------:R-:W-:Y:S01]  /*db30*/  HSET2.LE.AND R2, R2, R67, PT ;  /* 0x0000004302027233 */ /* 0x000fe20003803000 */
[----:B-1----:R-:W-:-:S04]  /*db40*/  F2FP.PACK_AB R3, R28, R53 ;  /* 0x000000351c03723e */ /* 0x002fc800000000ff */
[C---:B------:R-:W-:Y:S02]  /*db50*/  PRMT R147, R3.reuse, 0x7610, R147 ;  /* 0x0000761003937816 */ /* 0x040fe40000000093 */
[----:B------:R-:W-:Y:S02]  /*db60*/  PRMT R145, R3, 0x7632, R145 ;  /* 0x0000763203917816 */ /* 0x000fe40000000091 */
[----:B------:R-:W-:-:S04]  /*db70*/  PRMT R3, R146, 0x5410, R144 ;  /* 0x0000541092037816 */ /* 0x000fc80000000090 */
[----:B------:R-:W-:Y:S02]  /*db80*/  LOP3.LUT R4, R0, R3, RZ, 0xc0, !PT ;  /* 0x0000000300047212 */ /* 0x000fe400078ec0ff */
[----:B------:R-:W-:Y:S02]  /*db90*/  PRMT R0, R147, 0x5410, R145 ;  /* 0x0000541093007816 */ /* 0x000fe40000000091 */
[----:B---3--:R-:W-:Y:S02]  /*dba0*/  F2FP.PACK_AB R3, R29, R16 ;  /* 0x000000101d03723e */ /* 0x008fe400000000ff */
[----:B------:R-:W-:Y:S01]  /*dbb0*/  LOP3.LUT R5, R2, R0, RZ, 0xc0, !PT ;  /* 0x0000000002057212 */ /* 0x000fe200078ec0ff */
[--C-:B------:R-:W-:Y:S01]  /*dbc0*/  HSET2.LE.AND R2, R8, R67.reuse, PT ;  /* 0x0000004308027233 */ /* 0x100fe20003803000 */
[----:B------:R-:W-:Y:S01]  /*dbd0*/  IMAD.MOV.U32 R8, RZ, RZ, R60 ;  /* 0x000000ffff087224 */ /* 0x000fe200078e003c */
[----:B------:R-:W-:Y:S01]  /*dbe0*/  HSET2.LE.AND R0, R9, R67, PT ;  /* 0x0000004309007233 */ /* 0x000fe20003803000 */
[C---:B------:R-:W-:Y:S01]  /*dbf0*/  PRMT R143, R3.reuse, 0x7610, R143 ;  /* 0x00007610038f7816 */ /* 0x040fe2000000008f */
[----:B------:R-:W-:Y:S01]  /*dc00*/  IMAD.MOV.U32 R9, RZ, RZ, R62 ;  /* 0x000000ffff097224 */ /* 0x000fe200078e003e */
[----:B------:R-:W-:Y:S01]  /*dc10*/  PRMT R141, R3, 0x7632, R141 ;  /* 0x00007632038d7816 */ /* 0x000fe2000000008d */
[----:B------:R-:W-:Y:S01]  /*dc20*/  IMAD.MOV.U32 R62, RZ, RZ, R45 ;  /* 0x000000ffff3e7224 */ /* 0x000fe200078e002d */
[----:B------:R-:W-:Y:S01]  /*dc30*/  F2FP.PACK_AB R6, R44, R8 ;  /* 0x000000082c06723e */ /* 0x000fe200000000ff */
[----:B------:R-:W-:-:S02]  /*dc40*/  IMAD.MOV.U32 R60, RZ, RZ, R47 ;  /* 0x000000ffff3c7224 */ /* 0x000fc400078e002f */
[----:B------:R-:W-:Y:S01]  /*dc50*/  IMAD.MOV.U32 R67, RZ, RZ, R63 ;  /* 0x000000ffff437224 */ /* 0x000fe200078e003f */
[C---:B------:R-:W-:Y:S01]  /*dc60*/  PRMT R142, R6.reuse, 0x7610, R142 ;  /* 0x00007610068e7816 */ /* 0x040fe2000000008e */
[----:B------:R-:W-:Y:S01]  /*dc70*/  IMAD.MOV.U32 R63, RZ, RZ, R50 ;  /* 0x000000ffff3f7224 */ /* 0x000fe200078e0032 */
[----:B------:R-:W-:-:S04]  /*dc80*/  PRMT R140, R6, 0x7632, R140 ;  /* 0x00007632068c7816 */ /* 0x000fc8000000008c */
[----:B------:R-:W-:-:S04]  /*dc90*/  PRMT R3, R142, 0x5410, R140 ;  /* 0x000054108e037816 */ /* 0x000fc8000000008c */
[----:B------:R-:W-:Y:S02]  /*dca0*/  LOP3.LUT R6, R0, R3, RZ, 0xc0, !PT ;  /* 0x0000000300067212 */ /* 0x000fe400078ec0ff */
[----:B------:R-:W-:-:S04]  /*dcb0*/  PRMT R0, R143, 0x5410, R141 ;  /* 0x000054108f007816 */ /* 0x000fc8000000008d */
[----:B------:R-:W-:Y:S01]  /*dcc0*/  LOP3.LUT R7, R2, R0, RZ, 0xc0, !PT ;  /* 0x0000000002077212 */ /* 0x000fe200078ec0ff */
[----:B------:R-:W-:Y:S02]  /*dcd0*/  IMAD.MOV.U32 R0, RZ, RZ, R16 ;  /* 0x000000ffff007224 */ /* 0x000fe400078e0010 */
[----:B------:R-:W1:Y:S01]  /*dce0*/  LDSM.16.MT88.4 R16, [R178+0xc800] ;  /* 0x00c80000b210783b */ /* 0x000e620000004200 */
[----:B------:R-:W-:-:S03]  /*dcf0*/  IMAD.MOV.U32 R2, RZ, RZ, R44 ;  /* 0x000000ffff027224 */ /* 0x000fc600078e002c */
[C---:B------:R-:W-:Y:S07]  /*dd00*/  HMMA.16816.F32 R44, R4.reuse, R26, R232 ;  /* 0x0000001a042c723c */ /* 0x040fee00000018e8 */
[----:B------:R-:W-:Y:S01]  /*dd10*/  IMAD.MOV.U32 R233, RZ, RZ, R51 ;  /* 0x000000ffffe97224 */ /* 0x000fe200078e0033 */
[----:B--2---:R-:W-:Y:S01]  /*dd20*/  HMMA.16816.F32 R120, R4, R20, R120 ;  /* 0x000000140478723c */ /* 0x004fe20000001878 */
[----:B------:R-:W-:Y:S02]  /*dd30*/  IMAD.MOV.U32 R232, RZ, RZ, R48 ;  /* 0x000000ffffe87224 */ /* 0x000fe400078e0030 */
[----:B------:R-:W-:-:S02]  /*dd40*/  IMAD.MOV.U32 R235, RZ, RZ, R29 ;  /* 0x000000ffffeb7224 */ /* 0x000fc400078e001d */
[----:B------:R-:W-:Y:S02]  /*dd50*/  IMAD.MOV.U32 R234, RZ, RZ, R28 ;  /* 0x000000ffffea7224 */ /* 0x000fe400078e001c */
[----:B------:R-:W2:Y:S01]  /*dd60*/  LDSM.16.MT88.4 R28, [R177+0xe800] ;  /* 0x00e80000b11c783b */ /* 0x000ea20000004200 */
[C---:B------:R-:W-:Y:S03]  /*dd70*/  HMMA.16816.F32 R104, R4.reuse, R24, R104 ;  /* 0x000000180468723c */ /* 0x040fe60000001868 */
[----:B------:R-:W3:Y:S05]  /*dd80*/  LDSM.16.MT88.4 R24, [R180+0xe800] ;  /* 0x00e80000b418783b */ /* 0x000eea0000004200 */
[C---:B-1----:R-:W-:Y:S08]  /*dd90*/  HMMA.16816.F32 R112, R4.reuse, R16, R112 ;  /* 0x000000100470723c */ /* 0x042ff00000001870 */
[----:B------:R-:W-:Y:S01]  /*dda0*/  HMMA.16816.F32 R48, R4, R18, R224 ;  /* 0x000000120430723c */ /* 0x000fe200000018e0 */
[----:B------:R-:W1:Y:S06]  /*ddb0*/  LDSM.16.MT88.4 R16, [R179+0xc800] ;  /* 0x00c80000b310783b */ /* 0x000e6c0000004200 */
[----:B------:R-:W-:-:S02]  /*ddc0*/  IMAD.MOV.U32 R227, RZ, RZ, R54 ;  /* 0x000000ffffe37224 */ /* 0x000fc400078e0036 */
[----:B------:R-:W-:Y:S02]  /*ddd0*/  IMAD.MOV.U32 R226, RZ, RZ, R53 ;  /* 0x000000ffffe27224 */ /* 0x000fe400078e0035 */
[----:B------:R-:W-:Y:S01]  /*dde0*/  IMAD.MOV.U32 R225, RZ, RZ, R55 ;  /* 0x000000ffffe17224 */ /* 0x000fe200078e0037 */
[----:B--2---:R-:W-:Y:S01]  /*ddf0*/  HMMA.16816.F32 R68, R4, R30, R172 ;  /* 0x0000001e0444723c */ /* 0x004fe200000018ac */
[----:B------:R-:W-:-:S07]  /*de00*/  IMAD.MOV.U32 R224, RZ, RZ, R52 ;  /* 0x000000ffffe07224 */ /* 0x000fce00078e0034 */
[C---:B------:R-:W-:Y:S01]  /*de10*/  HMMA.16816.F32 R52, R4.reuse, R22, R220 ;  /* 0x000000160434723c */ /* 0x040fe200000018dc */
[----:B------:R-:W2:Y:S06]  /*de20*/  LDSM.16.MT88.4 R20, [R177+0x10800] ;  /* 0x01080000b114783b */ /* 0x000eac0000004200 */
[----:B------:R-:W-:Y:S01]  /*de30*/  IMAD.MOV.U32 R220, RZ, RZ, R60 ;  /* 0x000000ffffdc7224 */ /* 0x000fe200078e003c */
[----:B---3--:R-:W-:Y:S01]  /*de40*/  HMMA.16816.F32 R96, R4, R24, R108 ;  /* 0x000000180460723c */ /* 0x008fe2000000186c */
[----:B------:R-:W-:Y:S02]  /*de50*/  IMAD.MOV.U32 R221, RZ, RZ, R61 ;  /* 0x000000ffffdd7224 */ /* 0x000fe400078e003d */
[----:B------:R-:W-:-:S02]  /*de60*/  IMAD.MOV.U32 R222, RZ, RZ, R62 ;  /* 0x000000ffffde7224 */ /* 0x000fc400078e003e */
[----:B------:R-:W-:Y:S02]  /*de70*/  IMAD.MOV.U32 R223, RZ, RZ, R63 ;  /* 0x000000ffffdf7224 */ /* 0x000fe400078e003f */
[----:B------:R-:W-:Y:S01]  /*de80*/  IMAD.MOV.U32 R31, RZ, RZ, R222 ;  /* 0x000000ffff1f7224 */ /* 0x000fe200078e00de */
[----:B------:R-:W-:Y:S01]  /*de90*/  HMMA.16816.F32 R108, R4, R26, R132 ;  /* 0x0000001a046c723c */ /* 0x000fe20000001884 */
[----:B------:R-:W3:Y:S01]  /*dea0*/  LDSM.16.MT88.4 R24, [R180+0x10800] ;  /* 0x01080000b418783b */ /* 0x000ee20000004200 */
[----:B------:R-:W-:-:S06]  /*deb0*/  IMAD.MOV.U32 R30, RZ, RZ, R223 ;  /* 0x000000ffff1e7224 */ /* 0x000fcc00078e00df */
[C---:B-1----:R-:W-:Y:S08]  /*dec0*/  HMMA.16816.F32 R128, R4.reuse, R16, R128 ;  /* 0x000000100480723c */ /* 0x042ff00000001880 */
[----:B------:R-:W-:Y:S01]  /*ded0*/  HMMA.16816.F32 R60, R4, R18, R216 ;  /* 0x00000012043c723c */ /* 0x000fe200000018d8 */
[----:B------:R-:W1:Y:S06]  /*dee0*/  LDSM.16.MT88.4 R16, [R178+0xe800] ;  /* 0x00e80000b210783b */ /* 0x000e6c0000004200 */
[----:B------:R-:W-:-:S02]  /*def0*/  IMAD.MOV.U32 R219, RZ, RZ, R66 ;  /* 0x000000ffffdb7224 */ /* 0x000fc400078e0042 */
[----:B------:R-:W-:Y:S01]  /*df00*/  IMAD.MOV.U32 R218, RZ, RZ, R67 ;  /* 0x000000ffffda7224 */ /* 0x000fe200078e0043 */
[----:B--2---:R-:W-:Y:S01]  /*df10*/  HMMA.16816.F32 R164, R4, R20, R164 ;  /* 0x0000001404a4723c */ /* 0x004fe200000018a4 */
[----:B------:R-:W-:Y:S02]  /*df20*/  IMAD.MOV.U32 R217, RZ, RZ, R56 ;  /* 0x000000ffffd97224 */ /* 0x000fe400078e0038 */
[----:B------:R-:W-:-:S04]  /*df30*/  IMAD.MOV.U32 R216, RZ, RZ, R57 ;  /* 0x000000ffffd87224 */ /* 0x000fc800078e0039 */
[----:B------:R-:W-:Y:S01]  /*df40*/  IMAD.MOV.U32 R20, RZ, RZ, R233 ;  /* 0x000000ffff147224 */ /* 0x000fe200078e00e9 */
[C---:B------:R-:W-:Y:S01]  /*df50*/  HMMA.16816.F32 R64, R4.reuse, R28, R168 ;  /* 0x0000001c0440723c */ /* 0x040fe200000018a8 */
[----:B------:R-:W-:Y:S01]  /*df60*/  IMAD.MOV.U32 R233, RZ, RZ, R0 ;  /* 0x000000ffffe97224 */ /* 0x000fe200078e0000 */
[----:B------:R-:W-:Y:S01]  /*df70*/  LOP3.LUT R0, R15, 0xff, RZ, 0xc0, !PT ;  /* 0x000000ff0f007812 */ /* 0x000fe200078ec0ff */
[----:B------:R-:W-:Y:S02]  /*df80*/  IMAD.MOV.U32 R21, RZ, RZ, R232 ;  /* 0x000000ffff157224 */ /* 0x000fe400078e00e8 */
[----:B------:R-:W-:Y:S01]  /*df90*/  IMAD.MOV.U32 R232, RZ, RZ, R8 ;  /* 0x000000ffffe87224 */ /* 0x000fe200078e0008 */
[----:B------:R-:W-:Y:S01]  /*dfa0*/  LOP3.LUT R8, R35, UR25, R32, 0x96, !PT ;  /* 0x0000001923087c12 */ /* 0x000fe2000f8e9620 */
[----:B------:R-:W-:Y:S01]  /*dfb0*/  IMAD.MOV.U32 R28, RZ, RZ, R58 ;  /* 0x000000ffff1c7224 */ /* 0x000fe200078e003a */
[----:B------:R-:W-:Y:S01]  /*dfc0*/  HMMA.16816.F32 R124, R4, R22, R124 ;  /* 0x00000016047c723c */ /* 0x000fe2000000187c */
[----:B------:R-:W-:-:S02]  /*dfd0*/  IMAD.MOV.U32 R29, RZ, RZ, R59 ;  /* 0x000000ffff1d7224 */ /* 0x000fc400078e003b */
[----:B------:R-:W-:Y:S01]  /*dfe0*/  IMAD.MOV.U32 R29, RZ, RZ, R216 ;  /* 0x000000ffff1d7224 */ /* 0x000fe200078e00d8 */
[----:B------:R-:W-:Y:S01]  /*dff0*/  LOP3.LUT R3, R33, UR26, R28, 0x96, !PT ;  /* 0x0000001a21037c12 */ /* 0x000fe2000f8e961c */
[----:B------:R-:W-:Y:S02]  /*e000*/  IMAD.MOV.U32 R28, RZ, RZ, R221 ;  /* 0x000000ffff1c7224 */ /* 0x000fe400078e00dd */
[----:B------:R-:W-:Y:S01]  /*e010*/  IMAD.MOV.U32 R23, RZ, RZ, R234 ;  /* 0x000000ffff177224 */ /* 0x000fe200078e00ea */
[----:B---3--:R-:W-:Y:S01]  /*e020*/  HMMA.16816.F32 R132, R4, R26, R88 ;  /* 0x0000001a0484723c */ /* 0x008fe20000001858 */
[----:B------:R-:W-:Y:S01]  /*e030*/  IMAD.MOV.U32 R234, RZ, RZ, R2 ;  /* 0x000000ffffea7224 */ /* 0x000fe200078e0002 */
[----:B------:R-:W-:Y:S01]  /*e040*/  SHF.R.U32.HI R2, RZ, 0x10, R15 ;  /* 0x00000010ff027819 */ /* 0x000fe2000001160f */
[----:B------:R-:W-:Y:S02]  /*e050*/  IMAD.MOV.U32 R22, RZ, RZ, R9 ;  /* 0x000000ffff167224 */ /* 0x000fe400078e0009 */
[----:B------:R-:W-:Y:S01]  /*e060*/  IMAD.WIDE.U32 R8, R8, -0x2daee0ad, RZ ;  /* 0xd2511f5308087825 */ /* 0x000fe200078e00ff */
[----:B------:R-:W-:-:S02]  /*e070*/  LOP3.LUT R2, R2, 0xff, RZ, 0xc0, !PT ;  /* 0x000000ff02027812 */ /* 0x000fc400078ec0ff */
[----:B-1----:R-:W-:Y:S01]  /*e080*/  HMMA.16816.F32 R76, R4, R16, R160 ;  /* 0x00000010044c723c */ /* 0x002fe200000018a0 */
[----:B------:R-:W-:Y:S02]  /*e090*/  IMAD.MOV.U32 R231, RZ, RZ, R23 ;  /* 0x000000ffffe77224 */ /* 0x000fe400078e0017 */
[----:B------:R-:W-:-:S04]  /*e0a0*/  IMAD.MOV.U32 R229, RZ, RZ, R21 ;  /* 0x000000ffffe57224 */ /* 0x000fc800078e0015 */
[----:B------:R-:W-:Y:S01]  /*e0b0*/  IMAD.MOV.U32 R160, RZ, RZ, R227 ;  /* 0x000000ffffa07224 */ /* 0x000fe200078e00e3 */
[C---:B------:R-:W-:Y:S01]  /*e0c0*/  HMMA.16816.F32 R56, R4.reuse, R18, R156 ;  /* 0x000000120438723c */ /* 0x040fe2000000189c */
[----:B------:R-:W1:Y:S01]  /*e0d0*/  LDSM.16.MT88.4 R16, [R179+0xe800] ;  /* 0x00e80000b310783b */ /* 0x000e620000004200 */
[----:B------:R-:W-:Y:S02]  /*e0e0*/  IMAD.MOV.U32 R161, RZ, RZ, R226 ;  /* 0x000000ffffa17224 */ /* 0x000fe400078e00e2 */
[----:B------:R-:W-:Y:S02]  /*e0f0*/  IMAD.MOV.U32 R162, RZ, RZ, R225 ;  /* 0x000000ffffa27224 */ /* 0x000fe400078e00e1 */
[----:B------:R-:W-:Y:S02]  /*e100*/  IMAD.MOV.U32 R163, RZ, RZ, R224 ;  /* 0x000000ffffa37224 */ /* 0x000fe400078e00e0 */
[----:B------:R-:W-:Y:S01]  /*e110*/  HMMA.16816.F32 R156, R4, R24, R84 ;  /* 0x00000018049c723c */ /* 0x000fe20000001854 */
[----:B------:R-:W-:Y:S01]  /*e120*/  LDSM.16.MT88.4 R24, [R180+0xd000] ;  /* 0x00d00000b418783b */ /* 0x000fe20000004200 */
[----:B------:R-:W-:-:S06]  /*e130*/  IMAD.MOV.U32 R230, RZ, RZ, R161 ;  /* 0x000000ffffe67224 */ /* 0x000fcc00078e00a1 */
[C---:B-1----:R-:W-:Y:S08]  /*e140*/  HMMA.16816.F32 R148, R4.reuse, R16, R148 ;  /* 0x000000100494723c */ /* 0x042ff00000001894 */
[C---:B------:R-:W-:Y:S01]  /*e150*/  HMMA.16816.F32 R152, R4.reuse, R18, R152 ;  /* 0x000000120498723c */ /* 0x040fe20000001898 */
[----:B------:R-:W1:Y:S07]  /*e160*/  LDSM.16.MT88.4 R16, [R178+0x10800] ;  /* 0x01080000b210783b */ /* 0x000e6e0000004200 */
[C---:B-1----:R-:W-:Y:S01]  /*e170*/  HMMA.16816.F32 R172, R4.reuse, R16, R72 ;  /* 0x0000001004ac723c */ /* 0x042fe20000001848 */
[----:B------:R-:W1:Y:S06]  /*e180*/  LDC.U8 R74, c[0x0][0x2d8] ;  /* 0x0000b600ff4a7b82 */ /* 0x000e6c0000000000 */
[----:B------:R-:W-:Y:S01]  /*e190*/  IMAD.MOV.U32 R75, RZ, RZ, R14 ;  /* 0x000000ffff4b7224 */ /* 0x000fe200078e000e */
[----:B------:R-:W-:Y:S01]  /*e1a0*/  HMMA.16816.F32 R168, R4, R18, R80 ;  /* 0x0000001204a8723c */ /* 0x000fe20000001850 */
[----:B------:R-:W2:Y:S01]  /*e1b0*/  LDSM.16.MT88.4 R16, [R179+0x10800] ;  /* 0x01080000b310783b */ /* 0x000ea20000004200 */
[----:B------:R-:W-:Y:S01]  /*e1c0*/  IMAD.MOV.U32 R73, RZ, RZ, R29 ;  /* 0x000000ffff497224 */ /* 0x000fe200078e001d */
[----:B-1----:R-:W-:-:S02]  /*e1d0*/  ISETP.GE.U32.AND P6, PT, R74, R0, PT ;  /* 0x000000004a00720c */ /* 0x002fc40003fc6070 */
[----:B------:R-:W-:Y:S02]  /*e1e0*/  LOP3.LUT R0, R39, 0xff, RZ, 0xc0, !PT ;  /* 0x000000ff27007812 */ /* 0x000fe400078ec0ff */
[C---:B------:R-:W-:Y:S01]  /*e1f0*/  ISETP.GE.U32.AND P0, PT, R74.reuse, R2, PT ;  /* 0x000000024a00720c */ /* 0x040fe20003f06070 */
[----:B------:R-:W-:Y:S01]  /*e200*/  IMAD.WIDE.U32 R2, R3, -0x2daee0ad, RZ ;  /* 0xd2511f5303027825 */ /* 0x000fe200078e00ff */
[C---:B------:R-:W-:Y:S02]  /*e210*/  ISETP.GE.U32.AND P5, PT, R74.reuse, R0, PT ;  /* 0x000000004a00720c */ /* 0x040fe40003fa6070 */
[----:B------:R-:W-:Y:S02]  /*e220*/  LOP3.LUT R0, R15, 0xffff, RZ, 0xc0, !PT ;  /* 0x0000ffff0f007812 */ /* 0x000fe400078ec0ff */
[----:B------:R-:W-:Y:S02]  /*e230*/  LOP3.LUT R3, R3, UR23, R102, 0x96, !PT ;  /* 0x0000001703037c12 */ /* 0x000fe4000f8e9666 */
[----:B------:R-:W-:Y:S01]  /*e240*/  SHF.R.U32.HI R0, RZ, 0x8, R0 ;  /* 0x00000008ff007819 */ /* 0x000fe20000011600 */
[----:B------:R-:W-:Y:S01]  /*e250*/  @!P6 HADD2 R236, -R146.H0_H0, -RZ.H0_H0 ;  /* 0xa00000ff92ece230 */ /* 0x000fe20000000900 */
[----:B------:R-:W-:-:S02]  /*e260*/  ISETP.GE.U32.AND P1, PT, R74, R38, PT ;  /* 0x000000264a00720c */ /* 0x000fc40003f26070 */
[----:B------:R-:W-:Y:S01]  /*e270*/  LOP3.LUT R0, R0, 0xffff, RZ, 0xc0, !PT ;  /* 0x0000ffff00007812 */ /* 0x000fe200078ec0ff */
[----:B------:R-:W-:Y:S01]  /*e280*/  @!P0 HADD2 R238, -R147.H0_H0, -RZ.H0_H0 ;  /* 0xa00000ff93ee8230 */ /* 0x000fe20000000900 */
[----:B------:R-:W-:Y:S01]  /*e290*/  @!P6 PRMT R146, R236, 0x5410, RZ ;  /* 0x00005410ec92e816 */ /* 0x000fe200000000ff */
[----:B------:R-:W-:Y:S01]  /*e2a0*/  IMAD.MOV.U32 R236, RZ, RZ, R163 ;  /* 0x000000ffffec7224 */ /* 0x000fe200078e00a3 */
[C---:B------:R-:W-:Y:S02]  /*e2b0*/  ISETP.GE.U32.AND P6, PT, R74.reuse, R0, PT ;  /* 0x000000004a00720c */ /* 0x040fe40003fc6070 */
[----:B------:R-:W-:Y:S01]  /*e2c0*/  LOP3.LUT R0, R9, UR8, R2, 0x96, !PT ;  /* 0x0000000809007c12 */ /* 0x000fe2000f8e9602 */
[----:B------:R-:W-:Y:S01]  /*e2d0*/  IMAD.WIDE.U32 R2, R3, -0x326172a9, RZ ;  /* 0xcd9e8d5703027825 */ /* 0x000fe200078e00ff */
[----:B------:R-:W-:Y:S01]  /*e2e0*/  ISETP.GE.U32.AND P2, PT, R74, R37, PT ;  /* 0x000000254a00720c */ /* 0x000fe20003f46070 */
[----:B--2---:R-:W-:Y:S01]  /*e2f0*/  HMMA.16816.F32 R92, R4, R16, R92 ;  /* 0x00000010045c723c */ /* 0x004fe2000000185c */
[----:B------:R-:W-:Y:S01]  /*e300*/  @!P0 PRMT R147, R238, 0x5410, RZ ;  /* 0x00005410ee938816 */ /* 0x000fe200000000ff */
[----:B------:R-:W-:Y:S01]  /*e310*/  IMAD.WIDE.U32 R38, R0, -0x326172a9, RZ ;  /* 0xcd9e8d5700267825 */ /* 0x000fe200078e00ff */
[----:B------:R-:W-:-:S03]  /*e320*/  LOP3.LUT R3, R3, UR22, R34, 0x96, !PT ;  /* 0x0000001603037c12 */ /* 0x000fc6000f8e9622 */
[----:B------:R-:W-:Y:S01]  /*e330*/  IMAD.MOV.U32 R238, RZ, RZ, R162 ;  /* 0x000000ffffee7224 */ /* 0x000fe200078e00a2 */
[----:B------:R-:W-:Y:S01]  /*e340*/  LOP3.LUT R0, R39, UR5, R2, 0x96, !PT ;  /* 0x0000000527007c12 */ /* 0x000fe2000f8e9602 */
[----:B------:R-:W-:Y:S01]  /*e350*/  IMAD.WIDE.U32 R2, R3, -0x2daee0ad, RZ ;  /* 0xd2511f5303027825 */ /* 0x000fe200078e00ff */
[----:B------:R-:W-:Y:S01]  /*e360*/  @!P6 HADD2 R237, -R144.H0_H0, -RZ.H0_H0 ;  /* 0xa00000ff90ede230 */ /* 0x000fe20000000900 */
[----:B------:R-:W-:Y:S01]  /*e370*/  HMMA.16816.F32 R116, R4, R18, R116 ;  /* 0x000000120474723c */ /* 0x000fe20000001874 */
[----:B------:R-:W1:Y:S01]  /*e380*/  LDSM.16.MT88.4 R16, [R177+0xd000] ;  /* 0x00d00000b110783b */ /* 0x000e620000004200 */
[----:B------:R-:W-:Y:S01]  /*e390*/  IMAD.WIDE.U32 R34, R0, -0x2daee0ad, RZ ;  /* 0xd2511f5300227825 */ /* 0x000fe200078e00ff */
[----:B------:R-:W-:Y:S02]  /*e3a0*/  SHF.R.U32.HI R0, RZ, 0x18, R15 ;  /* 0x00000018ff007819 */ /* 0x000fe4000001160f */
[----:B------:R-:W-:Y:S01]  /*e3b0*/  LOP3.LUT R14, R3, UR4, R8, 0x96, !PT ;  /* 0x00000004030e7c12 */ /* 0x000fe2000f8e9608 */
[----:B------:R-:W-:Y:S01]  /*e3c0*/  IMAD.WIDE.U32 R8, R42, -0x2daee0ad, RZ ;  /* 0xd2511f532a087825 */ /* 0x000fe200078e00ff */
[----:B------:R-:W-:-:S02]  /*e3d0*/  LOP3.LUT R2, R35, UR15, R2, 0x96, !PT ;  /* 0x0000000f23027c12 */ /* 0x000fc4000f8e9602 */
[----:B------:R-:W-:Y:S01]  /*e3e0*/  @!P6 PRMT R144, R237, 0x5410, RZ ;  /* 0x00005410ed90e816 */ /* 0x000fe200000000ff */
[----:B------:R-:W-:Y:S01]  /*e3f0*/  IMAD.WIDE.U32 R32, R14, -0x326172a9, RZ ;  /* 0xcd9e8d570e207825 */ /* 0x000fe200078e00ff */
[----:B------:R-:W-:Y:S02]  /*e400*/  ISETP.GE.U32.AND P6, PT, R74, R0, PT ;  /* 0x000000004a00720c */ /* 0x000fe40003fc6070 */
[----:B------:R-:W-:Y:S01]  /*e410*/  SHF.R.U32.HI R0, RZ, 0x8, R41 ;  /* 0x00000008ff007819 */ /* 0x000fe20000011629 */
[----:B------:R-:W-:Y:S01]  /*e420*/  IMAD.WIDE.U32 R2, R2, -0x326172a9, RZ ;  /* 0xcd9e8d5702027825 */ /* 0x000fe200078e00ff */
[----:B------:R-:W-:Y:S02]  /*e430*/  LOP3.LUT R72, R9, UR30, R40, 0x96, !PT ;  /* 0x0000001e09487c12 */ /* 0x000fe4000f8e9628 */
[C---:B------:R-:W-:Y:S01]  /*e440*/  LOP3.LUT R39, R8.reuse, 0xff, RZ, 0xc0, !PT ;  /* 0x000000ff08277812 */ /* 0x040fe200078ec0ff */
[----:B------:R-:W-:Y:S01]  /*e450*/  FFMA.FTZ R4, R247, c[0x0][0x23c], -R12 ;  /* 0x00008f00f7047a23 */ /* 0x000fe2000001080c */
[----:B------:R-:W-:Y:S01]  /*e460*/  LOP3.LUT R216, R8, 0xffff, RZ, 0xc0, !PT ;  /* 0x0000ffff08d87812 */ /* 0x000fe200078ec0ff */
[----:B------:R-:W-:Y:S01]  /*e470*/  FFMA.FTZ R9, R239, c[0x0][0x23c], -R13 ;  /* 0x00008f00ef097a23 */ /* 0x000fe2000001080d */
[--C-:B------:R-:W-:Y:S01]  /*e480*/  SHF.R.U32.HI R40, RZ, 0x10, R8.reuse ;  /* 0x00000010ff287819 */ /* 0x100fe20000011608 */
[----:B------:R-:W-:Y:S01]  /*e490*/  MUFU.EX2 R222, R4 ;  /* 0x0000000400de7308 */ /* 0x000fe20000000800 */
[----:B------:R-:W-:Y:S01]  /*e4a0*/  SHF.R.U32.HI R37, RZ, 0x18, R8 ;  /* 0x00000018ff257819 */ /* 0x000fe20000011608 */
[----:B------:R-:W-:Y:S01]  /*e4b0*/  @!P6 HADD2 R239, -R145.H0_H0, -RZ.H0_H0 ;  /* 0xa00000ff91efe230 */ /* 0x000fe20000000900 */
[----:B------:R-:W-:Y:S01]  /*e4c0*/  LOP3.LUT R8, R0, 0xffff, RZ, 0xc0, !PT ;  /* 0x0000ffff00087812 */ /* 0x000fe200078ec0ff */
[----:B------:R-:W-:Y:S01]  /*e4d0*/  IMAD.MOV.U32 R41, RZ, RZ, R30 ;  /* 0x000000ffff297224 */ /* 0x000fe200078e001e */
[----:B------:R-:W-:Y:S01]  /*e4e0*/  LOP3.LUT R0, R2, 0xffff, RZ, 0xc0, !PT ;  /* 0x0000ffff02007812 */ /* 0x000fe200078ec0ff */
[----:B------:R-:W-:Y:S01]  /*e4f0*/  IMAD.MOV.U32 R237, RZ, RZ, R31 ;  /* 0x000000ffffed7224 */ /* 0x000fe200078e001f */
[----:B------:R-:W-:Y:S01]  /*e500*/  ISETP.GE.U32.AND P0, PT, R74, R8, PT ;  /* 0x000000084a00720c */ /* 0x000fe20003f06070 */
[----:B------:R2:W-:Y:S01]  /*e510*/  MUFU.EX2 R228, R9 ;  /* 0x0000000900e47308 */ /* 0x0005e20000000800 */
[----:B------:R-:W-:Y:S01]  /*e520*/  SHF.R.U32.HI R8, RZ, 0x8, R0 ;  /* 0x00000008ff087819 */ /* 0x000fe20000011600 */
[----:B------:R-:W-:Y:S01]  /*e530*/  IMAD.MOV.U32 R42, RZ, RZ, R28 ;  /* 0x000000ffff2a7224 */ /* 0x000fe200078e001c */
[----:B------:R-:W-:Y:S01]  /*e540*/  LOP3.LUT R0, R2, 0xff, RZ, 0xc0, !PT ;  /* 0x000000ff02007812 */ /* 0x000fe200078ec0ff */
[----:B------:R-:W-:Y:S01]  /*e550*/  LDSM.16.MT88.4 R28, [R178+0xd000] ;  /* 0x00d00000b21c783b */ /* 0x000fe20000004200 */
[----:B------:R-:W-:Y:S01]  /*e560*/  @!P6 PRMT R145, R239, 0x5410, RZ ;  /* 0x00005410ef91e816 */ /* 0x000fe200000000ff */
[----:B------:R-:W-:Y:S01]  /*e570*/  IMAD.MOV.U32 R239, RZ, RZ, R22 ;  /* 0x000000ffffef7224 */ /* 0x000fe200078e0016 */
[----:B------:R-:W-:Y:S01]  /*e580*/  PRMT R15, R0, 0x5410, R8 ;  /* 0x00005410000f7816 */ /* 0x000fe20000000008 */
[----:B------:R-:W-:Y:S01]  /*e590*/  FFMA.FTZ R8, R244, c[0x0][0x23c], -R12 ;  /* 0x00008f00f4087a23 */ /* 0x000fe2000001080c */
[----:B------:R-:W-:Y:S01]  /*e5a0*/  LOP3.LUT R0, R43, 0xff, RZ, 0xc0, !PT ;  /* 0x000000ff2b007812 */ /* 0x000fe200078ec0ff */
[----:B------:R-:W-:Y:S01]  /*e5b0*/  IMAD.MOV.U32 R43, RZ, RZ, R160 ;  /* 0x000000ffff2b7224 */ /* 0x000fe200078e00a0 */
[----:B------:R-:W-:Y:S01]  /*e5c0*/  SHF.R.U32.HI R14, RZ, 0x18, R2 ;  /* 0x00000018ff0e7819 */ /* 0x000fe20000011602 */
[----:B------:R-:W-:Y:S01]  /*e5d0*/  MUFU.EX2 R224, R8 ;  /* 0x0000000800e07308 */ /* 0x000fe20000000800 */
[----:B------:R-:W-:Y:S01]  /*e5e0*/  ISETP.GE.U32.AND P6, PT, R74, R0, PT ;  /* 0x000000004a00720c */ /* 0x000fe20003fc6070 */
[--C-:B------:R-:W-:Y:S01]  /*e5f0*/  FFMA.FTZ R0, R242, c[0x0][0x23c], -R13.reuse ;  /* 0x00008f00f2007a23 */ /* 0x100fe2000001080d */
[----:B------:R-:W-:Y:S01]  /*e600*/  @!P0 HADD2 R242, -R140.H0_H0, -RZ.H0_H0 ;  /* 0xa00000ff8cf28230 */ /* 0x000fe20000000900 */
[----:B--2---:R-:W-:Y:S01]  /*e610*/  FFMA.FTZ R9, R243, c[0x0][0x23c], -R13 ;  /* 0x00008f00f3097a23 */ /* 0x004fe2000001080d */
[----:B------:R-:W-:Y:S01]  /*e620*/  @!P1 HADD2 R243, -R142.H0_H0, -RZ.H0_H0 ;  /* 0xa00000ff8ef39230 */ /* 0x000fe20000000900 */
[----:B------:R-:W-:-:S02]  /*e630*/  LOP3.LUT R5, R36, 0xffff, RZ, 0xc0, !PT ;  /* 0x0000ffff24057812 */ /* 0x000fc400078ec0ff */
[----:B------:R2:W-:Y:S01]  /*e640*/  MUFU.EX2 R227, R9 ;  /* 0x0000000900e37308 */ /* 0x0005e20000000800 */
[----:B------:R-:W-:Y:S02]  /*e650*/  @!P0 PRMT R140, R242, 0x5410, RZ ;  /* 0x00005410f28c8816 */ /* 0x000fe400000000ff */
[----:B------:R-:W-:Y:S01]  /*e660*/  @!P1 PRMT R142, R243, 0x5410, RZ ;  /* 0x00005410f38e9816 */ /* 0x000fe200000000ff */
[----:B------:R-:W-:Y:S01]  /*e670*/  IMAD.MOV.U32 R243, RZ, RZ, R75 ;  /* 0x000000fffff37224 */ /* 0x000fe200078e004b */
[----:B------:R-:W-:Y:S01]  /*e680*/  PRMT R242, R74, 0x7054, R74 ;  /* 0x000070544af27816 */ /* 0x000fe2000000004a */
[----:B------:R-:W-:Y:S02]  /*e690*/  IMAD.MOV.U32 R75, RZ, RZ, R218 ;  /* 0x000000ffff4b7224 */ /* 0x000fe400078e00da */
[----:B------:R3:W-:Y:S01]  /*e6a0*/  MUFU.EX2 R226, R0 ;  /* 0x0000000000e27308 */ /* 0x0007e20000000800 */
[----:B--2---:R-:W-:Y:S02]  /*e6b0*/  SHF.R.U32.HI R9, RZ, 0x10, R2 ;  /* 0x00000010ff097819 */ /* 0x004fe40000011602 */
[----:B------:R-:W-:Y:S01]  /*e6c0*/  LOP3.LUT R2, R3, UR29, R32, 0x96, !PT ;  /* 0x0000001d03027c12 */ /* 0x000fe2000f8e9620 */
[----:B------:R-:W-:Y:S01]  /*e6d0*/  FFMA.FTZ R3, R240, c[0x0][0x23c], -R13 ;  /* 0x00008f00f0037a23 */ /* 0x000fe2000001080d */
[----:B------:R-:W-:Y:S01]  /*e6e0*/  @!P6 HADD2 R240, -R143.H0_H0, -RZ.H0_H0 ;  /* 0xa00000ff8ff0e230 */ /* 0x000fe20000000900 */
[----:B------:R-:W-:-:S02]  /*e6f0*/  LOP3.LUT R9, R9, 0xff, RZ, 0xc0, !PT ;  /* 0x000000ff09097812 */ /* 0x000fc400078ec0ff */
[----:B------:R2:W-:Y:S01]  /*e700*/  MUFU.EX2 R225, R3 ;  /* 0x0000000300e17308 */ /* 0x0005e20000000800 */
[----:B---3--:R-:W-:Y:S02]  /*e710*/  LOP3.LUT R0, R36, 0xff, RZ, 0xc0, !PT ;  /* 0x000000ff24007812 */ /* 0x008fe400078ec0ff */
[----:B------:R-:W-:Y:S01]  /*e720*/  @!P6 PRMT R143, R240, 0x5410, RZ ;  /* 0x00005410f08fe816 */ /* 0x000fe200000000ff */
[----:B------:R-:W-:Y:S01]  /*e730*/  IMAD.MOV.U32 R240, RZ, RZ, R20 ;  /* 0x000000fffff07224 */ /* 0x000fe200078e0014 */
[----:B------:R-:W-:Y:S01]  /*e740*/  ISETP.GE.U32.AND P1, PT, R74, R0, PT ;  /* 0x000000004a00720c */ /* 0x000fe20003f26070 */
[----:B------:R-:W3:Y:S01]  /*e750*/  LDSM.16.MT88.4 R20, [R179+0xd000] ;  /* 0x00d00000b314783b */ /* 0x000ee20000004200 */
[----:B------:R-:W-:Y:S02]  /*e760*/  SHF.R.U32.HI R0, RZ, 0x18, R36 ;  /* 0x00000018ff007819 */ /* 0x000fe40000011624 */
[----:B------:R-:W-:Y:S02]  /*e770*/  LOP3.LUT R8, R2, 0xff, RZ, 0xc0, !PT ;  /* 0x000000ff02087812 */ /* 0x000fe400078ec0ff */
[----:B------:R-:W-:-:S02]  /*e780*/  ISETP.GE.U32.AND P0, PT, R74, R0, PT ;  /* 0x000000004a00720c */ /* 0x000fc40003f06070 */
[----:B------:R-:W-:Y:S02]  /*e790*/  SHF.R.U32.HI R7, RZ, 0x18, R2 ;  /* 0x00000018ff077819 */ /* 0x000fe40000011602 */
[----:B------:R-:W-:Y:S02]  /*e7a0*/  PRMT R9, R9, 0x5410, R14 ;  /* 0x0000541009097816 */ /* 0x000fe4000000000e */
[----:B--2---:R-:W-:Y:S01]  /*e7b0*/  SHF.R.U32.HI R3, RZ, 0x10, R36 ;  /* 0x00000010ff037819 */ /* 0x004fe20000011624 */
[----:B------:R-:W-:-:S03]  /*e7c0*/  IMAD.MOV.U32 R36, RZ, RZ, R219 ;  /* 0x000000ffff247224 */ /* 0x000fc600078e00db */
[----:B------:R-:W-:Y:S01]  /*e7d0*/  LOP3.LUT R0, R3, 0xff, RZ, 0xc0, !PT ;  /* 0x000000ff03007812 */ /* 0x000fe200078ec0ff */
[----:B------:R-:W-:Y:S01]  /*e7e0*/  FFMA.FTZ R3, R241, c[0x0][0x23c], -R12 ;  /* 0x00008f00f1037a23 */ /* 0x000fe2000001080c */
[----:B------:R-:W-:Y:S02]  /*e7f0*/  @!P2 HADD2 R241, -R141.H0_H0, -RZ.H0_H0 ;  /* 0xa00000ff8df1a230 */ /* 0x000fe40000000900 */
[----:B------:R-:W-:Y:S01]  /*e800*/  ISETP.GE.U32.AND P6, PT, R74, R0, PT ;  /* 0x000000004a00720c */ /* 0x000fe20003fc6070 */
[----:B------:R2:W4:Y:S01]  /*e810*/  MUFU.EX2 R223, R3 ;  /* 0x0000000300df7308 */ /* 0x0005220000000800 */
[----:B------:R-:W-:Y:S02]  /*e820*/  LOP3.LUT R0, R2, 0xffff, RZ, 0xc0, !PT ;  /* 0x0000ffff02007812 */ /* 0x000fe400078ec0ff */
[----:B------:R-:W-:Y:S01]  /*e830*/  @!P2 PRMT R141, R241, 0x5410, RZ ;  /* 0x00005410f18da816 */ /* 0x000fe200000000ff */
[----:B------:R-:W-:Y:S01]  /*e840*/  IMAD.MOV.U32 R241, RZ, RZ, R73 ;  /* 0x000000fffff17224 */ /* 0x000fe200078e0049 */
[----:B------:R-:W-:Y:S01]  /*e850*/  SHF.R.U32.HI R6, RZ, 0x8, R0 ;  /* 0x00000008ff067819 */ /* 0x000fe20000011600 */
[----:B------:R1:W5:Y:S01]  /*e860*/  LDL.LU.S16 R73, [R1] ;  /* 0x0000000001497983 */ /* 0x0003620000300600 */
[----:B--2---:R-:W-:-:S02]  /*e870*/  SHF.R.U32.HI R3, RZ, 0x10, R2 ;  /* 0x00000010ff037819 */ /* 0x004fc40000011602 */
[----:B------:R-:W-:Y:S02]  /*e880*/  SHF.R.U32.HI R2, RZ, 0x8, R5 ;  /* 0x00000008ff027819 */ /* 0x000fe40000011605 */
[----:B------:R-:W-:Y:S01]  /*e890*/  LOP3.LUT R0, R3, 0xff, RZ, 0xc0, !PT ;  /* 0x000000ff03007812 */ /* 0x000fe200078ec0ff */
[----:B------:R-:W-:Y:S01]  /*e8a0*/  FFMA.FTZ R3, R246, c[0x0][0x23c], -R12 ;  /* 0x00008f00f6037a23 */ /* 0x000fe2000001080c */
[----:B------:R-:W-:Y:S02]  /*e8b0*/  PRMT R5, R8, 0x5410, R6 ;  /* 0x0000541008057816 */ /* 0x000fe40000000006 */
[----:B------:R-:W-:Y:S01]  /*e8c0*/  PRMT R4, R0, 0x5410, R7 ;  /* 0x0000541000047816 */ /* 0x000fe20000000007 */
[----:B------:R2:W1:Y:S01]  /*e8d0*/  MUFU.EX2 R221, R3 ;  /* 0x0000000300dd7308 */ /* 0x0004620000000800 */
[----:B------:R-:W-:Y:S02]  /*e8e0*/  LOP3.LUT R0, R2, 0xffff, RZ, 0xc0, !PT ;  /* 0x0000ffff02007812 */ /* 0x000fe400078ec0ff */
[----:B----4-:R-:W-:-:S02]  /*e8f0*/  F2FP.PACK_AB R2, R223, R224 ;  /* 0x000000e0df02723e */ /* 0x010fc400000000ff */
[----:B------:R-:W-:Y:S01]  /*e900*/  ISETP.GE.U32.AND P2, PT, R74, R0, PT ;  /* 0x000000004a00720c */ /* 0x000fe20003f46070 */
[--C-:B------:R-:W-:Y:S01]  /*e910*/  HSET2.LE.AND R0, R15, R242.reuse, PT ;  /* 0x000000f20f007233 */ /* 0x100fe20003803000 */
[C---:B------:R-:W-:Y:S01]  /*e920*/  PRMT R137, R2.reuse, 0x7632, R137 ;  /* 0x0000763202897816 */ /* 0x040fe20000000089 */
[----:B------:R-:W-:Y:S01]  /*e930*/  IMAD.MOV.U32 R74, RZ, RZ, R217 ;  /* 0x000000ffff4a7224 */ /* 0x000fe200078e00d9 */
[----:B------:R-:W-:Y:S01]  /*e940*/  PRMT R136, R2, 0x7610, R136 ;  /* 0x0000761002887816 */ /* 0x000fe20000000088 */
[----:B------:R-:W-:Y:S01]  /*e950*/  HSET2.LE.AND R2, R9, R242, PT ;  /* 0x000000f209027233 */ /* 0x000fe20003803000 */
[----:B------:R-:W-:Y:S01]  /*e960*/  IMAD.MOV.U32 R217, RZ, RZ, R220 ;  /* 0x000000ffffd97224 */ /* 0x000fe200078e00dc */
[----:B------:R-:W-:Y:S02]  /*e970*/  LOP3.LUT R8, R40, 0xff, RZ, 0xc0, !PT ;  /* 0x000000ff28087812 */ /* 0x000fe400078ec0ff */
[----:B------:R-:W-:Y:S02]  /*e980*/  SHF.R.U32.HI R9, RZ, 0x18, R72 ;  /* 0x00000018ff097819 */ /* 0x000fe40000011648 */
[----:B--2---:R-:W-:-:S04]  /*e990*/  F2FP.PACK_AB R3, R225, R226 ;  /* 0x000000e2e103723e */ /* 0x004fc800000000ff */
[C---:B------:R-:W-:Y:S02]  /*e9a0*/  PRMT R139, R3.reuse, 0x7610, R139 ;  /* 0x00007610038b7816 */ /* 0x040fe4000000008b */
[----:B------:R-:W-:-:S04]  /*e9b0*/  PRMT R138, R3, 0x7632, R138 ;  /* 0x00007632038a7816 */ /* 0x000fc8000000008a */
[----:B------:R-:W-:-:S04]  /*e9c0*/  PRMT R3, R139, 0x5410, R138 ;  /* 0x000054108b037816 */ /* 0x000fc8000000008a */
[----:B------:R-:W-:Y:S02]  /*e9d0*/  LOP3.LUT R6, R0, R3, RZ, 0xc0, !PT ;  /* 0x0000000300067212 */ /* 0x000fe400078ec0ff */
[----:B------:R-:W-:Y:S02]  /*e9e0*/  F2FP.PACK_AB R3, R227, R228 ;  /* 0x000000e4e303723e */ /* 0x000fe400000000ff */
[----:B------:R-:W-:Y:S02]  /*e9f0*/  PRMT R0, R136, 0x5410, R137 ;  /* 0x0000541088007816 */ /* 0x000fe40000000089 */
[C---:B------:R-:W-:Y:S02]  /*ea00*/  PRMT R103, R3.reuse, 0x7610, R103 ;  /* 0x0000761003677816 */ /* 0x040fe40000000067 */
[----:B------:R-:W-:Y:S01]  /*ea10*/  LOP3.LUT R7, R2, R0, RZ, 0xc0, !PT ;  /* 0x0000000002077212 */ /* 0x000fe200078ec0ff */
[----:B------:R-:W-:Y:S01]  /*ea20*/  HSET2.LE.AND R0, R5, R242, PT ;  /* 0x000000f205007233 */ /* 0x000fe20003803000 */
[----:B------:R-:W-:Y:S01]  /*ea30*/  PRMT R102, R3, 0x7632, R102 ;  /* 0x0000763203667816 */ /* 0x000fe20000000066 */
[----:B------:R-:W-:Y:S01]  /*ea40*/  @!P1 HADD2 R246, -R103.H0_H0, -RZ.H0_H0 ;  /* 0xa00000ff67f69230 */ /* 0x000fe20000000900 */
[----:B-1----:R-:W-:-:S02]  /*ea50*/  F2FP.PACK_AB R2, R221, R222 ;  /* 0x000000dedd02723e */ /* 0x002fc400000000ff */
[----:B------:R-:W-:Y:S01]  /*ea60*/  PRMT R3, R103, 0x5410, R102 ;  /* 0x0000541067037816 */ /* 0x000fe20000000066 */
[----:B------:R-:W-:Y:S01]  /*ea70*/  @!P2 HADD2 R244, -R102.H0_H0, -RZ.H0_H0 ;  /* 0xa00000ff66f4a230 */ /* 0x000fe20000000900 */
[C---:B------:R-:W-:Y:S02]  /*ea80*/  PRMT R35, R2.reuse, 0x7632, R35 ;  /* 0x0000763202237816 */ /* 0x040fe40000000023 */
[----:B------:R-:W-:Y:S01]  /*ea90*/  PRMT R32, R2, 0x7610, R32 ;  /* 0x0000761002207816 */ /* 0x000fe20000000020 */
[----:B------:R-:W-:Y:S01]  /*eaa0*/  HSET2.LE.AND R2, R4, R242, PT ;  /* 0x000000f204027233 */ /* 0x000fe20003803000 */
[----:B------:R-:W-:Y:S01]  /*eab0*/  LOP3.LUT R4, R0, R3, RZ, 0xc0, !PT ;  /* 0x0000000300047212 */ /* 0x000fe200078ec0ff */
[----:B------:R-:W-:Y:S01]  /*eac0*/  @!P0 HADD2 R247, -R35.H0_H0, -RZ.H0_H0 ;  /* 0xa00000ff23f78230 */ /* 0x000fe20000000900 */
[----:B------:R-:W-:Y:S02]  /*ead0*/  PRMT R0, R32, 0x5410, R35 ;  /* 0x0000541020007816 */ /* 0x000fe40000000023 */
[----:B------:R-:W-:Y:S01]  /*eae0*/  @!P1 PRMT R103, R246, 0x5410, RZ ;  /* 0x00005410f6679816 */ /* 0x000fe200000000ff */
[----:B------:R-:W-:Y:S01]  /*eaf0*/  IMAD.MOV.U32 R246, RZ, RZ, R74 ;  /* 0x000000fffff67224 */ /* 0x000fe200078e004a */
[----:B------:R-:W-:-:S02]  /*eb00*/  LOP3.LUT R5, R2, R0, RZ, 0xc0, !PT ;  /* 0x0000000002057212 */ /* 0x000fc400078ec0ff */
[----:B------:R-:W-:Y:S02]  /*eb10*/  LOP3.LUT R2, R33, UR16, R38, 0x96, !PT ;  /* 0x0000001021027c12 */ /* 0x000fe4000f8e9626 */
[----:B------:R-:W-:Y:S02]  /*eb20*/  @!P2 PRMT R102, R244, 0x5410, RZ ;  /* 0x00005410f466a816 */ /* 0x000fe400000000ff */
[----:B------:R1:W2:Y:S01]  /*eb30*/  LDL.LU.S16 R244, [R1+0x4] ;  /* 0x0000040001f47983 */ /* 0x0002a20000300600 */
[----:B------:R-:W-:Y:S01]  /*eb40*/  HMMA.16816.F32 R104, R4, R16, R104 ;  /* 0x000000100468723c */ /* 0x000fe20000001868 */
[----:B------:R-:W-:Y:S01]  /*eb50*/  IMAD.WIDE.U32 R2, R2, -0x2daee0ad, RZ ;  /* 0xd2511f5302027825 */ /* 0x000fe200078e00ff */
[----:B------:R-:W-:-:S03]  /*eb60*/  @!P0 PRMT R35, R247, 0x5410, RZ ;  /* 0x00005410f7238816 */ /* 0x000fc600000000ff */
[----:B------:R-:W-:Y:S01]  /*eb70*/  IMAD.MOV.U32 R247, RZ, RZ, R75 ;  /* 0x000000fffff77224 */ /* 0x000fe200078e004b */
[----:B------:R-:W-:Y:S02]  /*eb80*/  LOP3.LUT R14, R2, 0xffff, RZ, 0xc0, !PT ;  /* 0x0000ffff020e7812 */ /* 0x000fe400078ec0ff */
[----:B------:R-:W-:Y:S01]  /*eb90*/  HMMA.16816.F32 R44, R4, R18, R44 ;  /* 0x00000012042c723c */ /* 0x000fe2000000182c */
[----:B------:R-:W4:Y:S01]  /*eba0*/  LDSM.16.MT88.4 R16, [R177+0xf000] ;  /* 0x00f00000b110783b */ /* 0x000f220000004200 */
[----:B------:R-:W-:Y:S02]  /*ebb0*/  SHF.R.U32.HI R15, RZ, 0x18, R2 ;  /* 0x00000018ff0f7819 */ /* 0x000fe40000011602 */
[----:B------:R-:W-:Y:S01]  /*ebc0*/  LOP3.LUT R0, R3, UR30, R34, 0x96, !PT ;  /* 0x0000001e03007c12 */ /* 0x000fe2000f8e9622 */
[----:B------:R-:W-:-:S03]  /*ebd0*/  FFMA.FTZ R3, R248, c[0x0][0x23c], -R13 ;  /* 0x00008f00f8037a23 */ /* 0x000fc6000001080d */
[C---:B---3--:R-:W-:Y:S01]  /*ebe0*/  HMMA.16816.F32 R128, R4.reuse, R20, R128 ;  /* 0x000000140480723c */ /* 0x048fe20000001880 */
[----:B------:R3:W-:Y:S07]  /*ebf0*/  MUFU.EX2 R219, R3 ;  /* 0x0000000300db7308 */ /* 0x0007ee0000000800 */
[C---:B------:R-:W-:Y:S01]  /*ec00*/  HMMA.16816.F32 R60, R4.reuse, R22, R60 ;  /* 0x00000016043c723c */ /* 0x040fe2000000183c */
[----:B------:R-:W1:Y:S07]  /*ec10*/  LDSM.16.MT88.4 R20, [R180+0xf000] ;  /* 0x00f00000b414783b */ /* 0x000e6e0000004200 */
[----:B------:R-:W-:Y:S01]  /*ec20*/  HMMA.16816.F32 R112, R4, R28, R112 ;  /* 0x0000001c0470723c */ /* 0x000fe20000001870 */
[----:B---3--:R-:W-:Y:S01]  /*ec30*/  SHF.R.U32.HI R3, RZ, 0x8, R14 ;  /* 0x00000008ff037819 */ /* 0x008fe2000001160e */
[----:B------:R-:W-:-:S04]  /*ec40*/  FFMA.FTZ R14, R36, c[0x0][0x23c], -R12 ;  /* 0x00008f00240e7a23 */ /* 0x000fc8000001080c */
[----:B------:R3:W-:Y:S02]  /*ec50*/  MUFU.EX2 R34, R14 ;  /* 0x0000000e00227308 */ /* 0x0007e40000000800 */
[C---:B------:R-:W-:Y:S01]  /*ec60*/  HMMA.16816.F32 R48, R4.reuse, R30, R48 ;  /* 0x0000001e0430723c */ /* 0x040fe20000001830 */
[----:B------:R-:W1:Y:S07]  /*ec70*/  LDSM.16.MT88.4 R28, [R177+0x11000] ;  /* 0x01100000b11c783b */ /* 0x000e6e0000004200 */
[----:B------:R-:W-:Y:S01]  /*ec80*/  HMMA.16816.F32 R120, R4, R24, R120 ;  /* 0x000000180478723c */ /* 0x000fe20000001878 */
[----:B---3--:R-:W-:Y:S01]  /*ec90*/  FFMA.FTZ R14, R251, c[0x0][0x23c], -R12 ;  /* 0x00008f00fb0e7a23 */ /* 0x008fe2000001080c */
[----:B------:R-:W-:-:S06]  /*eca0*/  @!P4 HADD2 R251, -R137.H0_H0, -RZ.H0_H0 ;  /* 0xa00000ff89fbc230 */ /* 0x000fcc0000000900 */
[----:B----4-:R-:W-:Y:S01]  /*ecb0*/  HMMA.16816.F32 R64, R4, R16, R64 ;  /* 0x000000100440723c */ /* 0x010fe20000001840 */
[----:B------:R-:W-:-:S07]  /*ecc0*/  @!P4 PRMT R137, R251, 0x5410, RZ ;  /* 0x00005410fb89c816 */ /* 0x000fce00000000ff */
[C---:B------:R-:W-:Y:S01]  /*ecd0*/  HMMA.16816.F32 R68, R4.reuse, R18, R68 ;  /* 0x000000120444723c */ /* 0x040fe20000001844 */
[----:B------:R-:W3:Y:S07]  /*ece0*/  LDSM.16.MT88.4 R16, [R179+0xf000] ;  /* 0x00f00000b310783b */ /* 0x000eee0000004200 */
[C---:B-1----:R-:W-:Y:S07]  /*ecf0*/  HMMA.16816.F32 R84, R4.reuse, R20, R96 ;  /* 0x000000140454723c */ /* 0x042fee0000001860 */
[----:B------:R-:W-:Y:S01]  /*ed00*/  LOP3.LUT R21, R2, 0xff, RZ, 0xc0, !PT ;  /* 0x000000ff02157812 */ /* 0x000fe200078ec0ff */
[----:B------:R-:W-:Y:S01]  /*ed10*/  HMMA.16816.F32 R52, R4, R26, R52 ;  /* 0x0000001a0434723c */ /* 0x000fe20000001834 */
[----:B------:R-:W-:Y:S01]  /*ed20*/  SHF.R.U32.HI R20, RZ, 0x10, R2 ;  /* 0x00000010ff147819 */ /* 0x000fe20000011602 */
[----:B------:R-:W1:Y:S01]  /*ed30*/  LDSM.16.MT88.4 R24, [R178+0xf000] ;  /* 0x00f00000b218783b */ /* 0x000e620000004200 */
[----:B------:R-:W-:-:S02]  /*ed40*/  SHF.R.U32.HI R2, RZ, 0x8, R245 ;  /* 0x00000008ff027819 */ /* 0x000fc400000116f5 */
[----:B------:R-:W4:Y:S02]  /*ed50*/  LDC.U8 R245, c[0x0][0x2d8] ;  /* 0x0000b600fff57b82 */ /* 0x000f240000000000 */
[----:B------:R-:W-:Y:S01]  /*ed60*/  LOP3.LUT R2, R2, 0xffff, RZ, 0xc0, !PT ;  /* 0x0000ffff02027812 */ /* 0x000fe200078ec0ff */
[C---:B------:R-:W-:Y:S08]  /*ed70*/  HMMA.16816.F32 R164, R4.reuse, R28, R164 ;  /* 0x0000001c04a4723c */ /* 0x040ff000000018a4 */
[C---:B------:R-:W-:Y:S01]  /*ed80*/  HMMA.16816.F32 R160, R4.reuse, R30, R124 ;  /* 0x0000001e04a0723c */ /* 0x040fe2000000187c */
[----:B------:R-:W-:Y:S04]  /*ed90*/  LDSM.16.MT88.4 R28, [R179+0x11000] ;  /* 0x01100000b31c783b */ /* 0x000fe80000004200 */
[----:B------:R-:W-:Y:S03]  /*eda0*/  LDSM.16.MT88.4 R124, [R180+0xd800] ;  /* 0x00d80000b47c783b */ /* 0x000fe60000004200 */
[----:B------:R-:W-:Y:S01]  /*edb0*/  HMMA.16816.F32 R88, R4, R22, R108 ;  /* 0x000000160458723c */ /* 0x000fe2000000186c */
[----:B------:R-:W-:Y:S01]  /*edc0*/  LDSM.16.MT88.4 R108, [R177+0xd800] ;  /* 0x00d80000b16c783b */ /* 0x000fe20000004200 */
[----:B----4-:R-:W-:Y:S01]  /*edd0*/  ISETP.GE.U32.AND P1, PT, R245, R2, PT ;  /* 0x00000002f500720c */ /* 0x010fe20003f26070 */
[----:B------:R-:W-:Y:S01]  /*ede0*/  FFMA.FTZ R2, R250, c[0x0][0x23c], -R13 ;  /* 0x00008f00fa027a23 */ /* 0x000fe2000001080d */
[----:B------:R-:W-:-:S04]  /*edf0*/  @!P3 HADD2 R250, -R139.H0_H0, -RZ.H0_H0 ;  /* 0xa00000ff8bfab230 */ /* 0x000fc80000000900 */
[C---:B---3--:R-:W-:Y:S01]  /*ee00*/  HMMA.16816.F32 R148, R4.reuse, R16, R148 ;  /* 0x000000100494723c */ /* 0x048fe20000001894 */
[C---:B------:R-:W-:Y:S01]  /*ee10*/  ISETP.GE.U32.AND P2, PT, R245.reuse, R39, PT ;  /* 0x00000027f500720c */ /* 0x040fe20003f46070 */
[----:B------:R3:W-:Y:S01]  /*ee20*/  MUFU.EX2 R220, R2 ;  /* 0x0000000200dc7308 */ /* 0x0007e20000000800 */
[C---:B------:R-:W-:Y:S02]  /*ee30*/  ISETP.GE.U32.AND P0, PT, R245.reuse, R37, PT ;  /* 0x00000025f500720c */ /* 0x040fe40003f06070 */
[----:B------:R-:W-:Y:S02]  /*ee40*/  @!P3 PRMT R139, R250, 0x5410, RZ ;  /* 0x00005410fa8bb816 */ /* 0x000fe400000000ff */
[----:B------:R-:W-:Y:S01]  /*ee50*/  ISETP.GE.U32.AND P3, PT, R245, R9, PT ;  /* 0x00000009f500720c */ /* 0x000fe20003f66070 */
[----:B------:R-:W-:Y:S01]  /*ee60*/  HMMA.16816.F32 R152, R4, R18, R152 ;  /* 0x000000120498723c */ /* 0x000fe20000001898 */
[----:B------:R-:W4:Y:S01]  /*ee70*/  LDSM.16.MT88.4 R16, [R178+0x11000] ;  /* 0x01100000b210783b */ /* 0x000f220000004200 */
[----:B------:R-:W-:Y:S01]  /*ee80*/  @!P1 HADD2 R248, -R138.H0_H0, -RZ.H0_H0 ;  /* 0xa00000ff8af89230 */ /* 0x000fe20000000900 */
[----:B------:R-:W-:-:S04]  /*ee90*/  LOP3.LUT R9, R0, 0xff, RZ, 0xc0, !PT ;  /* 0x000000ff00097812 */ /* 0x000fc800078ec0ff */
[----:B------:R-:W-:Y:S01]  /*eea0*/  @!P1 PRMT R138, R248, 0x5410, RZ ;  /* 0x00005410f88a9816 */ /* 0x000fe200000000ff */
[C---:B-1----:R-:W-:Y:S01]  /*eeb0*/  HMMA.16816.F32 R76, R4.reuse, R24, R76 ;  /* 0x00000018044c723c */ /* 0x042fe2000000184c */
[----:B------:R-:W-:Y:S01]  /*eec0*/  ISETP.GE.U32.AND P1, PT, R245, R8, PT ;  /* 0x00000008f500720c */ /* 0x000fe20003f26070 */
[----:B---3--:R-:W-:Y:S01]  /*eed0*/  FFMA.FTZ R2, R249, c[0x0][0x23c], -R13 ;  /* 0x00008f00f9027a23 */ /* 0x008fe2000001080d */
[----:B------:R-:W-:Y:S01]  /*eee0*/  @!P6 HADD2 R249, -R32.H0_H0, -RZ.H0_H0 ;  /* 0xa00000ff20f9e230 */ /* 0x000fe20000000900 */
[----:B------:R-:W-:Y:S02]  /*eef0*/  SHF.R.U32.HI R8, RZ, 0x10, R0 ;  /* 0x00000010ff087819 */ /* 0x000fe40000011600 */
[----:B------:R1:W-:Y:S02]  /*ef00*/  MUFU.EX2 R218, R2 ;  /* 0x0000000200da7308 */ /* 0x0003e40000000800 */
[----:B------:R-:W-:Y:S01]  /*ef10*/  @!P6 PRMT R32, R249, 0x5410, RZ ;  /* 0x00005410f920e816 */ /* 0x000fe200000000ff */
[----:B------:R-:W-:Y:S01]  /*ef20*/  HMMA.16816.F32 R80, R4, R26, R56 ;  /* 0x0000001a0450723c */ /* 0x000fe20000001838 */
[----:B------:R-:W3:Y:S04]  /*ef30*/  LDSM.16.MT88.4 R24, [R180+0x11000] ;  /* 0x01100000b418783b */ /* 0x000ee80000004200 */
[----:B------:R-:W5:Y:S01]  /*ef40*/  LDSM.16.MT88.4 R56, [R180+0xf800] ;  /* 0x00f80000b438783b */ /* 0x000f620000004200 */
[----:B-1----:R-:W-:-:S04]  /*ef50*/  LOP3.LUT R2, R72, 0xff, RZ, 0xc0, !PT ;  /* 0x000000ff48027812 */ /* 0x002fc800078ec0ff */
[----:B------:R-:W-:Y:S01]  /*ef60*/  ISETP.GE.U32.AND P6, PT, R245, R2, PT ;  /* 0x00000002f500720c */ /* 0x000fe20003fc6070 */
[----:B------:R-:W-:-:S04]  /*ef70*/  FFMA.FTZ R2, R217, c[0x0][0x23c], -R12 ;  /* 0x00008f00d9027a23 */ /* 0x000fc8000001080c */
[----:B------:R1:W-:Y:S01]  /*ef80*/  MUFU.EX2 R217, R2 ;  /* 0x0000000200d97308 */ /* 0x0003e20000000800 */
[C---:B----4-:R-:W-:Y:S07]  /*ef90*/  HMMA.16816.F32 R168, R4.reuse, R18, R168 ;  /* 0x0000001204a8723c */ /* 0x050fee00000018a8 */
[----:B------:R-:W-:Y:S01]  /*efa0*/  MUFU.EX2 R19, R14 ;  /* 0x0000000e00137308 */ /* 0x000fe20000000800 */
[----:B------:R-:W-:Y:S01]  /*efb0*/  HMMA.16816.F32 R172, R4, R16, R172 ;  /* 0x0000001004ac723c */ /* 0x000fe200000018ac */
[----:B-1----:R-:W-:-:S06]  /*efc0*/  LOP3.LUT R2, R20, 0xff, RZ, 0xc0, !PT ;  /* 0x000000ff14027812 */ /* 0x002fcc00078ec0ff */
[----:B------:R-:W-:Y:S01]  /*efd0*/  FFMA.FTZ R17, R239, R100, R243 ;  /* 0x00000064ef117223 */ /* 0x000fe200000100f3 */
[----:B------:R-:W-:Y:S01]  /*efe0*/  PRMT R16, R21, 0x5410, R3 ;  /* 0x0000541015107816 */ /* 0x000fe20000000003 */
[C---:B---3--:R-:W-:Y:S01]  /*eff0*/  HMMA.16816.F32 R156, R4.reuse, R24, R156 ;  /* 0x00000018049c723c */ /* 0x048fe2000000189c */
[----:B------:R-:W-:Y:S01]  /*f000*/  PRMT R15, R2, 0x5410, R15 ;  /* 0x00005410020f7816 */ /* 0x000fe2000000000f */
[----:B------:R-:W-:Y:S01]  /*f010*/  FFMA.FTZ R2, R252, c[0x0][0x23c], -R12 ;  /* 0x00008f00fc027a23 */ /* 0x000fe2000001080c */
[----:B------:R-:W-:Y:S01]  /*f020*/  SHF.R.U32.HI R12, RZ, 0x18, R0 ;  /* 0x00000018ff0c7819 */ /* 0x000fe20000011600 */
[----:B------:R-:W-:Y:S01]  /*f030*/  IMAD.MOV.U32 R243, RZ, RZ, R238 ;  /* 0x000000fffff37224 */ /* 0x000fe200078e00ee */
[----:B------:R-:W-:Y:S01]  /*f040*/  SHF.R.U32.HI R3, RZ, 0x10, R72 ;  /* 0x00000010ff037819 */ /* 0x000fe20000011648 */
[----:B------:R1:W3:Y:S01]  /*f050*/  MUFU.EX2 R33, R2 ;  /* 0x0000000200217308 */ /* 0x0002e20000000800 */
[----:B------:R-:W-:Y:S01]  /*f060*/  IMAD.MOV.U32 R239, RZ, RZ, R43 ;  /* 0x000000ffffef7224 */ /* 0x000fe200078e002b */
[----:B------:R-:W-:Y:S01]  /*f070*/  HMMA.16816.F32 R92, R4, R28, R92 ;  /* 0x0000001c045c723c */ /* 0x000fe2000000185c */
[----:B------:R-:W-:Y:S01]  /*f080*/  LOP3.LUT R3, R3, 0xff, RZ, 0xc0, !PT ;  /* 0x000000ff03037812 */ /* 0x000fe200078ec0ff */
[----:B------:R-:W-:Y:S01]  /*f090*/  IMAD.MOV.U32 R238, RZ, RZ, R42 ;  /* 0x000000ffffee7224 */ /* 0x000fe200078e002a */
[----:B------:R-:W-:Y:S02]  /*f0a0*/  LDSM.16.MT88.4 R20, [R177+0x11800] ;  /* 0x01180000b114783b */ /* 0x000fe40000004200 */
[----:B------:R-:W-:-:S03]  /*f0b0*/  ISETP.GE.U32.AND P4, PT, R245, R3, PT ;  /* 0x00000003f500720c */ /* 0x000fc60003f86070 */
[----:B------:R-:W-:Y:S01]  /*f0c0*/  HMMA.16816.F32 R24, R4, R26, R132 ;  /* 0x0000001a0418723c */ /* 0x000fe20000001884 */
[----:B------:R-:W-:Y:S01]  /*f0d0*/  @!P5 HADD2 R252, -R136.H0_H0, -RZ.H0_H0 ;  /* 0xa00000ff88fcd230 */ /* 0x000fe20000000900 */
[----:B------:R-:W-:Y:S01]  /*f0e0*/  LDSM.16.MT88.4 R132, [R179+0xd800] ;  /* 0x00d80000b384783b */ /* 0x000fe20000004200 */
[----:B-1----:R-:W-:-:S04]  /*f0f0*/  LOP3.LUT R2, R0, 0xffff, RZ, 0xc0, !PT ;  /* 0x0000ffff00027812 */ /* 0x002fc800078ec0ff */
[----:B------:R-:W-:Y:S02]  /*f100*/  SHF.R.U32.HI R0, RZ, 0x8, R2 ;  /* 0x00000008ff007819 */ /* 0x000fe40000011602 */
[----:B------:R-:W-:Y:S01]  /*f110*/  LOP3.LUT R2, R8, 0xff, RZ, 0xc0, !PT ;  /* 0x000000ff08027812 */ /* 0x000fe200078ec0ff */
[--C-:B------:R-:W-:Y:S01]  /*f120*/  HSET2.LE.AND R8, R16, R242.reuse, PT ;  /* 0x000000f210087233 */ /* 0x100fe20003803000 */
[----:B------:R-:W-:Y:S01]  /*f130*/  PRMT R9, R9, 0x5410, R0 ;  /* 0x0000541009097816 */ /* 0x000fe20000000000 */
[----:B------:R-:W-:Y:S01]  /*f140*/  FFMA.FTZ R0, R240, c[0x0][0x23c], -R13 ;  /* 0x00008f00f0007a23 */ /* 0x000fe2000001080d */
[----:B------:R-:W-:Y:S01]  /*f150*/  PRMT R3, R2, 0x5410, R12 ;  /* 0x0000541002037816 */ /* 0x000fe2000000000c */
[----:B------:R-:W-:Y:S01]  /*f160*/  HMMA.16816.F32 R28, R4, R30, R116 ;  /* 0x0000001e041c723c */ /* 0x000fe20000001874 */
[----:B---3--:R-:W-:Y:S01]  /*f170*/  F2FP.PACK_AB R16, R19, R33 ;  /* 0x000000211310723e */ /* 0x008fe200000000ff */
[----:B------:R1:W3:Y:S01]  /*f180*/  MUFU.EX2 R18, R0 ;  /* 0x0000000000127308 */ /* 0x0002e20000000800 */
[--C-:B------:R-:W-:Y:S01]  /*f190*/  HSET2.LE.AND R2, R9, R242.reuse, PT ;  /* 0x000000f209027233 */ /* 0x100fe20003803000 */
[----:B------:R-:W-:Y:S01]  /*f1a0*/  F2FP.PACK_AB R12, R218, R220 ;  /* 0x000000dcda0c723e */ /* 0x000fe200000000ff */
[----:B------:R-:W-:Y:S01]  /*f1b0*/  HSET2.LE.AND R3, R3, R242, PT ;  /* 0x000000f203037233 */ /* 0x000fe20003803000 */
[----:B------:R-:W-:Y:S01]  /*f1c0*/  F2FP.PACK_AB R9, R34, R217 ;  /* 0x000000d92209723e */ /* 0x000fe200000000ff */
[----:B------:R4:W4:Y:S01]  /*f1d0*/  LDL.LU.S16 R240, [R1+0xc] ;  /* 0x00000c0001f07983 */ /* 0x0009220000300600 */
[----:B------:R-:W-:-:S02]  /*f1e0*/  PRMT R14, R12, 0x7632, R14 ;  /* 0x000076320c0e7816 */ /* 0x000fc4000000000e */
[C---:B------:R-:W-:Y:S01]  /*f1f0*/  PRMT R13, R9.reuse, 0x7610, R13 ;  /* 0x00007610090d7816 */ /* 0x040fe2000000000d */
[----:B------:R-:W2:Y:S01]  /*f200*/  LDSM.16.MT88.4 R116, [R178+0xd800] ;  /* 0x00d80000b274783b */ /* 0x000ea20000004200 */
[----:B-1----:R-:W-:Y:S01]  /*f210*/  HSET2.LE.AND R0, R15, R242, PT ;  /* 0x000000f20f007233 */ /* 0x002fe20003803000 */
[----:B------:R-:W-:Y:S01]  /*f220*/  PRMT R15, R12, 0x7610, R15 ;  /* 0x000076100c0f7816 */ /* 0x000fe2000000000f */
[----:B------:R-:W-:Y:S01]  /*f230*/  IMAD.MOV.U32 R242, RZ, RZ, R41 ;  /* 0x000000fffff27224 */ /* 0x000fe200078e0029 */
[----:B------:R-:W-:Y:S01]  /*f240*/  PRMT R12, R9, 0x7632, R12 ;  /* 0x00007632090c7816 */ /* 0x000fe2000000000c */
[----:B------:R-:W-:Y:S01]  /*f250*/  IMAD.MOV.U32 R9, RZ, RZ, R16 ;  /* 0x000000ffff097224 */ /* 0x000fe200078e0010 */
[----:B------:R-:W-:Y:S04]  /*f260*/  LDSM.16.MT88.4 R40, [R177+0xf800] ;  /* 0x00f80000b128783b */ /* 0x000fe80000004200 */
[----:B------:R-:W-:-:S02]  /*f270*/  LOP3.LUT R99, R0, R9, RZ, 0xc0, !PT ;  /* 0x0000000900637212 */ /* 0x000fc400078ec0ff */
[----:B------:R-:W-:Y:S02]  /*f280*/  PRMT R0, R15, 0x5410, R14 ;  /* 0x000054100f007816 */ /* 0x000fe4000000000e */
[----:B---3--:R-:W-:Y:S02]  /*f290*/  F2FP.PACK_AB R9, R18, R219 ;  /* 0x000000db1209723e */ /* 0x008fe400000000ff */
[----:B------:R-:W-:Y:S02]  /*f2a0*/  LOP3.LUT R96, R2, R0, RZ, 0xc0, !PT ;  /* 0x0000000002607212 */ /* 0x000fe400078ec0ff */
[----:B------:R-:W-:Y:S02]  /*f2b0*/  PRMT R0, R13, 0x5410, R12 ;  /* 0x000054100d007816 */ /* 0x000fe4000000000c */
[C---:B------:R-:W-:Y:S02]  /*f2c0*/  PRMT R5, R9.reuse, 0x7610, R5 ;  /* 0x0000761009057816 */ /* 0x040fe40000000005 */
[----:B------:R-:W-:-:S02]  /*f2d0*/  PRMT R4, R9, 0x7632, R4 ;  /* 0x0000763209047816 */ /* 0x000fc40000000004 */
[----:B------:R-:W-:Y:S02]  /*f2e0*/  LOP3.LUT R97, R3, R0, RZ, 0xc0, !PT ;  /* 0x0000000003617212 */ /* 0x000fe400078ec0ff */
[----:B------:R-:W-:-:S04]  /*f2f0*/  PRMT R0, R5, 0x5410, R4 ;  /* 0x0000541005007816 */ /* 0x000fc80000000004 */
[----:B------:R-:W-:-:S07]  /*f300*/  LOP3.LUT R98, R8, R0, RZ, 0xc0, !PT ;  /* 0x0000000008627212 */ /* 0x000fce00078ec0ff */
[C---:B------:R-:W-:Y:S08]  /*f310*/  HMMA.16816.F32 R120, R96.reuse, R124, R120 ;  /* 0x0000007c6078723c */ /* 0x040ff00000001878 */
[C---:B------:R-:W-:Y:S08]  /*f320*/  HMMA.16816.F32 R124, R96.reuse, R126, R52 ;  /* 0x0000007e607c723c */ /* 0x040ff00000001834 */
[C---:B-----5:R-:W-:Y:S01]  /*f330*/  HMMA.16816.F32 R52, R96.reuse, R56, R84 ;  /* 0x000000386034723c */ /* 0x060fe20000001854 */
[----:B------:R1:W3:Y:S04]  /*f340*/  LDL.LU.S16 R87, [R1+0x1c] ;  /* 0x00001c0001577983 */ /* 0x0002e80000300600 */
[----:B------:R1:W5:Y:S04]  /*f350*/  LDL.LU.S16 R86, [R1+0x18] ;  /* 0x0000180001567983 */ /* 0x0003680000300600 */
[----:B------:R1:W5:Y:S04]  /*f360*/  LDL.LU.S16 R85, [R1+0x14] ;  /* 0x0000140001557983 */ /* 0x0003680000300600 */
[----:B------:R1:W5:Y:S04]  /*f370*/  LDL.LU.S16 R84, [R1+0x10] ;  /* 0x0000100001547983 */ /* 0x0003680000300600 */
[----:B------:R1:W5:Y:S01]  /*f380*/  LDL.LU.S16 R100, [R1+0x8] ;  /* 0x0000080001647983 */ /* 0x0003620000300600 */
[C---:B--2---:R-:W-:Y:S08]  /*f390*/  HMMA.16816.F32 R112, R96.reuse, R116, R112 ;  /* 0x000000746070723c */ /* 0x044ff00000001870 */
[----:B------:R-:W-:Y:S01]  /*f3a0*/  HMMA.16816.F32 R116, R96, R118, R48 ;  /* 0x000000766074723c */ /* 0x000fe20000001830 */
[----:B------:R-:W2:Y:S01]  /*f3b0*/  LDSM.16.MT88.4 R48, [R178+0xf800] ;  /* 0x00f80000b230783b */ /* 0x000ea20000004200 */
[----:B------:R-:W-:-:S04]  /*f3c0*/  LOP3.LUT R0, R72, 0xffff, RZ, 0xc0, !PT ;  /* 0x0000ffff48007812 */ /* 0x000fc800078ec0ff */
[----:B------:R-:W-:Y:S01]  /*f3d0*/  SHF.R.U32.HI R0, RZ, 0x8, R0 ;  /* 0x00000008ff007819 */ /* 0x000fe20000011600 */
[----:B------:R-:W-:Y:S01]  /*f3e0*/  @!P1 HADD2 R73, -R16.H0_H0, -RZ.H0_H0 ;  /* 0xa00000ff10499230 */ /* 0x000fe20000000900 */
[C---:B------:R-:W-:Y:S02]  /*f3f0*/  HMMA.16816.F32 R104, R96.reuse, R108, R104 ;  /* 0x0000006c6068723c */ /* 0x040fe40000001868 */
[----:B------:R-:W-:Y:S02]  /*f400*/  LOP3.LUT R2, R0, 0xffff, RZ, 0xc0, !PT ;  /* 0x0000ffff00027812 */ /* 0x000fe400078ec0ff */
[----:B------:R-:W-:Y:S02]  /*f410*/  SHF.R.U32.HI R0, RZ, 0x8, R216 ;  /* 0x00000008ff007819 */ /* 0x000fe400000116d8 */
[----:B------:R-:W-:Y:S02]  /*f420*/  @!P5 PRMT R136, R252, 0x5410, RZ ;  /* 0x00005410fc88d816 */ /* 0x000fe400000000ff */
[----:B------:R-:W-:Y:S01]  /*f430*/  HMMA.16816.F32 R108, R96, R110, R44 ;  /* 0x0000006e606c723c */ /* 0x000fe2000000182c */
[----:B------:R-:W-:-:S02]  /*f440*/  ISETP.GE.U32.AND P5, PT, R245, R2, PT ;  /* 0x00000002f500720c */ /* 0x000fc40003fa6070 */
[----:B------:R-:W-:Y:S02]  /*f450*/  LOP3.LUT R2, R0, 0xffff, RZ, 0xc0, !PT ;  /* 0x0000ffff00027812 */ /* 0x000fe400078ec0ff */
[----:B------:R-:W-:Y:S01]  /*f460*/  @P1 PRMT R8, R16, 0x7610, R8 ;  /* 0x0000761010081816 */ /* 0x000fe20000000008 */
[----:B------:R-:W-:-:S04]  /*f470*/  FFMA.FTZ R3, R246, R101, R247 ;  /* 0x00000065f6037223 */ /* 0x000fc800000100f7 */
[----:B------:R-:W-:Y:S01]  /*f480*/  FADD.FTZ R3, R242, R3 ;  /* 0x00000003f2037221 */ /* 0x000fe20000010000 */
[C---:B--2---:R-:W-:Y:S07]  /*f490*/  HMMA.16816.F32 R44, R96.reuse, R48, R76 ;  /* 0x00000030602c723c */ /* 0x044fee000000184c */
[----:B------:R-:W-:Y:S01]  /*f4a0*/  PRMT R76, R73, 0x7610, R76 ;  /* 0x00007610494c7816 */ /* 0x000fe2000000004c */
[----:B------:R-:W-:Y:S01]  /*f4b0*/  HMMA.16816.F32 R48, R96, R50, R80 ;  /* 0x000000326030723c */ /* 0x000fe20000001850 */
[----:B------:R-:W2:Y:S02]  /*f4c0*/  LDSM.16.MT88.4 R80, [R178+0x11800] ;  /* 0x01180000b250783b */ /* 0x000ea40000004200 */
[----:B------:R-:W-:-:S02]  /*f4d0*/  @!P1 PRMT R8, R76, 0x5410, RZ ;  /* 0x000054104c089816 */ /* 0x000fc400000000ff */
[----:B------:R-:W-:Y:S01]  /*f4e0*/  ISETP.GE.U32.AND P1, PT, R245, R2, PT ;  /* 0x00000002f500720c */ /* 0x000fe20003f26070 */
[----:B------:R-:W-:Y:S01]  /*f4f0*/  FADD.FTZ R2, R241, R17 ;  /* 0x00000011f1027221 */ /* 0x000fe20000010000 */
[----:B------:R-:W-:Y:S01]  /*f500*/  @!P0 HADD2 R244, -R16.H1_H1, -RZ.H0_H0 ;  /* 0xa00000ff10f48230 */ /* 0x000fe20000000d00 */
[----:B------:R-:W-:Y:S01]  /*f510*/  @P0 PRMT R0, R16, 0x7632, R0 ;  /* 0x0000763210000816 */ /* 0x000fe20000000000 */
[----:B------:R-:W-:Y:S02]  /*f520*/  FADD.FTZ R3, R239, R3 ;  /* 0x00000003ef037221 */ /* 0x000fe40000010000 */
[----:B------:R-:W-:Y:S01]  /*f530*/  FADD.FTZ R2, R243, R2 ;  /* 0x00000002f3027221 */ /* 0x000fe20000010000 */
[C---:B------:R-:W-:Y:S01]  /*f540*/  HMMA.16816.F32 R36, R96.reuse, R40, R64 ;  /* 0x000000286024723c */ /* 0x040fe20000001840 */
[----:B------:R-:W1:Y:S07]  /*f550*/  LDSM.16.MT88.4 R64, [R179+0xf800] ;  /* 0x00f80000b340783b */ /* 0x000e6e0000004200 */
[C---:B------:R-:W-:Y:S08]  /*f560*/  HMMA.16816.F32 R40, R96.reuse, R42, R68 ;  /* 0x0000002a6028723c */ /* 0x040ff00000001844 */
[C---:B------:R-:W-:Y:S01]  /*f570*/  HMMA.16816.F32 R56, R96.reuse, R58, R88 ;  /* 0x0000003a6038723c */ /* 0x040fe20000001858 */
[----:B------:R-:W-:Y:S07]  /*f580*/  LDSM.16.MT88.4 R88, [R180+0x11800] ;  /* 0x01180000b458783b */ /* 0x000fee0000004200 */
[C---:B------:R-:W-:Y:S08]  /*f590*/  HMMA.16816.F32 R68, R96.reuse, R20, R164 ;  /* 0x000000146044723c */ /* 0x040ff000000018a4 */
[C---:B------:R-:W-:Y:S01]  /*f5a0*/  HMMA.16816.F32 R72, R96.reuse, R22, R160 ;  /* 0x000000166048723c */ /* 0x040fe200000018a0 */
[----:B------:R-:W1:Y:S07]  /*f5b0*/  LDSM.16.MT88.4 R20, [R179+0x11800] ;  /* 0x01180000b314783b */ /* 0x000e6e0000004200 */
[----:B--2---:R-:W-:Y:S07]  /*f5c0*/  HMMA.16816.F32 R76, R96, R80, R172 ;  /* 0x00000050604c723c */ /* 0x004fee00000018ac */
[----:B------:R-:W-:-:S04]  /*f5d0*/  PRMT R80, R244, 0x7610, R80 ;  /* 0x00007610f4507816 */ /* 0x000fc80000000050 */
[----:B------:R-:W-:Y:S01]  /*f5e0*/  @!P0 PRMT R0, R80, 0x5410, RZ ;  /* 0x0000541050008816 */ /* 0x000fe200000000ff */
[C---:B------:R-:W-:Y:S08]  /*f5f0*/  HMMA.16816.F32 R128, R96.reuse, R132, R128 ;  /* 0x000000846080723c */ /* 0x040ff00000001880 */
[C---:B------:R-:W-:Y:S08]  /*f600*/  HMMA.16816.F32 R132, R96.reuse, R134, R60 ;  /* 0x000000866084723c */ /* 0x040ff0000000183c */
[C---:B-1----:R-:W-:Y:S08]  /*f610*/  HMMA.16816.F32 R60, R96.reuse, R64, R148 ;  /* 0x00000040603c723c */ /* 0x042ff00000001894 */
[C---:B------:R-:W-:Y:S08]  /*f620*/  HMMA.16816.F32 R64, R96.reuse, R66, R152 ;  /* 0x000000426040723c */ /* 0x040ff00000001898 */
[C---:B------:R-:W-:Y:S08]  /*f630*/  HMMA.16816.F32 R80, R96.reuse, R82, R168 ;  /* 0x000000526050723c */ /* 0x040ff000000018a8 */
[----:B------:R-:W-:Y:S01]  /*f640*/  HMMA.16816.F32 R92, R96, R20, R92 ;  /* 0x00000014605c723c */ /* 0x000fe2000000185c */
[----:B----4-:R-:W-:-:S05]  /*f650*/  @!P6 HADD2 R240, -R15.H0_H0, -RZ.H0_H0 ;  /* 0xa00000ff0ff0e230 */ /* 0x010fca0000000900 */
[----:B------:R-:W-:-:S04]  /*f660*/  PRMT R101, R240, 0x7610, R101 ;  /* 0x00007610f0657816 */ /* 0x000fc80000000065 */
[----:B------:R-:W-:Y:S01]  /*f670*/  @!P6 PRMT R15, R101, 0x5410, RZ ;  /* 0x00005410650fe816 */ /* 0x000fe200000000ff */
[----:B---3--:R-:W-:Y:S02]  /*f680*/  @!P5 HADD2 R87, -R14.H0_H0, -RZ.H0_H0 ;  /* 0xa00000ff0e57d230 */ /* 0x008fe40000000900 */
[----:B-----5:R-:W-:Y:S02]  /*f690*/  @!P4 HADD2 R86, -R13.H0_H0, -RZ.H0_H0 ;  /* 0xa00000ff0d56c230 */ /* 0x020fe40000000900 */
[----:B------:R-:W-:Y:S01]  /*f6a0*/  @!P3 HADD2 R85, -R12.H0_H0, -RZ.H0_H0 ;  /* 0xa00000ff0c55b230 */ /* 0x000fe20000000900 */
[----:B------:R-:W-:-:S04]  /*f6b0*/  PRMT R17, R87, 0x7610, R17 ;  /* 0x0000761057117816 */ /* 0x000fc80000000011 */
[----:B------:R-:W-:Y:S01]  /*f6c0*/  PRMT R9, R85, 0x7610, R9 ;  /* 0x0000761055097816 */ /* 0x000fe20000000009 */
[----:B------:R-:W-:Y:S01]  /*f6d0*/  @!P2 HADD2 R84, -R5.H0_H0, -RZ.H0_H0 ;  /* 0xa00000ff0554a230 */ /* 0x000fe20000000900 */
[----:B------:R-:W-:Y:S01]  /*f6e0*/  PRMT R16, R86, 0x7610, R16 ;  /* 0x0000761056107816 */ /* 0x000fe20000000010 */
[----:B------:R-:W-:Y:S01]  /*f6f0*/  @!P1 HADD2 R100, -R4.H0_H0, -RZ.H0_H0 ;  /* 0xa00000ff04649230 */ /* 0x000fe20000000900 */
[----:B------:R-:W-:Y:S01]  /*f700*/  @!P3 PRMT R12, R9, 0x5410, RZ ;  /* 0x00005410090cb816 */ /* 0x000fe200000000ff */
[----:B------:R-:W-:Y:S01]  /*f710*/  FADD.FTZ R9, R238, R2 ;  /* 0x00000002ee097221 */ /* 0x000fe20000010000 */
[----:B------:R-:W-:Y:S01]  /*f720*/  @!P5 PRMT R14, R17, 0x5410, RZ ;  /* 0x00005410110ed816 */ /* 0x000fe200000000ff */
[----:B------:R-:W-:Y:S01]  /*f730*/  FADD.FTZ R17, R237, R3 ;  /* 0x00000003ed117221 */ /* 0x000fe20000010000 */
[----:B------:R-:W-:Y:S02]  /*f740*/  PRMT R7, R84, 0x7610, R7 ;  /* 0x0000761054077816 */ /* 0x000fe40000000007 */
[----:B------:R-:W-:-:S02]  /*f750*/  PRMT R6, R100, 0x7610, R6 ;  /* 0x0000761064067816 */ /* 0x000fc40000000006 */
[----:B------:R-:W-:Y:S01]  /*f760*/  @!P4 PRMT R13, R16, 0x5410, RZ ;  /* 0x00005410100dc816 */ /* 0x000fe200000000ff */
[----:B------:R-:W-:Y:S02]  /*f770*/  IMAD.MOV.U32 R16, RZ, RZ, c[0x0][0x228] ;  /* 0x00008a00ff107624 */ /* 0x000fe400078e00ff */
[----:B------:R-:W-:Y:S01]  /*f780*/  FADD.FTZ R9, R236, R9 ;  /* 0x00000009ec097221 */ /* 0x000fe20000010000 */
[----:B------:R-:W-:Y:S01]  /*f790*/  @!P2 PRMT R5, R7, 0x5410, RZ ;  /* 0x000054100705a816 */ /* 0x000fe200000000ff */
[----:B------:R-:W-:Y:S01]  /*f7a0*/  FADD.FTZ R17, R230, R17 ;  /* 0x00000011e6117221 */ /* 0x000fe20000010000 */
[----:B------:R-:W-:Y:S01]  /*f7b0*/  @!P1 PRMT R4, R6, 0x5410, RZ ;  /* 0x0000541006049816 */ /* 0x000fe200000000ff */
[----:B------:R-:W-:Y:S02]  /*f7c0*/  IMAD.SHL.U32 R16, R16, 0x8, RZ ;  /* 0x0000000810107824 */ /* 0x000fe400078e00ff */
[----:B------:R-:W-:Y:S02]  /*f7d0*/  IMAD.MOV.U32 R6, RZ, RZ, R10 ;  /* 0x000000ffff067224 */ /* 0x000fe400078e000a */
[----:B------:R-:W-:-:S02]  /*f7e0*/  IMAD.MOV.U32 R7, RZ, RZ, R11 ;  /* 0x000000ffff077224 */ /* 0x000fc400078e000b */
[----:B------:R-:W-:Y:S02]  /*f7f0*/  FADD.FTZ R9, R229, R9 ;  /* 0x00000009e5097221 */ /* 0x000fe40000010000 */
[----:B------:R-:W-:Y:S02]  /*f800*/  FADD.FTZ R17, R231, R17 ;  /* 0x00000011e7117221 */ /* 0x000fe40000010000 */
[----:B------:R-:W-:-:S04]  /*f810*/  IMAD.WIDE R2, R16, 0x2, R6 ;  /* 0x0000000210027825 */ /* 0x000fc800078e0206 */
[----:B------:R-:W-:Y:S02]  /*f820*/  FADD.FTZ R16, R232, R9 ;  /* 0x00000009e8107221 */ /* 0x000fe40000010000 */
[----:B------:R-:W-:Y:S02]  /*f830*/  FADD.FTZ R9, R233, R17 ;  /* 0x00000011e9097221 */ /* 0x000fe40000010000 */
[----:B------:R-:W-:Y:S02]  /*f840*/  FADD.FTZ R16, R234, R16 ;  /* 0x00000010ea107221 */ /* 0x000fe40000010000 */
[----:B------:R-:W-:Y:S01]  /*f850*/  FADD.FTZ R9, R235, R9 ;  /* 0x00000009eb097221 */ /* 0x000fe20000010000 */
[----:B------:R-:W-:Y:S01]  /*f860*/  STG.E.U16 [R6.64+-0x80], R212 ;  /* 0xffff80d406007986 */ /* 0x000fe2000c101512 */
[----:B------:R-:W-:Y:S02]  /*f870*/  FADD.FTZ R16, R228, R16 ;  /* 0x00000010e4107221 */ /* 0x000fe40000010000 */
[----:B------:R-:W-:Y:S01]  /*f880*/  FADD.FTZ R9, R222, R9 ;  /* 0x00000009de097221 */ /* 0x000fe20000010000 */
[----:B------:R-:W-:Y:S01]  /*f890*/  STG.E.U16 [R6.64+-0x7e], R213 ;  /* 0xffff82d506007986 */ /* 0x000fe2000c101512 */
[----:B------:R-:W-:-:S03]  /*f8a0*/  FADD.FTZ R16, R227, R16 ;  /* 0x00000010e3107221 */ /* 0x000fc60000010000 */
        /* <DEDUP_REMOVED lines=34> */
[----:B------:R1:W-:Y:S01]  /*fad0*/  STG.E.U16 [R2.64+-0xe], R0 ;  /* 0xfffff20002007986 */ /* 0x0003e2000c101512 */
[----:B------:R-:W-:Y:S01]  /*fae0*/  HMMA.16816.F32 R84, R96, R88, R156 ;  /* 0x000000586054723c */ /* 0x000fe2000000189c */
[----:B-1----:R-:W-:-:S02]  /*faf0*/  FADD.FTZ R2, R220, R16 ;  /* 0x00000010dc027221 */ /* 0x002fc40000010000 */
[----:B------:R-:W-:Y:S02]  /*fb00*/  FADD.FTZ R0, R217, R9 ;  /* 0x00000009d9007221 */ /* 0x000fe40000010000 */
[----:B------:R-:W-:Y:S02]  /*fb10*/  FADD.FTZ R2, R218, R2 ;  /* 0x00000002da027221 */ /* 0x000fe40000010000 */
[----:B------:R-:W-:Y:S02]  /*fb20*/  FADD.FTZ R0, R34, R0 ;  /* 0x0000000022007221 */ /* 0x000fe40000010000 */
[----:B------:R-:W-:Y:S02]  /*fb30*/  FADD.FTZ R2, R219, R2 ;  /* 0x00000002db027221 */ /* 0x000fe40000010000 */
[----:B------:R-:W-:Y:S02]  /*fb40*/  FADD.FTZ R0, R33, R0 ;  /* 0x0000000021007221 */ /* 0x000fe40000010000 */
[----:B------:R-:W-:-:S02]  /*fb50*/  FADD.FTZ R2, R18, R2 ;  /* 0x0000000212027221 */ /* 0x000fc40000010000 */
[----:B------:R-:W-:Y:S01]  /*fb60*/  FADD.FTZ R0, R19, R0 ;  /* 0x0000000013007221 */ /* 0x000fe20000010000 */
[C---:B------:R-:W-:Y:S02]  /*fb70*/  HMMA.16816.F32 R88, R96.reuse, R90, R24 ;  /* 0x0000005a6058723c */ /* 0x040fe40000001818 */
[----:B------:R1:W-:Y:S04]  /*fb80*/  STL [R1+0x68], R2 ;  /* 0x0000680201007387 */ /* 0x0003e80000100800 */
[----:B------:R1:W-:Y:S02]  /*fb90*/  STL [R1+0x6c], R0 ;  /* 0x00006c0001007387 */ /* 0x0003e40000100800 */
[----:B------:R-:W-:Y:S01]  /*fba0*/  HMMA.16816.F32 R96, R96, R22, R28 ;  /* 0x000000166060723c */ /* 0x000fe2000000181c */
[----:B------:R-:W-:Y:S01]  /*fbb0*/  IADD3 R206, P0, R10, -0x100, RZ ;  /* 0xffffff000ace7810 */ /* 0x000fe20007f1e0ff */
[----:B------:R-:W-:-:S02]  /*fbc0*/  IMAD.MOV.U32 R3, RZ, RZ, R214 ;  /* 0x000000ffff037224 */ /* 0x000fc400078e00d6 */
[----:B------:R-:W-:Y:S01]  /*fbd0*/  IMAD.MOV.U32 R100, RZ, RZ, R215 ;  /* 0x000000ffff647224 */ /* 0x000fe200078e00d7 */
[----:B------:R-:W-:-:S03]  /*fbe0*/  IADD3.X R103, R11, -0x1, RZ, P0, !PT ;  /* 0xffffffff0b677810 */ /* 0x000fc600007fe4ff */
.L_x_1200:
[----:B------:R-:W-:-:S06]  /*fbf0*/  UISETP.GT.AND UP0, UPT, UR24, UR9, UPT ;  /* 0x000000091800728c */ /* 0x000fcc000bf04270 */
[----:B------:R-:W-:-:S13]  /*fc00*/  PLOP3.LUT P0, PT, PT, PT, UP0, 0x80, 0x0 ;  /* 0x000000000000781c */ /* 0x000fda0003f0f008 */
[----:B------:R-:W-:Y:S05]  /*fc10*/  @!P0 BRA `(.L_x_1204) ;  /* 0x00005f2000008947 */ /* 0x000fea0003800000 */
[----:B------:R-:W3:Y:S01]  /*fc20*/  LDL.64 R12, [R1+0x78] ;  /* 0x00007800010c7983 */ /* 0x000ee20000100a00 */
[----:B--2---:R-:W-:Y:S01]  /*fc30*/  IMAD.MOV.U32 R102, RZ, RZ, R3 ;  /* 0x000000ffff667224 */ /* 0x004fe200078e0003 */
[----:B------:R-:W-:Y:S01]  /*fc40*/  ULDC UR22, c[0x0][0x228] ;  /* 0x00008a0000167ab9 */ /* 0x000fe20000000800 */
[----:B------:R-:W-:Y:S01]  /*fc50*/  MOV R101, R100 ;  /* 0x0000006400657202 */ /* 0x000fe20000000f00 */
[----:B------:R-:W2:Y:S01]  /*fc60*/  LDL R10, [R1+0x80] ;  /* 0x00008000010a7983 */ /* 0x000ea20000100800 */
[----:B------:R-:W-:-:S03]  /*fc70*/  USHF.L.U32 UR22, UR22, 0x3, URZ ;  /* 0x0000000316167899 */ /* 0x000fc6000800063f */
[----:B------:R-:W4:Y:S01]  /*fc80*/  LDL R9, [R1+0x90] ;  /* 0x0000900001097983 */ /* 0x000f220000100800 */
[----:B------:R-:W-:Y:S02]  /*fc90*/  USHF.R.S32.HI UR4, URZ, 0x1f, UR22 ;  /* 0x0000001f3f047899 */ /* 0x000fe40008011416 */
[----:B------:R-:W-:Y:S01]  /*fca0*/  USHF.L.U32 UR23, UR22, 0x1, URZ ;  /* 0x0000000116177899 */ /* 0x000fe2000800063f */
[----:B------:R-:W4:Y:S01]  /*fcb0*/  LDL.LU R8, [R1+0xb0] ;  /* 0x0000b00001087983 */ /* 0x000f220000300800 */
[----:B------:R-:W-:-:S03]  /*fcc0*/  USHF.L.U64.HI UR22, UR22, 0x1, UR4 ;  /* 0x0000000116167899 */ /* 0x000fc60008010204 */
[----:B-1----:R-:W4:Y:S04]  /*fcd0*/  LDL.LU R0, [R1+0xc0] ;  /* 0x0000c00001007983 */ /* 0x002f280000300800 */
[----:B------:R-:W4:Y:S04]  /*fce0*/  LDL.LU.64 R6, [R1+0xa8] ;  /* 0x0000a80001067983 */ /* 0x000f280000300a00 */
[----:B------:R-:W4:Y:S04]  /*fcf0*/  LDL.LU.64 R4, [R1+0xb8] ;  /* 0x0000b80001047983 */ /* 0x000f280000300a00 */
[----:B------:R-:W4:Y:S01]  /*fd00*/  LDL.LU R2, [R1+0xa0] ;  /* 0x0000a00001027983 */ /* 0x000f220000300800 */
[----:B---3--:R-:W-:-:S02]  /*fd10*/  IMAD.MOV.U32 R14, RZ, RZ, R12 ;  /* 0x000000ffff0e7224 */ /* 0x008fc400078e000c */
[----:B--2---:R-:W-:Y:S01]  /*fd20*/  IMAD.MOV.U32 R12, RZ, RZ, R10 ;  /* 0x000000ffff0c7224 */ /* 0x004fe200078e000a */
[----:B----4-:R-:W-:Y:S01]  /*fd30*/  MOV R11, R9 ;  /* 0x00000009000b7202 */ /* 0x010fe20000000f00 */
[----:B------:R-:W-:Y:S02]  /*fd40*/  IMAD.MOV.U32 R10, RZ, RZ, R8 ;  /* 0x000000ffff0a7224 */ /* 0x000fe400078e0008 */
[----:B------:R-:W-:Y:S02]  /*fd50*/  IMAD.WIDE.U32 R8, R2, -0x326172a9, RZ ;  /* 0xcd9e8d5702087825 */ /* 0x000fe400078e00ff */
[----:B------:R-:W1:Y:S02]  /*fd60*/  LDC.U8 R2, c[0x0][0x2d8] ;  /* 0x0000b600ff027b82 */ /* 0x000e640000000000 */
[----:B------:R-:W-:Y:S01]  /*fd70*/  IMAD.MOV.U32 R3, RZ, RZ, R7 ;  /* 0x000000ffff037224 */ /* 0x000fe200078e0007 */
[----:B------:R2:W-:Y:S01]  /*fd80*/  STL.64 [R1+0x60], R8 ;  /* 0x0000600801007387 */ /* 0x0005e20000100a00 */
[----:B-1----:R-:W-:-:S02]  /*fd90*/  PRMT R2, R2, 0x7054, R2 ;  /* 0x0000705402027816 */ /* 0x002fc40000000002 */
[----:B------:R-:W-:-:S05]  /*fda0*/  MOV R2, R4 ;  /* 0x0000000400027202 */ /* 0x000fca0000000f00 */
[----:B------:R2:W-:Y:S01]  /*fdb0*/  STL.64 [R1+0x70], R2 ;  /* 0x0000700201007387 */ /* 0x0005e20000100a00 */
[----:B------:R-:W-:Y:S01]  /*fdc0*/  LOP3.LUT R240, R9, R10, RZ, 0x3c, !PT ;  /* 0x0000000a09f07212 */ /* 0x000fe200078e3cff */
[----:B------:R-:W-:Y:S01]  /*fdd0*/  IMAD.WIDE.U32 R242, R0, -0x2daee0ad, RZ ;  /* 0xd2511f5300f27825 */ /* 0x000fe200078e00ff */
[----:B------:R-:W-:Y:S02]  /*fde0*/  MOV R15, R13 ;  /* 0x0000000d000f7202 */ /* 0x000fe40000000f00 */
[----:B------:R-:W-:Y:S01]  /*fdf0*/  ISETP.GE.AND P4, PT, R14, c[0x0][0x220], PT ;  /* 0x000088000e007a0c */ /* 0x000fe20003f86270 */
[----:B------:R-:W-:Y:S01]  /*fe00*/  IMAD.WIDE.U32 R240, R240, -0x2daee0ad, RZ ;  /* 0xd2511f53f0f07825 */ /* 0x000fe200078e00ff */
[----:B------:R-:W-:Y:S02]  /*fe10*/  ISETP.GE.AND P3, PT, R12, c[0x0][0x220], PT ;  /* 0x000088000c007a0c */ /* 0x000fe40003f66270 */
[----:B------:R-:W-:Y:S01]  /*fe20*/  ISETP.GE.AND P2, PT, R11, c[0x0][0x220], PT ;  /* 0x000088000b007a0c */ /* 0x000fe20003f46270 */
[----:B------:R-:W-:Y:S05]  /*fe30*/  BRA `(.L_x_1205) ;  /* 0x000006a000007947 */ /* 0x000fea0003800000 */
.L_x_1207:
        /* <DEDUP_REMOVED lines=106> */
.L_x_1205:
        /* <DEDUP_REMOVED lines=60> */
[----:B-1----:R-:W-:Y:S02]  /*108a0*/  IADD3.X R4, R3, UR10, RZ, P6, !PT ;  /* 0x0000000a03047c10 */ /* 0x002fe4000b7fe4ff */
        /* <DEDUP_REMOVED lines=42> */
[----:B-1----:R-:W-:Y:S04]  /*10b50*/  LDSM.16.M88.4 R16, [R176+0x6800] ;  /* 0x00680000b010783b */ /* 0x002fe80000000200 */
[----:B--2---:R-:W-:Y:S04]  /*10b60*/  LDSM.16.M88.4 R24, [R176+0x7000] ;  /* 0x00700000b018783b */ /* 0x004fe80000000200 */
[----:B------:R-:W-:Y:S04]  /*10b70*/  LDSM.16.M88.4 R136, [R176+0x7800] ;  /* 0x00780000b088783b */ /* 0x000fe80000000200 */
[----:B---3--:R-:W4:Y:S04]  /*10b80*/  LDSM.16.M88.4 R8, [R176+0x6000] ;  /* 0x00600000b008783b */ /* 0x008f280000000200 */
[----:B------:R-:W0:Y:S04]  /*10b90*/  LDGDEPBAR ;  /* 0x00000000000079af */ /* 0x000e280000000000 */
[----:B------:R-:W-:Y:S04]  /*10ba0*/  LDSM.16.M88.4 R140, [R184] ;  /* 0x00000000b88c783b */ /* 0x000fe80000000200 */
[----:B------:R-:W1:Y:S04]  /*10bb0*/  LDSM.16.M88.4 R144, [R187] ;  /* 0x00000000bb90783b */ /* 0x000e680000000200 */
[----:B------:R-:W2:Y:S04]  /*10bc0*/  LDSM.16.M88.4 R148, [R198] ;  /* 0x00000000c694783b */ /* 0x000ea80000000200 */
[----:B------:R-:W3:Y:S04]  /*10bd0*/  LDSM.16.M88.4 R152, [R197] ;  /* 0x00000000c598783b */ /* 0x000ee80000000200 */
[----:B------:R-:W1:Y:S04]  /*10be0*/  LDSM.16.M88.4 R156, [R196] ;  /* 0x00000000c49c783b */ /* 0x000e680000000200 */
[----:B------:R-:W-:Y:S04]  /*10bf0*/  LDSM.16.M88.4 R160, [R186] ;  /* 0x00000000baa0783b */ /* 0x000fe80000000200 */
[----:B------:R-:W1:Y:S04]  /*10c00*/  LDSM.16.M88.4 R164, [R182+0x6000] ;  /* 0x00600000b6a4783b */ /* 0x000e680000000200 */
[----:B------:R-:W1:Y:S01]  /*10c10*/  LDSM.16.M88.4 R168, [R182+0x6800] ;  /* 0x00680000b6a8783b */ /* 0x000e620000000200 */
[C---:B----4-:R-:W-:Y:S03]  /*10c20*/  HMMA.16816.F32 R4, R32.reuse, R8, RZ ;  /* 0x000000082004723c */ /* 0x050fe600000018ff */
        /* <DEDUP_REMOVED lines=8> */
[----:B------:R-:W4:Y:S07]  /*10cb0*/  LDSM.16.M88.4 R136, [R182+0x7000] ;  /* 0x00700000b688783b */ /* 0x000f2e0000000200 */
[C---:B-1----:R-:W-:Y:S08]  /*10cc0*/  HMMA.16816.F32 R4, R140.reuse, R144, R4 ;  /* 0x000000908c04723c */ /* 0x042ff00000001804 */
[C---:B------:R-:W-:Y:S01]  /*10cd0*/  HMMA.16816.F32 R8, R140.reuse, R146, R8 ;  /* 0x000000928c08723c */ /* 0x040fe20000001808 */
[----:B------:R-:W-:Y:S07]  /*10ce0*/  LDSM.16.M88.4 R144, [R185] ;  /* 0x00000000b990783b */ /* 0x000fee0000000200 */
[C---:B--2---:R-:W-:Y:S08]  /*10cf0*/  HMMA.16816.F32 R12, R140.reuse, R148, R12 ;  /* 0x000000948c0c723c */ /* 0x044ff0000000180c */
[C---:B------:R-:W-:Y:S01]  /*10d00*/  HMMA.16816.F32 R16, R140.reuse, R150, R16 ;  /* 0x000000968c10723c */ /* 0x040fe20000001810 */
[----:B------:R-:W1:Y:S07]  /*10d10*/  LDSM.16.M88.4 R148, [R181] ;  /* 0x00000000b594783b */ /* 0x000e6e0000000200 */
[C---:B---3--:R-:W-:Y:S08]  /*10d20*/  HMMA.16816.F32 R20, R140.reuse, R152, R20 ;  /* 0x000000988c14723c */ /* 0x048ff00000001814 */
[C---:B------:R-:W-:Y:S01]  /*10d30*/  HMMA.16816.F32 R24, R140.reuse, R154, R24 ;  /* 0x0000009a8c18723c */ /* 0x040fe20000001818 */
[----:B------:R-:W2:Y:S07]  /*10d40*/  LDSM.16.M88.4 R152, [R181+0x800] ;  /* 0x00080000b598783b */ /* 0x000eae0000000200 */
[C---:B------:R-:W-:Y:S08]  /*10d50*/  HMMA.16816.F32 R28, R140.reuse, R156, R28 ;  /* 0x0000009c8c1c723c */ /* 0x040ff0000000181c */
[----:B------:R-:W-:Y:S01]  /*10d60*/  HMMA.16816.F32 R32, R140, R158, R32 ;  /* 0x0000009e8c20723c */ /* 0x000fe20000001820 */
[----:B------:R-:W3:Y:S04]  /*10d70*/  LDSM.16.M88.4 R140, [R181+0x1000] ;  /* 0x00100000b58c783b */ /* 0x000ee80000000200 */
[----:B------:R-:W1:Y:S03]  /*10d80*/  LDSM.16.M88.4 R156, [R181+0x1800] ;  /* 0x00180000b59c783b */ /* 0x000e660000000200 */
[C---:B------:R-:W-:Y:S08]  /*10d90*/  HMMA.16816.F32 R4, R160.reuse, R164, R4 ;  /* 0x000000a4a004723c */ /* 0x040ff00000001804 */
[C---:B------:R-:W-:Y:S01]  /*10da0*/  HMMA.16816.F32 R8, R160.reuse, R166, R8 ;  /* 0x000000a6a008723c */ /* 0x040fe20000001808 */
[----:B------:R-:W-:Y:S07]  /*10db0*/  LDSM.16.M88.4 R164, [R176+0x8000] ;  /* 0x00800000b0a4783b */ /* 0x000fee0000000200 */
[C---:B------:R-:W-:Y:S08]  /*10dc0*/  HMMA.16816.F32 R12, R160.reuse, R168, R12 ;  /* 0x000000a8a00c723c */ /* 0x040ff0000000180c */
[C---:B------:R-:W-:Y:S01]  /*10dd0*/  HMMA.16816.F32 R16, R160.reuse, R170, R16 ;  /* 0x000000aaa010723c */ /* 0x040fe20000001810 */
[----:B------:R-:W-:Y:S07]  /*10de0*/  LDSM.16.M88.4 R168, [R176+0x8800] ;  /* 0x00880000b0a8783b */ /* 0x000fee0000000200 */
[C---:B----4-:R-:W-:Y:S08]  /*10df0*/  HMMA.16816.F32 R20, R160.reuse, R136, R20 ;  /* 0x00000088a014723c */ /* 0x050ff00000001814 */
[C---:B------:R-:W-:Y:S01]  /*10e00*/  HMMA.16816.F32 R24, R160.reuse, R138, R24 ;  /* 0x0000008aa018723c */ /* 0x040fe20000001818 */
[----:B------:R-:W4:Y:S07]  /*10e10*/  LDSM.16.M88.4 R136, [R183+0x2000] ;  /* 0x00200000b788783b */ /* 0x000f2e0000000200 */
[C---:B------:R-:W-:Y:S08]  /*10e20*/  HMMA.16816.F32 R28, R160.reuse, R172, R28 ;  /* 0x000000aca01c723c */ /* 0x040ff0000000181c */
[----:B------:R-:W-:Y:S01]  /*10e30*/  HMMA.16816.F32 R32, R160, R174, R32 ;  /* 0x000000aea020723c */ /* 0x000fe20000001820 */
[----:B------:R-:W4:Y:S04]  /*10e40*/  LDSM.16.M88.4 R160, [R176+0x9000] ;  /* 0x00900000b0a0783b */ /* 0x000f280000000200 */
[----:B------:R-:W4:Y:S03]  /*10e50*/  LDSM.16.M88.4 R172, [R176+0x9800] ;  /* 0x00980000b0ac783b */ /* 0x000f260000000200 */
[C---:B-1----:R-:W-:Y:S08]  /*10e60*/  HMMA.16816.F32 R4, R144.reuse, R148, R4 ;  /* 0x000000949004723c */ /* 0x042ff00000001804 */
[C---:B------:R-:W-:Y:S01]  /*10e70*/  HMMA.16816.F32 R8, R144.reuse, R150, R8 ;  /* 0x000000969008723c */ /* 0x040fe20000001808 */
[----:B------:R-:W-:Y:S07]  /*10e80*/  LDSM.16.M88.4 R148, [R195] ;  /* 0x00000000c394783b */ /* 0x000fee0000000200 */
[C---:B--2---:R-:W-:Y:S08]  /*10e90*/  HMMA.16816.F32 R12, R144.reuse, R152, R12 ;  /* 0x00000098900c723c */ /* 0x044ff0000000180c */
[C---:B------:R-:W-:Y:S01]  /*10ea0*/  HMMA.16816.F32 R16, R144.reuse, R154, R16 ;  /* 0x0000009a9010723c */ /* 0x040fe20000001810 */
[----:B------:R-:W-:Y:S07]  /*10eb0*/  LDSM.16.M88.4 R152, [R194] ;  /* 0x00000000c298783b */ /* 0x000fee0000000200 */
[C---:B---3--:R-:W-:Y:S08]  /*10ec0*/  HMMA.16816.F32 R20, R144.reuse, R140, R20 ;  /* 0x0000008c9014723c */ /* 0x048ff00000001814 */
[C---:B------:R-:W-:Y:S01]  /*10ed0*/  HMMA.16816.F32 R24, R144.reuse, R142, R24 ;  /* 0x0000008e9018723c */ /* 0x040fe20000001818 */
[----:B------:R-:W1:Y:S07]  /*10ee0*/  LDSM.16.M88.4 R140, [R184+0x2000] ;  /* 0x00200000b88c783b */ /* 0x000e6e0000000200 */
[C---:B------:R-:W-:Y:S08]  /*10ef0*/  HMMA.16816.F32 R28, R144.reuse, R156, R28 ;  /* 0x0000009c901c723c */ /* 0x040ff0000000181c */
[----:B------:R-:W-:Y:S01]  /*10f00*/  HMMA.16816.F32 R32, R144, R158, R32 ;  /* 0x0000009e9020723c */ /* 0x000fe20000001820 */
[----:B------:R-:W2:Y:S04]  /*10f10*/  LDSM.16.M88.4 R144, [R193] ;  /* 0x00000000c190783b */ /* 0x000ea80000000200 */
[----:B------:R-:W3:Y:S03]  /*10f20*/  LDSM.16.M88.4 R156, [R192] ;  /* 0x00000000c09c783b */ /* 0x000ee60000000200 */
        /* <DEDUP_REMOVED lines=8> */
[----:B------:R-:W4:Y:S07]  /*10fb0*/  LDSM.16.M88.4 R160, [R186+0x2000] ;  /* 0x00200000baa0783b */ /* 0x000f2e0000000200 */
        /* <DEDUP_REMOVED lines=13> */
[C---:B---3--:R-:W-:Y:S08]  /*11090*/  HMMA.16816.F32 R28, R140.reuse, R156, R28 ;  /* 0x0000009c8c1c723c */ /* 0x048ff0000000181c */
[----:B------:R-:W-:Y:S01]  /*110a0*/  HMMA.16816.F32 R32, R140, R158, R32 ;  /* 0x0000009e8c20723c */ /* 0x000fe20000001820 */
[----:B------:R-:W2:Y:S04]  /*110b0*/  LDSM.16.M88.4 R140, [R181+0x3000] ;  /* 0x00300000b58c783b */ /* 0x000ea80000000200 */
[----:B------:R-:W3:Y:S03]  /*110c0*/  LDSM.16.M88.4 R156, [R181+0x3800] ;  /* 0x00380000b59c783b */ /* 0x000ee60000000200 */
        /* <DEDUP_REMOVED lines=22> */
[C---:B---3--:R-:W-:Y:S08]  /*11230*/  HMMA.16816.F32 R28, R144.reuse, R156, R28 ;  /* 0x0000009c901c723c */ /* 0x048ff0000000181c */
        /* <DEDUP_REMOVED lines=29> */
[C---:B----4-:R-:W-:Y:S01]  /*11410*/  HMMA.16816.F32 R4, R160.reuse, R164, R4 ;  /* 0x000000a4a004723c */ /* 0x050fe20000001804 */
        /* <DEDUP_REMOVED lines=17> */
[C---:B---3--:R-:W-:Y:S08]  /*11530*/  HMMA.16816.F32 R28, R144.reuse, R156, R28 ;  /* 0x0000009c901c723c */ /* 0x048ff0000000181c */
[----:B------:R-:W-:Y:S01]  /*11540*/  HMMA.16816.F32 R32, R144, R158, R32 ;  /* 0x0000009e9020723c */ /* 0x000fe20000001820 */
[----:B------:R-:W-:-:S07]  /*11550*/  @P0 BRA `(.L_x_1207) ;  /* 0xffffe8e000000947 */ /* 0x000fce000383ffff */
.L_x_1206:
[----:B------:R-:W2:Y:S01]  /*11560*/  S2R R2, SR_TID.X ;  /* 0x0000000000027919 */ /* 0x000ea20000002100 */
[----:B------:R-:W-:Y:S01]  /*11570*/  IMAD.U32 R0, RZ, RZ, UR8 ;  /* 0x00000008ff007e24 */ /* 0x000fe2000f8e00ff */
[----:B------:R-:W-:Y:S01]  /*11580*/  USHF.L.U32 UR26, UR8, 0x1, URZ ;  /* 0x00000001081a7899 */ /* 0x000fe2000800063f */
[----:B------:R-:W3:Y:S01]  /*11590*/  LDC.U8 R213, c[0x0][0x2d8] ;  /* 0x0000b600ffd57b82 */ /* 0x000ee20000000000 */
[----:B------:R-:W-:Y:S02]  /*115a0*/  UIADD3 UR4, UR21, -0x4498517b, URZ ;  /* 0xbb67ae8515047890 */ /* 0x000fe4000fffe03f */
[----:B------:R-:W-:Y:S02]  /*115b0*/  UIADD3 UR25, UR26, 0x1, URZ ;  /* 0x000000011a197890 */ /* 0x000fe4000fffe03f */
[----:B------:R-:W4:Y:S01]  /*115c0*/  LDL.64 R168, [R1+0x60] ;  /* 0x0000600001a87983 */ /* 0x000f220000100a00 */
[----:B------:R-:W-:Y:S02]  /*115d0*/  ULOP3.LUT UR26, UR26, UR21, URZ, 0x3c, !UPT ;  /* 0x000000151a1a7292 */ /* 0x000fe4000f8e3c3f */
[----:B------:R-:W-:Y:S02]  /*115e0*/  ULOP3.LUT UR25, UR25, UR21, URZ, 0x3c, !UPT ;  /* 0x0000001519197292 */ /* 0x000fe4000f8e3c3f */
[----:B------:R-:W-:Y:S02]  /*115f0*/  UIADD3 UR5, UR20, -0x61c88647, URZ ;  /* 0x9e3779b914057890 */ /* 0x000fe4000fffe03f */
[----:B------:R-:W-:Y:S02]  /*11600*/  UIADD3 UR24, UR20, 0x3c6ef372, URZ ;  /* 0x3c6ef37214187890 */ /* 0x000fe4000fffe03f */
[----:B------:R-:W-:Y:S01]  /*11610*/  UISETP.GT.AND UP0, UPT, UR8, UR9, UPT ;  /* 0x000000090800728c */ /* 0x000fe2000bf04270 */
[----:B--2---:R-:W-:Y:S05]  /*11620*/  IMAD.SHL.U32 R2, R2, 0x2, RZ ;  /* 0x0000000202027824 */ /* 0x004fea00078e00ff */
[----:B------:R-:W-:Y:S05]  /*11630*/  LOP3.LUT R2, R2, 0x6, RZ, 0xc0, !PT ;  /* 0x0000000602027812 */ /* 0x000fea00078ec0ff */
[----:B------:R-:W-:Y:S04]  /*11640*/  IMAD R0, R0, 0x40, R2 ;  /* 0x0000004000007824 */ /* 0x000fe800078e0202 */
[--C-:B------:R-:W-:Y:S01]  /*11650*/  IMAD.IADD R2, R200, 0x1, -R0.reuse ;  /* 0x00000001c8027824 */ /* 0x100fe200078e0a00 */
[C---:B-1----:R-:W-:Y:S01]  /*11660*/  IADD3 R136, R0.reuse, 0x8, RZ ;  /* 0x0000000800887810 */ /* 0x042fe20007ffe0ff */
[----:B------:R-:W-:Y:S01]  /*11670*/  IMAD.IADD R3, R203, 0x1, -R0 ;  /* 0x00000001cb037824 */ /* 0x000fe200078e0a00 */
[C---:B------:R-:W-:Y:S02]  /*11680*/  IADD3 R103, R0.reuse, 0x9, RZ ;  /* 0x0000000900677810 */ /* 0x040fe40007ffe0ff */
[----:B------:R-:W-:Y:S02]  /*11690*/  IABS R2, R2 ;  /* 0x0000000200027213 */ /* 0x000fe40000000000 */
[----:B------:R-:W-:Y:S02]  /*116a0*/  IABS R3, R3 ;  /* 0x0000000300037213 */ /* 0x000fe40000000000 */
[C---:B------:R-:W-:Y:S01]  /*116b0*/  IADD3 R139, R0.reuse, 0x11, RZ ;  /* 0x00000011008b7810 */ /* 0x040fe20007ffe0ff */
[----:B------:R1:W2:Y:S01]  /*116c0*/  I2F R146, R2 ;  /* 0x0000000200927306 */ /* 0x0002a20000201400 */
[C---:B------:R-:W-:Y:S02]  /*116d0*/  IADD3 R138, R0.reuse, 0x18, RZ ;  /* 0x00000018008a7810 */ /* 0x040fe40007ffe0ff */
[C---:B------:R-:W-:Y:S02]  /*116e0*/  ISETP.GE.AND P1, PT, R0.reuse, R202, PT ;  /* 0x000000ca0000720c */ /* 0x040fe40003f26270 */
[C---:B------:R-:W-:Y:S02]  /*116f0*/  ISETP.GE.AND P0, PT, R0.reuse, R201, PT ;  /* 0x000000c90000720c */ /* 0x040fe40003f06270 */
[C---:B------:R-:W-:Y:S02]  /*11700*/  ISETP.GE.OR P1, PT, R0.reuse, R205, !P1 ;  /* 0x000000cd0000720c */ /* 0x040fe40004f26670 */
[C---:B------:R-:W-:Y:S01]  /*11710*/  ISETP.GE.OR P0, PT, R0.reuse, R204, !P0 ;  /* 0x000000cc0000720c */ /* 0x040fe20004706670 */
[----:B------:R5:W3:Y:S01]  /*11720*/  I2F R145, R3 ;  /* 0x0000000300917306 */ /* 0x000ae20000201400 */
[----:B-1----:R-:W-:Y:S01]  /*11730*/  IADD3 R2, R0, 0x1, RZ ;  /* 0x0000000100027810 */ /* 0x002fe20007ffe0ff */
[----:B--2---:R-:W-:Y:S03]  /*11740*/  FFMA.FTZ R4, R146, -UR13, R4 ;  /* 0x8000000d92047c23 */ /* 0x004fe60008010004 */
[----:B------:R-:W-:Y:S01]  /*11750*/  ISETP.GE.AND P6, PT, R2, R202, PT ;  /* 0x000000ca0200720c */ /* 0x000fe20003fc6270 */
[----:B------:R-:W-:Y:S01]  /*11760*/  IMAD.IADD R100, R200, 0x1, -R2 ;  /* 0x00000001c8647824 */ /* 0x000fe200078e0a02 */
[C---:B------:R-:W-:Y:S02]  /*11770*/  ISETP.GE.AND P5, PT, R2.reuse, R201, PT ;  /* 0x000000c90200720c */ /* 0x040fe40003fa6270 */
[-C--:B------:R-:W-:Y:S02]  /*11780*/  ISETP.GE.OR P6, PT, R2, R205.reuse, !P6 ;  /* 0x000000cd0200720c */ /* 0x080fe400077c6670 */
[----:B-----5:R-:W-:Y:S01]  /*11790*/  IABS R3, R100 ;  /* 0x0000006400037213 */ /* 0x020fe20000000000 */
[----:B------:R-:W-:Y:S01]  /*117a0*/  IMAD.IADD R100, R200, 0x1, -R136 ;  /* 0x00000001c8647824 */ /* 0x000fe200078e0a88 */
[----:B------:R-:W-:Y:S01]  /*117b0*/  ISETP.GE.OR P5, PT, R2, R204, !P5 ;  /* 0x000000cc0200720c */ /* 0x000fe20006fa6670 */
[----:B---3--:R-:W-:Y:S01]  /*117c0*/  FFMA.FTZ R6, R145, -UR13, R6 ;  /* 0x8000000d91067c23 */ /* 0x008fe20008010006 */
[----:B------:R1:W2:Y:S04]  /*117d0*/  I2F R144, R3 ;  /* 0x0000000300907306 */ /* 0x0002a80000201400 */
[----:B------:R-:W-:Y:S01]  /*117e0*/  FSEL R146, R6, -INF , !P0 ;  /* 0xff80000006927808 */ /* 0x000fe20004000000 */
[----:B------:R-:W-:Y:S01]  /*117f0*/  IMAD.IADD R6, R203, 0x1, -R139 ;  /* 0x00000001cb067824 */ /* 0x000fe200078e0a8b */
[C---:B------:R-:W-:Y:S04]  /*11800*/  ISETP.GE.AND P0, PT, R103.reuse, R202, PT ;  /* 0x000000ca6700720c */ /* 0x040fe80003f06270 */
[-C--:B------:R-:W-:Y:S02]  /*11810*/  ISETP.GE.OR P0, PT, R103, R205.reuse, !P0 ;  /* 0x000000cd6700720c */ /* 0x080fe40004706670 */
[----:B-1----:R-:W-:Y:S01]  /*11820*/  IABS R3, R100 ;  /* 0x0000006400037213 */ /* 0x002fe20000000000 */
[----:B------:R-:W-:Y:S02]  /*11830*/  IMAD.IADD R100, R200, 0x1, -R103 ;  /* 0x00000001c8647824 */ /* 0x000fe400078e0a67 */
[----:B--2---:R-:W-:Y:S01]  /*11840*/  FFMA.FTZ R5, R144, -UR13, R5 ;  /* 0x8000000d90057c23 */ /* 0x004fe20008010005 */
[----:B------:R-:W-:Y:S01]  /*11850*/  FSEL R144, R4, -INF , !P1 ;  /* 0xff80000004907808 */ /* 0x000fe20004800000 */
[----:B------:R1:W2:Y:S01]  /*11860*/  I2F R143, R3 ;  /* 0x00000003008f7306 */ /* 0x0002a20000201400 */
[----:B------:R-:W-:Y:S02]  /*11870*/  IABS R100, R100 ;  /* 0x0000006400647213 */ /* 0x000fe40000000000 */
[----:B------:R-:W-:Y:S02]  /*11880*/  FSEL R145, R5, -INF , !P6 ;  /* 0xff80000005917808 */ /* 0x000fe40007000000 */
[CC--:B------:R-:W-:Y:S04]  /*11890*/  ISETP.GE.AND P1, PT, R136.reuse, R202.reuse, PT ;  /* 0x000000ca8800720c */ /* 0x0c0fe80003f26270 */
[-C--:B------:R-:W-:Y:S01]  /*118a0*/  ISETP.GE.OR P1, PT, R136, R205.reuse, !P1 ;  /* 0x000000cd8800720c */ /* 0x080fe20004f26670 */
[----:B------:R3:W5:Y:S01]  /*118b0*/  I2F R142, R100 ;  /* 0x00000064008e7306 */ /* 0x0007620000201400 */
[----:B-1----:R-:W-:Y:S01]  /*118c0*/  IADD3 R3, R0, 0x10, RZ ;  /* 0x0000001000037810 */ /* 0x002fe20007ffe0ff */
[----:B--2---:R-:W-:Y:S03]  /*118d0*/  FFMA.FTZ R8, R143, -UR13, R8 ;  /* 0x8000000d8f087c23 */ /* 0x004fe60008010008 */
[C---:B------:R-:W-:Y:S01]  /*118e0*/  ISETP.GE.AND P6, PT, R3.reuse, R202, PT ;  /* 0x000000ca0300720c */ /* 0x040fe20003fc6270 */
[--C-:B------:R-:W-:Y:S01]  /*118f0*/  IMAD.IADD R137, R200, 0x1, -R3.reuse ;  /* 0x00000001c8897824 */ /* 0x100fe200078e0a03 */
[----:B------:R-:W-:Y:S02]  /*11900*/  FSEL R152, R8, -INF , !P1 ;  /* 0xff80000008987808 */ /* 0x000fe40004800000 */
[----:B------:R-:W-:Y:S02]  /*11910*/  ISETP.GE.OR P6, PT, R3, R205, !P6 ;  /* 0x000000cd0300720c */ /* 0x000fe400077c6670 */
[----:B---3--:R-:W-:Y:S01]  /*11920*/  IABS R100, R137 ;  /* 0x0000008900647213 */ /* 0x008fe20000000000 */
[C---:B------:R-:W-:Y:S01]  /*11930*/  IMAD.IADD R137, R203.reuse, 0x1, -R2 ;  /* 0x00000001cb897824 */ /* 0x040fe200078e0a02 */
[-C--:B------:R-:W-:Y:S01]  /*11940*/  ISETP.GE.AND P1, PT, R136, R201.reuse, PT ;  /* 0x000000c98800720c */ /* 0x080fe20003f26270 */
[----:B------:R-:W-:Y:S01]  /*11950*/  IMAD.IADD R2, R203, 0x1, -R3 ;  /* 0x00000001cb027824 */ /* 0x000fe200078e0a03 */
[----:B------:R1:W2:Y:S01]  /*11960*/  I2F R141, R100 ;  /* 0x00000064008d7306 */ /* 0x0002a20000201400 */
[----:B-----5:R-:W-:Y:S01]  /*11970*/  FFMA.FTZ R9, R142, -UR13, R9 ;  /* 0x8000000d8e097c23 */ /* 0x020fe20008010009 */
[-C--:B------:R-:W-:Y:S04]  /*11980*/  ISETP.GE.OR P1, PT, R136, R204.reuse, !P1 ;  /* 0x000000cc8800720c */ /* 0x080fe80004f26670 */
[----:B------:R-:W-:Y:S02]  /*11990*/  FSEL R153, R9, -INF , !P0 ;  /* 0xff80000009997808 */ /* 0x000fe40004000000 */
[C---:B------:R-:W-:Y:S04]  /*119a0*/  ISETP.GE.AND P0, PT, R103.reuse, R201, PT ;  /* 0x000000c96700720c */ /* 0x040fe80003f06270 */
[-C--:B------:R-:W-:Y:S02]  /*119b0*/  ISETP.GE.OR P0, PT, R103, R204.reuse, !P0 ;  /* 0x000000cc6700720c */ /* 0x080fe40004706670 */
[----:B-1----:R-:W-:Y:S01]  /*119c0*/  IABS R100, R137 ;  /* 0x0000008900647213 */ /* 0x002fe20000000000 */
[----:B------:R-:W-:Y:S02]  /*119d0*/  IMAD.IADD R137, R200, 0x1, -R139 ;  /* 0x00000001c8897824 */ /* 0x000fe400078e0a8b */
[----:B--2---:R-:W-:Y:S01]  /*119e0*/  FFMA.FTZ R12, R141, -UR13, R12 ;  /* 0x8000000d8d0c7c23 */ /* 0x004fe2000801000c */
[----:B------:R1:W2:Y:S04]  /*119f0*/  I2F R150, R100 ;  /* 0x0000006400967306 */ /* 0x0002a80000201400 */
[----:B------:R-:W-:Y:S02]  /*11a00*/  FSEL R154, R12, -INF , !P6 ;  /* 0xff8000000c9a7808 */ /* 0x000fe40007000000 */
[C---:B------:R-:W-:Y:S04]  /*11a10*/  ISETP.GE.AND P6, PT, R3.reuse, R201, PT ;  /* 0x000000c90300720c */ /* 0x040fe80003fc6270 */
[----:B------:R-:W-:Y:S01]  /*11a20*/  ISETP.GE.OR P6, PT, R3, R204, !P6 ;  /* 0x000000cc0300720c */ /* 0x000fe200077c6670 */
[C---:B------:R-:W-:Y:S05]  /*11a30*/  IMAD.IADD R3, R203.reuse, 0x1, -R138 ;  /* 0x00000001cb037824 */ /* 0x040fea00078e0a8a */
[----:B------:R-:W-:Y:S02]  /*11a40*/  IABS R3, R3 ;  /* 0x0000000300037213 */ /* 0x000fe40000000000 */
[----:B-1----:R-:W-:Y:S01]  /*11a50*/  IABS R100, R137 ;  /* 0x0000008900647213 */ /* 0x002fe20000000000 */
[----:B------:R-:W-:Y:S02]  /*11a60*/  IMAD.IADD R137, R203, 0x1, -R136 ;  /* 0x00000001cb897824 */ /* 0x000fe400078e0a88 */
[----:B--2---:R-:W-:Y:S01]  /*11a70*/  FFMA.FTZ R7, R150, -UR13, R7 ;  /* 0x8000000d96077c23 */ /* 0x004fe20008010007 */
[----:B------:R1:W2:Y:S04]  /*11a80*/  I2F R149, R100 ;  /* 0x0000006400957306 */ /* 0x0002a80000201400 */
[----:B------:R-:W-:Y:S02]  /*11a90*/  FSEL R136, R7, -INF , !P5 ;  /* 0xff80000007887808 */ /* 0x000fe40006800000 */
[CC--:B------:R-:W-:Y:S04]  /*11aa0*/  ISETP.GE.AND P5, PT, R139.reuse, R202.reuse, PT ;  /* 0x000000ca8b00720c */ /* 0x0c0fe80003fa6270 */
[----:B------:R-:W-:Y:S02]  /*11ab0*/  ISETP.GE.OR P5, PT, R139, R205, !P5 ;  /* 0x000000cd8b00720c */ /* 0x000fe40006fa6670 */
[----:B-1----:R-:W-:Y:S01]  /*11ac0*/  IABS R100, R137 ;  /* 0x0000008900647213 */ /* 0x002fe20000000000 */
[----:B------:R-:W-:Y:S02]  /*11ad0*/  IMAD.IADD R137, R200, 0x1, -R138 ;  /* 0x00000001c8897824 */ /* 0x000fe400078e0a8a */
[----:B--2---:R-:W-:Y:S01]  /*11ae0*/  FFMA.FTZ R13, R149, -UR13, R13 ;  /* 0x8000000d950d7c23 */ /* 0x004fe2000801000d */
[----:B------:R1:W2:Y:S04]  /*11af0*/  I2F R148, R100 ;  /* 0x0000006400947306 */ /* 0x0002a80000201400 */
[----:B------:R-:W-:Y:S02]  /*11b00*/  FSEL R149, R13, -INF , !P5 ;  /* 0xff8000000d957808 */ /* 0x000fe40006800000 */
[C---:B------:R-:W-:Y:S04]  /*11b10*/  ISETP.GE.AND P5, PT, R138.reuse, R202, PT ;  /* 0x000000ca8a00720c */ /* 0x040fe80003fa6270 */
[----:B------:R-:W-:Y:S02]  /*11b20*/  ISETP.GE.OR P5, PT, R138, R205, !P5 ;  /* 0x000000cd8a00720c */ /* 0x000fe40006fa6670 */
[----:B-1----:R-:W-:Y:S01]  /*11b30*/  IABS R100, R137 ;  /* 0x0000008900647213 */ /* 0x002fe20000000000 */
[----:B------:R-:W-:Y:S02]  /*11b40*/  IMAD.IADD R137, R203, 0x1, -R103 ;  /* 0x00000001cb897824 */ /* 0x000fe400078e0a67 */
[----:B--2---:R-:W-:Y:S01]  /*11b50*/  FFMA.FTZ R10, R148, -UR13, R10 ;  /* 0x8000000d940a7c23 */ /* 0x004fe2000801000a */
[----:B------:R1:W2:Y:S02]  /*11b60*/  I2F R151, R100 ;  /* 0x0000006400977306 */ /* 0x0002a40000201400 */
[----:B-1----:R-:W-:Y:S01]  /*11b70*/  IABS R100, R137 ;  /* 0x0000008900647213 */ /* 0x002fe20000000000 */
[----:B--2---:R-:W-:Y:S01]  /*11b80*/  FFMA.FTZ R16, R151, -UR13, R16 ;  /* 0x8000000d97107c23 */ /* 0x004fe20008010010 */
[----:B------:R-:W-:Y:S06]  /*11b90*/  IADD3 R137, R0, 0x19, RZ ;  /* 0x0000001900897810 */ /* 0x000fec0007ffe0ff */
[----:B------:R1:W2:Y:S01]  /*11ba0*/  I2F R147, R100 ;  /* 0x0000006400937306 */ /* 0x0002a20000201400 */
[----:B------:R-:W-:Y:S01]  /*11bb0*/  FSEL R155, R16, -INF , !P5 ;  /* 0xff800000109b7808 */ /* 0x000fe20006800000 */
[----:B------:R-:W-:Y:S01]  /*11bc0*/  IMAD.IADD R140, R200, 0x1, -R137 ;  /* 0x00000001c88c7824 */ /* 0x000fe200078e0a89 */
[CC--:B------:R-:W-:Y:S04]  /*11bd0*/  ISETP.GE.AND P5, PT, R139.reuse, R201.reuse, PT ;  /* 0x000000c98b00720c */ /* 0x0c0fe80003fa6270 */
[----:B------:R-:W-:Y:S02]  /*11be0*/  ISETP.GE.OR P5, PT, R139, R204, !P5 ;  /* 0x000000cc8b00720c */ /* 0x000fe40006fa6670 */
[----:B-1----:R-:W-:Y:S01]  /*11bf0*/  IABS R100, R140 ;  /* 0x0000008c00647213 */ /* 0x002fe20000000000 */
[----:B--2---:R-:W-:Y:S01]  /*11c00*/  FFMA.FTZ R11, R147, -UR13, R11 ;  /* 0x8000000d930b7c23 */ /* 0x004fe2000801000b */
[----:B------:R-:W-:Y:S02]  /*11c10*/  IABS R140, R2 ;  /* 0x00000002008c7213 */ /* 0x000fe40000000000 */
[----:B------:R-:W-:Y:S01]  /*11c20*/  IADD3 R2, R0, 0x20, RZ ;  /* 0x0000002000027810 */ /* 0x000fe20007ffe0ff */
[----:B------:R1:W2:Y:S01]  /*11c30*/  I2F R142, R100 ;  /* 0x00000064008e7306 */ /* 0x0002a20000201400 */
[----:B------:R-:W-:Y:S02]  /*11c40*/  FSEL R148, R11, -INF , !P0 ;  /* 0xff8000000b947808 */ /* 0x000fe40004000000 */
[----:B------:R-:W-:Y:S01]  /*11c50*/  ISETP.GE.AND P0, PT, R138, R201, PT ;  /* 0x000000c98a00720c */ /* 0x000fe20003f06270 */
[----:B------:R-:W-:Y:S03]  /*11c60*/  IMAD.IADD R141, R200, 0x1, -R2 ;  /* 0x00000001c88d7824 */ /* 0x000fe600078e0a02 */
[----:B------:R-:W-:Y:S02]  /*11c70*/  ISETP.GE.OR P0, PT, R138, R204, !P0 ;  /* 0x000000cc8a00720c */ /* 0x000fe40004706670 */
[----:B------:R-:W-:Y:S01]  /*11c80*/  IABS R4, R141 ;  /* 0x0000008d00047213 */ /* 0x000fe20000000000 */
[----:B------:R-:W3:Y:S10]  /*11c90*/  I2F R143, R140 ;  /* 0x0000008c008f7306 */ /* 0x000ef40000201400 */
[----:B------:R5:W4:Y:S01]  /*11ca0*/  I2F R141, R4 ;  /* 0x00000004008d7306 */ /* 0x000b220000201400 */
[----:B-1----:R-:W-:Y:S01]  /*11cb0*/  IADD3 R100, R0, 0x21, RZ ;  /* 0x0000002100647810 */ /* 0x002fe20007ffe0ff */
[----:B--2---:R-:W-:Y:S01]  /*11cc0*/  FFMA.FTZ R17, R142, -UR13, R17 ;  /* 0x8000000d8e117c23 */ /* 0x004fe20008010011 */
[----:B------:R-:W-:Y:S02]  /*11cd0*/  FSEL R142, R10, -INF , !P1 ;  /* 0xff8000000a8e7808 */ /* 0x000fe40004800000 */
[C---:B------:R-:W-:Y:S01]  /*11ce0*/  ISETP.GE.AND P1, PT, R137.reuse, R202, PT ;  /* 0x000000ca8900720c */ /* 0x040fe20003f26270 */
[----:B------:R-:W-:Y:S03]  /*11cf0*/  IMAD.IADD R5, R200, 0x1, -R100 ;  /* 0x00000001c8057824 */ /* 0x000fe600078e0a64 */
[----:B------:R-:W-:Y:S01]  /*11d00*/  ISETP.GE.OR P1, PT, R137, R205, !P1 ;  /* 0x000000cd8900720c */ /* 0x000fe20004f26670 */
[----:B---3--:R-:W-:Y:S03]  /*11d10*/  FFMA.FTZ R14, R143, -UR13, R14 ;  /* 0x8000000d8f0e7c23 */ /* 0x008fe6000801000e */
[----:B------:R-:W-:Y:S02]  /*11d20*/  FSEL R150, R17, -INF , !P1 ;  /* 0xff80000011967808 */ /* 0x000fe40004800000 */
[C---:B------:R-:W-:Y:S02]  /*11d30*/  ISETP.GE.AND P1, PT, R137.reuse, R201, PT ;  /* 0x000000c98900720c */ /* 0x040fe40003f26270 */
[----:B------:R-:W-:Y:S02]  /*11d40*/  FSEL R138, R14, -INF , !P6 ;  /* 0xff8000000e8a7808 */ /* 0x000fe40007000000 */
[----:B------:R-:W-:Y:S02]  /*11d50*/  ISETP.GE.OR P1, PT, R137, R204, !P1 ;  /* 0x000000cc8900720c */ /* 0x000fe40004f26670 */
[----:B-----5:R-:W-:Y:S01]  /*11d60*/  IABS R4, R6 ;  /* 0x0000000600047213 */ /* 0x020fe20000000000 */
[----:B----4-:R-:W-:Y:S01]  /*11d70*/  FFMA.FTZ R20, R141, -UR13, R20 ;  /* 0x8000000d8d147c23 */ /* 0x010fe20008010014 */
[----:B------:R-:W-:Y:S02]  /*11d80*/  IADD3 R6, R0, 0x28, RZ ;  /* 0x0000002800067810 */ /* 0x000fe40007ffe0ff */
[CC--:B------:R-:W-:Y:S01]  /*11d90*/  ISETP.GE.AND P6, PT, R2.reuse, R202.reuse, PT ;  /* 0x000000ca0200720c */ /* 0x0c0fe20003fc6270 */
[----:B------:R1:W2:Y:S03]  /*11da0*/  I2F R140, R4 ;  /* 0x00000004008c7306 */ /* 0x0002a60000201400 */
[----:B------:R-:W-:Y:S02]  /*11db0*/  ISETP.GE.OR P6, PT, R2, R205, !P6 ;  /* 0x000000cd0200720c */ /* 0x000fe400077c6670 */
[----:B-1----:R-:W-:Y:S01]  /*11dc0*/  IABS R4, R5 ;  /* 0x0000000500047213 */ /* 0x002fe20000000000 */
[----:B--2---:R-:W-:Y:S01]  /*11dd0*/  FFMA.FTZ R15, R140, -UR13, R15 ;  /* 0x8000000d8c0f7c23 */ /* 0x004fe2000801000f */
[----:B------:R-:W-:Y:S02]  /*11de0*/  IADD3 R5, R0, 0x29, RZ ;  /* 0x0000002900057810 */ /* 0x000fe40007ffe0ff */
[----:B------:R-:W-:Y:S01]  /*11df0*/  FSEL R140, R20, -INF , !P6 ;  /* 0xff800000148c7808 */ /* 0x000fe20007000000 */
[----:B------:R1:W2:Y:S01]  /*11e00*/  I2F R12, R4 ;  /* 0x00000004000c7306 */ /* 0x0002a20000201400 */
[C---:B------:R-:W-:Y:S04]  /*11e10*/  ISETP.GE.AND P6, PT, R100.reuse, R202, PT ;  /* 0x000000ca6400720c */ /* 0x040fe80003fc6270 */
[----:B------:R-:W-:Y:S01]  /*11e20*/  ISETP.GE.OR P6, PT, R100, R205, !P6 ;  /* 0x000000cd6400720c */ /* 0x000fe200077c6670 */
[----:B-1----:R-:W-:Y:S02]  /*11e30*/  IMAD.MOV.U32 R4, RZ, RZ, R3 ;  /* 0x000000ffff047224 */ /* 0x002fe400078e0003 */
[----:B------:R-:W-:Y:S02]  /*11e40*/  IMAD.IADD R3, R200, 0x1, -R6 ;  /* 0x00000001c8037824 */ /* 0x000fe400078e0a06 */
[----:B------:R1:W3:Y:S01]  /*11e50*/  I2F R103, R4 ;  /* 0x0000000400677306 */ /* 0x0002e20000201400 */
[----:B--2---:R-:W-:Y:S02]  /*11e60*/  FFMA.FTZ R21, R12, -UR13, R21 ;  /* 0x8000000d0c157c23 */ /* 0x004fe40008010015 */
[----:B------:R-:W-:Y:S03]  /*11e70*/  IABS R3, R3 ;  /* 0x0000000300037213 */ /* 0x000fe60000000000 */
[----:B------:R-:W-:Y:S02]  /*11e80*/  FSEL R139, R21, -INF , !P6 ;  /* 0xff800000158b7808 */ /* 0x000fe40007000000 */
[CC--:B------:R-:W-:Y:S02]  /*11e90*/  ISETP.GE.AND P6, PT, R100.reuse, R201.reuse, PT ;  /* 0x000000c96400720c */ /* 0x0c0fe40003fc6270 */
[----:B------:R-:W2:Y:S02]  /*11ea0*/  I2F R13, R3 ;  /* 0x00000003000d7306 */ /* 0x000ea40000201400 */
[-C--:B------:R-:W-:Y:S01]  /*11eb0*/  ISETP.GE.OR P6, PT, R100, R204.reuse, !P6 ;  /* 0x000000cc6400720c */ /* 0x080fe200077c6670 */
[----:B-1----:R-:W-:Y:S01]  /*11ec0*/  IMAD.IADD R4, R203, 0x1, -R137 ;  /* 0x00000001cb047824 */ /* 0x002fe200078e0a89 */
[----:B------:R-:W-:Y:S01]  /*11ed0*/  FSEL R137, R15, -INF , !P5 ;  /* 0xff8000000f897808 */ /* 0x000fe20006800000 */
[----:B---3--:R-:W-:Y:S01]  /*11ee0*/  FFMA.FTZ R18, R103, -UR13, R18 ;  /* 0x8000000d67127c23 */ /* 0x008fe20008010012 */
[C---:B------:R-:W-:Y:S04]  /*11ef0*/  ISETP.GE.AND P5, PT, R2.reuse, R201, PT ;  /* 0x000000c90200720c */ /* 0x040fe80003fa6270 */
[----:B------:R-:W-:Y:S02]  /*11f00*/  ISETP.GE.OR P5, PT, R2, R204, !P5 ;  /* 0x000000cc0200720c */ /* 0x000fe40006fa6670 */
[----:B------:R-:W-:Y:S01]  /*11f10*/  FSEL R21, R18, -INF , !P0 ;  /* 0xff80000012157808 */ /* 0x000fe20004000000 */
[----:B--2---:R-:W-:Y:S01]  /*11f20*/  FFMA.FTZ R24, R13, -UR13, R24 ;  /* 0x8000000d0d187c23 */ /* 0x004fe20008010018 */
[----:B------:R-:W-:Y:S01]  /*11f30*/  IABS R3, R4 ;  /* 0x0000000400037213 */ /* 0x000fe20000000000 */
[----:B------:R-:W-:Y:S01]  /*11f40*/  IMAD.IADD R4, R200, 0x1, -R5 ;  /* 0x00000001c8047824 */ /* 0x000fe200078e0a05 */
[CC--:B------:R-:W-:Y:S02]  /*11f50*/  ISETP.GE.AND P0, PT, R6.reuse, R202.reuse, PT ;  /* 0x000000ca0600720c */ /* 0x0c0fe40003f06270 */
[----:B------:R1:W2:Y:S02]  /*11f60*/  I2F R10, R3 ;  /* 0x00000003000a7306 */ /* 0x0002a40000201400 */
[-C--:B------:R-:W-:Y:S04]  /*11f70*/  ISETP.GE.OR P0, PT, R6, R205.reuse, !P0 ;  /* 0x000000cd0600720c */ /* 0x080fe80004706670 */
[----:B------:R-:W-:Y:S02]  /*11f80*/  FSEL R24, R24, -INF , !P0 ;  /* 0xff80000018187808 */ /* 0x000fe40004000000 */
[C---:B------:R-:W-:Y:S04]  /*11f90*/  ISETP.GE.AND P0, PT, R5.reuse, R202, PT ;  /* 0x000000ca0500720c */ /* 0x040fe80003f06270 */
[----:B------:R-:W-:Y:S02]  /*11fa0*/  ISETP.GE.OR P0, PT, R5, R205, !P0 ;  /* 0x000000cd0500720c */ /* 0x000fe40004706670 */
        /* <DEDUP_REMOVED lines=8> */
[----:B--2---:R-:W-:Y:S01]  /*12030*/  FFMA.FTZ R25, R8, -UR13, R25 ;  /* 0x8000000d08197c23 */ /* 0x004fe20008010019 */
[----:B------:R-:W-:Y:S03]  /*12040*/  IADD3 R4, R0, 0x30, RZ ;  /* 0x0000003000047810 */ /* 0x000fe60007ffe0ff */
[----:B------:R-:W-:Y:S01]  /*12050*/  IMAD.MOV.U32 R7, RZ, RZ, R3 ;  /* 0x000000ffff077224 */ /* 0x000fe200078e0003 */
[----:B------:R-:W-:Y:S01]  /*12060*/  FSEL R25, R25, -INF , !P0 ;  /* 0xff80000019197808 */ /* 0x000fe20004000000 */
[----:B------:R-:W-:Y:S01]  /*12070*/  IMAD.IADD R3, R200, 0x1, -R4 ;  /* 0x00000001c8037824 */ /* 0x000fe200078e0a04 */
[C---:B------:R-:W-:Y:S01]  /*12080*/  ISETP.GE.AND P0, PT, R5.reuse, R201, PT ;  /* 0x000000c90500720c */ /* 0x040fe20003f06270 */
[----:B------:R1:W2:Y:S03]  /*12090*/  I2F R9, R7 ;  /* 0x0000000700097306 */ /* 0x0002a60000201400 */
[----:B------:R-:W-:Y:S02]  /*120a0*/  IABS R3, R3 ;  /* 0x0000000300037213 */ /* 0x000fe40000000000 */
[----:B------:R-:W-:Y:S05]  /*120b0*/  ISETP.GE.OR P0, PT, R5, R204, !P0 ;  /* 0x000000cc0500720c */ /* 0x000fea0004706670 */
[----:B------:R3:W4:Y:S01]  /*120c0*/  I2F R12, R3 ;  /* 0x00000003000c7306 */ /* 0x0007220000201400 */
[----:B-1----:R-:W-:Y:S02]  /*120d0*/  IMAD.IADD R7, R203, 0x1, -R100 ;  /* 0x00000001cb077824 */ /* 0x002fe400078e0a64 */
[----:B--2---:R-:W-:Y:S03]  /*120e0*/  FFMA.FTZ R22, R9, -UR13, R22 ;  /* 0x8000000d09167c23 */ /* 0x004fe60008010016 */
[----:B------:R-:W-:Y:S02]  /*120f0*/  IABS R7, R7 ;  /* 0x0000000700077213 */ /* 0x000fe40000000000 */
[----:B------:R-:W-:Y:S02]  /*12100*/  FSEL R22, R22, -INF , !P5 ;  /* 0xff80000016167808 */ /* 0x000fe40006800000 */
[-C--:B------:R-:W-:Y:S01]  /*12110*/  ISETP.GE.AND P5, PT, R4, R202.reuse, PT ;  /* 0x000000ca0400720c */ /* 0x080fe20003fa6270 */
[----:B------:R-:W-:Y:S01]  /*12120*/  IMAD.MOV.U32 R2, RZ, RZ, R7 ;  /* 0x000000ffff027224 */ /* 0x000fe200078e0007 */
[----:B---3--:R-:W-:Y:S01]  /*12130*/  IADD3 R3, R0, 0x31, RZ ;  /* 0x0000003100037810 */ /* 0x008fe20007ffe0ff */
[----:B----4-:R-:W-:Y:S01]  /*12140*/  FFMA.FTZ R28, R12, -UR13, R28 ;  /* 0x8000000d0c1c7c23 */ /* 0x010fe2000801001c */
[-C--:B------:R-:W-:Y:S01]  /*12150*/  ISETP.GE.OR P5, PT, R4, R205.reuse, !P5 ;  /* 0x000000cd0400720c */ /* 0x080fe20006fa6670 */
[----:B------:R1:W2:Y:S02]  /*12160*/  I2F R11, R2 ;  /* 0x00000002000b7306 */ /* 0x0002a40000201400 */
[----:B------:R-:W-:Y:S01]  /*12170*/  IMAD.IADD R7, R200, 0x1, -R3 ;  /* 0x00000001c8077824 */ /* 0x000fe200078e0a03 */
[----:B------:R-:W-:Y:S02]  /*12180*/  FSEL R28, R28, -INF , !P5 ;  /* 0xff8000001c1c7808 */ /* 0x000fe40006800000 */
[C---:B------:R-:W-:Y:S04]  /*12190*/  ISETP.GE.AND P5, PT, R3.reuse, R202, PT ;  /* 0x000000ca0300720c */ /* 0x040fe80003fa6270 */
[----:B------:R-:W-:Y:S02]  /*121a0*/  ISETP.GE.OR P5, PT, R3, R205, !P5 ;  /* 0x000000cd0300720c */ /* 0x000fe40006fa6670 */
[----:B-1----:R-:W-:Y:S01]  /*121b0*/  IABS R2, R7 ;  /* 0x0000000700027213 */ /* 0x002fe20000000000 */
[----:B------:R-:W-:Y:S02]  /*121c0*/  IMAD.IADD R7, R203, 0x1, -R6 ;  /* 0x00000001cb077824 */ /* 0x000fe400078e0a06 */
[----:B--2---:R-:W-:Y:S01]  /*121d0*/  FFMA.FTZ R23, R11, -UR13, R23 ;  /* 0x8000000d0b177c23 */ /* 0x004fe20008010017 */
[----:B------:R1:W2:Y:S02]  /*121e0*/  I2F R10, R2 ;  /* 0x00000002000a7306 */ /* 0x0002a40000201400 */
[----:B------:R-:W-:Y:S02]  /*121f0*/  IABS R7, R7 ;  /* 0x0000000700077213 */ /* 0x000fe40000000000 */
[----:B------:R-:W-:Y:S02]  /*12200*/  FSEL R23, R23, -INF , !P6 ;  /* 0xff80000017177808 */ /* 0x000fe40007000000 */
[CC--:B------:R-:W-:Y:S04]  /*12210*/  ISETP.GE.AND P6, PT, R4.reuse, R201.reuse, PT ;  /* 0x000000c90400720c */ /* 0x0c0fe80003fc6270 */
[----:B------:R3:W4:Y:S01]  /*12220*/  I2F R9, R7 ;  /* 0x0000000700097306 */ /* 0x0007220000201400 */
[----:B------:R-:W-:Y:S01]  /*12230*/  ISETP.GE.OR P6, PT, R4, R204, !P6 ;  /* 0x000000cc0400720c */ /* 0x000fe200077c6670 */
[----:B------:R-:W-:Y:S01]  /*12240*/  IMAD.IADD R4, R203, 0x1, -R4 ;  /* 0x00000001cb047824 */ /* 0x000fe200078e0a04 */
[----:B-1----:R-:W-:Y:S01]  /*12250*/  IADD3 R2, R0, 0x38, RZ ;  /* 0x0000003800027810 */ /* 0x002fe20007ffe0ff */
[----:B--2---:R-:W-:Y:S01]  /*12260*/  FFMA.FTZ R29, R10, -UR13, R29 ;  /* 0x8000000d0a1d7c23 */ /* 0x004fe2000801001d */
[----:B------:R-:W-:Y:S03]  /*12270*/  IADD3 R0, R0, 0x39, RZ ;  /* 0x0000003900007810 */ /* 0x000fe60007ffe0ff */
[C---:B------:R-:W-:Y:S01]  /*12280*/  IMAD.IADD R8, R200.reuse, 0x1, -R2 ;  /* 0x00000001c8087824 */ /* 0x040fe200078e0a02 */
[----:B------:R-:W-:Y:S02]  /*12290*/  FSEL R29, R29, -INF , !P5 ;  /* 0xff8000001d1d7808 */ /* 0x000fe40006800000 */
[----:B------:R-:W-:Y:S02]  /*122a0*/  ISETP.GE.AND P5, PT, R3, R201, PT ;  /* 0x000000c90300720c */ /* 0x000fe40003fa6270 */
[----:B---3--:R-:W-:Y:S01]  /*122b0*/  IABS R7, R8 ;  /* 0x0000000800077213 */ /* 0x008fe20000000000 */
[----:B------:R-:W-:Y:S01]  /*122c0*/  IMAD.IADD R8, R203, 0x1, -R5 ;  /* 0x00000001cb087824 */ /* 0x000fe200078e0a05 */
[----:B------:R-:W-:Y:S01]  /*122d0*/  ISETP.GE.OR P5, PT, R3, R204, !P5 ;  /* 0x000000cc0300720c */ /* 0x000fe20006fa6670 */
[----:B------:R-:W-:Y:S02]  /*122e0*/  IMAD.IADD R5, R200, 0x1, -R0 ;  /* 0x00000001c8057824 */ /* 0x000fe400078e0a00 */
[----:B----4-:R-:W-:Y:S01]  /*122f0*/  FFMA.FTZ R26, R9, -UR13, R26 ;  /* 0x8000000d091a7c23 */ /* 0x010fe2000801001a */
[----:B------:R-:W-:Y:S01]  /*12300*/  IABS R6, R8 ;  /* 0x0000000800067213 */ /* 0x000fe20000000000 */
[----:B------:R-:W1:Y:S01]  /*12310*/  I2F R7, R7 ;  /* 0x0000000700077306 */ /* 0x000e620000201400 */
[----:B------:R-:W-:Y:S02]  /*12320*/  IABS R5, R5 ;  /* 0x0000000500057213 */ /* 0x000fe40000000000 */
[----:B------:R-:W-:Y:S02]  /*12330*/  FSEL R212, R26, -INF , !P1 ;  /* 0xff8000001ad47808 */ /* 0x000fe40004800000 */
[C---:B------:R-:W-:Y:S01]  /*12340*/  ISETP.GE.AND P1, PT, R2.reuse, R202, PT ;  /* 0x000000ca0200720c */ /* 0x040fe20003f26270 */
[----:B------:R2:W3:Y:S03]  /*12350*/  LDL.S16 R26, [R1] ;  /* 0x00000000011a7983 */ /* 0x0004e60000100600 */
[----:B------:R-:W-:Y:S01]  /*12360*/  ISETP.GE.OR P1, PT, R2, R205, !P1 ;  /* 0x000000cd0200720c */ /* 0x000fe20004f26670 */
[----:B------:R4:W5:Y:S10]  /*12370*/  I2F R11, R6 ;  /* 0x00000006000b7306 */ /* 0x0009740000201400 */
[----:B------:R2:W2:Y:S01]  /*12380*/  I2F R8, R5 ;  /* 0x0000000500087306 */ /* 0x0004a20000201400 */
[----:B-1----:R-:W-:Y:S05]  /*12390*/  FFMA.FTZ R32, R7, -UR13, R32 ;  /* 0x8000000d07207c23 */ /* 0x002fea0008010020 */
[----:B------:R-:W-:Y:S02]  /*123a0*/  FSEL R32, R32, -INF , !P1 ;  /* 0xff80000020207808 */ /* 0x000fe40004800000 */
[----:B------:R-:W-:Y:S02]  /*123b0*/  ISETP.GE.AND P1, PT, R2, R201, PT ;  /* 0x000000c90200720c */ /* 0x000fe40003f26270 */
[----:B----4-:R-:W-:Y:S01]  /*123c0*/  IABS R6, R4 ;  /* 0x0000000400067213 */ /* 0x010fe20000000000 */
[----:B-----5:R-:W-:Y:S01]  /*123d0*/  FFMA.FTZ R27, R11, -UR13, R27 ;  /* 0x8000000d0b1b7c23 */ /* 0x020fe2000801001b */
[----:B------:R-:W-:Y:S02]  /*123e0*/  FMNMX.FTZ R4, R144, R101, !PT ;  /* 0x0000006590047209 */ /* 0x000fe40007810000 */
[----:B------:R1:W4:Y:S01]  /*123f0*/  I2F R9, R6 ;  /* 0x0000000600097306 */ /* 0x0003220000201400 */
[----:B------:R-:W-:Y:S02]  /*12400*/  ISETP.GE.OR P1, PT, R2, R204, !P1 ;  /* 0x000000cc0200720c */ /* 0x000fe40004f26670 */
[----:B------:R-:W-:Y:S02]  /*12410*/  FMNMX.FTZ R4, R145, R4, !PT ;  /* 0x0000000491047209 */ /* 0x000fe40007810000 */
[----:B------:R-:W-:Y:S01]  /*12420*/  FSEL R210, R27, -INF , !P0 ;  /* 0xff8000001bd27808 */ /* 0x000fe20004000000 */
[----:B--2---:R-:W-:Y:S01]  /*12430*/  IMAD.IADD R5, R203, 0x1, -R3 ;  /* 0x00000001cb057824 */ /* 0x004fe200078e0a03 */
[----:B------:R-:W-:Y:S01]  /*12440*/  FMNMX.FTZ R3, R152, R4, !PT ;  /* 0x0000000498037209 */ /* 0x000fe20007810000 */
[----:B------:R2:W5:Y:S01]  /*12450*/  LDL.S16 R27, [R1+0x4] ;  /* 0x00000400011b7983 */ /* 0x0005620000100600 */
[----:B------:R-:W-:Y:S01]  /*12460*/  ISETP.GE.AND P0, PT, R0, R202, PT ;  /* 0x000000ca0000720c */ /* 0x000fe20003f06270 */
[----:B------:R-:W-:Y:S01]  /*12470*/  FFMA.FTZ R33, R8, -UR13, R33 ;  /* 0x8000000d08217c23 */ /* 0x000fe20008010021 */
[----:B------:R-:W-:Y:S02]  /*12480*/  FMNMX.FTZ R4, R153, R3, !PT ;  /* 0x0000000399047209 */ /* 0x000fe40007810000 */
[----:B------:R-:W-:Y:S02]  /*12490*/  FMNMX.FTZ R3, R146, R102, !PT ;  /* 0x0000006692037209 */ /* 0x000fe40007810000 */
[----:B------:R-:W-:Y:S02]  /*124a0*/  IABS R7, R5 ;  /* 0x0000000500077213 */ /* 0x000fe40000000000 */
[----:B------:R-:W-:Y:S02]  /*124b0*/  FMNMX.FTZ R5, R154, R4, !PT ;  /* 0x000000049a057209 */ /* 0x000fe40007810000 */
[----:B------:R-:W-:Y:S02]  /*124c0*/  FMNMX.FTZ R4, R136, R3, !PT ;  /* 0x0000000388047209 */ /* 0x000fe40007810000 */
[----:B------:R-:W-:Y:S01]  /*124d0*/  FMNMX.FTZ R5, R149, R5, !PT ;  /* 0x0000000595057209 */ /* 0x000fe20007810000 */
[----:B------:R-:W2:Y:S01]  /*124e0*/  I2F R7, R7 ;  /* 0x0000000700077306 */ /* 0x000ea20000201400 */
[----:B------:R-:W-:Y:S01]  /*124f0*/  FMNMX.FTZ R4, R142, R4, !PT ;  /* 0x000000048e047209 */ /* 0x000fe20007810000 */
[----:B-1----:R-:W-:Y:S01]  /*12500*/  IMAD.IADD R6, R203, 0x1, -R2 ;  /* 0x00000001cb067824 */ /* 0x002fe200078e0a02 */
[----:B------:R-:W-:Y:S01]  /*12510*/  FMNMX.FTZ R5, R155, R5, !PT ;  /* 0x000000059b057209 */ /* 0x000fe20007810000 */
[----:B----4-:R-:W-:Y:S01]  /*12520*/  FFMA.FTZ R30, R9, -UR13, R30 ;  /* 0x8000000d091e7c23 */ /* 0x010fe2000801001e */
[----:B------:R-:W-:Y:S02]  /*12530*/  FMNMX.FTZ R4, R148, R4, !PT ;  /* 0x0000000494047209 */ /* 0x000fe40007810000 */
[----:B------:R-:W-:Y:S02]  /*12540*/  IABS R3, R6 ;  /* 0x0000000600037213 */ /* 0x000fe40000000000 */
[----:B------:R-:W-:Y:S01]  /*12550*/  FMNMX.FTZ R100, R150, R5, !PT ;  /* 0x0000000596647209 */ /* 0x000fe20007810000 */
[----:B------:R-:W-:Y:S01]  /*12560*/  IMAD.IADD R5, R203, 0x1, -R0 ;  /* 0x00000001cb057824 */ /* 0x000fe200078e0a00 */
[----:B------:R1:W4:Y:S01]  /*12570*/  I2F R6, R3 ;  /* 0x0000000300067306 */ /* 0x0003220000201400 */
[----:B------:R-:W-:Y:S02]  /*12580*/  ISETP.GE.OR P0, PT, R0, R205, !P0 ;  /* 0x000000cd0000720c */ /* 0x000fe40004706670 */
[----:B------:R-:W-:Y:S02]  /*12590*/  FMNMX.FTZ R100, R140, R100, !PT ;  /* 0x000000648c647209 */ /* 0x000fe40007810000 */
[----:B------:R-:W-:Y:S02]  /*125a0*/  IABS R2, R5 ;  /* 0x0000000500027213 */ /* 0x000fe40000000000 */
[----:B------:R-:W-:Y:S02]  /*125b0*/  FMNMX.FTZ R100, R139, R100, !PT ;  /* 0x000000648b647209 */ /* 0x000fe40007810000 */
[----:B------:R-:W-:Y:S02]  /*125c0*/  FSEL R33, R33, -INF , !P0 ;  /* 0xff80000021217808 */ /* 0x000fe40004000000 */
[----:B------:R-:W-:Y:S01]  /*125d0*/  FMNMX.FTZ R100, R24, R100, !PT ;  /* 0x0000006418647209 */ /* 0x000fe20007810000 */
[----:B--2---:R-:W-:Y:S01]  /*125e0*/  FFMA.FTZ R31, R7, -UR13, R31 ;  /* 0x8000000d071f7c23 */ /* 0x004fe2000801001f */
[----:B------:R-:W-:Y:S02]  /*125f0*/  FSEL R218, R30, -INF , !P6 ;  /* 0xff8000001eda7808 */ /* 0x000fe40007000000 */
[----:B------:R-:W-:Y:S02]  /*12600*/  FMNMX.FTZ R100, R25, R100, !PT ;  /* 0x0000006419647209 */ /* 0x000fe40007810000 */
[----:B------:R-:W-:Y:S02]  /*12610*/  ISETP.GE.AND P0, PT, R0, R201, PT ;  /* 0x000000c90000720c */ /* 0x000fe40003f06270 */
[----:B------:R-:W-:Y:S02]  /*12620*/  FMNMX.FTZ R100, R28, R100, !PT ;  /* 0x000000641c647209 */ /* 0x000fe40007810000 */
[----:B------:R-:W-:Y:S02]  /*12630*/  FSEL R216, R31, -INF , !P5 ;  /* 0xff8000001fd87808 */ /* 0x000fe40006800000 */
[----:B-1----:R-:W-:Y:S01]  /*12640*/  FMNMX.FTZ R3, R138, R4, !PT ;  /* 0x000000048a037209 */ /* 0x002fe20007810000 */
[----:B----4-:R-:W-:Y:S01]  /*12650*/  FFMA.FTZ R34, R6, -UR13, R34 ;  /* 0x8000000d06227c23 */ /* 0x010fe20008010022 */
[----:B------:R1:W2:Y:S01]  /*12660*/  I2F R4, R2 ;  /* 0x0000000200047306 */ /* 0x0002a20000201400 */
[----:B------:R-:W-:Y:S01]  /*12670*/  FMNMX.FTZ R100, R29, R100, !PT ;  /* 0x000000641d647209 */ /* 0x000fe20007810000 */
[----:B------:R4:W3:Y:S01]  /*12680*/  LDL.S16 R31, [R1+0x3c] ;  /* 0x00003c00011f7983 */ /* 0x0008e20000100600 */
[----:B------:R-:W-:Y:S02]  /*12690*/  FMNMX.FTZ R3, R137, R3, !PT ;  /* 0x0000000389037209 */ /* 0x000fe40007810000 */
[----:B------:R-:W-:Y:S02]  /*126a0*/  FMNMX.FTZ R100, R32, R100, !PT ;  /* 0x0000006420647209 */ /* 0x000fe40007810000 */
[----:B------:R-:W-:Y:S02]  /*126b0*/  FMNMX.FTZ R3, R21, R3, !PT ;  /* 0x0000000315037209 */ /* 0x000fe40007810000 */
[----:B------:R-:W-:Y:S02]  /*126c0*/  FMNMX.FTZ R100, R33, R100, !PT ;  /* 0x0000006421647209 */ /* 0x000fe40007810000 */
[----:B------:R-:W-:Y:S02]  /*126d0*/  ISETP.GE.OR P0, PT, R0, R204, !P0 ;  /* 0x000000cc0000720c */ /* 0x000fe40004706670 */
[----:B------:R-:W-:Y:S02]  /*126e0*/  FSEL R211, R34, -INF , !P1 ;  /* 0xff80000022d37808 */ /* 0x000fe40004800000 */
[----:B------:R-:W-:Y:S01]  /*126f0*/  IADD3 R172, P5, R170, UR23, RZ ;  /* 0x00000017aaac7c10 */ /* 0x000fe2000ffbe0ff */
[----:B------:R4:W3:Y:S03]  /*12700*/  LDL.S16 R34, [R1+0x20] ;  /* 0x0000200001227983 */ /* 0x0008e60000100600 */
[----:B------:R-:W-:Y:S02]  /*12710*/  IADD3.X R173, R171, UR22, RZ, P5, !PT ;  /* 0x00000016abad7c10 */ /* 0x000fe4000affe4ff */
[----:B-1----:R-:W-:Y:S01]  /*12720*/  FMNMX.FTZ R2, R20, R3, !PT ;  /* 0x0000000314027209 */ /* 0x002fe20007810000 */
[----:B--2---:R-:W-:Y:S01]  /*12730*/  FFMA.FTZ R35, R4, -UR13, R35 ;  /* 0x8000000d04237c23 */ /* 0x004fe20008010023 */
[----:B------:R-:W1:Y:S01]  /*12740*/  SHFL.BFLY PT, R3, R100, 0x2, 0x1f ;  /* 0x0c401f0064037f89 */ /* 0x000e6200000e0000 */
[----:B------:R-:W-:Y:S01]  /*12750*/  LOP3.LUT R4, R243, UR25, RZ, 0x3c, !PT ;  /* 0x00000019f3047c12 */ /* 0x000fe2000f8e3cff */
[----:B------:R-:W-:Y:S01]  /*12760*/  UIADD3 UR25, UR20, -0x255992d5, URZ ;  /* 0xdaa66d2b14197890 */ /* 0x000fe2000fffe03f */
[----:B------:R-:W-:Y:S02]  /*12770*/  FMNMX.FTZ R2, R22, R2, !PT ;  /* 0x0000000216027209 */ /* 0x000fe40007810000 */
[----:B------:R-:W-:Y:S01]  /*12780*/  FSEL R167, R35, -INF , !P0 ;  /* 0xff80000023a77808 */ /* 0x000fe20004000000 */
[----:B------:R-:W-:Y:S01]  /*12790*/  IMAD.WIDE.U32 R14, R4, -0x326172a9, RZ ;  /* 0xcd9e8d57040e7825 */ /* 0x000fe200078e00ff */
[----:B------:R-:W-:Y:S04]  /*127a0*/  FMNMX.FTZ R2, R23, R2, !PT ;  /* 0x0000000217027209 */ /* 0x000fe80007810000 */
[----:B------:R-:W-:Y:S02]  /*127b0*/  FMNMX.FTZ R2, R212, R2, !PT ;  /* 0x00000002d4027209 */ /* 0x000fe40007810000 */
[----:B------:R-:W-:Y:S02]  /*127c0*/  LOP3.LUT R6, R15, UR5, R168, 0x96, !PT ;  /* 0x000000050f067c12 */ /* 0x000fe4000f8e96a8 */
[----:B------:R-:W-:Y:S04]  /*127d0*/  FMNMX.FTZ R2, R210, R2, !PT ;  /* 0x00000002d2027209 */ /* 0x000fe80007810000 */
[----:B------:R-:W-:Y:S04]  /*127e0*/  FMNMX.FTZ R0, R218, R2, !PT ;  /* 0x00000002da007209 */ /* 0x000fe80007810000 */
[----:B------:R-:W-:Y:S02]  /*127f0*/  FMNMX.FTZ R0, R216, R0, !PT ;  /* 0x00000000d8007209 */ /* 0x000fe40007810000 */
[----:B-1----:R-:W-:Y:S02]  /*12800*/  FMNMX.FTZ R100, R100, R3, !PT ;  /* 0x0000000364647209 */ /* 0x002fe40007810000 */
[----:B------:R-:W-:Y:S03]  /*12810*/  FMNMX.FTZ R0, R211, R0, !PT ;  /* 0x00000000d3007209 */ /* 0x000fe60007810000 */
[----:B------:R-:W1:Y:S01]  /*12820*/  SHFL.BFLY PT, R3, R100, 0x1, 0x1f ;  /* 0x0c201f0064037f89 */ /* 0x000e6200000e0000 */
[----:B------:R-:W-:Y:S07]  /*12830*/  FMNMX.FTZ R0, R167, R0, !PT ;  /* 0x00000000a7007209 */ /* 0x000fee0007810000 */
[----:B------:R-:W2:Y:S01]  /*12840*/  SHFL.BFLY PT, R2, R0, 0x2, 0x1f ;  /* 0x0c401f0000027f89 */ /* 0x000ea200000e0000 */
[----:B-1----:R-:W-:Y:S02]  /*12850*/  FMNMX.FTZ R100, R100, R3, !PT ;  /* 0x0000000364647209 */ /* 0x002fe40007810000 */
[----:B------:R-:W-:Y:S02]  /*12860*/  LOP3.LUT R3, R243, UR26, RZ, 0x3c, !PT ;  /* 0x0000001af3037c12 */ /* 0x000fe4000f8e3cff */
[C---:B------:R-:W-:Y:S01]  /*12870*/  FSETP.NEU.FTZ.AND P1, PT, R100.reuse, -INF , PT ;  /* 0xff8000006400780b */ /* 0x040fe20003f3d000 */
[----:B------:R-:W-:Y:S02]  /*12880*/  FMUL.FTZ R8, R100, c[0x0][0x23c] ;  /* 0x00008f0064087a20 */ /* 0x000fe40000410000 */
[----:B------:R-:W-:Y:S01]  /*12890*/  IMAD.WIDE.U32 R10, R3, -0x326172a9, RZ ;  /* 0xcd9e8d57030a7825 */ /* 0x000fe200078e00ff */
[----:B--2---:R-:W-:Y:S02]  /*128a0*/  FMNMX.FTZ R0, R0, R2, !PT ;  /* 0x0000000200007209 */ /* 0x004fe40007810000 */
[----:B------:R-:W-:Y:S02]  /*128b0*/  FSEL R8, R8, RZ, P1 ;  /* 0x000000ff08087208 */ /* 0x000fe40000800000 */
[----:B------:R-:W-:Y:S01]  /*128c0*/  LOP3.LUT R2, R241, UR4, R242, 0x96, !PT ;  /* 0x00000004f1027c12 */ /* 0x000fe2000f8e96f2 */
[----:B------:R-:W1:Y:S01]  /*128d0*/  SHFL.BFLY PT, R5, R0, 0x1, 0x1f ;  /* 0x0c201f0000057f89 */ /* 0x000e6200000e0000 */
[----:B------:R-:W-:Y:S01]  /*128e0*/  LOP3.LUT R4, R11, UR5, R168, 0x96, !PT ;  /* 0x000000050b047c12 */ /* 0x000fe2000f8e96a8 */
[----:B------:R-:W-:Y:S01]  /*128f0*/  UIADD3 UR4, UR21, 0x76cf5d0a, URZ ;  /* 0x76cf5d0a15047890 */ /* 0x000fe2000fffe03f */
[--C-:B------:R-:W-:Y:S01]  /*12900*/  FFMA.FTZ R236, R29, c[0x0][0x23c], -R8.reuse ;  /* 0x00008f001dec7a23 */ /* 0x100fe20000010808 */
[----:B------:R-:W-:Y:S01]  /*12910*/  UIADD3 UR5, UR20, 0x78dde6e4, URZ ;  /* 0x78dde6e414057890 */ /* 0x000fe2000fffe03f */
[----:B------:R-:W-:Y:S04]  /*12920*/  IMAD.WIDE.U32 R12, R2, -0x326172a9, RZ ;  /* 0xcd9e8d57020c7825 */ /* 0x000fe800078e00ff */
[----:B------:R-:W-:Y:S01]  /*12930*/  FFMA.FTZ R2, R144, c[0x0][0x23c], -R8 ;  /* 0x00008f0090027a23 */ /* 0x000fe20000010808 */
[C---:B------:R-:W-:Y:S01]  /*12940*/  LOP3.LUT R10, R13.reuse, UR24, R10, 0x96, !PT ;  /* 0x000000180d0a7c12 */ /* 0x040fe2000f8e960a */
[----:B------:R-:W-:Y:S01]  /*12950*/  FFMA.FTZ R215, R24, c[0x0][0x23c], -R8 ;  /* 0x00008f0018d77a23 */ /* 0x000fe20000010808 */
[----:B------:R-:W-:Y:S01]  /*12960*/  LOP3.LUT R14, R13, UR24, R14, 0x96, !PT ;  /* 0x000000180d0e7c12 */ /* 0x000fe2000f8e960e */
[----:B------:R2:W-:Y:S01]  /*12970*/  MUFU.EX2 R209, R2 ;  /* 0x0000000200d17308 */ /* 0x0005e20000000800 */
[----:B------:R-:W-:Y:S01]  /*12980*/  UIADD3 UR24, UR21, 0x32370b8f, URZ ;  /* 0x32370b8f15187890 */ /* 0x000fe2000fffe03f */
[----:B------:R-:W-:Y:S04]  /*12990*/  IMAD.WIDE.U32 R10, R10, -0x2daee0ad, RZ ;  /* 0xd2511f530a0a7825 */ /* 0x000fe800078e00ff */
[----:B------:R-:W-:Y:S04]  /*129a0*/  IMAD.WIDE.U32 R14, R14, -0x2daee0ad, RZ ;  /* 0xd2511f530e0e7825 */ /* 0x000fe800078e00ff */
[--C-:B------:R-:W-:Y:S01]  /*129b0*/  FFMA.FTZ R214, R25, c[0x0][0x23c], -R8.reuse ;  /* 0x00008f0019d67a23 */ /* 0x100fe20000010808 */
[----:B-1----:R-:W-:Y:S01]  /*129c0*/  FMNMX.FTZ R3, R0, R5, !PT ;  /* 0x0000000500037209 */ /* 0x002fe20007810000 */
[----:B------:R-:W-:Y:S01]  /*129d0*/  FFMA.FTZ R0, R145, c[0x0][0x23c], -R8 ;  /* 0x00008f0091007a23 */ /* 0x000fe20000010808 */
[----:B------:R-:W-:Y:S01]  /*129e0*/  MUFU.EX2 R215, R215 ;  /* 0x000000d700d77308 */ /* 0x000fe20000000800 */
[----:B------:R-:W-:Y:S01]  /*129f0*/  IMAD.WIDE.U32 R4, R4, -0x2daee0ad, RZ ;  /* 0xd2511f5304047825 */ /* 0x000fe200078e00ff */
[C---:B------:R-:W-:Y:S03]  /*12a00*/  FSETP.NEU.FTZ.AND P0, PT, R3.reuse, -INF , PT ;  /* 0xff8000000300780b */ /* 0x040fe60003f1d000 */
[----:B------:R-:W-:Y:S01]  /*12a10*/  FMUL.FTZ R143, R3, c[0x0][0x23c] ;  /* 0x00008f00038f7a20 */ /* 0x000fe20000410000 */
[----:B------:R-:W-:Y:S01]  /*12a20*/  LOP3.LUT R7, R5, UR4, R240, 0x96, !PT ;  /* 0x0000000405077c12 */ /* 0x000fe2000f8e96f0 */
[----:B------:R-:W-:Y:S01]  /*12a30*/  FFMA.FTZ R237, R32, c[0x0][0x23c], -R8 ;  /* 0x00008f0020ed7a23 */ /* 0x000fe20000010808 */
[----:B------:R-:W-:Y:S01]  /*12a40*/  LOP3.LUT R16, R11, UR24, R4, 0x96, !PT ;  /* 0x000000180b107c12 */ /* 0x000fe2000f8e9604 */
[----:B------:R-:W-:Y:S01]  /*12a50*/  IMAD.WIDE.U32 R4, R6, -0x2daee0ad, RZ ;  /* 0xd2511f5306047825 */ /* 0x000fe200078e00ff */
[----:B------:R1:W1:Y:S01]  /*12a60*/  MUFU.EX2 R217, R0 ;  /* 0x0000000000d97308 */ /* 0x0002620000000800 */
[----:B------:R-:W-:Y:S02]  /*12a70*/  FSEL R143, R143, RZ, P0 ;  /* 0x000000ff8f8f7208 */ /* 0x000fe40000000000 */
[----:B------:R-:W-:Y:S01]  /*12a80*/  IMAD.WIDE.U32 R6, R7, -0x326172a9, RZ ;  /* 0xcd9e8d5707067825 */ /* 0x000fe200078e00ff */
[----:B------:R-:W-:Y:S01]  /*12a90*/  LOP3.LUT R5, R5, UR4, R240, 0x96, !PT ;  /* 0x0000000405057c12 */ /* 0x000fe2000f8e96f0 */
[----:B------:R-:W-:Y:S01]  /*12aa0*/  UIADD3 UR4, UR21, -0x126145ec, URZ ;  /* 0xed9eba1415047890 */ /* 0x000fe2000fffe03f */
[----:B------:R-:W-:Y:S01]  /*12ab0*/  LOP3.LUT R18, R15, UR24, R4, 0x96, !PT ;  /* 0x000000180f127c12 */ /* 0x000fe2000f8e9604 */
[----:B------:R-:W-:Y:S01]  /*12ac0*/  IMAD.WIDE.U32 R16, R16, -0x326172a9, RZ ;  /* 0xcd9e8d5710107825 */ /* 0x000fe200078e00ff */
[----:B------:R-:W-:Y:S01]  /*12ad0*/  LOP3.LUT R7, R7, UR25, R12, 0x96, !PT ;  /* 0x0000001907077c12 */ /* 0x000fe2000f8e960c */
[----:B------:R-:W-:Y:S01]  /*12ae0*/  UMOV UR24, UR8 ;  /* 0x0000000800187c82 */ /* 0x000fe20008000000 */
[----:B------:R-:W-:Y:S01]  /*12af0*/  MUFU.EX2 R214, R214 ;  /* 0x000000d600d67308 */ /* 0x000fe20000000800 */
[----:B------:R-:W-:Y:S01]  /*12b00*/  IMAD.WIDE.U32 R4, R5, -0x326172a9, RZ ;  /* 0xcd9e8d5705047825 */ /* 0x000fe200078e00ff */
[----:B--2---:R-:W-:Y:S03]  /*12b10*/  LOP3.LUT R2, R17, UR5, R6, 0x96, !PT ;  /* 0x0000000511027c12 */ /* 0x004fe6000f8e9606 */
[----:B------:R-:W-:Y:S01]  /*12b20*/  IMAD.WIDE.U32 R6, R7, -0x2daee0ad, RZ ;  /* 0xd2511f5307067825 */ /* 0x000fe200078e00ff */
[----:B------:R-:W-:Y:S03]  /*12b30*/  LOP3.LUT R5, R5, UR25, R12, 0x96, !PT ;  /* 0x0000001905057c12 */ /* 0x000fe6000f8e960c */
[----:B------:R-:W-:Y:S01]  /*12b40*/  IMAD.WIDE.U32 R18, R18, -0x326172a9, RZ ;  /* 0xcd9e8d5712127825 */ /* 0x000fe200078e00ff */
[----:B------:R-:W-:Y:S03]  /*12b50*/  LOP3.LUT R12, R7, UR4, R10, 0x96, !PT ;  /* 0x00000004070c7c12 */ /* 0x000fe6000f8e960a */
[----:B------:R-:W-:Y:S02]  /*12b60*/  FFMA.FTZ R7, R154, c[0x0][0x23c], -R8 ;  /* 0x00008f009a077a23 */ /* 0x000fe40000010808 */
[--C-:B-1----:R-:W-:Y:S02]  /*12b70*/  FFMA.FTZ R0, R146, c[0x0][0x23c], -R143.reuse ;  /* 0x00008f0092007a23 */ /* 0x102fe4000001088f */
[----:B------:R1:W-:Y:S01]  /*12b80*/  MUFU.EX2 R224, R7 ;  /* 0x0000000700e07308 */ /* 0x0003e20000000800 */
[----:B------:R-:W-:Y:S01]  /*12b90*/  IMAD.WIDE.U32 R146, R2, -0x2daee0ad, RZ ;  /* 0xd2511f5302927825 */ /* 0x000fe200078e00ff */
[----:B------:R-:W-:Y:S01]  /*12ba0*/  LOP3.LUT R2, R19, UR5, R4, 0x96, !PT ;  /* 0x0000000513027c12 */ /* 0x000fe2000f8e9604 */
[----:B------:R-:W-:Y:S02]  /*12bb0*/  UIADD3 UR5, UR21, 0x646e171e, URZ ;  /* 0x646e171e15057890 */ /* 0x000fe4000fffe03f */
[----:B------:R-:W-:Y:S01]  /*12bc0*/  IMAD.WIDE.U32 R4, R5, -0x2daee0ad, RZ ;  /* 0xd2511f5305047825 */ /* 0x000fe200078e00ff */
[----:B------:R-:W-:Y:S02]  /*12bd0*/  LOP3.LUT R10, R147, UR15, R6, 0x96, !PT ;  /* 0x0000000f930a7c12 */ /* 0x000fe4000f8e9606 */
[----:B------:R-:W-:Y:S01]  /*12be0*/  F2FP.PACK_AB R147, R217, R209 ;  /* 0x000000d1d993723e */ /* 0x000fe200000000ff */
[--C-:B------:R-:W-:Y:S01]  /*12bf0*/  FFMA.FTZ R6, R142, c[0x0][0x23c], -R143.reuse ;  /* 0x00008f008e067a23 */ /* 0x100fe2000001088f */
[----:B------:R2:W-:Y:S01]  /*12c00*/  MUFU.EX2 R208, R0 ;  /* 0x0000000000d07308 */ /* 0x0005e20000000800 */
[----:B------:R-:W-:Y:S01]  /*12c10*/  IMAD.WIDE.U32 R206, R2, -0x2daee0ad, RZ ;  /* 0xd2511f5302ce7825 */ /* 0x000fe200078e00ff */
[----:B------:R-:W-:Y:S01]  /*12c20*/  LOP3.LUT R14, R5, UR4, R14, 0x96, !PT ;  /* 0x00000004050e7c12 */ /* 0x000fe2000f8e960e */
[----:B------:R-:W-:Y:S02]  /*12c30*/  UIADD3 UR4, UR20, -0x4ab325aa, URZ ;  /* 0xb54cda5614047890 */ /* 0x000fe4000fffe03f */
[----:B------:R-:W-:Y:S01]  /*12c40*/  FFMA.FTZ R2, R153, c[0x0][0x23c], -R8 ;  /* 0x00008f0099027a23 */ /* 0x000fe20000010808 */
[----:B------:R-:W-:Y:S01]  /*12c50*/  LOP3.LUT R168, R207, UR15, R4, 0x96, !PT ;  /* 0x0000000fcfa87c12 */ /* 0x000fe2000f8e9604 */
[----:B------:R-:W-:Y:S03]  /*12c60*/  IMAD.WIDE.U32 R10, R10, -0x326172a9, RZ ;  /* 0xcd9e8d570a0a7825 */ /* 0x000fe600078e00ff */
[----:B------:R4:W-:Y:S01]  /*12c70*/  MUFU.EX2 R221, R6 ;  /* 0x0000000600dd7308 */ /* 0x0009e20000000800 */
[----:B------:R-:W-:Y:S04]  /*12c80*/  IMAD.WIDE.U32 R12, R12, -0x326172a9, RZ ;  /* 0xcd9e8d570c0c7825 */ /* 0x000fe800078e00ff */
[----:B-1----:R-:W-:Y:S01]  /*12c90*/  FFMA.FTZ R7, R149, c[0x0][0x23c], -R8 ;  /* 0x00008f0095077a23 */ /* 0x002fe20000010808 */
[----:B------:R-:W-:Y:S01]  /*12ca0*/  LOP3.LUT R5, R11, UR4, R12, 0x96, !PT ;  /* 0x000000040b057c12 */ /* 0x000fe2000f8e960c */
[----:B------:R-:W-:Y:S01]  /*12cb0*/  IMAD.WIDE.U32 R174, R14, -0x326172a9, RZ ;  /* 0xcd9e8d570eae7825 */ /* 0x000fe200078e00ff */
[----:B------:R-:W-:Y:S02]  /*12cc0*/  LOP3.LUT R144, R13, UR16, R16, 0x96, !PT ;  /* 0x000000100d907c12 */ /* 0x000fe4000f8e9610 */
[----:B------:R1:W-:Y:S01]  /*12cd0*/  MUFU.EX2 R223, R2 ;  /* 0x0000000200df7308 */ /* 0x0003e20000000800 */
[----:B------:R-:W-:Y:S01]  /*12ce0*/  LOP3.LUT R4, R5, 0xff, RZ, 0xc0, !PT ;  /* 0x000000ff05047812 */ /* 0x000fe200078ec0ff */
[----:B------:R-:W-:Y:S01]  /*12cf0*/  FFMA.FTZ R14, R155, c[0x0][0x23c], -R8 ;  /* 0x00008f009b0e7a23 */ /* 0x000fe20000010808 */
[----:B------:R-:W-:Y:S01]  /*12d00*/  LOP3.LUT R239, R175, UR16, R18, 0x96, !PT ;  /* 0x00000010afef7c12 */ /* 0x000fe2000f8e9612 */
[--C-:B--2---:R-:W-:Y:S01]  /*12d10*/  FFMA.FTZ R0, R136, c[0x0][0x23c], -R143.reuse ;  /* 0x00008f0088007a23 */ /* 0x104fe2000001088f */
[----:B------:R-:W-:Y:S01]  /*12d20*/  ISETP.GE.U32.AND P5, PT, R213, R4, PT ;  /* 0x00000004d500720c */ /* 0x000fe20003fa6070 */
[----:B------:R-:W-:Y:S04]  /*12d30*/  IMAD.WIDE.U32 R144, R144, -0x2daee0ad, RZ ;  /* 0xd2511f5390907825 */ /* 0x000fe800078e00ff */
[----:B------:R2:W2:Y:S01]  /*12d40*/  MUFU.EX2 R220, R0 ;  /* 0x0000000000dc7308 */ /* 0x0004a20000000800 */
[----:B------:R-:W-:Y:S01]  /*12d50*/  LOP3.LUT R9, R145, UR5, R146, 0x96, !PT ;  /* 0x0000000591097c12 */ /* 0x000fe2000f8e9692 */
[----:B------:R-:W-:Y:S02]  /*12d60*/  FFMA.FTZ R15, R140, c[0x0][0x23c], -R8 ;  /* 0x00008f008c0f7a23 */ /* 0x000fe40000010808 */
[----:B----4-:R-:W-:Y:S01]  /*12d70*/  FFMA.FTZ R6, R148, c[0x0][0x23c], -R143 ;  /* 0x00008f0094067a23 */ /* 0x010fe2000001088f */
[----:B------:R-:W-:Y:S01]  /*12d80*/  PRMT R148, R147, 0x7632, R148 ;  /* 0x0000763293947816 */ /* 0x000fe20000000094 */
[----:B------:R-:W-:Y:S01]  /*12d90*/  IMAD.WIDE.U32 R168, R168, -0x326172a9, RZ ;  /* 0xcd9e8d57a8a87825 */ /* 0x000fe200078e00ff */
[----:B------:R-:W-:Y:S01]  /*12da0*/  LOP3.LUT R13, R9, 0xff, RZ, 0xc0, !PT ;  /* 0x000000ff090d7812 */ /* 0x000fe200078ec0ff */
[----:B------:R-:W-:Y:S02]  /*12db0*/  @!P5 HADD2 R244, -R147.H0_H0, -RZ.H0_H0 ;  /* 0xa00000ff93f4d230 */ /* 0x000fe40000000900 */
[----:B------:R4:W4:Y:S01]  /*12dc0*/  MUFU.EX2 R235, R7 ;  /* 0x0000000700eb7308 */ /* 0x0009220000000800 */
[--C-:B------:R-:W-:Y:S02]  /*12dd0*/  FFMA.FTZ R175, R28, c[0x0][0x23c], -R8.reuse ;  /* 0x00008f001caf7a23 */ /* 0x100fe40000010808 */
[--C-:B------:R-:W-:Y:S01]  /*12de0*/  FFMA.FTZ R238, R33, c[0x0][0x23c], -R8.reuse ;  /* 0x00008f0021ee7a23 */ /* 0x100fe20000010808 */
[----:B-1----:R-:W-:Y:S01]  /*12df0*/  SHF.R.U32.HI R2, RZ, 0x10, R5 ;  /* 0x00000010ff027819 */ /* 0x002fe20000011605 */
[--C-:B------:R-:W-:Y:S02]  /*12e00*/  FFMA.FTZ R207, R216, c[0x0][0x23c], -R143.reuse ;  /* 0x00008f00d8cf7a23 */ /* 0x100fe4000001088f */
[----:B------:R-:W-:Y:S01]  /*12e10*/  FFMA.FTZ R167, R167, c[0x0][0x23c], -R143 ;  /* 0x00008f00a7a77a23 */ /* 0x000fe2000001088f */
[----:B------:R-:W-:Y:S02]  /*12e20*/  LOP3.LUT R4, R2, 0xff, RZ, 0xc0, !PT ;  /* 0x000000ff02047812 */ /* 0x000fe400078ec0ff */
[----:B------:R1:W1:Y:S01]  /*12e30*/  MUFU.EX2 R222, R6 ;  /* 0x0000000600de7308 */ /* 0x0002620000000800 */
[----:B------:R-:W-:Y:S02]  /*12e40*/  FSEL R2, R100, RZ, P1 ;  /* 0x000000ff64027208 */ /* 0x000fe40000800000 */
[----:B------:R-:W-:Y:S01]  /*12e50*/  ISETP.GE.U32.AND P1, PT, R213, R4, PT ;  /* 0x00000004d500720c */ /* 0x000fe20003f26070 */
[----:B--2---:R-:W-:Y:S01]  /*12e60*/  FFMA.FTZ R0, R152, c[0x0][0x23c], -R8 ;  /* 0x00008f0098007a23 */ /* 0x004fe20000010808 */
[----:B------:R-:W-:Y:S01]  /*12e70*/  F2FP.PACK_AB R154, R220, R208 ;  /* 0x000000d0dc9a723e */ /* 0x000fe200000000ff */
[----:B------:R-:W-:Y:S03]  /*12e80*/  FADD.FTZ R2, -R2, R101 ;  /* 0x0000006502027221 */ /* 0x000fe60000010100 */
[----:B------:R-:W-:Y:S01]  /*12e90*/  PRMT R153, R154, 0x7632, R153 ;  /* 0x000076329a997816 */ /* 0x000fe20000000099 */
[----:B------:R2:W2:Y:S01]  /*12ea0*/  MUFU.EX2 R219, R0 ;  /* 0x0000000000db7308 */ /* 0x0004a20000000800 */
[----:B------:R-:W-:Y:S02]  /*12eb0*/  FMUL.FTZ R2, R2, c[0x0][0x23c] ;  /* 0x00008f0002027a20 */ /* 0x000fe40000410000 */
[----:B----4-:R-:W-:Y:S01]  /*12ec0*/  FFMA.FTZ R7, R138, c[0x0][0x23c], -R143 ;  /* 0x00008f008a077a23 */ /* 0x010fe2000001088f */
[----:B------:R-:W-:Y:S02]  /*12ed0*/  F2FP.PACK_AB R162, R235, R224 ;  /* 0x000000e0eba2723e */ /* 0x000fe400000000ff */
[----:B------:R-:W-:Y:S02]  /*12ee0*/  @!P1 HADD2 R245, -R154.H0_H0, -RZ.H0_H0 ;  /* 0xa00000ff9af59230 */ /* 0x000fe40000000900 */
[C---:B------:R-:W-:Y:S02]  /*12ef0*/  PRMT R161, R162.reuse, 0x7632, R161 ;  /* 0x00007632a2a17816 */ /* 0x040fe400000000a1 */
[----:B------:R4:W-:Y:S02]  /*12f00*/  MUFU.EX2 R234, R7 ;  /* 0x0000000700ea7308 */ /* 0x0009e40000000800 */
[----:B------:R-:W-:Y:S02]  /*12f10*/  PRMT R103, R162, 0x5410, R161 ;  /* 0x00005410a2677816 */ /* 0x000fe400000000a1 */
[----:B-1----:R-:W-:Y:S02]  /*12f20*/  SHF.R.U32.HI R6, RZ, 0x18, R10 ;  /* 0x00000018ff067819 */ /* 0x002fe4000001160a */
[----:B------:R-:W-:Y:S04]  /*12f30*/  F2FP.PACK_AB R166, R222, R221 ;  /* 0x000000dddea6723e */ /* 0x000fe800000000ff */
[----:B------:R1:W-:Y:S01]  /*12f40*/  MUFU.EX2 R233, R14 ;  /* 0x0000000e00e97308 */ /* 0x0003e20000000800 */
[----:B------:R-:W-:Y:S02]  /*12f50*/  PRMT R165, R166, 0x7632, R165 ;  /* 0x00007632a6a57816 */ /* 0x000fe400000000a5 */
[----:B--2---:R-:W-:Y:S02]  /*12f60*/  LOP3.LUT R0, R10, 0xff, RZ, 0xc0, !PT ;  /* 0x000000ff0a007812 */ /* 0x004fe400078ec0ff */
[----:B------:R-:W-:Y:S02]  /*12f70*/  F2FP.PACK_AB R152, R223, R219 ;  /* 0x000000dbdf98723e */ /* 0x000fe400000000ff */
[----:B------:R-:W-:Y:S02]  /*12f80*/  ISETP.GE.U32.AND P6, PT, R213, R0, PT ;  /* 0x00000000d500720c */ /* 0x000fe40003fc6070 */
[----:B------:R-:W-:Y:S01]  /*12f90*/  LOP3.LUT R0, R5, 0xffff, RZ, 0xc0, !PT ;  /* 0x0000ffff05007812 */ /* 0x000fe200078ec0ff */
[----:B------:R-:W-:Y:S01]  /*12fa0*/  MUFU.EX2 R228, R15 ;  /* 0x0000000f00e47308 */ /* 0x000fe20000000800 */
[----:B------:R-:W-:Y:S02]  /*12fb0*/  PRMT R151, R152, 0x7632, R151 ;  /* 0x0000763298977816 */ /* 0x000fe40000000097 */
[----:B------:R-:W-:Y:S01]  /*12fc0*/  SHF.R.U32.HI R0, RZ, 0x8, R0 ;  /* 0x00000008ff007819 */ /* 0x000fe20000011600 */
[----:B----4-:R-:W-:Y:S03]  /*12fd0*/  FFMA.FTZ R7, R137, c[0x0][0x23c], -R143 ;  /* 0x00008f0089077a23 */ /* 0x010fe6000001088f */
[----:B------:R-:W-:Y:S02]  /*12fe0*/  LOP3.LUT R4, R0, 0xffff, RZ, 0xc0, !PT ;  /* 0x0000ffff00047812 */ /* 0x000fe400078ec0ff */
[----:B------:R-:W-:Y:S01]  /*12ff0*/  FSEL R0, R3, RZ, P0 ;  /* 0x000000ff03007208 */ /* 0x000fe20000000000 */
[----:B------:R2:W-:Y:S01]  /*13000*/  MUFU.EX2 R232, R7 ;  /* 0x0000000700e87308 */ /* 0x0005e20000000800 */
[----:B------:R-:W-:Y:S01]  /*13010*/  ISETP.GE.U32.AND P0, PT, R213, R4, PT ;  /* 0x00000004d500720c */ /* 0x000fe20003f06070 */
[----:B------:R-:W-:Y:S01]  /*13020*/  @!P6 HADD2 R247, -R152.H0_H0, -RZ.H0_H0 ;  /* 0xa00000ff98f7e230 */ /* 0x000fe20000000900 */
[----:B------:R-:W-:Y:S01]  /*13030*/  PRMT R4, R147, 0x5410, R148 ;  /* 0x0000541093047816 */ /* 0x000fe20000000094 */
[----:B-1----:R-:W-:Y:S01]  /*13040*/  FFMA.FTZ R14, R150, c[0x0][0x23c], -R8 ;  /* 0x00008f00960e7a23 */ /* 0x002fe20000010808 */
[----:B------:R-:W-:Y:S01]  /*13050*/  @!P5 PRMT R147, R244, 0x5410, RZ ;  /* 0x00005410f493d816 */ /* 0x000fe200000000ff */
[----:B------:R-:W-:Y:S01]  /*13060*/  FADD.FTZ R0, -R0, R102 ;  /* 0x0000006600007221 */ /* 0x000fe20000010100 */
[C---:B------:R-:W-:Y:S02]  /*13070*/  ISETP.GE.U32.AND P5, PT, R213.reuse, R6, PT ;  /* 0x00000006d500720c */ /* 0x040fe40003fa6070 */
[----:B------:R-:W-:Y:S01]  /*13080*/  SHF.R.U32.HI R6, RZ, 0x18, R5 ;  /* 0x00000018ff067819 */ /* 0x000fe20000011605 */
[----:B------:R1:W-:Y:S01]  /*13090*/  MUFU.EX2 R231, R14 ;  /* 0x0000000e00e77308 */ /* 0x0003e20000000800 */
[----:B------:R-:W-:Y:S01]  /*130a0*/  SHF.R.U32.HI R5, RZ, 0x10, R10 ;  /* 0x00000010ff057819 */ /* 0x000fe2000001160a */
[----:B------:R-:W-:Y:S01]  /*130b0*/  FMUL.FTZ R0, R0, c[0x0][0x23c] ;  /* 0x00008f0000007a20 */ /* 0x000fe20000410000 */
[----:B------:R-:W-:Y:S01]  /*130c0*/  STG.E.U16 [R170.64], R147 ;  /* 0x00000093aa007986 */ /* 0x000fe2000c101512 */
[----:B------:R-:W-:Y:S05]  /*130d0*/  @!P0 HADD2 R246, -R148.H0_H0, -RZ.H0_H0 ;  /* 0xa00000ff94f68230 */ /* 0x000fea0000000900 */
[----:B------:R-:W-:Y:S01]  /*130e0*/  @!P0 PRMT R148, R246, 0x5410, RZ ;  /* 0x00005410f6948816 */ /* 0x000fe200000000ff */
[----:B------:R-:W-:Y:S01]  /*130f0*/  @!P5 HADD2 R252, -R165.H0_H0, -RZ.H0_H0 ;  /* 0xa00000ffa5fcd230 */ /* 0x000fe20000000900 */
[----:B------:R-:W-:Y:S01]  /*13100*/  ISETP.GE.U32.AND P0, PT, R213, R6, PT ;  /* 0x00000006d500720c */ /* 0x000fe20003f06070 */
[----:B------:R-:W4:Y:S01]  /*13110*/  MUFU.EX2 R2, R2 ;  /* 0x0000000200027308 */ /* 0x000f220000000800 */
[----:B------:R-:W-:Y:S01]  /*13120*/  LOP3.LUT R6, R5, 0xff, RZ, 0xc0, !PT ;  /* 0x000000ff05067812 */ /* 0x000fe200078ec0ff */
[----:B------:R-:W-:Y:S01]  /*13130*/  STG.E.U16 [R170.64+0x2], R148 ;  /* 0x00000294aa007986 */ /* 0x000fe2000c101512 */
[----:B------:R-:W-:Y:S02]  /*13140*/  PRMT R5, R154, 0x5410, R153 ;  /* 0x000054109a057816 */ /* 0x000fe40000000099 */
[----:B------:R-:W-:Y:S02]  /*13150*/  @!P1 PRMT R154, R245, 0x5410, RZ ;  /* 0x00005410f59a9816 */ /* 0x000fe400000000ff */
[----:B------:R-:W-:Y:S02]  /*13160*/  ISETP.GE.U32.AND P1, PT, R213, R6, PT ;  /* 0x00000006d500720c */ /* 0x000fe40003f26070 */
[----:B------:R-:W-:Y:S01]  /*13170*/  LOP3.LUT R6, R10, 0xffff, RZ, 0xc0, !PT ;  /* 0x0000ffff0a067812 */ /* 0x000fe200078ec0ff */
[----:B------:R-:W3:Y:S01]  /*13180*/  MUFU.EX2 R0, R0 ;  /* 0x0000000000007308 */ /* 0x000ee20000000800 */
[----:B--2---:R-:W-:Y:S01]  /*13190*/  LOP3.LUT R7, R9, 0xffff, RZ, 0xc0, !PT ;  /* 0x0000ffff09077812 */ /* 0x004fe200078ec0ff */
[----:B------:R-:W-:Y:S01]  /*131a0*/  @!P0 HADD2 R248, -R153.H0_H0, -RZ.H0_H0 ;  /* 0xa00000ff99f88230 */ /* 0x000fe20000000900 */
[----:B------:R-:W-:Y:S01]  /*131b0*/  SHF.R.U32.HI R6, RZ, 0x8, R6 ;  /* 0x00000008ff067819 */ /* 0x000fe20000011606 */
[----:B-1----:R-:W-:Y:S01]  /*131c0*/  FFMA.FTZ R14, R21, c[0x0][0x23c], -R143 ;  /* 0x00008f00150e7a23 */ /* 0x002fe2000001088f */
[----:B------:R-:W-:Y:S01]  /*131d0*/  SHF.R.U32.HI R7, RZ, 0x8, R7 ;  /* 0x00000008ff077819 */ /* 0x000fe20000011607 */
[----:B------:R-:W-:Y:S01]  /*131e0*/  STG.E.U16 [R172.64], R154 ;  /* 0x0000009aac007986 */ /* 0x000fe2000c101512 */
[----:B------:R-:W-:Y:S02]  /*131f0*/  LOP3.LUT R6, R6, 0xffff, RZ, 0xc0, !PT ;  /* 0x0000ffff06067812 */ /* 0x000fe400078ec0ff */
[----:B------:R-:W-:Y:S01]  /*13200*/  @!P0 PRMT R153, R248, 0x5410, RZ ;  /* 0x00005410f8998816 */ /* 0x000fe200000000ff */
[----:B------:R-:W-:Y:S01]  /*13210*/  @!P1 HADD2 R249, -R166.H0_H0, -RZ.H0_H0 ;  /* 0xa00000ffa6f99230 */ /* 0x000fe20000000900 */
[----:B------:R-:W-:Y:S01]  /*13220*/  ISETP.GE.U32.AND P0, PT, R213, R6, PT ;  /* 0x00000006d500720c */ /* 0x000fe20003f06070 */
[----:B------:R1:W-:Y:S01]  /*13230*/  MUFU.EX2 R230, R14 ;  /* 0x0000000e00e67308 */ /* 0x0003e20000000800 */
[----:B------:R-:W-:Y:S01]  /*13240*/  PRMT R6, R152, 0x5410, R151 ;  /* 0x0000541098067816 */ /* 0x000fe20000000097 */
[C---:B----4-:R-:W-:Y:S01]  /*13250*/  FMUL.FTZ R24, R2.reuse, R124 ;  /* 0x0000007c02187220 */ /* 0x050fe20000410000 */
[----:B------:R-:W-:Y:S01]  /*13260*/  @!P6 PRMT R152, R247, 0x5410, RZ ;  /* 0x00005410f798e816 */ /* 0x000fe200000000ff */
[C---:B------:R-:W-:Y:S01]  /*13270*/  FMUL.FTZ R25, R2.reuse, R125 ;  /* 0x0000007d02197220 */ /* 0x040fe20000410000 */
[----:B------:R-:W-:Y:S01]  /*13280*/  ISETP.GE.U32.AND P6, PT, R213, R13, PT ;  /* 0x0000000dd500720c */ /* 0x000fe20003fc6070 */
[C---:B------:R-:W-:Y:S01]  /*13290*/  FMUL.FTZ R32, R2.reuse, R132 ;  /* 0x0000008402207220 */ /* 0x040fe20000410000 */
[--C-:B------:R-:W-:Y:S01]  /*132a0*/  SHF.R.U32.HI R13, RZ, 0x10, R9.reuse ;  /* 0x00000010ff0d7819 */ /* 0x100fe20000011609 */
[----:B------:R-:W-:Y:S01]  /*132b0*/  FMUL.FTZ R33, R2, R133 ;  /* 0x0000008502217220 */ /* 0x000fe20000410000 */
[----:B------:R-:W-:Y:S01]  /*132c0*/  F2FP.PACK_AB R164, R232, R234 ;  /* 0x000000eae8a4723e */ /* 0x000fe200000000ff */
[----:B------:R-:W-:Y:S01]  /*132d0*/  FMUL.FTZ R36, R2, R36 ;  /* 0x0000002402247220 */ /* 0x000fe20000410000 */
[----:B------:R-:W-:Y:S01]  /*132e0*/  LOP3.LUT R13, R13, 0xff, RZ, 0xc0, !PT ;  /* 0x000000ff0d0d7812 */ /* 0x000fe200078ec0ff */
[----:B------:R-:W-:Y:S01]  /*132f0*/  @!P0 HADD2 R250, -R151.H0_H0, -RZ.H0_H0 ;  /* 0xa00000ff97fa8230 */ /* 0x000fe20000000900 */
[----:B------:R-:W-:Y:S01]  /*13300*/  SHF.R.U32.HI R9, RZ, 0x18, R9 ;  /* 0x00000018ff097819 */ /* 0x000fe20000011609 */
[----:B---3--:R-:W-:Y:S01]  /*13310*/  FMUL.FTZ R35, R0, R135 ;  /* 0x0000008700237220 */ /* 0x008fe20000410000 */
[----:B------:R-:W-:Y:S01]  /*13320*/  PRMT R163, R164, 0x7632, R163 ;  /* 0x00007632a4a37816 */ /* 0x000fe200000000a3 */
[----:B------:R-:W-:Y:S01]  /*13330*/  FMUL.FTZ R37, R2, R37 ;  /* 0x0000002502257220 */ /* 0x000fe20000410000 */
[----:B------:R-:W-:Y:S01]  /*13340*/  @!P0 PRMT R151, R250, 0x5410, RZ ;  /* 0x00005410fa978816 */ /* 0x000fe200000000ff */
[----:B------:R-:W-:Y:S01]  /*13350*/  @!P6 HADD2 R251, -R162.H0_H0, -RZ.H0_H0 ;  /* 0xa00000ffa2fbe230 */ /* 0x000fe20000000900 */
[----:B------:R-:W-:Y:S01]  /*13360*/  ISETP.GE.U32.AND P0, PT, R213, R13, PT ;  /* 0x0000000dd500720c */ /* 0x000fe20003f06070 */
[C---:B------:R-:W-:Y:S01]  /*13370*/  FMUL.FTZ R38, R0.reuse, R38 ;  /* 0x0000002600267220 */ /* 0x040fe20000410000 */
[----:B------:R-:W-:Y:S01]  /*13380*/  LOP3.LUT R13, R7, 0xffff, RZ, 0xc0, !PT ;  /* 0x0000ffff070d7812 */ /* 0x000fe200078ec0ff */
[----:B------:R-:W-:Y:S01]  /*13390*/  FMUL.FTZ R39, R0, R39 ;  /* 0x0000002700277220 */ /* 0x000fe20000410000 */
[----:B------:R-:W-:Y:S01]  /*133a0*/  PRMT R7, R166, 0x5410, R165 ;  /* 0x00005410a6077816 */ /* 0x000fe200000000a5 */
[C---:B------:R-:W-:Y:S01]  /*133b0*/  FMUL.FTZ R40, R2.reuse, R40 ;  /* 0x0000002802287220 */ /* 0x040fe20000410000 */
[----:B------:R-:W-:Y:S01]  /*133c0*/  @!P1 PRMT R166, R249, 0x5410, RZ ;  /* 0x00005410f9a69816 */ /* 0x000fe200000000ff */
[----:B------:R-:W-:Y:S01]  /*133d0*/  FMUL.FTZ R41, R2, R41 ;  /* 0x0000002902297220 */ /* 0x000fe20000410000 */
[C---:B------:R-:W-:Y:S01]  /*133e0*/  ISETP.GE.U32.AND P1, PT, R213.reuse, R13, PT ;  /* 0x0000000dd500720c */ /* 0x040fe20003f26070 */
[----:B------:R-:W-:Y:S01]  /*133f0*/  FMUL.FTZ R42, R0, R42 ;  /* 0x0000002a002a7220 */ /* 0x000fe20000410000 */
[----:B------:R-:W-:Y:S01]  /*13400*/  LOP3.LUT R13, R144, 0xff, RZ, 0xc0, !PT ;  /* 0x000000ff900d7812 */ /* 0x000fe200078ec0ff */
[----:B------:R-:W-:Y:S01]  /*13410*/  FMUL.FTZ R43, R0, R43 ;  /* 0x0000002b002b7220 */ /* 0x000fe20000410000 */
[----:B------:R-:W-:Y:S01]  /*13420*/  @!P5 PRMT R165, R252, 0x5410, RZ ;  /* 0x00005410fca5d816 */ /* 0x000fe200000000ff */
[----:B------:R-:W-:Y:S01]  /*13430*/  @!P0 HADD2 R26, -R164.H0_H0, -RZ.H0_H0 ;  /* 0xa00000ffa41a8230 */ /* 0x000fe20000000900 */
[----:B------:R-:W-:Y:S01]  /*13440*/  ISETP.GE.U32.AND P5, PT, R213, R13, PT ;  /* 0x0000000dd500720c */ /* 0x000fe20003fa6070 */
[----:B------:R-:W-:Y:S01]  /*13450*/  FFMA.FTZ R13, R20, c[0x0][0x23c], -R143 ;  /* 0x00008f00140d7a23 */ /* 0x000fe2000001088f */
[----:B------:R-:W-:Y:S01]  /*13460*/  @!P6 PRMT R162, R251, 0x5410, RZ ;  /* 0x00005410fba2e816 */ /* 0x000fe200000000ff */
[----:B------:R-:W-:Y:S01]  /*13470*/  FMUL.FTZ R44, R2, R44 ;  /* 0x0000002c022c7220 */ /* 0x000fe20000410000 */
[----:B------:R-:W-:Y:S01]  /*13480*/  PRMT R20, R26, 0x7610, R20 ;  /* 0x000076101a147816 */ /* 0x000fe20000000014 */
[----:B------:R2:W3:Y:S01]  /*13490*/  MUFU.EX2 R229, R13 ;  /* 0x0000000d00e57308 */ /* 0x0004e20000000800 */
[----:B------:R-:W-:Y:S01]  /*134a0*/  ISETP.GE.U32.AND P6, PT, R213, R9, PT ;  /* 0x00000009d500720c */ /* 0x000fe20003fc6070 */
[----:B-----5:R-:W-:Y:S01]  /*134b0*/  @!P1 HADD2 R27, -R161.H0_H0, -RZ.H0_H0 ;  /* 0xa00000ffa11b9230 */ /* 0x020fe20000000900 */
[----:B------:R-:W-:Y:S01]  /*134c0*/  SHF.R.U32.HI R9, RZ, 0x18, R144 ;  /* 0x00000018ff097819 */ /* 0x000fe20000011690 */
[----:B------:R-:W-:Y:S01]  /*134d0*/  FMUL.FTZ R45, R2, R45 ;  /* 0x0000002d022d7220 */ /* 0x000fe20000410000 */
[----:B------:R-:W-:Y:S01]  /*134e0*/  PRMT R140, R164, 0x5410, R163 ;  /* 0x00005410a48c7816 */ /* 0x000fe200000000a3 */
[C---:B------:R-:W-:Y:S01]  /*134f0*/  FMUL.FTZ R46, R0.reuse, R46 ;  /* 0x0000002e002e7220 */ /* 0x040fe20000410000 */
[----:B------:R4:W-:Y:S01]  /*13500*/  @!P1 STL.S16 [R1+0x4], R27 ;  /* 0x0000041b01009387 */ /* 0x0009e20000100600 */
[----:B-1----:R-:W-:Y:S01]  /*13510*/  PRMT R14, R27, 0x7610, R14 ;  /* 0x000076101b0e7816 */ /* 0x002fe2000000000e */
[----:B------:R-:W-:Y:S01]  /*13520*/  FMUL.FTZ R47, R0, R47 ;  /* 0x0000002f002f7220 */ /* 0x000fe20000410000 */
[----:B------:R-:W-:Y:S01]  /*13530*/  @!P0 PRMT R164, R20, 0x5410, RZ ;  /* 0x0000541014a48816 */ /* 0x000fe200000000ff */
[----:B------:R1:W-:Y:S01]  /*13540*/  @!P0 STL.S16 [R1], R26 ;  /* 0x0000001a01008387 */ /* 0x0003e20000100600 */
[----:B------:R-:W-:Y:S01]  /*13550*/  @!P1 PRMT R161, R14, 0x5410, RZ ;  /* 0x000054100ea19816 */ /* 0x000fe200000000ff */
[----:B------:R-:W-:Y:S01]  /*13560*/  FMUL.FTZ R48, R2, R48 ;  /* 0x0000003002307220 */ /* 0x000fe20000410000 */
[----:B------:R-:W-:Y:S01]  /*13570*/  ISETP.GE.U32.AND P1, PT, R213, R9, PT ;  /* 0x00000009d500720c */ /* 0x000fe20003f26070 */
[----:B------:R3:W5:Y:S01]  /*13580*/  LDL.S16 R30, [R1+0x48] ;  /* 0x00004800011e7983 */ /* 0x0007620000100600 */
[----:B------:R-:W-:Y:S01]  /*13590*/  LOP3.LUT R14, R144, 0xffff, RZ, 0xc0, !PT ;  /* 0x0000ffff900e7812 */ /* 0x000fe200078ec0ff */
[----:B------:R-:W-:Y:S01]  /*135a0*/  @!P6 HADD2 R34, -R163.H0_H0, -RZ.H0_H0 ;  /* 0xa00000ffa322e230 */ /* 0x000fe20000000900 */
[----:B------:R-:W-:Y:S01]  /*135b0*/  F2FP.PACK_AB R158, R231, R233 ;  /* 0x000000e9e79e723e */ /* 0x000fe200000000ff */
[----:B------:R-:W-:Y:S01]  /*135c0*/  FMUL.FTZ R49, R2, R49 ;  /* 0x0000003102317220 */ /* 0x000fe20000410000 */
[----:B------:R-:W-:Y:S01]  /*135d0*/  SHF.R.U32.HI R14, RZ, 0x8, R14 ;  /* 0x00000008ff0e7819 */ /* 0x000fe2000001160e */
[----:B------:R-:W-:Y:S01]  /*135e0*/  FMUL.FTZ R50, R0, R50 ;  /* 0x0000003200327220 */ /* 0x000fe20000410000 */
[----:B------:R-:W-:Y:S01]  /*135f0*/  PRMT R157, R158, 0x7632, R157 ;  /* 0x000076329e9d7816 */ /* 0x000fe2000000009d */
[----:B------:R-:W-:Y:S01]  /*13600*/  @!P5 HADD2 R31, -R158.H0_H0, -RZ.H0_H0 ;  /* 0xa00000ff9e1fd230 */ /* 0x000fe20000000900 */
[----:B--2---:R-:W-:Y:S01]  /*13610*/  SHF.R.U32.HI R13, RZ, 0x10, R144 ;  /* 0x00000010ff0d7819 */ /* 0x004fe20000011690 */
[----:B------:R-:W-:Y:S01]  /*13620*/  FMUL.FTZ R51, R0, R51 ;  /* 0x0000003300337220 */ /* 0x000fe20000410000 */
[----:B------:R-:W-:Y:S01]  /*13630*/  LOP3.LUT R14, R14, 0xffff, RZ, 0xc0, !PT ;  /* 0x0000ffff0e0e7812 */ /* 0x000fe200078ec0ff */
[C---:B------:R-:W-:Y:S01]  /*13640*/  FMUL.FTZ R52, R2.reuse, R52 ;  /* 0x0000003402347220 */ /* 0x040fe20000410000 */
[----:B------:R-:W-:Y:S01]  /*13650*/  LOP3.LUT R9, R13, 0xff, RZ, 0xc0, !PT ;  /* 0x000000ff0d097812 */ /* 0x000fe200078ec0ff */
[----:B------:R-:W-:Y:S01]  /*13660*/  FMUL.FTZ R53, R2, R53 ;  /* 0x0000003502357220 */ /* 0x000fe20000410000 */
[----:B------:R-:W-:Y:S01]  /*13670*/  PRMT R13, R34, 0x7610, R13 ;  /* 0x00007610220d7816 */ /* 0x000fe2000000000d */
[----:B------:R-:W-:Y:S01]  /*13680*/  FMUL.FTZ R54, R0, R54 ;  /* 0x0000003600367220 */ /* 0x000fe20000410000 */
[----:B----4-:R2:W4:Y:S01]  /*13690*/  LDL.S16 R27, [R1+0x44] ;  /* 0x00004400011b7983 */ /* 0x0105220000100600 */
[----:B------:R-:W-:Y:S01]  /*136a0*/  ISETP.GE.U32.AND P0, PT, R213, R9, PT ;  /* 0x00000009d500720c */ /* 0x000fe20003f06070 */
[----:B------:R-:W-:Y:S01]  /*136b0*/  FFMA.FTZ R9, R139, c[0x0][0x23c], -R8 ;  /* 0x00008f008b097a23 */ /* 0x000fe20000010808 */
[----:B------:R-:W-:Y:S01]  /*136c0*/  @!P6 PRMT R163, R13, 0x5410, RZ ;  /* 0x000054100da3e816 */ /* 0x000fe200000000ff */
[----:B-1----:R2:W2:Y:S01]  /*136d0*/  LDL.S16 R26, [R1+0x40] ;  /* 0x00004000011a7983 */ /* 0x0024a20000100600 */
[----:B------:R-:W-:Y:S01]  /*136e0*/  PRMT R19, R31, 0x7610, R19 ;  /* 0x000076101f137816 */ /* 0x000fe20000000013 */
[----:B------:R1:W1:Y:S01]  /*136f0*/  MUFU.EX2 R227, R9 ;  /* 0x0000000900e37308 */ /* 0x0002620000000800 */
[----:B---3--:R-:W-:Y:S01]  /*13700*/  F2FP.PACK_AB R160, R229, R230 ;  /* 0x000000e6e5a0723e */ /* 0x008fe200000000ff */
[----:B------:R3:W-:Y:S01]  /*13710*/  @!P6 STL.S16 [R1+0x20], R34 ;  /* 0x000020220100e387 */ /* 0x0007e20000100600 */
[----:B------:R-:W-:Y:S01]  /*13720*/  ISETP.GE.U32.AND P6, PT, R213, R14, PT ;  /* 0x0000000ed500720c */ /* 0x000fe20003fc6070 */
[----:B------:R-:W-:Y:S01]  /*13730*/  FFMA.FTZ R13, R22, c[0x0][0x23c], -R143 ;  /* 0x00008f00160d7a23 */ /* 0x000fe2000001088f */
[----:B------:R-:W-:Y:S01]  /*13740*/  PRMT R141, R158, 0x5410, R157 ;  /* 0x000054109e8d7816 */ /* 0x000fe2000000009d */
[----:B------:R-:W-:Y:S01]  /*13750*/  @!P5 STL.S16 [R1+0x3c], R31 ;  /* 0x00003c1f0100d387 */ /* 0x000fe20000100600 */
[----:B------:R-:W-:Y:S01]  /*13760*/  @!P5 PRMT R158, R19, 0x5410, RZ ;  /* 0x00005410139ed816 */ /* 0x000fe200000000ff */
[----:B------:R-:W-:Y:S01]  /*13770*/  FMUL.FTZ R55, R0, R55 ;  /* 0x0000003700377220 */ /* 0x000fe20000410000 */
[----:B------:R-:W-:Y:S01]  /*13780*/  PRMT R159, R160, 0x7632, R159 ;  /* 0x00007632a09f7816 */ /* 0x000fe2000000009f */
[----:B------:R2:W2:Y:S01]  /*13790*/  LDL.S16 R20, [R1+0x50] ;  /* 0x0000500001147983 */ /* 0x0004a20000100600 */
[----:B------:R3:W-:Y:S01]  /*137a0*/  MUFU.EX2 R226, R13 ;  /* 0x0000000d00e27308 */ /* 0x0007e20000000800 */
[----:B------:R-:W-:Y:S01]  /*137b0*/  SHF.R.U32.HI R8, RZ, 0x18, R168 ;  /* 0x00000018ff087819 */ /* 0x000fe200000116a8 */
[----:B------:R-:W-:Y:S01]  /*137c0*/  FMUL.FTZ R56, R2, R56 ;  /* 0x0000003802387220 */ /* 0x000fe20000410000 */
[----:B------:R2:W2:Y:S01]  /*137d0*/  LDL.S16 R19, [R1+0x4c] ;  /* 0x00004c0001137983 */ /* 0x0004a20000100600 */
[----:B------:R-:W-:Y:S01]  /*137e0*/  PRMT R142, R160, 0x5410, R159 ;  /* 0x00005410a08e7816 */ /* 0x000fe2000000009f */
[----:B------:R-:W-:Y:S02]  /*137f0*/  FMUL.FTZ R57, R2, R57 ;  /* 0x0000003902397220 */ /* 0x000fe40000410000 */
[C---:B------:R-:W-:Y:S01]  /*13800*/  FMUL.FTZ R58, R0.reuse, R58 ;  /* 0x0000003a003a7220 */ /* 0x040fe20000410000 */
[----:B------:R-:W-:Y:S01]  /*13810*/  STG.E.U16 [R172.64+0x2], R153 ;  /* 0x00000299ac007986 */ /* 0x000fe2000c101512 */
[----:B------:R-:W-:Y:S01]  /*13820*/  FMUL.FTZ R59, R0, R59 ;  /* 0x0000003b003b7220 */ /* 0x000fe20000410000 */
[----:B------:R-:W-:Y:S01]  /*13830*/  MUFU.EX2 R167, R167 ;  /* 0x000000a700a77308 */ /* 0x000fe20000000800 */
[C---:B------:R-:W-:Y:S01]  /*13840*/  FMUL.FTZ R60, R2.reuse, R60 ;  /* 0x0000003c023c7220 */ /* 0x040fe20000410000 */
[----:B------:R-:W-:Y:S01]  /*13850*/  STG.E.U16 [R170.64+0x10], R152 ;  /* 0x00001098aa007986 */ /* 0x000fe2000c101512 */
[----:B-1----:R-:W-:Y:S01]  /*13860*/  LOP3.LUT R9, R169, UR4, R174, 0x96, !PT ;  /* 0x00000004a9097c12 */ /* 0x002fe2000f8e96ae */
[----:B------:R-:W-:Y:S01]  /*13870*/  FMUL.FTZ R61, R2, R61 ;  /* 0x0000003d023d7220 */ /* 0x000fe20000410000 */
[----:B------:R-:W-:Y:S01]  /*13880*/  F2FP.PACK_AB R156, R227, R228 ;  /* 0x000000e4e39c723e */ /* 0x000fe200000000ff */
[C---:B---3--:R-:W-:Y:S01]  /*13890*/  FMUL.FTZ R34, R0.reuse, R134 ;  /* 0x0000008600227220 */ /* 0x048fe20000410000 */
[C---:B------:R-:W-:Y:S01]  /*138a0*/  LOP3.LUT R15, R9.reuse, 0xff, RZ, 0xc0, !PT ;  /* 0x000000ff090f7812 */ /* 0x040fe200078ec0ff */
[C---:B------:R-:W-:Y:S01]  /*138b0*/  FMUL.FTZ R62, R0.reuse, R62 ;  /* 0x0000003e003e7220 */ /* 0x040fe20000410000 */
[----:B------:R-:W-:Y:S01]  /*138c0*/  LOP3.LUT R14, R9, 0xffff, RZ, 0xc0, !PT ;  /* 0x0000ffff090e7812 */ /* 0x000fe200078ec0ff */
[----:B------:R-:W-:Y:S01]  /*138d0*/  FMUL.FTZ R63, R0, R63 ;  /* 0x0000003f003f7220 */ /* 0x000fe20000410000 */
[----:B------:R-:W-:Y:S01]  /*138e0*/  ISETP.GE.U32.AND P5, PT, R213, R15, PT ;  /* 0x0000000fd500720c */ /* 0x000fe20003fa6070 */
[----:B------:R-:W-:Y:S01]  /*138f0*/  FMUL.FTZ R64, R2, R64 ;  /* 0x0000004002407220 */ /* 0x000fe20000410000 */
[----:B------:R-:W-:Y:S01]  /*13900*/  PRMT R155, R156, 0x7632, R155 ;  /* 0x000076329c9b7816 */ /* 0x000fe2000000009b */
[----:B------:R-:W-:Y:S01]  /*13910*/  FMUL.FTZ R65, R2, R65 ;  /* 0x0000004102417220 */ /* 0x000fe20000410000 */
[----:B------:R-:W-:Y:S01]  /*13920*/  SHF.R.U32.HI R13, RZ, 0x8, R14 ;  /* 0x00000008ff0d7819 */ /* 0x000fe2000001160e */
[----:B------:R-:W-:Y:S01]  /*13930*/  FFMA.FTZ R14, R23, c[0x0][0x23c], -R143 ;  /* 0x00008f00170e7a23 */ /* 0x000fe2000001088f */
[----:B------:R-:W-:Y:S01]  /*13940*/  PRMT R101, R156, 0x5410, R155 ;  /* 0x000054109c657816 */ /* 0x000fe2000000009b */
[C---:B------:R-:W-:Y:S01]  /*13950*/  FMUL.FTZ R66, R0.reuse, R66 ;  /* 0x0000004200427220 */ /* 0x040fe20000410000 */
[----:B------:R-:W-:Y:S01]  /*13960*/  LOP3.LUT R13, R13, 0xffff, RZ, 0xc0, !PT ;  /* 0x0000ffff0d0d7812 */ /* 0x000fe200078ec0ff */
[----:B------:R1:W3:Y:S01]  /*13970*/  MUFU.EX2 R225, R14 ;  /* 0x0000000e00e17308 */ /* 0x0002e20000000800 */
[----:B------:R-:W-:Y:S01]  /*13980*/  FMUL.FTZ R67, R0, R67 ;  /* 0x0000004300437220 */ /* 0x000fe20000410000 */
[----:B------:R-:W-:Y:S01]  /*13990*/  STG.E.U16 [R170.64+0x12], R151 ;  /* 0x00001297aa007986 */ /* 0x000fe2000c101512 */
[C---:B------:R-:W-:Y:S02]  /*139a0*/  FMUL.FTZ R68, R2.reuse, R68 ;  /* 0x0000004402447220 */ /* 0x040fe40000410000 */
[----:B------:R-:W-:Y:S01]  /*139b0*/  FMUL.FTZ R69, R2, R69 ;  /* 0x0000004502457220 */ /* 0x000fe20000410000 */
[----:B------:R-:W-:Y:S01]  /*139c0*/  STG.E.U16 [R172.64+0x10], R166 ;  /* 0x000010a6ac007986 */ /* 0x000fe2000c101512 */
[C---:B------:R-:W-:Y:S02]  /*139d0*/  FMUL.FTZ R70, R0.reuse, R70 ;  /* 0x0000004600467220 */ /* 0x040fe40000410000 */
[----:B------:R-:W-:Y:S01]  /*139e0*/  FMUL.FTZ R71, R0, R71 ;  /* 0x0000004700477220 */ /* 0x000fe20000410000 */
[----:B------:R-:W-:Y:S01]  /*139f0*/  STG.E.U16 [R172.64+0x12], R165 ;  /* 0x000012a5ac007986 */ /* 0x000fe2000c101512 */
[C---:B------:R-:W-:Y:S01]  /*13a00*/  FMUL.FTZ R72, R2.reuse, R72 ;  /* 0x0000004802487220 */ /* 0x040fe20000410000 */
[----:B------:R-:W-:Y:S01]  /*13a10*/  MUFU.EX2 R207, R207 ;  /* 0x000000cf00cf7308 */ /* 0x000fe20000000800 */
        /* <DEDUP_REMOVED lines=9> */
[--C-:B-1----:R-:W-:Y:S01]  /*13ab0*/  SHF.R.U32.HI R14, RZ, 0x10, R9.reuse ;  /* 0x00000010ff0e7819 */ /* 0x102fe20000011609 */
[----:B------:R-:W-:Y:S01]  /*13ac0*/  FMUL.FTZ R79, R0, R79 ;  /* 0x0000004f004f7220 */ /* 0x000fe20000410000 */
[----:B------:R-:W-:Y:S01]  /*13ad0*/  SHF.R.U32.HI R9, RZ, 0x18, R9 ;  /* 0x00000018ff097819 */ /* 0x000fe20000011609 */
[----:B------:R-:W-:Y:S01]  /*13ae0*/  FMUL.FTZ R80, R2, R80 ;  /* 0x0000005002507220 */ /* 0x000fe20000410000 */
[----:B------:R-:W-:Y:S01]  /*13af0*/  LOP3.LUT R14, R14, 0xff, RZ, 0xc0, !PT ;  /* 0x000000ff0e0e7812 */ /* 0x000fe200078ec0ff */
[----:B------:R-:W-:Y:S01]  /*13b00*/  FMUL.FTZ R81, R2, R81 ;  /* 0x0000005102517220 */ /* 0x000fe20000410000 */
[----:B---3--:R-:W-:Y:S01]  /*13b10*/  F2FP.PACK_AB R150, R225, R226 ;  /* 0x000000e2e196723e */ /* 0x008fe200000000ff */
[C---:B------:R-:W-:Y:S01]  /*13b20*/  FMUL.FTZ R82, R0.reuse, R82 ;  /* 0x0000005200527220 */ /* 0x040fe20000410000 */
[----:B------:R-:W-:Y:S01]  /*13b30*/  STG.E.U16 [R172.64+0x22], R163 ;  /* 0x000022a3ac007986 */ /* 0x000fe2000c101512 */
[----:B------:R-:W-:Y:S01]  /*13b40*/  FMUL.FTZ R83, R0, R83 ;  /* 0x0000005300537220 */ /* 0x000fe20000410000 */
[----:B------:R-:W-:Y:S01]  /*13b50*/  PRMT R149, R150, 0x7632, R149 ;  /* 0x0000763296957816 */ /* 0x000fe20000000095 */
[C---:B------:R-:W-:Y:S01]  /*13b60*/  FMUL.FTZ R84, R2.reuse, R84 ;  /* 0x0000005402547220 */ /* 0x040fe20000410000 */
[----:B------:R-:W-:Y:S01]  /*13b70*/  STG.E.U16 [R170.64+0x30], R158 ;  /* 0x0000309eaa007986 */ /* 0x000fe2000c101512 */
[----:B------:R-:W-:Y:S01]  /*13b80*/  FMUL.FTZ R85, R2, R85 ;  /* 0x0000005502557220 */ /* 0x000fe20000410000 */
[----:B------:R-:W-:Y:S01]  /*13b90*/  PRMT R102, R150, 0x5410, R149 ;  /* 0x0000541096667816 */ /* 0x000fe20000000095 */
[C---:B------:R-:W-:Y:S02]  /*13ba0*/  FMUL.FTZ R86, R0.reuse, R86 ;  /* 0x0000005600567220 */ /* 0x040fe40000410000 */
[----:B------:R-:W-:Y:S02]  /*13bb0*/  FMUL.FTZ R87, R0, R87 ;  /* 0x0000005700577220 */ /* 0x000fe40000410000 */
        /* <DEDUP_REMOVED lines=11> */
[----:B------:R-:W-:Y:S01]  /*13c70*/  FMUL.FTZ R99, R0, R99 ;  /* 0x0000006300637220 */ /* 0x000fe20000410000 */
[----:B-----5:R-:W-:Y:S05]  /*13c80*/  @!P6 HADD2 R30, -R157.H0_H0, -RZ.H0_H0 ;  /* 0xa00000ff9d1ee230 */ /* 0x020fea0000000900 */
[----:B------:R-:W-:Y:S01]  /*13c90*/  @!P6 STL.S16 [R1+0x48], R30 ;  /* 0x0000481e0100e387 */ /* 0x000fe20000100600 */
[----:B------:R-:W-:Y:S03]  /*13ca0*/  PRMT R16, R30, 0x7610, R16 ;  /* 0x000076101e107816 */ /* 0x000fe60000000010 */
[----:B------:R-:W-:Y:S01]  /*13cb0*/  LDSM.16.MT88.4 R28, [R180+0xc000] ;  /* 0x00c00000b41c783b */ /* 0x000fe20000004200 */
[----:B------:R-:W-:Y:S02]  /*13cc0*/  @!P6 PRMT R157, R16, 0x5410, RZ ;  /* 0x00005410109de816 */ /* 0x000fe400000000ff */
[----:B------:R-:W-:Y:S02]  /*13cd0*/  ISETP.GE.U32.AND P6, PT, R213, R13, PT ;  /* 0x0000000dd500720c */ /* 0x000fe40003fc6070 */
[----:B------:R-:W-:Y:S01]  /*13ce0*/  LOP3.LUT R13, R168, 0xff, RZ, 0xc0, !PT ;  /* 0x000000ffa80d7812 */ /* 0x000fe200078ec0ff */
[----:B----4-:R-:W-:Y:S02]  /*13cf0*/  @!P0 HADD2 R27, -R160.H0_H0, -RZ.H0_H0 ;  /* 0xa00000ffa01b8230 */ /* 0x010fe40000000900 */
[----:B------:R-:W-:Y:S01]  /*13d00*/  STG.E.U16 [R170.64+0x32], R157 ;  /* 0x0000329daa007986 */ /* 0x000fe2000c101512 */
[----:B--2---:R-:W-:Y:S03]  /*13d10*/  @!P1 HADD2 R26, -R159.H0_H0, -RZ.H0_H0 ;  /* 0xa00000ff9f1a9230 */ /* 0x004fe60000000900 */
[----:B------:R1:W-:Y:S01]  /*13d20*/  @!P0 STL.S16 [R1+0x44], R27 ;  /* 0x0000441b01008387 */ /* 0x0003e20000100600 */
[----:B------:R-:W-:Y:S03]  /*13d30*/  PRMT R21, R27, 0x7610, R21 ;  /* 0x000076101b157816 */ /* 0x000fe60000000015 */
[----:B------:R2:W3:Y:S01]  /*13d40*/  LDL.S16 R16, [R1+0x58] ;  /* 0x0000580001107983 */ /* 0x0004e20000100600 */
[----:B------:R-:W-:Y:S02]  /*13d50*/  PRMT R15, R26, 0x7610, R15 ;  /* 0x000076101a0f7816 */ /* 0x000fe4000000000f */
[----:B------:R-:W-:Y:S01]  /*13d60*/  @!P0 PRMT R160, R21, 0x5410, RZ ;  /* 0x0000541015a08816 */ /* 0x000fe200000000ff */
[----:B------:R4:W-:Y:S01]  /*13d70*/  @!P1 STL.S16 [R1+0x40], R26 ;  /* 0x0000401a01009387 */ /* 0x0009e20000100600 */
[----:B------:R-:W-:Y:S01]  /*13d80*/  @!P1 PRMT R159, R15, 0x5410, RZ ;  /* 0x000054100f9f9816 */ /* 0x000fe200000000ff */
[----:B------:R-:W-:Y:S02]  /*13d90*/  @!P5 HADD2 R20, -R156.H0_H0, -RZ.H0_H0 ;  /* 0xa00000ff9c14d230 */ /* 0x000fe40000000900 */
[----:B------:R2:W5:Y:S01]  /*13da0*/  LDL.S16 R15, [R1+0x54] ;  /* 0x00005400010f7983 */ /* 0x0005620000100600 */
[C---:B------:R-:W-:Y:S01]  /*13db0*/  ISETP.GE.U32.AND P1, PT, R213.reuse, R14, PT ;  /* 0x0000000ed500720c */ /* 0x040fe20003f26070 */
[----:B------:R-:W-:Y:S01]  /*13dc0*/  @!P6 HADD2 R19, -R155.H0_H0, -RZ.H0_H0 ;  /* 0xa00000ff9b13e230 */ /* 0x000fe20000000900 */
[----:B------:R-:W-:Y:S01]  /*13dd0*/  PRMT R18, R20, 0x7610, R18 ;  /* 0x0000761014127816 */ /* 0x000fe20000000012 */
[----:B------:R-:W-:Y:S01]  /*13de0*/  @!P5 STL.S16 [R1+0x50], R20 ;  /* 0x000050140100d387 */ /* 0x000fe20000100600 */
[C---:B------:R-:W-:Y:S02]  /*13df0*/  ISETP.GE.U32.AND P0, PT, R213.reuse, R13, PT ;  /* 0x0000000dd500720c */ /* 0x040fe40003f06070 */
[----:B------:R-:W-:Y:S01]  /*13e00*/  @!P5 PRMT R156, R18, 0x5410, RZ ;  /* 0x00005410129cd816 */ /* 0x000fe200000000ff */
[----:B------:R2:W-:Y:S01]  /*13e10*/  @!P6 STL.S16 [R1+0x4c], R19 ;  /* 0x00004c130100e387 */ /* 0x0005e20000100600 */
[----:B------:R-:W-:Y:S01]  /*13e20*/  ISETP.GE.U32.AND P5, PT, R213, R9, PT ;  /* 0x00000009d500720c */ /* 0x000fe20003fa6070 */
[----:B------:R-:W-:Y:S01]  /*13e30*/  FMUL.FTZ R18, R0, R118 ;  /* 0x0000007600127220 */ /* 0x000fe20000410000 */
[----:B------:R-:W-:Y:S01]  /*13e40*/  SHF.R.U32.HI R9, RZ, 0x10, R168 ;  /* 0x00000010ff097819 */ /* 0x000fe200000116a8 */
[----:B------:R-:W-:Y:S01]  /*13e50*/  LDSM.16.MT88.4 R20, [R178+0xc000] ;  /* 0x00c00000b214783b */ /* 0x000fe20000004200 */
[----:B------:R-:W-:Y:S01]  /*13e60*/  LOP3.LUT R13, R168, 0xffff, RZ, 0xc0, !PT ;  /* 0x0000ffffa80d7812 */ /* 0x000fe200078ec0ff */
[----:B-1----:R-:W-:Y:S01]  /*13e70*/  FMUL.FTZ R27, R0, R127 ;  /* 0x0000007f001b7220 */ /* 0x002fe20000410000 */
[----:B------:R-:W-:Y:S02]  /*13e80*/  LOP3.LUT R9, R9, 0xff, RZ, 0xc0, !PT ;  /* 0x000000ff09097812 */ /* 0x000fe400078ec0ff */
[----:B------:R-:W-:Y:S02]  /*13e90*/  SHF.R.U32.HI R13, RZ, 0x8, R13 ;  /* 0x00000008ff0d7819 */ /* 0x000fe4000001160d */
[----:B------:R-:W-:Y:S01]  /*13ea0*/  PRMT R17, R19, 0x7610, R17 ;  /* 0x0000761013117816 */ /* 0x000fe20000000011 */
[----:B----4-:R-:W1:Y:S01]  /*13eb0*/  LDC.U8 R26, c[0x0][0x2d8] ;  /* 0x0000b600ff1a7b82 */ /* 0x010e620000000000 */
[----:B------:R-:W-:Y:S01]  /*13ec0*/  LOP3.LUT R13, R13, 0xffff, RZ, 0xc0, !PT ;  /* 0x0000ffff0d0d7812 */ /* 0x000fe200078ec0ff */
[----:B------:R-:W-:Y:S01]  /*13ed0*/  STG.E.U16 [R172.64+0x30], R160 ;  /* 0x000030a0ac007986 */ /* 0x000fe2000c101512 */
[----:B------:R-:W-:Y:S01]  /*13ee0*/  @!P6 PRMT R155, R17, 0x5410, RZ ;  /* 0x00005410119be816 */ /* 0x000fe200000000ff */
[----:B------:R-:W-:Y:S01]  /*13ef0*/  FMUL.FTZ R17, R2, R117 ;  /* 0x0000007502117220 */ /* 0x000fe20000410000 */
[C---:B------:R-:W-:Y:S01]  /*13f00*/  ISETP.GE.U32.AND P6, PT, R213.reuse, R13, PT ;  /* 0x0000000dd500720c */ /* 0x040fe20003fc6070 */
[----:B------:R-:W-:Y:S04]  /*13f10*/  STG.E.U16 [R172.64+0x32], R159 ;  /* 0x0000329fac007986 */ /* 0x000fe8000c101512 */
[----:B------:R-:W-:Y:S01]  /*13f20*/  STG.E.U16 [R170.64+0x40], R156 ;  /* 0x0000409caa007986 */ /* 0x000fe2000c101512 */
[----:B--2---:R-:W-:Y:S03]  /*13f30*/  FMUL.FTZ R19, R0, R119 ;  /* 0x0000007700137220 */ /* 0x004fe60000410000 */
[----:B------:R-:W-:Y:S01]  /*13f40*/  STG.E.U16 [R170.64+0x42], R155 ;  /* 0x0000429baa007986 */ /* 0x000fe2000c101512 */
[----:B---3--:R-:W-:Y:S05]  /*13f50*/  @!P1 HADD2 R16, -R150.H0_H0, -RZ.H0_H0 ;  /* 0xa00000ff96109230 */ /* 0x008fea0000000900 */
[----:B------:R-:W-:Y:S01]  /*13f60*/  PRMT R14, R16, 0x7610, R14 ;  /* 0x00007610100e7816 */ /* 0x000fe2000000000e */
[----:B------:R1:W-:Y:S01]  /*13f70*/  @!P1 STL.S16 [R1+0x58], R16 ;  /* 0x0000581001009387 */ /* 0x0003e20000100600 */
[----:B-----5:R-:W-:Y:S02]  /*13f80*/  @!P5 HADD2 R15, -R149.H0_H0, -RZ.H0_H0 ;  /* 0xa00000ff950fd230 */ /* 0x020fe40000000900 */
[----:B------:R-:W-:Y:S02]  /*13f90*/  @!P1 PRMT R150, R14, 0x5410, RZ ;  /* 0x000054100e969816 */ /* 0x000fe400000000ff */
[----:B------:R-:W-:Y:S02]  /*13fa0*/  ISETP.GE.U32.AND P1, PT, R213, R9, PT ;  /* 0x00000009d500720c */ /* 0x000fe40003f26070 */
[----:B------:R-:W-:Y:S01]  /*13fb0*/  PRMT R9, R15, 0x7610, R9 ;  /* 0x000076100f097816 */ /* 0x000fe20000000009 */
[----:B------:R-:W-:Y:S03]  /*13fc0*/  @!P5 STL.S16 [R1+0x54], R15 ;  /* 0x0000540f0100d387 */ /* 0x000fe60000100600 */
[----:B------:R-:W-:Y:S01]  /*13fd0*/  @!P5 PRMT R149, R9, 0x5410, RZ ;  /* 0x000054100995d816 */ /* 0x000fe200000000ff */
[----:B------:R-:W2:Y:S01]  /*13fe0*/  LDL.LU R125, [R1+0x68] ;  /* 0x00006800017d7983 */ /* 0x000ea20000300800 */
[----:B------:R-:W-:Y:S02]  /*13ff0*/  ISETP.GE.U32.AND P5, PT, R213, R8, PT ;  /* 0x00000008d500720c */ /* 0x000fe40003fa6070 */
[----:B------:R-:W-:Y:S01]  /*14000*/  LOP3.LUT R8, R11, UR4, R12, 0x96, !PT ;  /* 0x000000040b087c12 */ /* 0x000fe2000f8e960c */
[----:B------:R-:W3:Y:S03]  /*14010*/  LDL.LU R124, [R1+0x6c] ;  /* 0x00006c00017c7983 */ /* 0x000ee60000300800 */
[C---:B------:R-:W-:Y:S01]  /*14020*/  LOP3.LUT R9, R8.reuse, 0xffff, RZ, 0xc0, !PT ;  /* 0x0000ffff08097812 */ /* 0x040fe200078ec0ff */
[----:B------:R4:W5:Y:S01]  /*14030*/  LDL.S16 R135, [R1+0x8] ;  /* 0x0000080001877983 */ /* 0x0009620000100600 */
[----:B------:R-:W-:Y:S02]  /*14040*/  LOP3.LUT R12, R8, 0xff, RZ, 0xc0, !PT ;  /* 0x000000ff080c7812 */ /* 0x000fe400078ec0ff */
[----:B------:R-:W-:Y:S01]  /*14050*/  SHF.R.U32.HI R9, RZ, 0x8, R9 ;  /* 0x00000008ff097819 */ /* 0x000fe20000011609 */
[----:B------:R4:W4:Y:S01]  /*14060*/  LDL.S16 R134, [R1+0x1c] ;  /* 0x00001c0001867983 */ /* 0x0009220000100600 */
[----:B-1----:R-:W-:Y:S01]  /*14070*/  PRMT R16, R26, 0x7054, R26 ;  /* 0x000070541a107816 */ /* 0x002fe2000000001a */
[----:B------:R-:W-:Y:S01]  /*14080*/  FMUL.FTZ R26, R0, R126 ;  /* 0x0000007e001a7220 */ /* 0x000fe20000410000 */
[----:B------:R-:W-:Y:S01]  /*14090*/  PRMT R136, R12, 0x5410, R9 ;  /* 0x000054100c887816 */ /* 0x000fe20000000009 */
[----:B------:R1:W4:Y:S01]  /*140a0*/  LDL.S16 R133, [R1+0x38] ;  /* 0x0000380001857983 */ /* 0x0003220000100600 */
[--C-:B------:R-:W-:Y:S02]  /*140b0*/  SHF.R.U32.HI R12, RZ, 0x10, R8.reuse ;  /* 0x00000010ff0c7819 */ /* 0x100fe40000011608 */
[----:B------:R-:W-:Y:S01]  /*140c0*/  SHF.R.U32.HI R9, RZ, 0x18, R8 ;  /* 0x00000018ff097819 */ /* 0x000fe20000011608 */
[--C-:B------:R-:W-:Y:S01]  /*140d0*/  HSET2.LE.AND R136, R136, R16.reuse, PT ;  /* 0x0000001088887233 */ /* 0x100fe20003803000 */
[----:B------:R-:W-:Y:S01]  /*140e0*/  LOP3.LUT R8, R12, 0xff, RZ, 0xc0, !PT ;  /* 0x000000ff0c087812 */ /* 0x000fe200078ec0ff */
[----:B------:R1:W4:Y:S03]  /*140f0*/  LDL.S16 R132, [R1+0x34] ;  /* 0x0000340001847983 */ /* 0x0003260000100600 */
[----:B------:R-:W-:Y:S01]  /*14100*/  PRMT R137, R8, 0x5410, R9 ;  /* 0x0000541008897816 */ /* 0x000fe20000000009 */
[----:B------:R-:W1:Y:S01]  /*14110*/  LDSM.16.MT88.4 R12, [R177+0xc000] ;  /* 0x00c00000b10c783b */ /* 0x000e620000004200 */
[----:B------:R-:W-:Y:S01]  /*14120*/  LOP3.LUT R8, R10, 0xffff, RZ, 0xc0, !PT ;  /* 0x0000ffff0a087812 */ /* 0x000fe200078ec0ff */
[----:B------:R-:W-:Y:S01]  /*14130*/  FMUL.FTZ R11, R0, R111 ;  /* 0x0000006f000b7220 */ /* 0x000fe20000410000 */
[----:B------:R-:W-:Y:S01]  /*14140*/  LOP3.LUT R9, R10, 0xff, RZ, 0xc0, !PT ;  /* 0x000000ff0a097812 */ /* 0x000fe200078ec0ff */
[--C-:B------:R-:W-:Y:S01]  /*14150*/  HSET2.LE.AND R137, R137, R16.reuse, PT ;  /* 0x0000001089897233 */ /* 0x100fe20003803000 */
[----:B------:R-:W-:Y:S02]  /*14160*/  SHF.R.U32.HI R8, RZ, 0x8, R8 ;  /* 0x00000008ff087819 */ /* 0x000fe40000011608 */
[----:B------:R-:W-:Y:S01]  /*14170*/  LOP3.LUT R136, R136, R4, RZ, 0xc0, !PT ;  /* 0x0000000488887212 */ /* 0x000fe200078ec0ff */
[----:B------:R-:W-:Y:S01]  /*14180*/  STG.E.U16 [R172.64+0x40], R150 ;  /* 0x00004096ac007986 */ /* 0x000fe2000c101512 */
[----:B------:R-:W-:Y:S02]  /*14190*/  PRMT R9, R9, 0x5410, R8 ;  /* 0x0000541009097816 */ /* 0x000fe40000000008 */
[--C-:B------:R-:W-:Y:S01]  /*141a0*/  SHF.R.U32.HI R8, RZ, 0x10, R10.reuse ;  /* 0x00000010ff087819 */ /* 0x100fe2000001160a */
[----:B------:R-:W-:Y:S01]  /*141b0*/  STG.E.U16 [R172.64+0x42], R149 ;  /* 0x00004295ac007986 */ /* 0x000fe2000c101512 */
[----:B------:R-:W-:Y:S01]  /*141c0*/  SHF.R.U32.HI R10, RZ, 0x18, R10 ;  /* 0x00000018ff0a7819 */ /* 0x000fe2000001160a */
[--C-:B------:R-:W-:Y:S01]  /*141d0*/  HSET2.LE.AND R138, R9, R16.reuse, PT ;  /* 0x00000010098a7233 */ /* 0x100fe20003803000 */
[----:B------:R-:W-:Y:S01]  /*141e0*/  LOP3.LUT R4, R8, 0xff, RZ, 0xc0, !PT ;  /* 0x000000ff08047812 */ /* 0x000fe200078ec0ff */
[C---:B------:R-:W-:Y:S01]  /*141f0*/  FMUL.FTZ R8, R2.reuse, R108 ;  /* 0x0000006c02087220 */ /* 0x040fe20000410000 */
[----:B------:R-:W-:Y:S01]  /*14200*/  LOP3.LUT R137, R137, R5, RZ, 0xc0, !PT ;  /* 0x0000000589897212 */ /* 0x000fe200078ec0ff */
[----:B------:R-:W-:Y:S01]  /*14210*/  FMUL.FTZ R5, R2, R105 ;  /* 0x0000006902057220 */ /* 0x000fe20000410000 */
[----:B------:R-:W-:Y:S01]  /*14220*/  PRMT R4, R4, 0x5410, R10 ;  /* 0x0000541004047816 */ /* 0x000fe2000000000a */
[----:B------:R-:W-:Y:S01]  /*14230*/  FMUL.FTZ R9, R2, R109 ;  /* 0x0000006d02097220 */ /* 0x000fe20000410000 */
[----:B------:R-:W-:Y:S01]  /*14240*/  LOP3.LUT R138, R138, R6, RZ, 0xc0, !PT ;  /* 0x000000068a8a7212 */ /* 0x000fe200078ec0ff */
[----:B------:R-:W-:Y:S02]  /*14250*/  FMUL.FTZ R6, R0, R106 ;  /* 0x0000006a00067220 */ /* 0x000fe40000410000 */
[----:B------:R-:W-:Y:S01]  /*14260*/  HSET2.LE.AND R139, R4, R16, PT ;  /* 0x00000010048b7233 */ /* 0x000fe20003803000 */
[----:B------:R-:W-:Y:S02]  /*14270*/  FMUL.FTZ R4, R2, R104 ;  /* 0x0000006802047220 */ /* 0x000fe40000410000 */
[C---:B------:R-:W-:Y:S02]  /*14280*/  FMUL.FTZ R10, R0.reuse, R110 ;  /* 0x0000006e000a7220 */ /* 0x040fe40000410000 */
[----:B------:R-:W-:Y:S01]  /*14290*/  LOP3.LUT R139, R139, R7, RZ, 0xc0, !PT ;  /* 0x000000078b8b7212 */ /* 0x000fe200078ec0ff */
[----:B------:R-:W-:Y:S01]  /*142a0*/  FMUL.FTZ R7, R0, R107 ;  /* 0x0000006b00077220 */ /* 0x000fe20000410000 */
[----:B------:R-:W-:Y:S01]  /*142b0*/  LDSM.16.MT88.4 R108, [R177+0xc800] ;  /* 0x00c80000b16c783b */ /* 0x000fe20000004200 */
[C---:B------:R-:W-:Y:S07]  /*142c0*/  FMUL.FTZ R16, R2.reuse, R116 ;  /* 0x0000007402107220 */ /* 0x040fee0000410000 */
[----:B------:R-:W1:Y:S02]  /*142d0*/  LDSM.16.MT88.4 R104, [R179+0xc000] ;  /* 0x00c00000b368783b */ /* 0x000e640000004200 */
[C---:B-1----:R-:W-:Y:S07]  /*142e0*/  HMMA.16816.F32 R4, R136.reuse, R12, R4 ;  /* 0x0000000c8804723c */ /* 0x042fee0000001804 */
[C---:B------:R-:W-:Y:S01]  /*142f0*/  FMUL.FTZ R12, R2.reuse, R112 ;  /* 0x00000070020c7220 */ /* 0x040fe20000410000 */
[C---:B------:R-:W-:Y:S01]  /*14300*/  HMMA.16816.F32 R8, R136.reuse, R14, R8 ;  /* 0x0000000e8808723c */ /* 0x040fe20000001808 */
[----:B------:R-:W-:Y:S03]  /*14310*/  FMUL.FTZ R13, R2, R113 ;  /* 0x00000071020d7220 */ /* 0x000fe60000410000 */
[----:B------:R-:W-:Y:S03]  /*14320*/  LOP3.LUT R112, R145, UR5, R146, 0x96, !PT ;  /* 0x0000000591707c12 */ /* 0x000fe6000f8e9692 */
[----:B------:R-:W-:Y:S01]  /*14330*/  FMUL.FTZ R14, R0, R114 ;  /* 0x00000072000e7220 */ /* 0x000fe20000410000 */
[----:B------:R-:W-:Y:S01]  /*14340*/  LOP3.LUT R113, R112, 0xff, RZ, 0xc0, !PT ;  /* 0x000000ff70717812 */ /* 0x000fe200078ec0ff */
[----:B------:R-:W-:Y:S03]  /*14350*/  FMUL.FTZ R15, R0, R115 ;  /* 0x00000073000f7220 */ /* 0x000fe60000410000 */
[----:B------:R-:W-:Y:S04]  /*14360*/  LOP3.LUT R115, R144, 0xff, RZ, 0xc0, !PT ;  /* 0x000000ff90737812 */ /* 0x000fe800078ec0ff */
[C---:B------:R-:W-:Y:S07]  /*14370*/  HMMA.16816.F32 R12, R136.reuse, R20, R12 ;  /* 0x00000014880c723c */ /* 0x040fee000000180c */
[C---:B------:R-:W-:Y:S01]  /*14380*/  FMUL.FTZ R21, R2.reuse, R121 ;  /* 0x0000007902157220 */ /* 0x040fe20000410000 */
[C---:B------:R-:W-:Y:S01]  /*14390*/  HMMA.16816.F32 R16, R136.reuse, R22, R16 ;  /* 0x000000168810723c */ /* 0x040fe20000001810 */
[----:B------:R-:W-:Y:S03]  /*143a0*/  FMUL.FTZ R20, R2, R120 ;  /* 0x0000007802147220 */ /* 0x000fe60000410000 */
[----:B------:R-:W-:Y:S03]  /*143b0*/  LOP3.LUT R120, R168, 0xff, RZ, 0xc0, !PT ;  /* 0x000000ffa8787812 */ /* 0x000fe600078ec0ff */
[C---:B------:R-:W-:Y:S02]  /*143c0*/  FMUL.FTZ R22, R0.reuse, R122 ;  /* 0x0000007a00167220 */ /* 0x040fe40000410000 */
[----:B------:R-:W-:Y:S07]  /*143d0*/  FMUL.FTZ R23, R0, R123 ;  /* 0x0000007b00177220 */ /* 0x000fee0000410000 */
[C---:B------:R-:W-:Y:S07]  /*143e0*/  HMMA.16816.F32 R20, R136.reuse, R28, R20 ;  /* 0x0000001c8814723c */ /* 0x040fee0000001814 */
[C---:B------:R-:W-:Y:S01]  /*143f0*/  FMUL.FTZ R28, R2.reuse, R128 ;  /* 0x00000080021c7220 */ /* 0x040fe20000410000 */
[C---:B------:R-:W-:Y:S01]  /*14400*/  HMMA.16816.F32 R24, R136.reuse, R30, R24 ;  /* 0x0000001e8818723c */ /* 0x040fe20000001818 */
[----:B------:R-:W-:Y:S06]  /*14410*/  FMUL.FTZ R29, R2, R129 ;  /* 0x00000081021d7220 */ /* 0x000fec0000410000 */
[C---:B------:R-:W-:Y:S02]  /*14420*/  FMUL.FTZ R30, R0.reuse, R130 ;  /* 0x00000082001e7220 */ /* 0x040fe40000410000 */
[----:B------:R-:W-:Y:S03]  /*14430*/  FMUL.FTZ R31, R0, R131 ;  /* 0x00000083001f7220 */ /* 0x000fe60000410000 */
[----:B------:R-:W-:Y:S01]  /*14440*/  FFMA.FTZ R130, R218, c[0x0][0x23c], -R143 ;  /* 0x00008f00da827a23 */ /* 0x000fe2000001088f */
[----:B------:R-:W-:Y:S03]  /*14450*/  PRMT R131, R213, 0x7054, R213 ;  /* 0x00007054d5837816 */ /* 0x000fe600000000d5 */
[C---:B------:R-:W-:Y:S08]  /*14460*/  HMMA.16816.F32 R28, R136.reuse, R104, R28 ;  /* 0x00000068881c723c */ /* 0x040ff0000000181c */
[C---:B------:R-:W-:Y:S01]  /*14470*/  HMMA.16816.F32 R32, R136.reuse, R106, R32 ;  /* 0x0000006a8820723c */ /* 0x040fe20000001820 */
[----:B------:R-:W1:Y:S07]  /*14480*/  LDSM.16.MT88.4 R104, [R177+0xe000] ;  /* 0x00e00000b168783b */ /* 0x000e6e0000004200 */
[C---:B-1----:R-:W-:Y:S08]  /*14490*/  HMMA.16816.F32 R36, R136.reuse, R104, R36 ;  /* 0x000000688824723c */ /* 0x042ff00000001824 */
[C---:B------:R-:W-:Y:S01]  /*144a0*/  HMMA.16816.F32 R40, R136.reuse, R106, R40 ;  /* 0x0000006a8828723c */ /* 0x040fe20000001828 */
[----:B------:R-:W1:Y:S07]  /*144b0*/  LDSM.16.MT88.4 R104, [R178+0xe000] ;  /* 0x00e00000b268783b */ /* 0x000e6e0000004200 */
[C---:B-1----:R-:W-:Y:S08]  /*144c0*/  HMMA.16816.F32 R44, R136.reuse, R104, R44 ;  /* 0x00000068882c723c */ /* 0x042ff0000000182c */
[C---:B------:R-:W-:Y:S01]  /*144d0*/  HMMA.16816.F32 R48, R136.reuse, R106, R48 ;  /* 0x0000006a8830723c */ /* 0x040fe20000001830 */
[----:B------:R-:W1:Y:S07]  /*144e0*/  LDSM.16.MT88.4 R104, [R180+0xe000] ;  /* 0x00e00000b468783b */ /* 0x000e6e0000004200 */
[C---:B-1----:R-:W-:Y:S08]  /*144f0*/  HMMA.16816.F32 R52, R136.reuse, R104, R52 ;  /* 0x000000688834723c */ /* 0x042ff00000001834 */
[C---:B------:R-:W-:Y:S01]  /*14500*/  HMMA.16816.F32 R56, R136.reuse, R106, R56 ;  /* 0x0000006a8838723c */ /* 0x040fe20000001838 */
[----:B------:R-:W1:Y:S03]  /*14510*/  LDSM.16.MT88.4 R104, [R179+0xe000] ;  /* 0x00e00000b368783b */ /* 0x000e660000004200 */
[----:B--2---:R-:W-:Y:S02]  /*14520*/  FFMA.FTZ R2, R2, R125, R209 ;  /* 0x0000007d02027223 */ /* 0x004fe400000100d1 */
[----:B------:R-:W-:Y:S01]  /*14530*/  MUFU.EX2 R209, R175 ;  /* 0x000000af00d17308 */ /* 0x000fe20000000800 */
[----:B---3--:R-:W-:Y:S02]  /*14540*/  FFMA.FTZ R129, R0, R124, R208 ;  /* 0x0000007c00817223 */ /* 0x008fe400000100d0 */
[----:B------:R-:W-:Y:S03]  /*14550*/  LDSM.16.MT88.4 R124, [R180+0xd000] ;  /* 0x00d00000b47c783b */ /* 0x000fe60000004200 */
[----:B------:R-:W-:Y:S04]  /*14560*/  FADD.FTZ R2, R217, R2 ;  /* 0x00000002d9027221 */ /* 0x000fe80000010000 */
[----:B------:R-:W-:Y:S10]  /*14570*/  MUFU.EX2 R175, R238 ;  /* 0x000000ee00af7308 */ /* 0x000ff40000000800 */
[----:B------:R-:W2:Y:S01]  /*14580*/  MUFU.EX2 R208, R130 ;  /* 0x0000008200d07308 */ /* 0x000ea20000000800 */
        /* <DEDUP_REMOVED lines=12> */
[C---:B-1----:R-:W-:Y:S07]  /*14650*/  HMMA.16816.F32 R92, R136.reuse, R104, R92 ;  /* 0x00000068885c723c */ /* 0x042fee000000185c */
[----:B------:R-:W-:Y:S01]  /*14660*/  LOP3.LUT R104, R144, 0xffff, RZ, 0xc0, !PT ;  /* 0x0000ffff90687812 */ /* 0x000fe200078ec0ff */
[----:B------:R-:W-:Y:S01]  /*14670*/  HMMA.16816.F32 R96, R136, R106, R96 ;  /* 0x0000006a8860723c */ /* 0x000fe20000001860 */
[----:B------:R-:W-:Y:S03]  /*14680*/  SHF.R.U32.HI R105, RZ, 0x10, R144 ;  /* 0x00000010ff697819 */ /* 0x000fe60000011690 */
[----:B------:R-:W-:Y:S02]  /*14690*/  SHF.R.U32.HI R114, RZ, 0x8, R104 ;  /* 0x00000008ff727819 */ /* 0x000fe40000011668 */
[----:B------:R-:W-:Y:S02]  /*146a0*/  LOP3.LUT R104, R112, 0xffff, RZ, 0xc0, !PT ;  /* 0x0000ffff70687812 */ /* 0x000fe400078ec0ff */
[--C-:B------:R-:W-:Y:S04]  /*146b0*/  SHF.R.U32.HI R106, RZ, 0x10, R112.reuse ;  /* 0x00000010ff6a7819 */ /* 0x100fe80000011670 */
[----:B------:R-:W-:Y:S02]  /*146c0*/  SHF.R.U32.HI R112, RZ, 0x18, R112 ;  /* 0x00000018ff707819 */ /* 0x000fe40000011670 */
[----:B------:R-:W-:Y:S02]  /*146d0*/  LOP3.LUT R107, R105, 0xff, RZ, 0xc0, !PT ;  /* 0x000000ff696b7812 */ /* 0x000fe400078ec0ff */
[----:B------:R-:W-:Y:S02]  /*146e0*/  SHF.R.U32.HI R105, RZ, 0x8, R104 ;  /* 0x00000008ff697819 */ /* 0x000fe40000011668 */
[----:B------:R-:W-:Y:S02]  /*146f0*/  LOP3.LUT R104, R106, 0xff, RZ, 0xc0, !PT ;  /* 0x000000ff6a687812 */ /* 0x000fe400078ec0ff */
[----:B------:R-:W-:Y:S02]  /*14700*/  PRMT R116, R115, 0x5410, R114 ;  /* 0x0000541073747816 */ /* 0x000fe40000000072 */
[----:B------:R-:W-:Y:S02]  /*14710*/  PRMT R106, R113, 0x5410, R105 ;  /* 0x00005410716a7816 */ /* 0x000fe40000000069 */
[----:B------:R-:W-:Y:S02]  /*14720*/  PRMT R105, R104, 0x5410, R112 ;  /* 0x0000541068697816 */ /* 0x000fe40000000070 */
[----:B------:R-:W1:Y:S01]  /*14730*/  LDSM.16.MT88.4 R112, [R178+0xc800] ;  /* 0x00c80000b270783b */ /* 0x000e620000004200 */
[----:B------:R-:W-:Y:S01]  /*14740*/  SHF.R.U32.HI R144, RZ, 0x18, R144 ;  /* 0x00000018ff907819 */ /* 0x000fe20000011690 */
[--C-:B------:R-:W-:Y:S01]  /*14750*/  HSET2.LE.AND R104, R106, R131.reuse, PT ;  /* 0x000000836a687233 */ /* 0x100fe20003803000 */
[----:B------:R-:W-:Y:S01]  /*14760*/  F2FP.PACK_AB R145, R214, R215 ;  /* 0x000000d7d691723e */ /* 0x000fe200000000ff */
[--C-:B------:R-:W-:Y:S01]  /*14770*/  HSET2.LE.AND R106, R116, R131.reuse, PT ;  /* 0x00000083746a7233 */ /* 0x100fe20003803000 */
[----:B------:R-:W-:Y:S01]  /*14780*/  PRMT R107, R107, 0x5410, R144 ;  /* 0x000054106b6b7816 */ /* 0x000fe20000000090 */
[--C-:B------:R-:W-:Y:S01]  /*14790*/  HSET2.LE.AND R105, R105, R131.reuse, PT ;  /* 0x0000008369697233 */ /* 0x100fe20003803000 */
[----:B------:R-:W-:Y:S01]  /*147a0*/  LOP3.LUT R104, R104, R103, RZ, 0xc0, !PT ;  /* 0x0000006768687212 */ /* 0x000fe200078ec0ff */
[----:B------:R-:W3:Y:S01]  /*147b0*/  LDSM.16.MT88.4 R116, [R180+0xc800] ;  /* 0x00c80000b474783b */ /* 0x000ee20000004200 */
[----:B------:R-:W-:Y:S01]  /*147c0*/  LOP3.LUT R106, R106, R141, RZ, 0xc0, !PT ;  /* 0x0000008d6a6a7212 */ /* 0x000fe200078ec0ff */
[--C-:B------:R-:W-:Y:S01]  /*147d0*/  HSET2.LE.AND R107, R107, R131.reuse, PT ;  /* 0x000000836b6b7233 */ /* 0x100fe20003803000 */
[----:B------:R-:W-:Y:S01]  /*147e0*/  LOP3.LUT R105, R105, R140, RZ, 0xc0, !PT ;  /* 0x0000008c69697212 */ /* 0x000fe200078ec0ff */
[----:B------:R-:W-:Y:S01]  /*147f0*/  FFMA.FTZ R103, R212, c[0x0][0x23c], -R143 ;  /* 0x00008f00d4677a23 */ /* 0x000fe2000001088f */
[----:B-----5:R-:W-:Y:S01]  /*14800*/  @!P0 HADD2 R135, -R145.H0_H0, -RZ.H0_H0 ;  /* 0xa00000ff91878230 */ /* 0x020fe20000000900 */
[----:B------:R-:W-:Y:S02]  /*14810*/  PRMT R146, R145, 0x7632, R146 ;  /* 0x0000763291927816 */ /* 0x000fe40000000092 */
[----:B------:R-:W-:Y:S01]  /*14820*/  LOP3.LUT R107, R107, R142, RZ, 0xc0, !PT ;  /* 0x0000008e6b6b7212 */ /* 0x000fe200078ec0ff */
[----:B------:R5:W-:Y:S01]  /*14830*/  MUFU.EX2 R213, R103 ;  /* 0x0000006700d57308 */ /* 0x000be20000000800 */
[----:B------:R-:W-:Y:S01]  /*14840*/  @!P0 STL.S16 [R1+0x8], R135 ;  /* 0x0000088701008387 */ /* 0x000fe20000100600 */
[----:B----4-:R-:W-:Y:S01]  /*14850*/  @!P6 HADD2 R134, -R146.H0_H0, -RZ.H0_H0 ;  /* 0xa00000ff9286e230 */ /* 0x010fe20000000900 */
[----:B------:R-:W-:Y:S02]  /*14860*/  PRMT R0, R145, 0x5410, R146 ;  /* 0x0000541091007816 */ /* 0x000fe40000000092 */
[----:B--2---:R-:W-:Y:S01]  /*14870*/  F2FP.PACK_AB R142, R207, R208 ;  /* 0x000000d0cf8e723e */ /* 0x004fe200000000ff */
[C---:B------:R-:W-:Y:S01]  /*14880*/  HMMA.16816.F32 R4, R104.reuse, R108, R4 ;  /* 0x0000006c6804723c */ /* 0x040fe20000001804 */
[----:B------:R-:W-:Y:S02]  /*14890*/  @!P6 STL.S16 [R1+0x1c], R134 ;  /* 0x00001c860100e387 */ /* 0x000fe40000100600 */
[----:B------:R-:W-:Y:S05]  /*148a0*/  PRMT R141, R142, 0x7632, R141 ;  /* 0x000076328e8d7816 */ /* 0x000fea000000008d */
[C---:B------:R-:W-:Y:S01]  /*148b0*/  HMMA.16816.F32 R8, R104.reuse, R110, R8 ;  /* 0x0000006e6808723c */ /* 0x040fe20000001808 */
[----:B------:R-:W2:Y:S07]  /*148c0*/  LDSM.16.MT88.4 R108, [R179+0xc800] ;  /* 0x00c80000b36c783b */ /* 0x000eae0000004200 */
[C---:B-1----:R-:W-:Y:S01]  /*148d0*/  HMMA.16816.F32 R12, R104.reuse, R112, R12 ;  /* 0x00000070680c723c */ /* 0x042fe2000000180c */
[----:B-----5:R-:W-:Y:S03]  /*148e0*/  LOP3.LUT R103, R169, UR4, R174, 0x96, !PT ;  /* 0x00000004a9677c12 */ /* 0x020fe6000f8e96ae */
[--C-:B------:R-:W-:Y:S04]  /*148f0*/  FFMA.FTZ R174, R211, c[0x0][0x23c], -R143.reuse ;  /* 0x00008f00d3ae7a23 */ /* 0x100fe8000001088f */
[C---:B------:R-:W-:Y:S01]  /*14900*/  HMMA.16816.F32 R16, R104.reuse, R114, R16 ;  /* 0x000000726810723c */ /* 0x040fe20000001810 */
[----:B------:R-:W1:Y:S01]  /*14910*/  LDSM.16.MT88.4 R112, [R177+0xe800] ;  /* 0x00e80000b170783b */ /* 0x000e620000004200 */
[----:B------:R-:W-:Y:S06]  /*14920*/  MUFU.EX2 R174, R174 ;  /* 0x000000ae00ae7308 */ /* 0x000fec0000000800 */
[C---:B---3--:R-:W-:Y:S08]  /*14930*/  HMMA.16816.F32 R20, R104.reuse, R116, R20 ;  /* 0x000000746814723c */ /* 0x048ff00000001814 */
        /* <DEDUP_REMOVED lines=20> */
[C---:B--2---:R-:W-:Y:S07]  /*14a80*/  HMMA.16816.F32 R76, R104.reuse, R108, R76 ;  /* 0x0000006c684c723c */ /* 0x044fee000000184c */
[----:B------:R-:W-:Y:S01]  /*14a90*/  LOP3.LUT R108, R168, 0xffff, RZ, 0xc0, !PT ;  /* 0x0000ffffa86c7812 */ /* 0x000fe200078ec0ff */
[C---:B------:R-:W-:Y:S01]  /*14aa0*/  HMMA.16816.F32 R80, R104.reuse, R110, R80 ;  /* 0x0000006e6850723c */ /* 0x040fe20000001850 */
[----:B------:R-:W-:Y:S03]  /*14ab0*/  SHF.R.U32.HI R109, RZ, 0x10, R168 ;  /* 0x00000010ff6d7819 */ /* 0x000fe600000116a8 */
[----:B------:R-:W-:Y:S02]  /*14ac0*/  SHF.R.U32.HI R108, RZ, 0x8, R108 ;  /* 0x00000008ff6c7819 */ /* 0x000fe4000001166c */
[----:B------:R-:W-:Y:S01]  /*14ad0*/  SHF.R.U32.HI R168, RZ, 0x18, R168 ;  /* 0x00000018ffa87819 */ /* 0x000fe200000116a8 */
[----:B------:R-:W-:Y:S01]  /*14ae0*/  FFMA.FTZ R110, R210, c[0x0][0x23c], -R143 ;  /* 0x00008f00d26e7a23 */ /* 0x000fe2000001088f */
[----:B------:R-:W-:Y:S01]  /*14af0*/  PRMT R128, R120, 0x5410, R108 ;  /* 0x0000541078807816 */ /* 0x000fe2000000006c */
[C---:B-1----:R-:W-:Y:S01]  /*14b00*/  HMMA.16816.F32 R84, R104.reuse, R112, R84 ;  /* 0x000000706854723c */ /* 0x042fe20000001854 */
[----:B------:R-:W1:Y:S01]  /*14b10*/  LDSM.16.MT88.4 R120, [R177+0xd000] ;  /* 0x00d00000b178783b */ /* 0x000e620000004200 */
[----:B------:R2:W4:Y:S01]  /*14b20*/  MUFU.EX2 R212, R110 ;  /* 0x0000006e00d47308 */ /* 0x0005220000000800 */
[C---:B------:R-:W-:Y:S02]  /*14b30*/  LOP3.LUT R108, R103.reuse, 0xffff, RZ, 0xc0, !PT ;  /* 0x0000ffff676c7812 */ /* 0x040fe400078ec0ff */
[----:B------:R-:W-:Y:S03]  /*14b40*/  LOP3.LUT R111, R103, 0xff, RZ, 0xc0, !PT ;  /* 0x000000ff676f7812 */ /* 0x000fe600078ec0ff */
[C---:B------:R-:W-:Y:S01]  /*14b50*/  HMMA.16816.F32 R88, R104.reuse, R114, R88 ;  /* 0x000000726858723c */ /* 0x040fe20000001858 */
[----:B------:R-:W5:Y:S03]  /*14b60*/  LDSM.16.MT88.4 R112, [R178+0xd000] ;  /* 0x00d00000b270783b */ /* 0x000f660000004200 */
[----:B------:R4:W1:Y:S04]  /*14b70*/  MUFU.EX2 R210, R236 ;  /* 0x000000ec00d27308 */ /* 0x0008680000000800 */
[C---:B---3--:R-:W-:Y:S08]  /*14b80*/  HMMA.16816.F32 R92, R104.reuse, R116, R92 ;  /* 0x00000074685c723c */ /* 0x048ff0000000185c */
[----:B------:R-:W-:Y:S01]  /*14b90*/  HMMA.16816.F32 R96, R104, R118, R96 ;  /* 0x000000766860723c */ /* 0x000fe20000001860 */
[----:B------:R-:W3:Y:S03]  /*14ba0*/  LDSM.16.MT88.4 R104, [R179+0xd000] ;  /* 0x00d00000b368783b */ /* 0x000ee60000004200 */
[----:B--2---:R-:W-:Y:S02]  /*14bb0*/  LOP3.LUT R110, R109, 0xff, RZ, 0xc0, !PT ;  /* 0x000000ff6d6e7812 */ /* 0x004fe400078ec0ff */
[----:B------:R-:W-:Y:S02]  /*14bc0*/  SHF.R.U32.HI R109, RZ, 0x8, R108 ;  /* 0x00000008ff6d7819 */ /* 0x000fe4000001166c */
[--C-:B------:R-:W-:Y:S01]  /*14bd0*/  SHF.R.U32.HI R108, RZ, 0x10, R103.reuse ;  /* 0x00000010ff6c7819 */ /* 0x100fe20000011667 */
[----:B------:R-:W3:Y:S03]  /*14be0*/  LDSM.16.MT88.4 R116, [R177+0xf000] ;  /* 0x00f00000b174783b */ /* 0x000ee60000004200 */
[----:B------:R-:W-:Y:S01]  /*14bf0*/  LOP3.LUT R108, R108, 0xff, RZ, 0xc0, !PT ;  /* 0x000000ff6c6c7812 */ /* 0x000fe200078ec0ff */
[----:B----4-:R-:W4:Y:S01]  /*14c00*/  LDC.U8 R236, c[0x0][0x2d8] ;  /* 0x0000b600ffec7b82 */ /* 0x010f220000000000 */
[----:B------:R-:W-:Y:S02]  /*14c10*/  SHF.R.U32.HI R103, RZ, 0x18, R103 ;  /* 0x00000018ff677819 */ /* 0x000fe40000011667 */
[----:B------:R-:W-:Y:S02]  /*14c20*/  F2FP.PACK_AB R144, R212, R213 ;  /* 0x000000d5d490723e */ /* 0x000fe400000000ff */
[----:B------:R-:W-:Y:S01]  /*14c30*/  PRMT R168, R110, 0x5410, R168 ;  /* 0x000054106ea87816 */ /* 0x000fe200000000a8 */
[--C-:B------:R-:W-:Y:S01]  /*14c40*/  HSET2.LE.AND R110, R128, R131.reuse, PT ;  /* 0x00000083806e7233 */ /* 0x100fe20003803000 */
[----:B------:R-:W-:Y:S01]  /*14c50*/  PRMT R109, R111, 0x5410, R109 ;  /* 0x000054106f6d7816 */ /* 0x000fe2000000006d */
[----:B------:R-:W-:Y:S01]  /*14c60*/  FADD.FTZ R128, R219, R2 ;  /* 0x00000002db807221 */ /* 0x000fe20000010000 */
[----:B------:R-:W-:Y:S01]  /*14c70*/  PRMT R103, R108, 0x5410, R103 ;  /* 0x000054106c677816 */ /* 0x000fe20000000067 */
[--C-:B------:R-:W-:Y:S01]  /*14c80*/  HSET2.LE.AND R111, R168, R131.reuse, PT ;  /* 0x00000083a86f7233 */ /* 0x100fe20003803000 */
[----:B------:R-:W-:Y:S01]  /*14c90*/  PRMT R143, R144, 0x7632, R143 ;  /* 0x00007632908f7816 */ /* 0x000fe2000000008f */
[--C-:B------:R-:W-:Y:S01]  /*14ca0*/  HSET2.LE.AND R108, R109, R131.reuse, PT ;  /* 0x000000836d6c7233 */ /* 0x100fe20003803000 */
[----:B------:R-:W-:Y:S01]  /*14cb0*/  LOP3.LUT R110, R110, R0, RZ, 0xc0, !PT ;  /* 0x000000006e6e7212 */ /* 0x000fe200078ec0ff */
[--C-:B------:R-:W-:Y:S01]  /*14cc0*/  HSET2.LE.AND R109, R103, R131.reuse, PT ;  /* 0x00000083676d7233 */ /* 0x100fe20003803000 */
[----:B------:R-:W-:Y:S01]  /*14cd0*/  PRMT R0, R144, 0x5410, R143 ;  /* 0x0000541090007816 */ /* 0x000fe2000000008f */
[----:B------:R-:W-:Y:S01]  /*14ce0*/  IMAD.WIDE.U32 R168, R239, -0x2daee0ad, RZ ;  /* 0xd2511f53efa87825 */ /* 0x000fe200078e00ff */
[----:B------:R-:W-:Y:S01]  /*14cf0*/  LOP3.LUT R108, R108, R101, RZ, 0xc0, !PT ;  /* 0x000000656c6c7212 */ /* 0x000fe200078ec0ff */
[----:B------:R-:W-:Y:S01]  /*14d00*/  @!P1 HADD2 R133, -R144.H0_H0, -RZ.H0_H0 ;  /* 0xa00000ff90859230 */ /* 0x000fe20000000900 */
[----:B------:R-:W-:Y:S01]  /*14d10*/  LOP3.LUT R109, R109, R102, RZ, 0xc0, !PT ;  /* 0x000000666d6d7212 */ /* 0x000fe200078ec0ff */
[----:B------:R-:W-:Y:S01]  /*14d20*/  @!P5 HADD2 R132, -R143.H0_H0, -RZ.H0_H0 ;  /* 0xa00000ff8f84d230 */ /* 0x000fe20000000900 */
[----:B------:R-:W-:Y:S02]  /*14d30*/  LOP3.LUT R111, R111, R0, RZ, 0xc0, !PT ;  /* 0x000000006f6f7212 */ /* 0x000fe400078ec0ff */
[----:B------:R-:W-:Y:S01]  /*14d40*/  @!P1 STL.S16 [R1+0x38], R133 ;  /* 0x0000388501009387 */ /* 0x000fe20000100600 */
[----:B------:R-:W-:Y:S02]  /*14d50*/  PRMT R102, R135, 0x7610, R102 ;  /* 0x0000761087667816 */ /* 0x000fe40000000066 */
[C-C-:B------:R-:W-:Y:S01]  /*14d60*/  LOP3.LUT R2, R169.reuse, UR5, R206.reuse, 0x96, !PT ;  /* 0x00000005a9027c12 */ /* 0x140fe2000f8e96ce */
[----:B------:R-:W-:Y:S01]  /*14d70*/  @!P5 STL.S16 [R1+0x34], R132 ;  /* 0x000034840100d387 */ /* 0x000fe20000100600 */
[C---:B-1----:R-:W-:Y:S01]  /*14d80*/  HMMA.16816.F32 R4, R108.reuse, R120, R4 ;  /* 0x000000786c04723c */ /* 0x042fe20000001804 */
[----:B------:R-:W-:Y:S02]  /*14d90*/  @!P0 PRMT R145, R102, 0x5410, RZ ;  /* 0x0000541066918816 */ /* 0x000fe400000000ff */
[----:B------:R1:W2:Y:S01]  /*14da0*/  LDL.S16 R219, [R1+0x24] ;  /* 0x0000240001db7983 */ /* 0x0002a20000100600 */
[----:B------:R-:W-:Y:S02]  /*14db0*/  LOP3.LUT R101, R2, 0xff, RZ, 0xc0, !PT ;  /* 0x000000ff02657812 */ /* 0x000fe400078ec0ff */
[----:B------:R-:W-:Y:S01]  /*14dc0*/  LOP3.LUT R0, R169, UR5, R206, 0x96, !PT ;  /* 0x00000005a9007c12 */ /* 0x000fe2000f8e96ce */
[----:B------:R1:W2:Y:S01]  /*14dd0*/  LDL.S16 R218, [R1+0x18] ;  /* 0x0000180001da7983 */ /* 0x0002a20000100600 */
[C---:B------:R-:W-:Y:S01]  /*14de0*/  HMMA.16816.F32 R8, R108.reuse, R122, R8 ;  /* 0x0000007a6c08723c */ /* 0x040fe20000001808 */
[----:B----4-:R-:W-:Y:S01]  /*14df0*/  ISETP.GE.U32.AND P0, PT, R236, R101, PT ;  /* 0x00000065ec00720c */ /* 0x010fe20003f06070 */
[----:B------:R-:W4:Y:S01]  /*14e00*/  MUFU.EX2 R206, R237 ;  /* 0x000000ed00ce7308 */ /* 0x000f220000000800 */
[----:B------:R-:W1:Y:S01]  /*14e10*/  LDSM.16.MT88.4 R120, [R178+0xf000] ;  /* 0x00f00000b278783b */ /* 0x000e620000004200 */
[----:B------:R-:W-:Y:S02]  /*14e20*/  F2FP.PACK_AB R140, R210, R209 ;  /* 0x000000d1d28c723e */ /* 0x000fe400000000ff */
[----:B------:R-:W-:Y:S02]  /*14e30*/  LOP3.LUT R101, R168, 0xffff, RZ, 0xc0, !PT ;  /* 0x0000ffffa8657812 */ /* 0x000fe400078ec0ff */
[C---:B-----5:R-:W-:Y:S01]  /*14e40*/  HMMA.16816.F32 R12, R108.reuse, R112, R12 ;  /* 0x000000706c0c723c */ /* 0x060fe2000000180c */
[----:B------:R-:W-:Y:S02]  /*14e50*/  LOP3.LUT R102, R2, 0xffff, RZ, 0xc0, !PT ;  /* 0x0000ffff02667812 */ /* 0x000fe400078ec0ff */
[----:B------:R1:W5:Y:S01]  /*14e60*/  LDL.S16 R217, [R1+0x14] ;  /* 0x0000140001d97983 */ /* 0x0003620000100600 */
[--C-:B------:R-:W-:Y:S03]  /*14e70*/  SHF.R.U32.HI R103, RZ, 0x10, R168.reuse ;  /* 0x00000010ff677819 */ /* 0x100fe600000116a8 */
[----:B------:R1:W5:Y:S01]  /*14e80*/  LDL.S16 R216, [R1+0x10] ;  /* 0x0000100001d87983 */ /* 0x0003620000100600 */
[C---:B------:R-:W-:Y:S01]  /*14e90*/  HMMA.16816.F32 R16, R108.reuse, R114, R16 ;  /* 0x000000726c10723c */ /* 0x040fe20000001810 */
[----:B------:R-:W-:Y:S02]  /*14ea0*/  LOP3.LUT R103, R103, 0xff, RZ, 0xc0, !PT ;  /* 0x000000ff67677812 */ /* 0x000fe400078ec0ff */
[----:B------:R-:W1:Y:S05]  /*14eb0*/  LDSM.16.MT88.4 R112, [R180+0xf000] ;  /* 0x00f00000b470783b */ /* 0x000e6a0000004200 */
[C---:B------:R-:W-:Y:S03]  /*14ec0*/  HMMA.16816.F32 R20, R108.reuse, R124, R20 ;  /* 0x0000007c6c14723c */ /* 0x040fe60000001814 */
[----:B------:R1:W5:Y:S04]  /*14ed0*/  LDL.S16 R148, [R1+0xc] ;  /* 0x00000c0001947983 */ /* 0x0003680000100600 */
[----:B------:R-:W-:Y:S01]  /*14ee0*/  STG.E.U16 [R170.64+0x50], R145 ;  /* 0x00005091aa007986 */ /* 0x000fe2000c101512 */
[C---:B------:R-:W-:Y:S03]  /*14ef0*/  HMMA.16816.F32 R24, R108.reuse, R126, R24 ;  /* 0x0000007e6c18723c */ /* 0x040fe60000001818 */
[----:B------:R-:W4:Y:S05]  /*14f00*/  LDSM.16.MT88.4 R124, [R179+0xf000] ;  /* 0x00f00000b37c783b */ /* 0x000f2a0000004200 */
[C---:B---3--:R-:W-:Y:S08]  /*14f10*/  HMMA.16816.F32 R28, R108.reuse, R104, R28 ;  /* 0x000000686c1c723c */ /* 0x048ff0000000181c */
[C---:B------:R-:W-:Y:S01]  /*14f20*/  HMMA.16816.F32 R32, R108.reuse, R106, R32 ;  /* 0x0000006a6c20723c */ /* 0x040fe20000001820 */
[----:B------:R-:W3:Y:S07]  /*14f30*/  LDSM.16.MT88.4 R104, [R177+0x11000] ;  /* 0x01100000b168783b */ /* 0x000eee0000004200 */
[C---:B------:R-:W-:Y:S08]  /*14f40*/  HMMA.16816.F32 R36, R108.reuse, R116, R36 ;  /* 0x000000746c24723c */ /* 0x040ff00000001824 */
[C---:B------:R-:W-:Y:S01]  /*14f50*/  HMMA.16816.F32 R40, R108.reuse, R118, R40 ;  /* 0x000000766c28723c */ /* 0x040fe20000001828 */
[----:B------:R-:W-:Y:S07]  /*14f60*/  LDSM.16.MT88.4 R116, [R180+0x11000] ;  /* 0x01100000b474783b */ /* 0x000fee0000004200 */
[C---:B-1----:R-:W-:Y:S07]  /*14f70*/  HMMA.16816.F32 R44, R108.reuse, R120, R44 ;  /* 0x000000786c2c723c */ /* 0x042fee000000182c */
[----:B------:R-:W-:Y:S01]  /*14f80*/  SHF.R.U32.HI R120, RZ, 0x8, R101 ;  /* 0x00000008ff787819 */ /* 0x000fe20000011665 */
[C---:B------:R-:W-:Y:S01]  /*14f90*/  HMMA.16816.F32 R48, R108.reuse, R122, R48 ;  /* 0x0000007a6c30723c */ /* 0x040fe20000001830 */
[----:B------:R-:W-:Y:S03]  /*14fa0*/  SHF.R.U32.HI R121, RZ, 0x18, R168 ;  /* 0x00000018ff797819 */ /* 0x000fe600000116a8 */
[----:B------:R-:W-:Y:S02]  /*14fb0*/  SHF.R.U32.HI R101, RZ, 0x8, R102 ;  /* 0x00000008ff657819 */ /* 0x000fe40000011666 */
[----:B------:R-:W-:Y:S01]  /*14fc0*/  PRMT R139, R103, 0x5410, R121 ;  /* 0x00005410678b7816 */ /* 0x000fe20000000079 */
[----:B------:R-:W-:Y:S01]  /*14fd0*/  FADD.FTZ R123, R220, R129 ;  /* 0x00000081dc7b7221 */ /* 0x000fe20000010000 */
[C---:B------:R-:W-:Y:S01]  /*14fe0*/  HMMA.16816.F32 R52, R108.reuse, R112, R52 ;  /* 0x000000706c34723c */ /* 0x040fe20000001834 */
[----:B------:R1:W5:Y:S03]  /*14ff0*/  LDL.S16 R220, [R1+0x28] ;  /* 0x0000280001dc7983 */ /* 0x0003660000100600 */
[----:B------:R-:W-:Y:S01]  /*15000*/  LOP3.LUT R121, R0, 0xff, RZ, 0xc0, !PT ;  /* 0x000000ff00797812 */ /* 0x000fe200078ec0ff */
[--C-:B------:R-:W-:Y:S01]  /*15010*/  HSET2.LE.AND R139, R139, R131.reuse, PT ;  /* 0x000000838b8b7233 */ /* 0x100fe20003803000 */
[----:B------:R-:W-:Y:S02]  /*15020*/  LOP3.LUT R122, R168, 0xff, RZ, 0xc0, !PT ;  /* 0x000000ffa87a7812 */ /* 0x000fe400078ec0ff */
[C---:B------:R-:W-:Y:S01]  /*15030*/  HMMA.16816.F32 R56, R108.reuse, R114, R56 ;  /* 0x000000726c38723c */ /* 0x040fe20000001838 */
[----:B------:R-:W1:Y:S03]  /*15040*/  LDSM.16.MT88.4 R112, [R178+0x11000] ;  /* 0x01100000b270783b */ /* 0x000e660000004200 */
[----:B------:R-:W-:Y:S02]  /*15050*/  LOP3.LUT R101, R101, 0xffff, RZ, 0xc0, !PT ;  /* 0x0000ffff65657812 */ /* 0x000fe400078ec0ff */
[----:B------:R-:W-:Y:S02]  /*15060*/  PRMT R138, R122, 0x5410, R120 ;  /* 0x000054107a8a7816 */ /* 0x000fe40000000078 */
[C---:B----4-:R-:W-:Y:S01]  /*15070*/  HMMA.16816.F32 R60, R108.reuse, R124, R60 ;  /* 0x0000007c6c3c723c */ /* 0x050fe2000000183c */
[----:B------:R-:W-:Y:S03]  /*15080*/  SHF.R.U32.HI R120, RZ, 0x10, R2 ;  /* 0x00000010ff787819 */ /* 0x000fe60000011602 */
[----:B------:R-:W-:Y:S01]  /*15090*/  PRMT R122, R132, 0x7610, R122 ;  /* 0x00007610847a7816 */ /* 0x000fe2000000007a */
[--C-:B------:R-:W-:Y:S01]  /*150a0*/  HSET2.LE.AND R138, R138, R131.reuse, PT ;  /* 0x000000838a8a7233 */ /* 0x100fe20003803000 */
[----:B------:R-:W-:Y:S02]  /*150b0*/  SHF.R.U32.HI R102, RZ, 0x18, R2 ;  /* 0x00000018ff667819 */ /* 0x000fe40000011602 */
[C---:B------:R-:W-:Y:S01]  /*150c0*/  HMMA.16816.F32 R64, R108.reuse, R126, R64 ;  /* 0x0000007e6c40723c */ /* 0x040fe20000001840 */
[----:B------:R-:W-:Y:S03]  /*150d0*/  PRMT R125, R134, 0x7610, R125 ;  /* 0x00007610867d7816 */ /* 0x000fe6000000007d */
[----:B------:R-:W-:Y:S02]  /*150e0*/  LOP3.LUT R2, R0, 0xffff, RZ, 0xc0, !PT ;  /* 0x0000ffff00027812 */ /* 0x000fe400078ec0ff */
[----:B------:R-:W-:Y:S02]  /*150f0*/  @!P6 PRMT R146, R125, 0x5410, RZ ;  /* 0x000054107d92e816 */ /* 0x000fe400000000ff */
[C---:B---3--:R-:W-:Y:S01]  /*15100*/  HMMA.16816.F32 R68, R108.reuse, R104, R68 ;  /* 0x000000686c44723c */ /* 0x048fe20000001844 */
[----:B------:R-:W-:Y:S02]  /*15110*/  ISETP.GE.U32.AND P6, PT, R236, R101, PT ;  /* 0x00000065ec00720c */ /* 0x000fe40003fc6070 */
[----:B------:R-:W-:Y:S01]  /*15120*/  STG.E.U16 [R170.64+0x52], R146 ;  /* 0x00005292aa007986 */ /* 0x000fe2000c101512 */
[--C-:B------:R-:W-:Y:S02]  /*15130*/  SHF.R.U32.HI R101, RZ, 0x10, R0.reuse ;  /* 0x00000010ff657819 */ /* 0x100fe40000011600 */
[----:B------:R-:W-:Y:S02]  /*15140*/  SHF.R.U32.HI R103, RZ, 0x18, R0 ;  /* 0x00000018ff677819 */ /* 0x000fe40000011600 */
[C---:B------:R-:W-:Y:S01]  /*15150*/  HMMA.16816.F32 R72, R108.reuse, R106, R72 ;  /* 0x0000006a6c48723c */ /* 0x040fe20000001848 */
[----:B------:R-:W-:Y:S01]  /*15160*/  LOP3.LUT R0, R120, 0xff, RZ, 0xc0, !PT ;  /* 0x000000ff78007812 */ /* 0x000fe200078ec0ff */
[----:B------:R-:W3:Y:S02]  /*15170*/  LDSM.16.MT88.4 R104, [R179+0x11000] ;  /* 0x01100000b368783b */ /* 0x000ee40000004200 */
[----:B------:R-:W-:Y:S02]  /*15180*/  @!P5 PRMT R143, R122, 0x5410, RZ ;  /* 0x000054107a8fd816 */ /* 0x000fe400000000ff */
[----:B------:R-:W-:Y:S01]  /*15190*/  ISETP.GE.U32.AND P5, PT, R236, R0, PT ;  /* 0x00000000ec00720c */ /* 0x000fe20003fa6070 */
[----:B------:R-:W-:Y:S01]  /*151a0*/  FADD.FTZ R0, R221, R123 ;  /* 0x0000007bdd007221 */ /* 0x000fe20000010000 */
[----:B------:R-:W-:Y:S01]  /*151b0*/  PRMT R124, R133, 0x7610, R124 ;  /* 0x00007610857c7816 */ /* 0x000fe2000000007c */
[C---:B-1----:R-:W-:Y:S01]  /*151c0*/  HMMA.16816.F32 R76, R108.reuse, R112, R76 ;  /* 0x000000706c4c723c */ /* 0x042fe2000000184c */
[----:B------:R1:W4:Y:S02]  /*151d0*/  LDL.S16 R221, [R1+0x2c] ;  /* 0x00002c0001dd7983 */ /* 0x0003240000100600 */
[----:B------:R-:W-:Y:S01]  /*151e0*/  FADD.FTZ R211, R222, R0 ;  /* 0x00000000ded37221 */ /* 0x000fe20000010000 */
[----:B------:R-:W-:Y:S01]  /*151f0*/  @!P1 PRMT R144, R124, 0x5410, RZ ;  /* 0x000054107c909816 */ /* 0x000fe200000000ff */
[----:B------:R1:W4:Y:S01]  /*15200*/  LDL.S16 R222, [R1+0x30] ;  /* 0x0000300001de7983 */ /* 0x0003220000100600 */
[----:B------:R-:W-:Y:S01]  /*15210*/  ISETP.GE.U32.AND P1, PT, R236, R102, PT ;  /* 0x00000066ec00720c */ /* 0x000fe20003f26070 */
[----:B------:R-:W-:Y:S01]  /*15220*/  FADD.FTZ R124, R223, R128 ;  /* 0x00000080df7c7221 */ /* 0x000fe20000010000 */
[C---:B------:R-:W-:Y:S01]  /*15230*/  HMMA.16816.F32 R80, R108.reuse, R114, R80 ;  /* 0x000000726c50723c */ /* 0x040fe20000001850 */
[----:B------:R-:W1:Y:S03]  /*15240*/  LDSM.16.MT88.4 R112, [R177+0xd800] ;  /* 0x00d80000b170783b */ /* 0x000e660000004200 */
[----:B------:R-:W-:Y:S01]  /*15250*/  FADD.FTZ R147, R224, R124 ;  /* 0x0000007ce0937221 */ /* 0x000fe20000010000 */
[----:B------:R-:W-:Y:S02]  /*15260*/  SHF.R.U32.HI R2, RZ, 0x8, R2 ;  /* 0x00000008ff027819 */ /* 0x000fe40000011602 */
[----:B------:R-:W-:Y:S01]  /*15270*/  F2FP.PACK_AB R102, R175, R206 ;  /* 0x000000ceaf66723e */ /* 0x000fe200000000ff */
[C---:B------:R-:W-:Y:S01]  /*15280*/  HMMA.16816.F32 R84, R108.reuse, R116, R84 ;  /* 0x000000746c54723c */ /* 0x040fe20000001854 */
[----:B------:R-:W-:Y:S03]  /*15290*/  LDSM.16.MT88.4 R124, [R180+0xd800] ;  /* 0x00d80000b47c783b */ /* 0x000fe60000004200 */
[----:B------:R-:W-:Y:S02]  /*152a0*/  PRMT R136, R121, 0x5410, R2 ;  /* 0x0000541079887816 */ /* 0x000fe40000000002 */
[----:B------:R-:W-:Y:S02]  /*152b0*/  F2FP.PACK_AB R2, R167, R174 ;  /* 0x000000aea702723e */ /* 0x000fe400000000ff */
[C---:B------:R-:W-:Y:S01]  /*152c0*/  HMMA.16816.F32 R88, R108.reuse, R118, R88 ;  /* 0x000000766c58723c */ /* 0x040fe20000001858 */
[----:B------:R-:W-:Y:S01]  /*152d0*/  LOP3.LUT R101, R101, 0xff, RZ, 0xc0, !PT ;  /* 0x000000ff65657812 */ /* 0x000fe200078ec0ff */
[----:B------:R-:W1:Y:S02]  /*152e0*/  LDSM.16.MT88.4 R120, [R178+0xd800] ;  /* 0x00d80000b278783b */ /* 0x000e640000004200 */
[----:B------:R-:W-:Y:S01]  /*152f0*/  PRMT R0, R2, 0x7632, R0 ;  /* 0x0000763202007816 */ /* 0x000fe20000000000 */
[--C-:B------:R-:W-:Y:S01]  /*15300*/  HSET2.LE.AND R136, R136, R131.reuse, PT ;  /* 0x0000008388887233 */ /* 0x100fe20003803000 */
[----:B------:R-:W-:Y:S02]  /*15310*/  PRMT R137, R101, 0x5410, R103 ;  /* 0x0000541065897816 */ /* 0x000fe40000000067 */
[----:B------:R-:W-:Y:S01]  /*15320*/  PRMT R101, R102, 0x7632, R101 ;  /* 0x0000763266657816 */ /* 0x000fe20000000065 */
[C---:B---3--:R-:W-:Y:S01]  /*15330*/  HMMA.16816.F32 R92, R108.reuse, R104, R92 ;  /* 0x000000686c5c723c */ /* 0x048fe2000000185c */
[----:B------:R-:W3:Y:S02]  /*15340*/  LDSM.16.MT88.4 R132, [R179+0xd800] ;  /* 0x00d80000b384783b */ /* 0x000ee40000004200 */
[----:B------:R-:W-:Y:S01]  /*15350*/  HSET2.LE.AND R137, R137, R131, PT ;  /* 0x0000008389897233 */ /* 0x000fe20003803000 */
[----:B------:R-:W-:Y:S03]  /*15360*/  PRMT R103, R140, 0x7632, R103 ;  /* 0x000076328c677816 */ /* 0x000fe60000000067 */
[----:B------:R-:W-:Y:S01]  /*15370*/  PRMT R104, R142, 0x5410, R141 ;  /* 0x000054108e687816 */ /* 0x000fe2000000008d */
[----:B------:R-:W-:Y:S01]  /*15380*/  HMMA.16816.F32 R96, R108, R106, R96 ;  /* 0x0000006a6c60723c */ /* 0x000fe20000001860 */
[----:B------:R-:W-:Y:S01]  /*15390*/  PRMT R116, R140, 0x5410, R103 ;  /* 0x000054108c747816 */ /* 0x000fe20000000067 */
[----:B------:R-:W-:Y:S02]  /*153a0*/  STG.E.U16 [R172.64+0x50], R144 ;  /* 0x00005090ac007986 */ /* 0x000fe4000c101512 */
[----:B------:R-:W-:Y:S02]  /*153b0*/  LOP3.LUT R137, R137, R104, RZ, 0xc0, !PT ;  /* 0x0000006889897212 */ /* 0x000fe400078ec0ff */
[----:B------:R-:W-:Y:S01]  /*153c0*/  PRMT R104, R102, 0x5410, R101 ;  /* 0x0000541066687816 */ /* 0x000fe20000000065 */
[----:B------:R-:W-:Y:S01]  /*153d0*/  STG.E.U16 [R172.64+0x52], R143 ;  /* 0x0000528fac007986 */ /* 0x000fe2000c101512 */
[----:B------:R-:W-:Y:S04]  /*153e0*/  LOP3.LUT R136, R136, R116, RZ, 0xc0, !PT ;  /* 0x0000007488887212 */ /* 0x000fe800078ec0ff */
[----:B------:R-:W-:Y:S02]  /*153f0*/  LOP3.LUT R138, R138, R104, RZ, 0xc0, !PT ;  /* 0x000000688a8a7212 */ /* 0x000fe400078ec0ff */
[----:B------:R-:W-:Y:S04]  /*15400*/  PRMT R104, R2, 0x5410, R0 ;  /* 0x0000541002687816 */ /* 0x000fe80000000000 */
[----:B------:R-:W-:Y:S07]  /*15410*/  LOP3.LUT R139, R139, R104, RZ, 0xc0, !PT ;  /* 0x000000688b8b7212 */ /* 0x000fee00078ec0ff */
[C---:B-1----:R-:W-:Y:S01]  /*15420*/  HMMA.16816.F32 R104, R136.reuse, R112, R4 ;  /* 0x000000708868723c */ /* 0x042fe20000001804 */
[----:B------:R-:W1:Y:S07]  /*15430*/  LDSM.16.MT88.4 R4, [R177+0xf800] ;  /* 0x00f80000b104783b */ /* 0x000e6e0000004200 */
[C---:B------:R-:W-:Y:S01]  /*15440*/  HMMA.16816.F32 R108, R136.reuse, R114, R8 ;  /* 0x00000072886c723c */ /* 0x040fe20000001808 */
[----:B------:R-:W1:Y:S07]  /*15450*/  LDSM.16.MT88.4 R8, [R178+0xf800] ;  /* 0x00f80000b208783b */ /* 0x000e6e0000004200 */
[C---:B------:R-:W-:Y:S01]  /*15460*/  HMMA.16816.F32 R112, R136.reuse, R120, R12 ;  /* 0x000000788870723c */ /* 0x040fe2000000180c */
[----:B------:R-:W1:Y:S07]  /*15470*/  LDSM.16.MT88.4 R12, [R180+0xf800] ;  /* 0x00f80000b40c783b */ /* 0x000e6e0000004200 */
[C---:B------:R-:W-:Y:S01]  /*15480*/  HMMA.16816.F32 R116, R136.reuse, R122, R16 ;  /* 0x0000007a8874723c */ /* 0x040fe20000001810 */
[----:B------:R-:W2:Y:S07]  /*15490*/  LDSM.16.MT88.4 R16, [R179+0xf800] ;  /* 0x00f80000b310783b */ /* 0x000eae0000004200 */
[C---:B------:R-:W-:Y:S08]  /*154a0*/  HMMA.16816.F32 R120, R136.reuse, R124, R20 ;  /* 0x0000007c8878723c */ /* 0x040ff00000001814 */
[C---:B------:R-:W-:Y:S08]  /*154b0*/  HMMA.16816.F32 R124, R136.reuse, R126, R24 ;  /* 0x0000007e887c723c */ /* 0x040ff00000001818 */
[C---:B---3--:R-:W-:Y:S08]  /*154c0*/  HMMA.16816.F32 R128, R136.reuse, R132, R28 ;  /* 0x000000848880723c */ /* 0x048ff0000000181c */
[C---:B------:R-:W-:Y:S08]  /*154d0*/  HMMA.16816.F32 R132, R136.reuse, R134, R32 ;  /* 0x000000868884723c */ /* 0x040ff00000001820 */
[C---:B-1----:R-:W-:Y:S08]  /*154e0*/  HMMA.16816.F32 R36, R136.reuse, R4, R36 ;  /* 0x000000048824723c */ /* 0x042ff00000001824 */
[C---:B------:R-:W-:Y:S01]  /*154f0*/  HMMA.16816.F32 R40, R136.reuse, R6, R40 ;  /* 0x000000068828723c */ /* 0x040fe20000001828 */
[----:B------:R-:W1:Y:S07]  /*15500*/  LDSM.16.MT88.4 R4, [R177+0x11800] ;  /* 0x01180000b104783b */ /* 0x000e6e0000004200 */
[C---:B------:R-:W-:Y:S07]  /*15510*/  HMMA.16816.F32 R44, R136.reuse, R8, R44 ;  /* 0x00000008882c723c */ /* 0x040fee000000182c */
[C---:B------:R-:W-:Y:S01]  /*15520*/  LOP3.LUT R9, R168.reuse, 0xff, RZ, 0xc0, !PT ;  /* 0x000000ffa8097812 */ /* 0x040fe200078ec0ff */
[C---:B------:R-:W-:Y:S01]  /*15530*/  HMMA.16816.F32 R48, R136.reuse, R10, R48 ;  /* 0x0000000a8830723c */ /* 0x040fe20000001830 */
[----:B------:R-:W-:Y:S03]  /*15540*/  LOP3.LUT R8, R168, 0xffff, RZ, 0xc0, !PT ;  /* 0x0000ffffa8087812 */ /* 0x000fe600078ec0ff */
[----:B--2---:R-:W-:Y:S04]  /*15550*/  @!P1 HADD2 R219, -R141.H0_H0, -RZ.H0_H0 ;  /* 0xa00000ff8ddb9230 */ /* 0x004fe80000000900 */
[C---:B------:R-:W-:Y:S01]  /*15560*/  HMMA.16816.F32 R52, R136.reuse, R12, R52 ;  /* 0x0000000c8834723c */ /* 0x040fe20000001834 */
[----:B------:R-:W-:Y:S04]  /*15570*/  PRMT R22, R219, 0x7610, R22 ;  /* 0x00007610db167816 */ /* 0x000fe80000000016 */
[----:B------:R-:W-:Y:S02]  /*15580*/  @!P1 PRMT R141, R22, 0x5410, RZ ;  /* 0x00005410168d9816 */ /* 0x000fe400000000ff */
[----:B------:R-:W-:Y:S01]  /*15590*/  SHF.R.U32.HI R12, RZ, 0x8, R8 ;  /* 0x00000008ff0c7819 */ /* 0x000fe20000011608 */
[C---:B------:R-:W-:Y:S01]  /*155a0*/  HMMA.16816.F32 R56, R136.reuse, R14, R56 ;  /* 0x0000000e8838723c */ /* 0x040fe20000001838 */
[--C-:B------:R-:W-:Y:S03]  /*155b0*/  SHF.R.U32.HI R13, RZ, 0x10, R168.reuse ;  /* 0x00000010ff0d7819 */ /* 0x100fe600000116a8 */
[----:B------:R-:W-:Y:S02]  /*155c0*/  LOP3.LUT R12, R12, 0xffff, RZ, 0xc0, !PT ;  /* 0x0000ffff0c0c7812 */ /* 0x000fe400078ec0ff */
[----:B------:R-:W-:Y:S02]  /*155d0*/  LOP3.LUT R13, R13, 0xff, RZ, 0xc0, !PT ;  /* 0x000000ff0d0d7812 */ /* 0x000fe400078ec0ff */
[C---:B------:R-:W-:Y:S01]  /*155e0*/  HMMA.16816.F32 R60, R136.reuse, R16, R60 ;  /* 0x00000010883c723c */ /* 0x040fe2000000183c */
[----:B------:R-:W-:Y:S06]  /*155f0*/  SHF.R.U32.HI R168, RZ, 0x18, R168 ;  /* 0x00000018ffa87819 */ /* 0x000fec00000116a8 */
[----:B------:R-:W-:Y:S01]  /*15600*/  FADD.FTZ R16, R234, R211 ;  /* 0x000000d3ea107221 */ /* 0x000fe20000010000 */
        /* <DEDUP_REMOVED lines=9> */
[----:B------:R-:W-:Y:S03]  /*156a0*/  LDSM.16.MT88.4 R4, [R179+0x11800] ;  /* 0x01180000b304783b */ /* 0x000fe60000004200 */
[----:B-----5:R-:W-:Y:S05]  /*156b0*/  @!P5 HADD2 R220, -R142.H0_H0, -RZ.H0_H0 ;  /* 0xa00000ff8edcd230 */ /* 0x020fea0000000900 */
[----:B------:R-:W-:Y:S04]  /*156c0*/  PRMT R23, R220, 0x7610, R23 ;  /* 0x00007610dc177816 */ /* 0x000fe80000000017 */
[----:B------:R-:W-:Y:S01]  /*156d0*/  @!P5 PRMT R142, R23, 0x5410, RZ ;  /* 0x00005410178ed816 */ /* 0x000fe200000000ff */
[----:B----4-:R-:W-:Y:S02]  /*156e0*/  @!P6 HADD2 R221, -R103.H0_H0, -RZ.H0_H0 ;  /* 0xa00000ff67dde230 */ /* 0x010fe40000000900 */
[----:B------:R-:W-:Y:S03]  /*156f0*/  @!P0 HADD2 R222, -R140.H0_H0, -RZ.H0_H0 ;  /* 0xa00000ff8cde8230 */ /* 0x000fe60000000900 */
[----:B------:R-:W-:Y:S02]  /*15700*/  PRMT R24, R221, 0x7610, R24 ;  /* 0x00007610dd187816 */ /* 0x000fe40000000018 */
[----:B------:R-:W-:Y:S01]  /*15710*/  @!P0 STL.S16 [R1+0x30], R222 ;  /* 0x000030de01008387 */ /* 0x000fe20000100600 */
[----:B------:R-:W-:Y:S02]  /*15720*/  PRMT R10, R222, 0x7610, R10 ;  /* 0x00007610de0a7816 */ /* 0x000fe4000000000a */
[----:B------:R-:W-:Y:S01]  /*15730*/  @!P6 PRMT R103, R24, 0x5410, RZ ;  /* 0x000054101867e816 */ /* 0x000fe200000000ff */
[----:B------:R-:W-:Y:S01]  /*15740*/  @!P6 STL.S16 [R1+0x2c], R221 ;  /* 0x00002cdd0100e387 */ /* 0x000fe20000100600 */
[----:B------:R-:W-:Y:S02]  /*15750*/  @!P0 PRMT R140, R10, 0x5410, RZ ;  /* 0x000054100a8c8816 */ /* 0x000fe400000000ff */
[C---:B------:R-:W-:Y:S01]  /*15760*/  ISETP.GE.U32.AND P0, PT, R236.reuse, R9, PT ;  /* 0x00000009ec00720c */ /* 0x040fe20003f06070 */
[----:B------:R-:W-:Y:S01]  /*15770*/  STG.E.U16 [R170.64+0x62], R103 ;  /* 0x00006267aa007986 */ /* 0x000fe2000c101512 */
[C---:B------:R-:W-:Y:S03]  /*15780*/  ISETP.GE.U32.AND P6, PT, R236.reuse, R13, PT ;  /* 0x0000000dec00720c */ /* 0x040fe60003fc6070 */
[----:B------:R-:W1:Y:S08]  /*15790*/  LDSM.16.MT88.4 R8, [R178+0x11800] ;  /* 0x01180000b208783b */ /* 0x000e700000004200 */
[----:B------:R-:W-:Y:S01]  /*157a0*/  STG.E.U16 [R170.64+0x60], R140 ;  /* 0x0000608caa007986 */ /* 0x000fe2000c101512 */
[----:B------:R-:W-:Y:S02]  /*157b0*/  @!P0 HADD2 R218, -R102.H0_H0, -RZ.H0_H0 ;  /* 0xa00000ff66da8230 */ /* 0x000fe40000000900 */
[----:B------:R-:W-:Y:S01]  /*157c0*/  @!P6 HADD2 R216, -R2.H0_H0, -RZ.H0_H0 ;  /* 0xa00000ff02d8e230 */ /* 0x000fe20000000900 */
[----:B------:R-:W-:Y:S01]  /*157d0*/  @!P5 STL.S16 [R1+0x28], R220 ;  /* 0x000028dc0100d387 */ /* 0x000fe20000100600 */
[----:B------:R-:W-:Y:S02]  /*157e0*/  ISETP.GE.U32.AND P5, PT, R236, R12, PT ;  /* 0x0000000cec00720c */ /* 0x000fe40003fa6070 */
[----:B------:R-:W-:Y:S01]  /*157f0*/  PRMT R21, R218, 0x7610, R21 ;  /* 0x00007610da157816 */ /* 0x000fe20000000015 */
[----:B------:R-:W2:Y:S01]  /*15800*/  LDSM.16.MT88.4 R12, [R180+0x11800] ;  /* 0x01180000b40c783b */ /* 0x000ea20000004200 */
[----:B------:R-:W-:Y:S02]  /*15810*/  PRMT R19, R216, 0x7610, R19 ;  /* 0x00007610d8137816 */ /* 0x000fe40000000013 */
[----:B------:R-:W-:Y:S02]  /*15820*/  @!P0 PRMT R102, R21, 0x5410, RZ ;  /* 0x0000541015668816 */ /* 0x000fe400000000ff */
[----:B------:R-:W-:Y:S03]  /*15830*/  @!P6 PRMT R2, R19, 0x5410, RZ ;  /* 0x000054101302e816 */ /* 0x000fe600000000ff */
[----:B------:R-:W-:Y:S01]  /*15840*/  @!P1 STL.S16 [R1+0x24], R219 ;  /* 0x000024db01009387 */ /* 0x000fe20000100600 */
[----:B------:R-:W-:Y:S01]  /*15850*/  ISETP.GE.U32.AND P1, PT, R236, R168, PT ;  /* 0x000000a8ec00720c */ /* 0x000fe20003f26070 */
[----:B------:R-:W-:Y:S02]  /*15860*/  @!P5 HADD2 R217, -R101.H0_H0, -RZ.H0_H0 ;  /* 0xa00000ff65d9d230 */ /* 0x000fe40000000900 */
[----:B------:R-:W-:Y:S03]  /*15870*/  STG.E.U16 [R172.64+0x60], R142 ;  /* 0x0000608eac007986 */ /* 0x000fe6000c101512 */
[----:B------:R-:W-:Y:S01]  /*15880*/  PRMT R20, R217, 0x7610, R20 ;  /* 0x00007610d9147816 */ /* 0x000fe20000000014 */
[----:B------:R-:W-:Y:S03]  /*15890*/  STG.E.U16 [R172.64+0x62], R141 ;  /* 0x0000628dac007986 */ /* 0x000fe6000c101512 */
[----:B------:R-:W-:Y:S01]  /*158a0*/  @!P5 PRMT R101, R20, 0x5410, RZ ;  /* 0x000054101465d816 */ /* 0x000fe200000000ff */
[----:B------:R3:W-:Y:S02]  /*158b0*/  STG.E.U16 [R170.64+0x70], R102 ;  /* 0x00007066aa007986 */ /* 0x0007e4000c101512 */
[----:B------:R-:W-:Y:S01]  /*158c0*/  @!P1 HADD2 R148, -R0.H0_H0, -RZ.H0_H0 ;  /* 0xa00000ff00949230 */ /* 0x000fe20000000900 */
[C---:B-1----:R-:W-:Y:S01]  /*158d0*/  HMMA.16816.F32 R76, R136.reuse, R8, R76 ;  /* 0x00000008884c723c */ /* 0x042fe2000000184c */
[----:B------:R-:W-:Y:S03]  /*158e0*/  STG.E.U16 [R170.64+0x72], R101 ;  /* 0x00007265aa007986 */ /* 0x000fe6000c101512 */
[----:B------:R-:W-:Y:S01]  /*158f0*/  PRMT R18, R148, 0x7610, R18 ;  /* 0x0000761094127816 */ /* 0x000fe20000000012 */
[----:B------:R1:W-:Y:S03]  /*15900*/  STG.E.U16 [R172.64+0x70], R2 ;  /* 0x00007002ac007986 */ /* 0x0003e6000c101512 */
[----:B------:R-:W-:Y:S01]  /*15910*/  @!P1 PRMT R0, R18, 0x5410, RZ ;  /* 0x0000541012009816 */ /* 0x000fe200000000ff */
[C---:B------:R-:W-:Y:S03]  /*15920*/  HMMA.16816.F32 R80, R136.reuse, R10, R80 ;  /* 0x0000000a8850723c */ /* 0x040fe60000001850 */
[----:B------:R-:W-:Y:S01]  /*15930*/  FADD.FTZ R9, R228, R17 ;  /* 0x00000011e4097221 */ /* 0x000fe20000010000 */
[----:B------:R-:W-:Y:S01]  /*15940*/  @!P0 STL.S16 [R1+0x18], R218 ;  /* 0x000018da01008387 */ /* 0x000fe20000100600 */
[----:B------:R-:W-:Y:S01]  /*15950*/  PLOP3.LUT P0, PT, PT, PT, UP0, 0x80, 0x0 ;  /* 0x000000000000781c */ /* 0x000fe20003f0f008 */
[----:B------:R-:W-:Y:S02]  /*15960*/  FADD.FTZ R8, R226, R16 ;  /* 0x00000010e2087221 */ /* 0x000fe40000010000 */
[----:B------:R4:W-:Y:S01]  /*15970*/  STG.E.U16 [R172.64+0x72], R0 ;  /* 0x00007200ac007986 */ /* 0x0009e2000c101512 */
[----:B------:R-:W-:Y:S01]  /*15980*/  FADD.FTZ R16, R227, R9 ;  /* 0x00000009e3107221 */ /* 0x000fe20000010000 */
[C---:B--2---:R-:W-:Y:S02]  /*15990*/  HMMA.16816.F32 R84, R136.reuse, R12, R84 ;  /* 0x0000000c8854723c */ /* 0x044fe40000001854 */
[----:B------:R-:W-:Y:S01]  /*159a0*/  FADD.FTZ R9, R225, R8 ;  /* 0x00000008e1097221 */ /* 0x000fe20000010000 */
[----:B------:R2:W-:Y:S01]  /*159b0*/  @!P5 STL.S16 [R1+0x14], R217 ;  /* 0x000014d90100d387 */ /* 0x0005e20000100600 */
[----:B------:R-:W-:Y:S02]  /*159c0*/  FADD.FTZ R8, R215, R16 ;  /* 0x00000010d7087221 */ /* 0x000fe40000010000 */
[----:B------:R-:W-:Y:S01]  /*159d0*/  FADD.FTZ R9, R213, R9 ;  /* 0x00000009d5097221 */ /* 0x000fe20000010000 */
[----:B------:R2:W-:Y:S01]  /*159e0*/  @!P6 STL.S16 [R1+0x10], R216 ;  /* 0x000010d80100e387 */ /* 0x0005e20000100600 */
[C---:B------:R-:W-:Y:S01]  /*159f0*/  HMMA.16816.F32 R88, R136.reuse, R14, R88 ;  /* 0x0000000e8858723c */ /* 0x040fe20000001858 */
[----:B------:R-:W-:Y:S02]  /*15a00*/  FADD.FTZ R8, R214, R8 ;  /* 0x00000008d6087221 */ /* 0x000fe40000010000 */
[----:B------:R2:W-:Y:S01]  /*15a10*/  @!P1 STL.S16 [R1+0xc], R148 ;  /* 0x00000c9401009387 */ /* 0x0005e20000100600 */
[----:B------:R-:W-:Y:S02]  /*15a20*/  FADD.FTZ R9, R212, R9 ;  /* 0x00000009d4097221 */ /* 0x000fe40000010000 */
[----:B------:R-:W-:Y:S02]  /*15a30*/  FADD.FTZ R8, R209, R8 ;  /* 0x00000008d1087221 */ /* 0x000fe40000010000 */
[----:B---3--:R-:W-:Y:S01]  /*15a40*/  IMAD.MOV.U32 R102, RZ, RZ, R3 ;  /* 0x000000ffff667224 */ /* 0x008fe200078e0003 */
[C---:B------:R-:W-:Y:S03]  /*15a50*/  HMMA.16816.F32 R92, R136.reuse, R4, R92 ;  /* 0x00000004885c723c */ /* 0x040fe6000000185c */
[----:B-1----:R-:W-:Y:S02]  /*15a60*/  FADD.FTZ R2, R210, R8 ;  /* 0x00000008d2027221 */ /* 0x002fe40000010000 */
[----:B------:R-:W-:Y:S02]  /*15a70*/  IMAD.MOV.U32 R101, RZ, RZ, R100 ;  /* 0x000000ffff657224 */ /* 0x000fe400078e0064 */
[----:B------:R-:W-:Y:S01]  /*15a80*/  FADD.FTZ R2, R206, R2 ;  /* 0x00000002ce027221 */ /* 0x000fe20000010000 */
[----:B------:R-:W-:Y:S01]  /*15a90*/  HMMA.16816.F32 R96, R136, R6, R96 ;  /* 0x000000068860723c */ /* 0x000fe20000001860 */
[----:B----4-:R-:W-:Y:S03]  /*15aa0*/  FADD.FTZ R0, R208, R9 ;  /* 0x00000009d0007221 */ /* 0x010fe60000010000 */
[----:B------:R-:W-:Y:S01]  /*15ab0*/  FADD.FTZ R2, R175, R2 ;  /* 0x00000002af027221 */ /* 0x000fe20000010000 */
[----:B------:R-:W-:Y:S01]  /*15ac0*/  IADD3 R206, P1, R170, -0x80, RZ ;  /* 0xffffff80aace7810 */ /* 0x000fe20007f3e0ff */
[----:B------:R-:W-:Y:S03]  /*15ad0*/  FADD.FTZ R0, R207, R0 ;  /* 0x00000000cf007221 */ /* 0x000fe60000010000 */
[----:B------:R2:W-:Y:S03]  /*15ae0*/  STL [R1+0x68], R2 ;  /* 0x0000680201007387 */ /* 0x0005e60000100800 */
[----:B------:R-:W-:Y:S01]  /*15af0*/  FADD.FTZ R0, R174, R0 ;  /* 0x00000000ae007221 */ /* 0x000fe20000010000 */
[----:B------:R-:W-:Y:S03]  /*15b00*/  IADD3.X R103, R171, -0x1, RZ, P1, !PT ;  /* 0xffffffffab677810 */ /* 0x000fe60000ffe4ff */
[----:B------:R-:W-:Y:S05]  /*15b10*/  FADD.FTZ R0, R167, R0 ;  /* 0x00000000a7007221 */ /* 0x000fea0000010000 */
[----:B------:R2:W-:Y:S02]  /*15b20*/  STL [R1+0x6c], R0 ;  /* 0x00006c0001007387 */ /* 0x0005e40000100800 */
[----:B--2---:R-:W-:-:S05]  /*15b30*/  @P0 BRA `(.L_x_1205) ;  /* 0xffffa9a000000947 */ /* 0x004fca000383ffff */
.L_x_1204:
[----:B--2---:R-:W2:Y:S04]  /*15b40*/  LDL.LU R5, [R1+0x68] ;  /* 0x0000680001057983 */ /* 0x004ea80000300800 */
        /* <DEDUP_REMOVED lines=76> */
[----:B------:R-:W-:Y:S02]  /*16010*/  FMUL.FTZ R5, R2, R105 ;  /* 0x0000006902057220 */ /* 0x000fe40000410000 */
[----:B--2---:R-:W-:Y:S02]  /*16020*/  FMUL.FTZ R0, R4, c[0x0][0x2dc] ;  /* 0x0000b70004007a20 */ /* 0x004fe40000410000 */
[C---:B------:R-:W-:Y:S01]  /*16030*/  FMUL.FTZ R105, R2.reuse, R36 ;  /* 0x0000002402697220 */ /* 0x040fe20000410000 */
[----:B------:R-:W-:Y:S01]  /*16040*/  F2FP.PACK_AB R5, R5, R136 ;  /* 0x000000880505723e */ /* 0x000fe200000000ff */
[C---:B------:R-:W-:Y:S02]  /*16050*/  FMUL.FTZ R104, R2.reuse, R40 ;  /* 0x0000002802687220 */ /* 0x040fe40000410000 */
[----:B------:R-:W-:-:S02]  /*16060*/  FMUL.FTZ R103, R2, R44 ;  /* 0x0000002c02677220 */ /* 0x000fc40000410000 */
[C---:B------:R-:W-:Y:S02]  /*16070*/  FMUL.FTZ R108, R2.reuse, R108 ;  /* 0x0000006c026c7220 */ /* 0x040fe40000410000 */
[C---:B------:R-:W-:Y:S02]  /*16080*/  FMUL.FTZ R7, R2.reuse, R109 ;  /* 0x0000006d02077220 */ /* 0x040fe40000410000 */
[C---:B------:R-:W-:Y:S02]  /*16090*/  FMUL.FTZ R112, R2.reuse, R112 ;  /* 0x0000007002707220 */ /* 0x040fe40000410000 */
[C---:B------:R-:W-:Y:S01]  /*160a0*/  FMUL.FTZ R8, R2.reuse, R113 ;  /* 0x0000007102087220 */ /* 0x040fe20000410000 */
[----:B------:R-:W-:Y:S01]  /*160b0*/  F2FP.PACK_AB R7, R7, R108 ;  /* 0x0000006c0707723e */ /* 0x000fe200000000ff */
[C---:B------:R-:W-:Y:S02]  /*160c0*/  FMUL.FTZ R116, R2.reuse, R116 ;  /* 0x0000007402747220 */ /* 0x040fe40000410000 */
[----:B------:R-:W-:Y:S01]  /*160d0*/  FMUL.FTZ R11, R2, R117 ;  /* 0x00000075020b7220 */ /* 0x000fe20000410000 */
        /* <DEDUP_REMOVED lines=15> */
[----:B------:R-:W-:Y:S01]  /*161d0*/  FMUL.FTZ R26, R2, R48 ;  /* 0x00000030021a7220 */ /* 0x000fe20000410000 */
[----:B------:R-:W-:Y:S01]  /*161e0*/  F2FP.PACK_AB R48, R22, R105 ;  /* 0x000000691630723e */ /* 0x000fe200000000ff */
[----:B------:R-:W-:Y:S01]  /*161f0*/  FMUL.FTZ R18, R2, R49 ;  /* 0x0000003102127220 */ /* 0x000fe20000410000 */
[----:B------:R-:W-:Y:S01]  /*16200*/  F2FP.PACK_AB R44, R44, R103 ;  /* 0x000000672c2c723e */ /* 0x000fe200000000ff */
[C---:B------:R-:W-:Y:S01]  /*16210*/  FMUL.FTZ R24, R2.reuse, R52 ;  /* 0x0000003402187220 */ /* 0x040fe20000410000 */
[----:B------:R-:W-:Y:S01]  /*16220*/  F2FP.PACK_AB R52, R129, R128 ;  /* 0x000000808134723e */ /* 0x000fe200000000ff */
[----:B------:R-:W-:-:S02]  /*16230*/  FMUL.FTZ R40, R2, R53 ;  /* 0x0000003502287220 */ /* 0x000fc40000410000 */
[C---:B------:R-:W-:Y:S02]  /*16240*/  FMUL.FTZ R56, R2.reuse, R56 ;  /* 0x0000003802387220 */ /* 0x040fe40000410000 */
        /* <DEDUP_REMOVED lines=28> */
[----:B------:R-:W-:Y:S02]  /*16410*/  FMUL.FTZ R97, R2, R97 ;  /* 0x0000006102617220 */ /* 0x000fe40000410000 */
[C---:B------:R-:W-:Y:S02]  /*16420*/  FMUL.FTZ R38, R0.reuse, R38 ;  /* 0x0000002600267220 */ /* 0x040fe40000410000 */
[C---:B------:R-:W-:Y:S02]  /*16430*/  FMUL.FTZ R2, R0.reuse, R39 ;  /* 0x0000002700027220 */ /* 0x040fe40000410000 */
[----:B------:R-:W-:-:S02]  /*16440*/  FMUL.FTZ R45, R0, R43 ;  /* 0x0000002b002d7220 */ /* 0x000fc40000410000 */
[C---:B------:R-:W-:Y:S02]  /*16450*/  FMUL.FTZ R106, R0.reuse, R106 ;  /* 0x0000006a006a7220 */ /* 0x040fe40000410000 */
[C---:B------:R-:W-:Y:S02]  /*16460*/  FMUL.FTZ R4, R0.reuse, R107 ;  /* 0x0000006b00047220 */ /* 0x040fe40000410000 */
[C---:B------:R-:W-:Y:S02]  /*16470*/  FMUL.FTZ R110, R0.reuse, R110 ;  /* 0x0000006e006e7220 */ /* 0x040fe40000410000 */
[----:B------:R-:W-:Y:S01]  /*16480*/  FMUL.FTZ R9, R0, R111 ;  /* 0x0000006f00097220 */ /* 0x000fe20000410000 */
        /* <DEDUP_REMOVED lines=31> */
[C---:B------:R-:W-:Y:S01]  /*16680*/  FMUL.FTZ R58, R0.reuse, R58 ;  /* 0x0000003a003a7220 */ /* 0x040fe20000410000 */
[----:B------:R-:W-:Y:S01]  /*16690*/  MOV R6, 0x20 ;  /* 0x0000002000067802 */ /* 0x000fe20000000f00 */
[C---:B------:R-:W-:Y:S01]  /*166a0*/  FMUL.FTZ R37, R0.reuse, R59 ;  /* 0x0000003b00257220 */ /* 0x040fe20000410000 */
[----:B------:R-:W-:Y:S01]  /*166b0*/  MOV R10, 0x40 ;  /* 0x00000040000a7802 */ /* 0x000fe20000000f00 */
[----:B------:R-:W-:Y:S01]  /*166c0*/  FMUL.FTZ R62, R0, R62 ;  /* 0x0000003e003e7220 */ /* 0x000fe20000410000 */
[----:B------:R-:W-:Y:S01]  /*166d0*/  SEL R6, R6, 0xffffffe0, !P1 ;  /* 0xffffffe006067807 */ /* 0x000fe20004800000 */
        /* <DEDUP_REMOVED lines=37> */
[----:B------:R-:W-:-:S02]  /*16930*/  SHF.L.U32 R0, R17, 0x6, RZ ;  /* 0x0000000611007819 */ /* 0x000fc400000006ff */
[----:B------:R-:W-:Y:S02]  /*16940*/  F2FP.PACK_AB R20, R93, R92 ;  /* 0x0000005c5d14723e */ /* 0x000fe400000000ff */
[----:B------:R-:W-:Y:S02]  /*16950*/  LOP3.LUT R0, R0, 0x1c0, RZ, 0xc0, !PT ;  /* 0x000001c000007812 */ /* 0x000fe400078ec0ff */
[----:B------:R-:W-:Y:S02]  /*16960*/  F2FP.PACK_AB R19, R19, R94 ;  /* 0x0000005e1313723e */ /* 0x000fe400000000ff */
[----:B------:R-:W-:Y:S02]  /*16970*/  LEA.HI R0, R0, R0, RZ, 0x1d ;  /* 0x0000000000007211 */ /* 0x000fe400078fe8ff */
[----:B------:R-:W-:Y:S02]  /*16980*/  F2FP.PACK_AB R18, R97, R96 ;  /* 0x000000606112723e */ /* 0x000fe400000000ff */
[----:B------:R-:W-:-:S02]  /*16990*/  LEA R0, R137, R0, 0x1 ;  /* 0x0000000089007211 */ /* 0x000fc400078e08ff */
[----:B------:R-:W-:Y:S02]  /*169a0*/  F2FP.PACK_AB R17, R99, R98 ;  /* 0x000000626311723e */ /* 0x000fe400000000ff */
        /* <DEDUP_REMOVED lines=99> */
.L_x_1209:
[----:B---3--:R-:W-:Y:S05]  /*16fe0*/  BSYNC B0 ;  /* 0x0000000000007941 */ /* 0x008fea0003800000 */
.L_x_1208:
        /* <DEDUP_REMOVED lines=39> */
.L_x_1211:
[----:B------:R-:W-:Y:S05]  /*17260*/  BSYNC B0 ;  /* 0x0000000000007941 */ /* 0x000fea0003800000 */
.L_x_1210:
        /* <DEDUP_REMOVED lines=20> */
.L_x_1213:
[----:B------:R-:W-:Y:S05]  /*173b0*/  BSYNC B0 ;  /* 0x0000000000007941 */ /* 0x000fea0003800000 */
.L_x_1212:
        /* <DEDUP_REMOVED lines=20> */
.L_x_1215:
[----:B------:R-:W-:Y:S05]  /*17500*/  BSYNC B0 ;  /* 0x0000000000007941 */ /* 0x000fea0003800000 */
.L_x_1214:
        /* <DEDUP_REMOVED lines=21> */
.L_x_1216:
        /* <DEDUP_REMOVED lines=10> */
.L_x_1300:


//--------------------- .text._ZN5flash16flash_fwd_kernelI23Flash_fwd_kernel_traitsILi192ELi64ELi64ELi4ELb0ELb0EN7cutlass6half_tE19Flash_kernel_traitsILi192ELi64ELi64ELi4ES3_EELb0ELb0ELb1ELb1ELb0ELb0ELb1ELb0EEEvNS_16Flash_fwd_paramsE --------------------------
	.section	.text._ZN5flash16flash_fwd_kernelI23Flash_fwd_kernel_traitsILi192ELi64ELi64ELi4ELb0ELb0EN7cutlass6half_tE19Flash_kernel_traitsILi192ELi64ELi64ELi4ES3_EELb0ELb0ELb1ELb1ELb0ELb0ELb1ELb0EEEvNS_16Flash_fwd_paramsE,"ax",@progbits
	.sectioninfo	@"SHI_REGISTERS=255"
	.align	128
        .global         _ZN5flash16flash_fwd_kernelI23Flash_fwd_kernel_traitsILi192ELi64ELi64ELi4ELb0ELb0EN7cutlass6half_tE19Flash_kernel_traitsILi192ELi64ELi64ELi4ES3_EELb0ELb0ELb1ELb1ELb0ELb0ELb1ELb0EEEvNS_16Flash_fwd_paramsE
        .type           _ZN5flash16flash_fwd_kernelI23Flash_fwd_kernel_traitsILi192ELi64ELi64ELi4ELb0ELb0EN7cutlass6half_tE19Flash_kernel_traitsILi192ELi64ELi64ELi4ES3_EELb0ELb0ELb1ELb1ELb0ELb0ELb1ELb0EEEvNS_16Flash_fwd_paramsE,@function
        .size           _ZN5flash16flash_fwd_kernelI23Flash_fwd_kernel_traitsILi192ELi64ELi64ELi4ELb0ELb0EN7cutlass6half_tE19Flash_kernel_traitsILi192ELi64ELi64ELi4ES3_EELb0ELb0ELb1ELb1ELb0ELb0ELb1ELb0EEEvNS_16Flash_fwd_paramsE,(.L_x_1301 - _ZN5flash16flash_fwd_kernelI23Flash_fwd_kernel_traitsILi192ELi64ELi64ELi4ELb0ELb0EN7cutlass6half_tE19Flash_kernel_traitsILi192ELi64ELi64ELi4ES3_EELb0ELb0ELb1ELb1ELb0ELb0ELb1ELb0EEEvNS_16Flash_fwd_paramsE)
        .other          _ZN5flash16flash_fwd_kernelI23Flash_fwd_kernel_traitsILi192ELi64ELi64ELi4ELb0ELb0EN7cutlass6half_tE19Flash_kernel_traitsILi192ELi64ELi64ELi4ES3_EELb0ELb0ELb1ELb1ELb0ELb0ELb1ELb0EEEvNS_16Flash_fwd_paramsE,@"STO_CUDA_ENTRY STV_DEFAULT"
_ZN5flash16flash_fwd_kernelI23Flash_fwd_kernel_traitsILi192ELi64ELi64ELi4ELb0ELb0EN7cutlass6half_tE19Flash_kernel_traitsILi192ELi64ELi64ELi4ES3_EELb0ELb0ELb1ELb1ELb0ELb0ELb1ELb0EEEvNS_16Flash_fwd_paramsE:
.text._ZN5flash16flash_fwd_kernelI23Flash_fwd_kernel_traitsILi192ELi64ELi64ELi4ELb0ELb0EN7cutlass6half_tE19Flash_kernel_traitsILi192ELi64ELi64ELi4ES3_EELb0ELb0ELb1ELb1ELb0ELb0ELb1ELb0EEEvNS_16Flash_fwd_paramsE:
        /* <DEDUP_REMOVED lines=56> */
.L_x_1217:
[----:B------:R-:W-:Y:S02]  /*0380*/  ULDC UR6, c[0x0][0x218] ;  /* 0x0000860000067ab9 */ /* 0x000fe40000000800 */
.L_x_1218:
        /* <DEDUP_REMOVED lines=121> */
.L_x_1221:
[----:B------:R-:W-:Y:S05]  /*0b20*/  BSYNC B0 ;  /* 0x0000000000007941 */ /* 0x000fea0003800000 */
.L_x_1220:
        /* <DEDUP_REMOVED lines=20> */
.L_x_1223:
[----:B------:R-:W-:Y:S05]  /*0c70*/  BSYNC B0 ;  /* 0x0000000000007941 */ /* 0x000fea0003800000 */
.L_x_1222:
        /* <DEDUP_REMOVED lines=20> */
.L_x_1225:
[----:B------:R-:W-:Y:S05]  /*0dc0*/  BSYNC B0 ;  /* 0x0000000000007941 */ /* 0x000fea0003800000 */
.L_x_1224:
        /* <DEDUP_REMOVED lines=19> */
.L_x_1227:
[----:B------:R-:W-:Y:S05]  /*0f00*/  BSYNC B0 ;  /* 0x0000000000007941 */ /* 0x000fea0003800000 */
.L_x_1226:
        /* <DEDUP_REMOVED lines=35> */
.L_x_1219:
[----:B------:R-:W-:Y:S02]  /*1140*/  UISETP.NE.AND UP0, UPT, UR11, -0x1, UPT ;  /* 0xffffffff0b00788c */ /* 0x000fe4000bf05270 */
        /* <DEDUP_REMOVED lines=8> */
[----:B------:R-:W-:Y:S02]  /*11d0*/  @!UP0 UIMAD UR23, UR23, UR6, URZ ;  /* 0x00000006171782a4 */ /* 0x000fe4000f8e023f */
[----:B------:R-:W-:-:S02]  /*11e0*/  ULDC.64 UR4, c[0x0][0x198] ;  /* 0x0000660000047ab9 */ /* 0x000fc40000000a00 */
[----:B------:R-:W-:Y:S02]  /*11f0*/  @!UP0 UIMAD.WIDE.U32 UR28, UR12, UR6, URZ ;  /* 0x000000060c1c82a5 */ /* 0x000fe4000f8e003f */
[----:B------:R-:W-:Y:S02]  /*1200*/  @UP1 UIMAD.WIDE.U32 UR26, UR25, UR4, URZ ;  /* 0x00000004191a12a5 */ /* 0x000fe4000f8e003f */
[----:B------:R-:W-:Y:S02]  /*1210*/  @!UP0 UIMAD UR4, UR12, UR7, UR23 ;  /* 0x000000070c0482a4 */ /* 0x000fe4000f8e0217 */
[----:B------:R-:W-:Y:S02]  /*1220*/  @UP0 UMOV UR6, UR24 ;  /* 0x0000001800060c82 */ /* 0x000fe40008000000 */
[----:B------:R-:W-:Y:S02]  /*1230*/  @UP1 UIMAD UR23, UR25, UR5, UR27 ;  /* 0x00000005191712a4 */ /* 0x000fe4000f8e021b */
[----:B------:R-:W-:-:S02]  /*1240*/  USHF.R.S32.HI UR7, URZ, 0x1f, UR14 ;  /* 0x0000001f3f077899 */ /* 0x000fc4000801140e */
[----:B------:R-:W-:Y:S02]  /*1250*/  @!UP0 UIADD3 UR20, UR29, UR4, URZ ;  /* 0x000000041d148290 */ /* 0x000fe4000fffe03f */
[----:B------:R-:W-:Y:S01]  /*1260*/  @!UP0 UMOV UR6, UR28 ;  /* 0x0000001c00068c82 */ /* 0x000fe20008000000 */
        /* <DEDUP_REMOVED lines=14> */
.L_x_1228:
        /* <DEDUP_REMOVED lines=43> */
.L_x_1229:
        /* <DEDUP_REMOVED lines=29> */
[----:B------:R-:W-:Y:S02]  /*17d0*/  LOP3.LUT R205, R0, R205, RZ, 0x3c, !PT ;  /* 0x000000cd00cd7212 */ /* 0x000fe400078e3cff */
        /* <DEDUP_REMOVED lines=14> */
[----:B------:R-:W-:Y:S01]  /*18c0*/  IADD3 R204, R216, 0x40, RZ ;  /* 0x00000040d8cc7810 */ /* 0x000fe20007ffe0ff */
[----:B-1----:R-:W-:Y:S01]  /*18d0*/  IMAD.WIDE.U32 R16, R16, c[0x0][0x1a8], R8 ;  /* 0x00006a0010107a25 */ /* 0x002fe200078e0008 */
[----:B------:R-:W-:-:S02]  /*18e0*/  LOP3.LUT P3, RZ, R0, 0x4, RZ, 0xc0, !PT ;  /* 0x0000000400ff7812 */ /* 0x000fc4000786c0ff */
[C---:B------:R-:W-:Y:S01]  /*18f0*/  LOP3.LUT P2, RZ, R0.reuse, 0x2, RZ, 0xc0, !PT ;  /* 0x0000000200ff7812 */ /* 0x040fe2000784c0ff */
[----:B------:R-:W-:Y:S01]  /*1900*/  IMAD.SHL.U32 R0, R0, 0x40, RZ ;  /* 0x0000004000007824 */ /* 0x000fe200078e00ff */
[----:B------:R-:W-:Y:S01]  /*1910*/  IADD3 R8, P0, R12, UR24, RZ ;  /* 0x000000180c087c10 */ /* 0x000fe2000ff1e0ff */
[----:B------:R-:W-:Y:S01]  /*1920*/  IMAD R7, R14, c[0x0][0x19c], R7 ;  /* 0x000067000e077a24 */ /* 0x000fe200078e0207 */
[----:B------:R-:W-:Y:S01]  /*1930*/  IADD3 R203, R216, 0x80, RZ ;  /* 0x00000080d8cb7810 */ /* 0x000fe20007ffe0ff */
[----:B------:R-:W-:Y:S01]  /*1940*/  IMAD.SHL.U32 R9, R201, 0x8, RZ ;  /* 0x00000008c9097824 */ /* 0x000fe200078e00ff */
[----:B------:R-:W-:Y:S01]  /*1950*/  LOP3.LUT R0, R0, 0x1c0, RZ, 0xc0, !PT ;  /* 0x000001c000007812 */ /* 0x000fe200078ec0ff */
[----:B------:R-:W-:Y:S01]  /*1960*/  IMAD R4, R14, c[0x0][0x1a4], R11 ;  /* 0x000069000e047a24 */ /* 0x000fe200078e020b */
[----:B------:R-:W-:Y:S01]  /*1970*/  IADD3.X R207, R21, UR23, R7, P1, !PT ;  /* 0x0000001715cf7c10 */ /* 0x000fe20008ffe407 */
[----:B------:R-:W-:Y:S01]  /*1980*/  IMAD.SHL.U32 R5, R5, 0x40, RZ ;  /* 0x0000004005057824 */ /* 0x000fe200078e00ff */
[----:B------:R-:W-:Y:S01]  /*1990*/  LOP3.LUT R7, R0, 0x8, R9, 0xf8, !PT ;  /* 0x0000000800077812 */ /* 0x000fe200078ef809 */
[----:B------:R-:W-:Y:S01]  /*19a0*/  IMAD.SHL.U32 R205, R205, 0x2, RZ ;  /* 0x00000002cdcd7824 */ /* 0x000fe200078e00ff */
[----:B------:R-:W-:Y:S01]  /*19b0*/  IADD3.X R9, R13, UR5, R4, P0, !PT ;  /* 0x000000050d097c10 */ /* 0x000fe200087fe404 */
[----:B------:R-:W-:Y:S01]  /*19c0*/  ULDC.64 UR4, c[0x0][0x1a8] ;  /* 0x00006a0000047ab9 */ /* 0x000fe20000000a00 */
[----:B------:R-:W-:Y:S01]  /*19d0*/  ISETP.GE.AND P0, PT, R14, UR20, PT ;  /* 0x000000140e007c0c */ /* 0x000fe2000bf06270 */
[----:B------:R-:W-:Y:S01]  /*19e0*/  UIMAD UR4, UR7, UR4, URZ ;  /* 0x00000004070472a4 */ /* 0x000fe2000f8e023f */
[----:B------:R-:W-:Y:S01]  /*19f0*/  SHF.R.U32.HI R0, RZ, 0x3, R0 ;  /* 0x00000003ff007819 */ /* 0x000fe20000011600 */
[C---:B------:R-:W-:Y:S01]  /*1a00*/  IMAD.WIDE.U32 R206, R176.reuse, c[0x0][0x1b0], R206 ;  /* 0x00006c00b0ce7a25 */ /* 0x040fe200078e00ce */
[----:B------:R-:W-:Y:S01]  /*1a10*/  LEA.HI R4, R3, R6, RZ, 0x5 ;  /* 0x0000000603047211 */ /* 0x000fe200078f28ff */
[----:B------:R-:W-:Y:S01]  /*1a20*/  UIMAD UR4, UR14, UR5, UR4 ;  /* 0x000000050e0472a4 */ /* 0x000fe2000f8e0204 */
[----:B------:R-:W-:Y:S01]  /*1a30*/  LOP3.LUT R0, R7, R0, RZ, 0x3c, !PT ;  /* 0x0000000007007212 */ /* 0x000fe200078e3cff */
[----:B------:R-:W-:Y:S01]  /*1a40*/  IMAD.MOV.U32 R7, RZ, RZ, 0x10 ;  /* 0x00000010ff077424 */ /* 0x000fe200078e00ff */
[----:B------:R-:W-:Y:S01]  /*1a50*/  SHF.R.S32.HI R77, RZ, 0x5, R4 ;  /* 0x00000005ff4d7819 */ /* 0x000fe20000011404 */
[----:B------:R-:W-:Y:S01]  /*1a60*/  IMAD.WIDE.U32 R176, R176, c[0x0][0x1b8], R8 ;  /* 0x00006e00b0b07a25 */ /* 0x000fe200078e0008 */
[----:B------:R-:W-:-:S02]  /*1a70*/  LOP3.LUT R0, R0, 0xfffffe00, R5, 0xf8, !PT ;  /* 0xfffffe0000007812 */ /* 0x000fc400078ef805 */
[----:B------:R-:W-:Y:S01]  /*1a80*/  IADD3 R13, R17, UR4, RZ ;  /* 0x00000004110d7c10 */ /* 0x000fe2000fffe0ff */
[----:B------:R-:W-:Y:S01]  /*1a90*/  IMAD.MOV.U32 R5, RZ, RZ, 0x20 ;  /* 0x00000020ff057424 */ /* 0x000fe200078e00ff */
[----:B------:R-:W-:Y:S01]  /*1aa0*/  SEL R7, R7, 0xfffffff0, !P2 ;  /* 0xfffffff007077807 */ /* 0x000fe20005000000 */
[----:B------:R-:W-:Y:S02]  /*1ab0*/  IMAD.IADD R209, R207, 0x1, R209 ;  /* 0x00000001cfd17824 */ /* 0x000fe400078e02d1 */
        /* <DEDUP_REMOVED lines=33> */
.L_x_1231:
[----:B------:R-:W-:Y:S05]  /*1cd0*/  BSYNC B0 ;  /* 0x0000000000007941 */ /* 0x000fea0003800000 */
.L_x_1230:
        /* <DEDUP_REMOVED lines=37> */
.L_x_1233:
[----:B------:R-:W-:Y:S05]  /*1f30*/  BSYNC B0 ;  /* 0x0000000000007941 */ /* 0x000fea0003800000 */
.L_x_1232:
        /* <DEDUP_REMOVED lines=37> */
.L_x_1235:
[----:B------:R-:W-:Y:S05]  /*2190*/  BSYNC B0 ;  /* 0x0000000000007941 */ /* 0x000fea0003800000 */
.L_x_1234:
        /* <DEDUP_REMOVED lines=40> */
.L_x_1237:
[----:B------:R-:W-:Y:S05]  /*2420*/  BSYNC B0 ;  /* 0x0000000000007941 */ /* 0x000fea0003800000 */
.L_x_1236:
        /* <DEDUP_REMOVED lines=37> */
.L_x_1239:
[----:B------:R-:W-:Y:S05]  /*2680*/  BSYNC B0 ;  /* 0x0000000000007941 */ /* 0x000fea0003800000 */
.L_x_1238:
        /* <DEDUP_REMOVED lines=33> */
.L_x_1241:
[----:B------:R-:W-:Y:S05]  /*28a0*/  BSYNC B0 ;  /* 0x0000000000007941 */ /* 0x000fea0003800000 */
.L_x_1240:
        /* <DEDUP_REMOVED lines=32> */
.L_x_1243:
[----:B------:R-:W-:Y:S05]  /*2ab0*/  BSYNC B0 ;  /* 0x0000000000007941 */ /* 0x000fea0003800000 */
.L_x_1242:
[----:B------:R-:W-:Y:S01]  /*2ac0*/  ISETP.GE.AND P0, PT, R8, UR20, PT ;  /* 0x0000001408007c0c */ /* 0x000fe2000bf06270 */
[----:B------:R-:W-:-:S12]  /*2ad0*/  BSSY B0, `(.L_x_1244) ;  /* 0x0000021000007945 */ /* 0x000fd80003800000 */
        /* <DEDUP_REMOVED lines=32> */
.L_x_1245:
[----:B------:R-:W-:Y:S05]  /*2ce0*/  BSYNC B0 ;  /* 0x0000000000007941 */ /* 0x000fea0003800000 */
.L_x_1244:
        /* <DEDUP_REMOVED lines=18> */
[----:B-123--:R-:W-:Y:S01]  /*2e10*/  IMAD.U32 R16, RZ, RZ, UR30 ;  /* 0x0000001eff107e24 */ /* 0x00efe2000f8e00ff */
[----:B------:R-:W1:Y:S01]  /*2e20*/  @P0 MUFU.RCP R11, c[0x0][0x238] ;  /* 0x00008e00000b0b08 */ /* 0x000e620000001000 */
[----:B------:R-:W-:Y:S01]  /*2e30*/  ISETP.GE.AND P1, PT, R14, UR20, PT ;  /* 0x000000140e007c0c */ /* 0x000fe2000bf26270 */
[----:B------:R-:W-:-:S02]  /*2e40*/  ULDC.64 UR4, c[0x0][0x1a0] ;  /* 0x0000680000047ab9 */ /* 0x000fc40000000a00 */
[----:B------:R-:W-:-:S05]  /*2e50*/  IMAD.U32 R17, RZ, RZ, UR31 ;  /* 0x0000001fff117e24 */ /* 0x000fca000f8e00ff */
[----:B------:R2:W1:Y:S01]  /*2e60*/  @P0 LDG.E R12, [R16.64] ;  /* 0x00000012100c0981 */ /* 0x000462000c1e1900 */
[----:B------:R-:W-:Y:S01]  /*2e70*/  LOP3.LUT R13, R4, 0xffffffe0, RZ, 0xc0, !PT ;  /* 0xffffffe0040d7812 */ /* 0x000fe200078ec0ff */
[----:B------:R-:W-:Y:S01]  /*2e80*/  USHF.L.U64.HI UR5, UR4, UR6, UR5 ;  /* 0x0000000604057299 */ /* 0x000fe20008010205 */
[----:B------:R-:W-:Y:S01]  /*2e90*/  IMAD.MOV.U32 R178, RZ, RZ, R176 ;  /* 0x000000ffffb27224 */ /* 0x000fe200078e00b0 */
[----:B------:R-:W-:Y:S01]  /*2ea0*/  BAR.SYNC.DEFER_BLOCKING 0x0 ;  /* 0x0000000000007b1d */ /* 0x000fe20000010000 */
[----:B------:R-:W-:Y:S01]  /*2eb0*/  USHF.L.U32 UR12, UR4, 0x6, URZ ;  /* 0x00000006040c7899 */ /* 0x000fe2000800063f */
[----:B------:R-:W-:Y:S01]  /*2ec0*/  IMAD.IADD R4, R6, 0x1, -R13 ;  /* 0x0000000106047824 */ /* 0x000fe200078e0a0d */
[----:B------:R-:W-:-:S03]  /*2ed0*/  UIMAD UR6, UR5, UR22, URZ ;  /* 0x00000016050672a4 */ /* 0x000fc6000f8e023f */
[----:B------:R-:W-:Y:S01]  /*2ee0*/  BSSY B0, `(.L_x_1246) ;  /* 0x0000029000007945 */ /* 0x000fe20003800000 */
[----:B------:R-:W-:-:S03]  /*2ef0*/  UIMAD UR6, UR21, UR12, UR6 ;  /* 0x0000000c150672a4 */ /* 0x000fc6000f8e0206 */
[----:B------:R-:W-:Y:S01]  /*2f00*/  UMOV UR21, URZ ;  /* 0x0000003f00157c82 */ /* 0x000fe20008000000 */
[----:B--2---:R-:W-:Y:S01]  /*2f10*/  IMAD.U32 R17, RZ, RZ, UR22 ;  /* 0x00000016ff117e24 */ /* 0x004fe2000f8e00ff */
[----:B------:R2:W-:Y:S03]  /*2f20*/  @P1 STS.128 [R205+0xc000], RZ ;  /* 0x00c000ffcd001388 */ /* 0x0005e60000000c00 */
[----:B------:R-:W-:Y:S01]  /*2f30*/  IMAD.WIDE.U32 R16, R17, UR12, R178 ;  /* 0x0000000c11107c25 */ /* 0x000fe2000f8e00b2 */
[----:B------:R2:W-:Y:S04]  /*2f40*/  @P1 STS.128 [R205+0xe000], RZ ;  /* 0x00e000ffcd001388 */ /* 0x0005e80000000c00 */
[----:B------:R-:W-:Y:S01]  /*2f50*/  IADD3 R19, R17, UR6, RZ ;  /* 0x0000000611137c10 */ /* 0x000fe2000fffe0ff */
[----:B------:R2:W-:Y:S01]  /*2f60*/  @P1 STS.128 [R205+0x10000], RZ ;  /* 0x010000ffcd001388 */ /* 0x0005e20000000c00 */
[----:B-1----:R-:W-:-:S04]  /*2f70*/  @P0 FMUL.FTZ R11, R12, R11 ;  /* 0x0000000b0c0b0220 */ /* 0x002fc80000410000 */
[----:B------:R1:W3:Y:S02]  /*2f80*/  @P0 R2UR UR7, R11 ;  /* 0x000000000b0703c2 */ /* 0x0002e400000e0000 */
[----:B-1----:R-:W-:Y:S01]  /*2f90*/  SHF.R.S32.HI R11, RZ, 0x1f, R4 ;  /* 0x0000001fff0b7819 */ /* 0x002fe20000011404 */
[----:B---3--:R-:W-:-:S03]  /*2fa0*/  @UP1 UMOV UR21, UR7 ;  /* 0x0000000700151c82 */ /* 0x008fc60008000000 */
[----:B------:R-:W-:-:S04]  /*2fb0*/  LEA.HI R4, R11, R4, RZ, 0x2 ;  /* 0x000000040b047211 */ /* 0x000fc800078f10ff */
[----:B------:R-:W-:Y:S01]  /*2fc0*/  SHF.R.S32.HI R4, RZ, 0x2, R4 ;  /* 0x00000002ff047819 */ /* 0x000fe20000011404 */
        /* <DEDUP_REMOVED lines=26> */
.L_x_1247:
[----:B--2---:R-:W-:Y:S05]  /*3170*/  BSYNC B0 ;  /* 0x0000000000007941 */ /* 0x004fea0003800000 */
.L_x_1246:
        /* <DEDUP_REMOVED lines=36> */
.L_x_1249:
[----:B------:R-:W-:Y:S05]  /*33c0*/  BSYNC B0 ;  /* 0x0000000000007941 */ /* 0x000fea0003800000 */
.L_x_1248:
        /* <DEDUP_REMOVED lines=35> */
.L_x_1251:
[----:B------:R-:W-:Y:S05]  /*3600*/  BSYNC B0 ;  /* 0x0000000000007941 */ /* 0x000fea0003800000 */
.L_x_1250:
        /* <DEDUP_REMOVED lines=37> */
.L_x_1253:
[----:B------:R-:W-:Y:S05]  /*3860*/  BSYNC B0 ;  /* 0x0000000000007941 */ /* 0x000fea0003800000 */
.L_x_1252:
[C---:B------:R-:W-:Y:S01]  /*3870*/  IMAD.SHL.U32 R8, R2.reuse, 0x40, RZ ;  /* 0x0000004002087824 */ /* 0x040fe200078e00ff */
[----:B------:R-:W-:Y:S01]  /*3880*/  R2P PR, R2, 0x6 ;  /* 0x0000000602007804 */ /* 0x000fe20000000000 */
[----:B------:R-:W-:Y:S01]  /*3890*/  IMAD.SHL.U32 R14, R14, 0x8, RZ ;  /* 0x000000080e0e7824 */ /* 0x000fe200078e00ff */
[----:B------:R-:W-:Y:S01]  /*38a0*/  UIADD3 UR6, UR16, -UR17, URZ ;  /* 0x8000001110067290 */ /* 0x000fe2000fffe03f */
[C---:B------:R-:W-:Y:S01]  /*38b0*/  IMAD R202, R77.reuse, 0x400, R0 ;  /* 0x000004004dca7824 */ /* 0x040fe200078e0200 */
[----:B------:R-:W-:Y:S01]  /*38c0*/  LOP3.LUT R9, R8, 0x1c0, RZ, 0xc0, !PT ;  /* 0x000001c008097812 */ /* 0x000fe200078ec0ff */
[----:B------:R-:W-:Y:S01]  /*38d0*/  IMAD.SHL.U32 R218, R6, 0x2, RZ ;  /* 0x0000000206da7824 */ /* 0x000fe200078e00ff */
[----:B------:R-:W-:Y:S01]  /*38e0*/  LEA R77, R77, UR15, 0x4 ;  /* 0x0000000f4d4d7c11 */ /* 0x000fe2000f8e20ff */
[----:B------:R-:W-:Y:S01]  /*38f0*/  IMAD.SHL.U32 R202, R202, 0x2, RZ ;  /* 0x00000002caca7824 */ /* 0x000fe200078e00ff */
[----:B------:R-:W-:Y:S01]  /*3900*/  LOP3.LUT R8, R9, 0x8, R14, 0xf8, !PT ;  /* 0x0000000809087812 */ /* 0x000fe200078ef80e */
[----:B------:R-:W-:Y:S01]  /*3910*/  UIADD3 UR7, UR16, 0x1, -UR17 ;  /* 0x0000000110077890 */ /* 0x000fe2000fffe811 */
[----:B------:R-:W-:Y:S01]  /*3920*/  SHF.R.U32.HI R9, RZ, 0x3, R9 ;  /* 0x00000003ff097819 */ /* 0x000fe20000011609 */
[--C-:B------:R-:W-:Y:S01]  /*3930*/  IMAD R200, R7, 0x2, R202.reuse ;  /* 0x0000000207c87824 */ /* 0x100fe200078e02ca */
[----:B------:R-:W-:Y:S01]  /*3940*/  LDSM.16.M88.4 R56, [R202] ;  /* 0x00000000ca38783b */ /* 0x000fe20000000200 */
[C---:B------:R-:W-:Y:S01]  /*3950*/  IMAD R198, R5.reuse, 0x2, R202 ;  /* 0x0000000205c67824 */ /* 0x040fe200078e02ca */
[----:B------:R-:W-:Y:S01]  /*3960*/  LOP3.LUT R8, R8, R9, RZ, 0x3c, !PT ;  /* 0x0000000908087212 */ /* 0x000fe200078e3cff */
[----:B------:R-:W-:Y:S01]  /*3970*/  IMAD R197, R5, 0x2, R200 ;  /* 0x0000000205c57824 */ /* 0x000fe200078e02c8 */
[----:B-1----:R-:W-:Y:S01]  /*3980*/  LDSM.16.M88.4 R12, [R200] ;  /* 0x00000000c80c783b */ /* 0x002fe20000000200 */
[----:B------:R-:W-:Y:S01]  /*3990*/  IMAD.IADD R4, R4, 0x1, R77 ;  /* 0x0000000104047824 */ /* 0x000fe200078e024d */
[----:B------:R-:W-:Y:S01]  /*39a0*/  LOP3.LUT R218, R218, 0x6, RZ, 0xc0, !PT ;  /* 0x00000006dada7812 */ /* 0x000fe200078ec0ff */
[----:B------:R-:W-:Y:S01]  /*39b0*/  IMAD R201, R201, 0x200, R8 ;  /* 0x00000200c9c97824 */ /* 0x000fe200078e0208 */
[----:B------:R-:W-:Y:S01]  /*39c0*/  LDSM.16.M88.4 R48, [R198] ;  /* 0x00000000c630783b */ /* 0x000fe20000000200 */
[----:B------:R-:W-:Y:S01]  /*39d0*/  UISETP.GT.AND UP0, UPT, UR22, UR9, UPT ;  /* 0x000000091600728c */ /* 0x000fe2000bf04270 */
[C---:B------:R-:W-:Y:S01]  /*39e0*/  IADD3 R215, R4.reuse, UR6, RZ ;  /* 0x0000000604d77c10 */ /* 0x040fe2000fffe0ff */
[----:B------:R-:W-:Y:S01]  /*39f0*/  IMAD.SHL.U32 R201, R201, 0x2, RZ ;  /* 0x00000002c9c97824 */ /* 0x000fe200078e00ff */
[----:B------:R-:W-:Y:S01]  /*3a00*/  IADD3 R6, R4, 0x8, RZ ;  /* 0x0000000804067810 */ /* 0x000fe20007ffe0ff */
[----:B------:R-:W0:Y:S01]  /*3a10*/  LDGDEPBAR ;  /* 0x00000000000079af */ /* 0x000e220000000000 */
[----:B------:R-:W-:-:S02]  /*3a20*/  IADD3 R214, R215, -c[0x0][0x2e4], RZ ;  /* 0x8000b900d7d67a10 */ /* 0x000fc40007ffe0ff */
[C---:B------:R-:W-:Y:S01]  /*3a30*/  IADD3 R2, R201.reuse, 0x6000, RZ ;  /* 0x00006000c9027810 */ /* 0x040fe20007ffe0ff */
[----:B------:R-:W1:Y:S01]  /*3a40*/  LDSM.16.M88.4 R44, [R201+0x6000] ;  /* 0x00600000c92c783b */ /* 0x000e620000000200 */
[----:B------:R-:W-:Y:S02]  /*3a50*/  IADD3 R199, R201, 0x6020, RZ ;  /* 0x00006020c9c77810 */ /* 0x000fe40007ffe0ff */
[----:B------:R-:W-:Y:S01]  /*3a60*/  @P1 IADD3 R199, R2, -0x20, RZ ;  /* 0xffffffe002c71810 */ /* 0x000fe20007ffe0ff */
[----:B------:R-:W5:Y:S01]  /*3a70*/  LDSM.16.M88.4 R28, [R201+0x7000] ;  /* 0x00700000c91c783b */ /* 0x000f620000000200 */
[----:B------:R-:W-:Y:S01]  /*3a80*/  IMAD.MOV.U32 R2, RZ, RZ, 0x40 ;  /* 0x00000040ff027424 */ /* 0x000fe200078e00ff */
[----:B------:R-:W-:Y:S01]  /*3a90*/  IADD3 R212, R6, UR6, RZ ;  /* 0x0000000606d47c10 */ /* 0x000fe2000fffe0ff */
[----:B------:R-:W-:Y:S01]  /*3aa0*/  ULDC UR6, c[0x0][0x2e8] ;  /* 0x0000ba0000067ab9 */ /* 0x000fe20000000800 */
[----:B------:R-:W2:Y:S01]  /*3ab0*/  LDSM.16.M88.4 R36, [R201+0x6800] ;  /* 0x00680000c924783b */ /* 0x000ea20000000200 */
[----:B------:R-:W-:Y:S01]  /*3ac0*/  UIADD3 UR6, UR7, UR6, URZ ;  /* 0x0000000607067290 */ /* 0x000fe2000fffe03f */
[----:B------:R-:W-:-:S02]  /*3ad0*/  SEL R2, R2, 0xffffffc0, !P2 ;  /* 0xffffffc002027807 */ /* 0x000fc40005000000 */
[----:B------:R-:W3:Y:S01]  /*3ae0*/  LDSM.16.M88.4 R64, [R201+0x7800] ;  /* 0x00780000c940783b */ /* 0x000ee20000000200 */
[----:B------:R-:W-:Y:S02]  /*3af0*/  IADD3 R211, R212, -c[0x0][0x2e4], RZ ;  /* 0x8000b900d4d37a10 */ /* 0x000fe40007ffe0ff */
[----:B------:R-:W-:Y:S01]  /*3b00*/  IMAD.IADD R195, R201, 0x1, R2 ;  /* 0x00000001c9c37824 */ /* 0x000fe200078e0202 */
[----:B------:R-:W4:Y:S01]  /*3b10*/  LDSM.16.M88.4 R68, [R199] ;  /* 0x00000000c744783b */ /* 0x000f220000000200 */
[----:B------:R-:W-:Y:S01]  /*3b20*/  IMAD.IADD R188, R2, 0x1, R199 ;  /* 0x0000000102bc7824 */ /* 0x000fe200078e02c7 */
[----:B------:R-:W-:Y:S02]  /*3b30*/  IADD3 R210, R6, UR6, RZ ;  /* 0x0000000606d27c10 */ /* 0x000fe4000fffe0ff */
[----:B------:R-:W2:Y:S01]  /*3b40*/  LDSM.16.M88.4 R24, [R199+0x1000] ;  /* 0x00100000c718783b */ /* 0x000ea20000000200 */
[----:B------:R-:W-:Y:S02]  /*3b50*/  IADD3 R213, R4, UR6, RZ ;  /* 0x0000000604d57c10 */ /* 0x000fe4000fffe0ff */
[----:B------:R-:W-:Y:S01]  /*3b60*/  IMNMX R210, R210, UR16, PT ;  /* 0x00000010d2d27c17 */ /* 0x000fe2000b800200 */
[----:B------:R-:W2:Y:S01]  /*3b70*/  LDSM.16.M88.4 R52, [R199+0x800] ;  /* 0x00080000c734783b */ /* 0x000ea20000000200 */
[----:B------:R-:W-:-:S02]  /*3b80*/  IMNMX R213, R213, UR16, PT ;  /* 0x00000010d5d57c17 */ /* 0x000fc4000b800200 */
[----:B------:R-:W-:Y:S01]  /*3b90*/  IMNMX R211, RZ, R211, !PT ;  /* 0x000000d3ffd37217 */ /* 0x000fe20007800200 */
[----:B------:R-:W2:Y:S01]  /*3ba0*/  LDSM.16.M88.4 R16, [R199+0x1800] ;  /* 0x00180000c710783b */ /* 0x000ea20000000200 */
[----:B------:R-:W-:Y:S02]  /*3bb0*/  IMNMX R214, RZ, R214, !PT ;  /* 0x000000d6ffd67217 */ /* 0x000fe40007800200 */
[C---:B------:R-:W-:Y:S01]  /*3bc0*/  IADD3 R191, R199.reuse, 0x800, RZ ;  /* 0x00000800c7bf7810 */ /* 0x040fe20007ffe0ff */
[----:B------:R-:W2:Y:S01]  /*3bd0*/  LDSM.16.M88.4 R8, [R195+0x6000] ;  /* 0x00600000c308783b */ /* 0x000ea20000000200 */
[C---:B------:R-:W-:Y:S02]  /*3be0*/  IADD3 R190, R199.reuse, 0x1000, RZ ;  /* 0x00001000c7be7810 */ /* 0x040fe40007ffe0ff */
[C---:B------:R-:W-:Y:S01]  /*3bf0*/  IADD3 R189, R199.reuse, 0x1800, RZ ;  /* 0x00001800c7bd7810 */ /* 0x040fe20007ffe0ff */
[----:B------:R-:W-:Y:S01]  /*3c00*/  LDSM.16.M88.4 R72, [R195+0x7800] ;  /* 0x00780000c348783b */ /* 0x000fe20000000200 */
[----:B------:R-:W-:-:S02]  /*3c10*/  IADD3 R187, R199, 0x2000, RZ ;  /* 0x00002000c7bb7810 */ /* 0x000fc40007ffe0ff */
[C---:B------:R-:W-:Y:S01]  /*3c20*/  IADD3 R186, R199.reuse, 0x2800, RZ ;  /* 0x00002800c7ba7810 */ /* 0x040fe20007ffe0ff */
[C---:B-1----:R-:W-:Y:S01]  /*3c30*/  HMMA.16816.F32 R20, R56.reuse, R44, RZ ;  /* 0x0000002c3814723c */ /* 0x042fe200000018ff */
[C---:B------:R-:W-:Y:S02]  /*3c40*/  IADD3 R185, R199.reuse, 0x3000, RZ ;  /* 0x00003000c7b97810 */ /* 0x040fe40007ffe0ff */
[C---:B------:R-:W-:Y:S02]  /*3c50*/  IADD3 R184, R199.reuse, 0x3800, RZ ;  /* 0x00003800c7b87810 */ /* 0x040fe40007ffe0ff */
[C---:B------:R-:W-:Y:S02]  /*3c60*/  IADD3 R183, R199.reuse, 0x4000, RZ ;  /* 0x00004000c7b77810 */ /* 0x040fe40007ffe0ff */
[C---:B------:R-:W-:Y:S01]  /*3c70*/  IADD3 R182, R199.reuse, 0x4800, RZ ;  /* 0x00004800c7b67810 */ /* 0x040fe20007ffe0ff */
[----:B-----5:R-:W-:Y:S01]  /*3c80*/  HMMA.16816.F32 R32, R56, R28, RZ ;  /* 0x0000001c3820723c */ /* 0x020fe200000018ff */
[----:B------:R-:W-:-:S02]  /*3c90*/  IADD3 R181, R199, 0x5000, RZ ;  /* 0x00005000c7b57810 */ /* 0x000fc40007ffe0ff */
[----:B------:R-:W-:-:S05]  /*3ca0*/  IADD3 R180, R199, 0x5800, RZ ;  /* 0x00005800c7b47810 */ /* 0x000fca0007ffe0ff */
[C---:B------:R-:W-:Y:S08]  /*3cb0*/  HMMA.16816.F32 R44, R56.reuse, R46, RZ ;  /* 0x0000002e382c723c */ /* 0x040ff000000018ff */
[C---:B------:R-:W-:Y:S08]  /*3cc0*/  HMMA.16816.F32 R28, R56.reuse, R30, RZ ;  /* 0x0000001e381c723c */ /* 0x040ff000000018ff */
[C---:B--2---:R-:W-:Y:S08]  /*3cd0*/  HMMA.16816.F32 R40, R56.reuse, R36, RZ ;  /* 0x000000243828723c */ /* 0x044ff000000018ff */
[C---:B------:R-:W-:Y:S08]  /*3ce0*/  HMMA.16816.F32 R36, R56.reuse, R38, RZ ;  /* 0x000000263824723c */ /* 0x040ff000000018ff */
[C---:B---3--:R-:W-:Y:S08]  /*3cf0*/  HMMA.16816.F32 R60, R56.reuse, R64, RZ ;  /* 0x00000040383c723c */ /* 0x048ff000000018ff */
[----:B------:R-:W-:Y:S01]  /*3d00*/  HMMA.16816.F32 R56, R56, R66, RZ ;  /* 0x000000423838723c */ /* 0x000fe200000018ff */
[----:B------:R-:W1:Y:S07]  /*3d10*/  LDSM.16.M88.4 R64, [R195+0x6800] ;  /* 0x00680000c340783b */ /* 0x000e6e0000000200 */
[C---:B----4-:R-:W-:Y:S08]  /*3d20*/  HMMA.16816.F32 R20, R12.reuse, R68, R20 ;  /* 0x000000440c14723c */ /* 0x050ff00000001814 */
[C---:B------:R-:W-:Y:S01]  /*3d30*/  HMMA.16816.F32 R44, R12.reuse, R70, R44 ;  /* 0x000000460c2c723c */ /* 0x040fe2000000182c */
[----:B------:R-:W-:Y:S07]  /*3d40*/  LDSM.16.M88.4 R68, [R202+0x2000] ;  /* 0x00200000ca44783b */ /* 0x000fee0000000200 */
[C---:B------:R-:W-:Y:S08]  /*3d50*/  HMMA.16816.F32 R32, R12.reuse, R24, R32 ;  /* 0x000000180c20723c */ /* 0x040ff00000001820 */
[C---:B------:R-:W-:Y:S01]  /*3d60*/  HMMA.16816.F32 R28, R12.reuse, R26, R28 ;  /* 0x0000001a0c1c723c */ /* 0x040fe2000000181c */
[----:B------:R-:W2:Y:S07]  /*3d70*/  LDSM.16.M88.4 R24, [R195+0x7000] ;  /* 0x00700000c318783b */ /* 0x000eae0000000200 */
[C---:B------:R-:W-:Y:S08]  /*3d80*/  HMMA.16816.F32 R40, R12.reuse, R52, R40 ;  /* 0x000000340c28723c */ /* 0x040ff00000001828 */
[C---:B------:R-:W-:Y:S01]  /*3d90*/  HMMA.16816.F32 R36, R12.reuse, R54, R36 ;  /* 0x000000360c24723c */ /* 0x040fe20000001824 */
[----:B------:R-:W-:Y:S07]  /*3da0*/  LDSM.16.M88.4 R52, [R197] ;  /* 0x00000000c534783b */ /* 0x000fee0000000200 */
[C---:B------:R-:W-:Y:S08]  /*3db0*/  HMMA.16816.F32 R60, R12.reuse, R16, R60 ;  /* 0x000000100c3c723c */ /* 0x040ff0000000183c */
[----:B------:R-:W-:Y:S01]  /*3dc0*/  HMMA.16816.F32 R56, R12, R18, R56 ;  /* 0x000000120c38723c */ /* 0x000fe20000001838 */
[----:B------:R-:W3:Y:S04]  /*3dd0*/  LDSM.16.M88.4 R16, [R188] ;  /* 0x00000000bc10783b */ /* 0x000ee80000000200 */
[----:B------:R-:W4:Y:S03]  /*3de0*/  LDSM.16.M88.4 R12, [R188+0x800] ;  /* 0x00080000bc0c783b */ /* 0x000f260000000200 */
[C---:B------:R-:W-:Y:S08]  /*3df0*/  HMMA.16816.F32 R20, R48.reuse, R8, R20 ;  /* 0x000000083014723c */ /* 0x040ff00000001814 */
[C---:B------:R-:W-:Y:S01]  /*3e00*/  HMMA.16816.F32 R44, R48.reuse, R10, R44 ;  /* 0x0000000a302c723c */ /* 0x040fe2000000182c */
[----:B------:R-:W5:Y:S07]  /*3e10*/  LDSM.16.M88.4 R8, [R188+0x1000] ;  /* 0x00100000bc08783b */ /* 0x000f6e0000000200 */
        /* <DEDUP_REMOVED lines=8> */
[----:B------:R-:W1:Y:S04]  /*3ea0*/  LDSM.16.M88.4 R48, [R201+0x8800] ;  /* 0x00880000c930783b */ /* 0x000e680000000200 */
        /* <DEDUP_REMOVED lines=8> */
[C---:B------:R-:W-:Y:S01]  /*3f30*/  HMMA.16816.F32 R28, R52.reuse, R10, R28 ;  /* 0x0000000a341c723c */ /* 0x040fe2000000181c */
[----:B------:R-:W4:Y:S07]  /*3f40*/  LDSM.16.M88.4 R8, [R200+0x2000] ;  /* 0x00200000c808783b */ /* 0x000f2e0000000200 */
[C---:B-1----:R-:W-:Y:S08]  /*3f50*/  HMMA.16816.F32 R60, R52.reuse, R64, R60 ;  /* 0x00000040343c723c */ /* 0x042ff0000000183c */
[----:B------:R-:W-:Y:S01]  /*3f60*/  HMMA.16816.F32 R56, R52, R66, R56 ;  /* 0x000000423438723c */ /* 0x000fe20000001838 */
[----:B------:R-:W1:Y:S04]  /*3f70*/  LDSM.16.M88.4 R64, [R199+0x2800] ;  /* 0x00280000c740783b */ /* 0x000e680000000200 */
[----:B------:R-:W5:Y:S03]  /*3f80*/  LDSM.16.M88.4 R52, [R199+0x3000] ;  /* 0x00300000c734783b */ /* 0x000f660000000200 */
[C---:B--2---:R-:W-:Y:S08]  /*3f90*/  HMMA.16816.F32 R20, R68.reuse, R24, R20 ;  /* 0x000000184414723c */ /* 0x044ff00000001814 */
[C---:B------:R-:W-:Y:S01]  /*3fa0*/  HMMA.16816.F32 R44, R68.reuse, R26, R44 ;  /* 0x0000001a442c723c */ /* 0x040fe2000000182c */
[----:B------:R-:W2:Y:S07]  /*3fb0*/  LDSM.16.M88.4 R24, [R199+0x3800] ;  /* 0x00380000c718783b */ /* 0x000eae0000000200 */
        /* <DEDUP_REMOVED lines=8> */
[----:B------:R-:W-:Y:S04]  /*4040*/  LDSM.16.M88.4 R68, [R202+0x4000] ;  /* 0x00400000ca44783b */ /* 0x000fe80000000200 */
[----:B------:R-:W-:Y:S03]  /*4050*/  LDSM.16.M88.4 R72, [R199+0x4000] ;  /* 0x00400000c748783b */ /* 0x000fe60000000200 */
[C---:B----4-:R-:W-:Y:S08]  /*4060*/  HMMA.16816.F32 R20, R8.reuse, R12, R20 ;  /* 0x0000000c0814723c */ /* 0x050ff00000001814 */
[C---:B------:R-:W-:Y:S01]  /*4070*/  HMMA.16816.F32 R44, R8.reuse, R14, R44 ;  /* 0x0000000e082c723c */ /* 0x040fe2000000182c */
[----:B------:R-:W4:Y:S07]  /*4080*/  LDSM.16.M88.4 R12, [R195+0x8800] ;  /* 0x00880000c30c783b */ /* 0x000f2e0000000200 */
[C---:B-1----:R-:W-:Y:S08]  /*4090*/  HMMA.16816.F32 R40, R8.reuse, R64, R40 ;  /* 0x000000400828723c */ /* 0x042ff00000001828 */
[C---:B------:R-:W-:Y:S01]  /*40a0*/  HMMA.16816.F32 R36, R8.reuse, R66, R36 ;  /* 0x000000420824723c */ /* 0x040fe20000001824 */
[----:B------:R-:W-:Y:S07]  /*40b0*/  LDSM.16.M88.4 R64, [R201+0xb800] ;  /* 0x00b80000c940783b */ /* 0x000fee0000000200 */
[C---:B-----5:R-:W-:Y:S08]  /*40c0*/  HMMA.16816.F32 R32, R8.reuse, R52, R32 ;  /* 0x000000340820723c */ /* 0x060ff00000001820 */
[C---:B------:R-:W-:Y:S01]  /*40d0*/  HMMA.16816.F32 R28, R8.reuse, R54, R28 ;  /* 0x00000036081c723c */ /* 0x040fe2000000181c */
[----:B------:R-:W-:Y:S07]  /*40e0*/  LDSM.16.M88.4 R52, [R195+0x9800] ;  /* 0x00980000c334783b */ /* 0x000fee0000000200 */
[C---:B--2---:R-:W-:Y:S07]  /*40f0*/  HMMA.16816.F32 R60, R8.reuse, R24, R60 ;  /* 0x00000018083c723c */ /* 0x044fee000000183c */
[----:B------:R-:W-:Y:S01]  /*4100*/  IMAD.U32 R25, RZ, RZ, UR22 ;  /* 0x00000016ff197e24 */ /* 0x000fe2000f8e00ff */
[----:B------:R-:W-:Y:S01]  /*4110*/  HMMA.16816.F32 R56, R8, R26, R56 ;  /* 0x0000001a0838723c */ /* 0x000fe20000001838 */
[----:B------:R-:W1:Y:S02]  /*4120*/  LDSM.16.M88.4 R8, [R195+0x9000] ;  /* 0x00900000c308783b */ /* 0x000e640000000200 */
[----:B------:R-:W-:-:S02]  /*4130*/  IMAD R2, R25, 0x40, R218 ;  /* 0x0000004019027824 */ /* 0x000fc400078e02da */
[----:B------:R-:W-:Y:S03]  /*4140*/  LDSM.16.M88.4 R24, [R197+0x2000] ;  /* 0x00200000c518783b */ /* 0x000fe60000000200 */
[C---:B---3--:R-:W-:Y:S01]  /*4150*/  HMMA.16816.F32 R20, R48.reuse, R16, R20 ;  /* 0x000000103014723c */ /* 0x048fe20000001814 */
[C---:B------:R-:W-:Y:S02]  /*4160*/  IADD3 R76, R2.reuse, 0x1, RZ ;  /* 0x00000001024c7810 */ /* 0x040fe40007ffe0ff */
[C---:B------:R-:W-:Y:S02]  /*4170*/  IADD3 R79, R2.reuse, 0x8, RZ ;  /* 0x00000008024f7810 */ /* 0x040fe40007ffe0ff */
[----:B------:R-:W-:Y:S02]  /*4180*/  IADD3 R85, R2, 0x10, RZ ;  /* 0x0000001002557810 */ /* 0x000fe40007ffe0ff */
[--C-:B------:R-:W-:Y:S01]  /*4190*/  IMAD.IADD R16, R215, 0x1, -R2.reuse ;  /* 0x00000001d7107824 */ /* 0x100fe200078e0a02 */
[----:B----4-:R-:W-:Y:S01]  /*41a0*/  HMMA.16816.F32 R40, R48, R12, R40 ;  /* 0x0000000c3028723c */ /* 0x010fe20000001828 */
[----:B------:R-:W-:Y:S01]  /*41b0*/  IMAD.IADD R17, R212, 0x1, -R2 ;  /* 0x00000001d4117824 */ /* 0x000fe200078e0a02 */
[----:B------:R-:W-:-:S02]  /*41c0*/  IADD3 R88, R2, 0x11, RZ ;  /* 0x0000001102587810 */ /* 0x000fc40007ffe0ff */
[----:B------:R-:W-:Y:S02]  /*41d0*/  IABS R16, R16 ;  /* 0x0000001000107213 */ /* 0x000fe40000000000 */
[----:B------:R-:W-:Y:S01]  /*41e0*/  IADD3 R82, R2, 0x9, RZ ;  /* 0x0000000902527810 */ /* 0x000fe20007ffe0ff */
[----:B------:R-:W-:Y:S01]  /*41f0*/  IMAD.IADD R12, R215, 0x1, -R76 ;  /* 0x00000001d70c7824 */ /* 0x000fe200078e0a4c */
[C---:B------:R-:W-:Y:S01]  /*4200*/  HMMA.16816.F32 R44, R48.reuse, R18, R44 ;  /* 0x00000012302c723c */ /* 0x040fe2000000182c */
[----:B------:R-:W-:Y:S01]  /*4210*/  IMAD.MOV.U32 R77, RZ, RZ, R16 ;  /* 0x000000ffff4d7224 */ /* 0x000fe200078e0010 */
[----:B------:R-:W-:Y:S01]  /*4220*/  IABS R16, R17 ;  /* 0x0000001100107213 */ /* 0x000fe20000000000 */
[----:B------:R-:W-:Y:S01]  /*4230*/  IMAD.IADD R13, R212, 0x1, -R76 ;  /* 0x00000001d40d7824 */ /* 0x000fe200078e0a4c */
[----:B------:R-:W-:Y:S02]  /*4240*/  IABS R12, R12 ;  /* 0x0000000c000c7213 */ /* 0x000fe40000000000 */
[C---:B------:R-:W-:Y:S01]  /*4250*/  IADD3 R91, R2.reuse, 0x18, RZ ;  /* 0x00000018025b7810 */ /* 0x040fe20007ffe0ff */
[----:B------:R-:W-:Y:S01]  /*4260*/  IMAD.MOV.U32 R78, RZ, RZ, R16 ;  /* 0x000000ffff4e7224 */ /* 0x000fe200078e0010 */
[----:B------:R-:W-:Y:S01]  /*4270*/  HMMA.16816.F32 R36, R48, R14, R36 ;  /* 0x0000000e3024723c */ /* 0x000fe20000001824 */
[----:B------:R-:W2:Y:S01]  /*4280*/  LDSM.16.M88.4 R16, [R188+0x2000] ;  /* 0x00200000bc10783b */ /* 0x000ea20000000200 */
[----:B------:R-:W-:Y:S01]  /*4290*/  IMAD.MOV.U32 R80, RZ, RZ, R12 ;  /* 0x000000ffff507224 */ /* 0x000fe200078e000c */
[----:B------:R-:W-:Y:S01]  /*42a0*/  IABS R12, R13 ;  /* 0x0000000d000c7213 */ /* 0x000fe20000000000 */
[----:B------:R-:W-:Y:S01]  /*42b0*/  I2F R77, R77 ;  /* 0x0000004d004d7306 */ /* 0x000fe20000201400 */
[----:B------:R-:W-:-:S02]  /*42c0*/  IADD3 R97, R2, 0x20, RZ ;  /* 0x0000002002617810 */ /* 0x000fc40007ffe0ff */
[C---:B------:R-:W-:Y:S01]  /*42d0*/  IADD3 R94, R2.reuse, 0x19, RZ ;  /* 0x00000019025e7810 */ /* 0x040fe20007ffe0ff */
[----:B------:R-:W-:Y:S01]  /*42e0*/  IMAD.MOV.U32 R81, RZ, RZ, R12 ;  /* 0x000000ffff517224 */ /* 0x000fe200078e000c */
[C---:B-1----:R-:W-:Y:S01]  /*42f0*/  HMMA.16816.F32 R32, R48.reuse, R8, R32 ;  /* 0x000000083020723c */ /* 0x042fe20000001820 */
[----:B------:R-:W1:Y:S01]  /*4300*/  LDSM.16.M88.4 R12, [R188+0x2800] ;  /* 0x00280000bc0c783b */ /* 0x000e620000000200 */
[C---:B------:R-:W-:Y:S01]  /*4310*/  IADD3 R100, R2.reuse, 0x21, RZ ;  /* 0x0000002102647810 */ /* 0x040fe20007ffe0ff */
[----:B------:R-:W-:Y:S01]  /*4320*/  I2F R78, R78 ;  /* 0x0000004e004e7306 */ /* 0x000fe20000201400 */
[C---:B------:R-:W-:Y:S02]  /*4330*/  IADD3 R103, R2.reuse, 0x28, RZ ;  /* 0x0000002802677810 */ /* 0x040fe40007ffe0ff */
[----:B------:R-:W-:Y:S01]  /*4340*/  IADD3 R106, R2, 0x29, RZ ;  /* 0x00000029026a7810 */ /* 0x000fe20007ffe0ff */
[C-C-:B------:R-:W-:Y:S01]  /*4350*/  IMAD.IADD R8, R215.reuse, 0x1, -R79.reuse ;  /* 0x00000001d7087824 */ /* 0x140fe200078e0a4f */
[C---:B------:R-:W-:Y:S01]  /*4360*/  HMMA.16816.F32 R28, R48.reuse, R10, R28 ;  /* 0x0000000a301c723c */ /* 0x040fe2000000181c */
[----:B------:R-:W-:Y:S01]  /*4370*/  IMAD.IADD R9, R212, 0x1, -R79 ;  /* 0x00000001d4097824 */ /* 0x000fe200078e0a4f */
[----:B------:R-:W-:Y:S01]  /*4380*/  IADD3 R109, R2, 0x30, RZ ;  /* 0x00000030026d7810 */ /* 0x000fe20007ffe0ff */
[----:B------:R-:W-:Y:S01]  /*4390*/  I2F R81, R81 ;  /* 0x0000005100517306 */ /* 0x000fe20000201400 */
[----:B------:R-:W-:Y:S01]  /*43a0*/  IABS R8, R8 ;  /* 0x0000000800087213 */ /* 0x000fe20000000000 */
[----:B------:R-:W-:Y:S01]  /*43b0*/  IMAD.IADD R108, R212, 0x1, -R103 ;  /* 0x00000001d46c7824 */ /* 0x000fe200078e0a67 */
[C---:B------:R-:W-:Y:S01]  /*43c0*/  IADD3 R115, R2.reuse, 0x38, RZ ;  /* 0x0000003802737810 */ /* 0x040fe20007ffe0ff */
[----:B------:R-:W-:Y:S01]  /*43d0*/  IMAD.IADD R110, R215, 0x1, -R106 ;  /* 0x00000001d76e7824 */ /* 0x000fe200078e0a6a */
[----:B------:R-:W-:Y:S01]  /*43e0*/  HMMA.16816.F32 R60, R48, R52, R60 ;  /* 0x00000034303c723c */ /* 0x000fe2000000183c */
[----:B------:R-:W-:Y:S01]  /*43f0*/  IMAD.MOV.U32 R83, RZ, RZ, R8 ;  /* 0x000000ffff537224 */ /* 0x000fe200078e0008 */
[----:B------:R-:W-:Y:S01]  /*4400*/  IABS R8, R9 ;  /* 0x0000000900087213 */ /* 0x000fe20000000000 */
[----:B------:R-:W-:Y:S01]  /*4410*/  I2F R80, R80 ;  /* 0x0000005000507306 */ /* 0x000fe20000201400 */
[----:B------:R-:W-:-:S02]  /*4420*/  IADD3 R118, R2, 0x39, RZ ;  /* 0x0000003902767810 */ /* 0x000fc40007ffe0ff */
[----:B------:R-:W-:Y:S01]  /*4430*/  IADD3 R112, R2, 0x31, RZ ;  /* 0x0000003102707810 */ /* 0x000fe20007ffe0ff */
[----:B------:R-:W-:Y:S01]  /*4440*/  IMAD.MOV.U32 R84, RZ, RZ, R8 ;  /* 0x000000ffff547224 */ /* 0x000fe200078e0008 */
[----:B------:R-:W-:Y:S01]  /*4450*/  HMMA.16816.F32 R56, R48, R54, R56 ;  /* 0x000000363038723c */ /* 0x000fe20000001838 */
[----:B------:R-:W3:Y:S01]  /*4460*/  LDSM.16.M88.4 R8, [R188+0x3000] ;  /* 0x00300000bc08783b */ /* 0x000ee20000000200 */
[--C-:B------:R-:W-:Y:S01]  /*4470*/  IMAD.IADD R52, R215, 0x1, -R82.reuse ;  /* 0x00000001d7347824 */ /* 0x100fe200078e0a52 */
[----:B------:R-:W-:Y:S01]  /*4480*/  I2F R83, R83 ;  /* 0x0000005300537306 */ /* 0x000fe20000201400 */
[----:B------:R-:W-:Y:S02]  /*4490*/  ISETP.GE.AND P0, PT, R79, R210, PT ;  /* 0x000000d24f00720c */ /* 0x000fe40003f06270 */
[----:B------:R-:W-:Y:S01]  /*44a0*/  ISETP.GE.AND P3, PT, R82, R213, PT ;  /* 0x000000d55200720c */ /* 0x000fe20003f66270 */
[----:B------:R-:W-:Y:S01]  /*44b0*/  IMAD.IADD R48, R212, 0x1, -R82 ;  /* 0x00000001d4307824 */ /* 0x000fe200078e0a52 */
[----:B--2---:R-:W-:Y:S01]  /*44c0*/  HMMA.16816.F32 R20, R24, R16, R20 ;  /* 0x000000101814723c */ /* 0x004fe20000001814 */
[----:B------:R-:W-:-:S02]  /*44d0*/  IABS R52, R52 ;  /* 0x0000003400347213 */ /* 0x000fc40000000000 */
[----:B------:R-:W-:Y:S01]  /*44e0*/  I2F R84, R84 ;  /* 0x0000005400547306 */ /* 0x000fe20000201400 */
[----:B------:R-:W-:Y:S02]  /*44f0*/  IABS R48, R48 ;  /* 0x0000003000307213 */ /* 0x000fe40000000000 */
[----:B------:R-:W-:Y:S01]  /*4500*/  ISETP.LT.OR P0, PT, R79, R211, P0 ;  /* 0x000000d34f00720c */ /* 0x000fe20000701670 */
[--C-:B------:R-:W-:Y:S01]  /*4510*/  IMAD.IADD R16, R215, 0x1, -R85.reuse ;  /* 0x00000001d7107824 */ /* 0x100fe200078e0a55 */
[C---:B------:R-:W-:Y:S01]  /*4520*/  HMMA.16816.F32 R44, R24.reuse, R18, R44 ;  /* 0x00000012182c723c */ /* 0x040fe2000000182c */
[----:B------:R-:W-:Y:S01]  /*4530*/  IMAD.IADD R17, R212, 0x1, -R85 ;  /* 0x00000001d4117824 */ /* 0x000fe200078e0a55 */
[----:B------:R-:W-:Y:S01]  /*4540*/  IABS R108, R108 ;  /* 0x0000006c006c7213 */ /* 0x000fe20000000000 */
[----:B------:R-:W-:Y:S01]  /*4550*/  IMAD.MOV.U32 R87, RZ, RZ, R48 ;  /* 0x000000ffff577224 */ /* 0x000fe200078e0030 */
[----:B------:R-:W-:Y:S01]  /*4560*/  IABS R16, R16 ;  /* 0x0000001000107213 */ /* 0x000fe20000000000 */
[----:B------:R-:W2:Y:S01]  /*4570*/  LDSM.16.M88.4 R48, [R188+0x3800] ;  /* 0x00380000bc30783b */ /* 0x000ea20000000200 */
[----:B------:R4:W-:Y:S01]  /*4580*/  I2F R86, R52 ;  /* 0x0000003400567306 */ /* 0x0009e20000201400 */
[----:B------:R-:W-:Y:S01]  /*4590*/  ISETP.GE.AND P4, PT, R2, R213, PT ;  /* 0x000000d50200720c */ /* 0x000fe20003f86270 */
[----:B-1----:R-:W-:Y:S01]  /*45a0*/  HMMA.16816.F32 R40, R24, R12, R40 ;  /* 0x0000000c1828723c */ /* 0x002fe20000001828 */
[----:B------:R-:W-:Y:S01]  /*45b0*/  IMAD.MOV.U32 R89, RZ, RZ, R16 ;  /* 0x000000ffff597224 */ /* 0x000fe200078e0010 */
[----:B------:R-:W-:-:S02]  /*45c0*/  IABS R16, R17 ;  /* 0x0000001100107213 */ /* 0x000fc40000000000 */
[-C--:B------:R-:W-:Y:S02]  /*45d0*/  ISETP.GE.AND P5, PT, R2, R210.reuse, PT ;  /* 0x000000d20200720c */ /* 0x080fe40003fa6270 */
[----:B------:R-:W-:Y:S01]  /*45e0*/  I2F R87, R87 ;  /* 0x0000005700577306 */ /* 0x000fe20000201400 */
[----:B------:R-:W-:Y:S01]  /*45f0*/  IMAD.IADD R12, R215, 0x1, -R88 ;  /* 0x00000001d70c7824 */ /* 0x000fe200078e0a58 */
[C---:B------:R-:W-:Y:S01]  /*4600*/  HMMA.16816.F32 R36, R24.reuse, R14, R36 ;  /* 0x0000000e1824723c */ /* 0x040fe20000001824 */
[----:B------:R-:W-:Y:S01]  /*4610*/  IMAD.MOV.U32 R90, RZ, RZ, R16 ;  /* 0x000000ffff5a7224 */ /* 0x000fe200078e0010 */
[----:B------:R-:W-:Y:S01]  /*4620*/  ISETP.GE.AND P2, PT, R76, R210, PT ;  /* 0x000000d24c00720c */ /* 0x000fe20003f46270 */
[----:B------:R-:W1:Y:S01]  /*4630*/  LDSM.16.M88.4 R16, [R201+0xa000] ;  /* 0x00a00000c910783b */ /* 0x000e620000000200 */
[----:B------:R-:W-:Y:S01]  /*4640*/  IABS R12, R12 ;  /* 0x0000000c000c7213 */ /* 0x000fe20000000000 */
[----:B------:R-:W-:Y:S01]  /*4650*/  IMAD.IADD R13, R212, 0x1, -R88 ;  /* 0x00000001d40d7824 */ /* 0x000fe200078e0a58 */
[----:B------:R-:W-:Y:S01]  /*4660*/  I2F R89, R89 ;  /* 0x0000005900597306 */ /* 0x000fe20000201400 */
[----:B----4-:R-:W-:Y:S01]  /*4670*/  LDSM.16.M88.4 R52, [R200+0x4000] ;  /* 0x00400000c834783b */ /* 0x010fe20000000200 */
[----:B------:R-:W-:Y:S01]  /*4680*/  ISETP.GE.AND P1, PT, R79, R213, PT ;  /* 0x000000d54f00720c */ /* 0x000fe20003f26270 */
[----:B------:R-:W-:Y:S01]  /*4690*/  IMAD.MOV.U32 R92, RZ, RZ, R12 ;  /* 0x000000ffff5c7224 */ /* 0x000fe200078e000c */
[----:B------:R-:W-:Y:S01]  /*46a0*/  IABS R12, R13 ;  /* 0x0000000d000c7213 */ /* 0x000fe20000000000 */
[----:B---3--:R-:W-:Y:S01]  /*46b0*/  HMMA.16816.F32 R32, R24, R8, R32 ;  /* 0x000000081820723c */ /* 0x008fe20000001820 */
[----:B------:R-:W-:-:S02]  /*46c0*/  ISETP.LT.OR P3, PT, R82, R214, P3 ;  /* 0x000000d65200720c */ /* 0x000fc40001f61670 */
[----:B------:R-:W-:Y:S01]  /*46d0*/  I2F R90, R90 ;  /* 0x0000005a005a7306 */ /* 0x000fe20000201400 */
[----:B------:R-:W-:Y:S01]  /*46e0*/  IMAD.MOV.U32 R93, RZ, RZ, R12 ;  /* 0x000000ffff5d7224 */ /* 0x000fe200078e000c */
[----:B------:R-:W-:Y:S01]  /*46f0*/  ISETP.LT.OR P4, PT, R2, R214, P4 ;  /* 0x000000d60200720c */ /* 0x000fe20002781670 */
[----:B------:R-:W3:Y:S01]  /*4700*/  LDSM.16.M88.4 R12, [R201+0xa800] ;  /* 0x00a80000c90c783b */ /* 0x000ee20000000200 */
[--C-:B------:R-:W-:Y:S01]  /*4710*/  IMAD.IADD R8, R215, 0x1, -R91.reuse ;  /* 0x00000001d7087824 */ /* 0x100fe200078e0a5b */
[----:B------:R-:W-:Y:S01]  /*4720*/  HMMA.16816.F32 R28, R24, R10, R28 ;  /* 0x0000000a181c723c */ /* 0x000fe2000000181c */
[----:B------:R-:W-:Y:S01]  /*4730*/  IMAD.IADD R9, R212, 0x1, -R91 ;  /* 0x00000001d4097824 */ /* 0x000fe200078e0a5b */
[-C--:B------:R-:W-:Y:S01]  /*4740*/  ISETP.LT.OR P5, PT, R2, R211.reuse, P5 ;  /* 0x000000d30200720c */ /* 0x080fe20002fa1670 */
[----:B------:R-:W-:Y:S01]  /*4750*/  I2F R93, R93 ;  /* 0x0000005d005d7306 */ /* 0x000fe20000201400 */
[----:B------:R-:W-:Y:S02]  /*4760*/  IABS R8, R8 ;  /* 0x0000000800087213 */ /* 0x000fe40000000000 */
[----:B------:R-:W-:-:S02]  /*4770*/  ISETP.LT.OR P2, PT, R76, R211, P2 ;  /* 0x000000d34c00720c */ /* 0x000fc40001741670 */
[----:B------:R-:W-:Y:S01]  /*4780*/  ISETP.LT.OR P1, PT, R79, R214, P1 ;  /* 0x000000d64f00720c */ /* 0x000fe20000f21670 */
[----:B------:R-:W-:Y:S01]  /*4790*/  IMAD.MOV.U32 R95, RZ, RZ, R8 ;  /* 0x000000ffff5f7224 */ /* 0x000fe200078e0008 */
[----:B------:R-:W-:Y:S01]  /*47a0*/  IABS R8, R9 ;  /* 0x0000000900087213 */ /* 0x000fe20000000000 */
[C---:B--2---:R-:W-:Y:S01]  /*47b0*/  HMMA.16816.F32 R60, R24.reuse, R48, R60 ;  /* 0x00000030183c723c */ /* 0x044fe2000000183c */
[----:B------:R-:W-:Y:S01]  /*47c0*/  I2F R92, R92 ;  /* 0x0000005c005c7306 */ /* 0x000fe20000201400 */
[----:B------:R-:W-:Y:S02]  /*47d0*/  IABS R110, R110 ;  /* 0x0000006e006e7213 */ /* 0x000fe40000000000 */
[----:B------:R-:W-:Y:S01]  /*47e0*/  IMAD.MOV.U32 R96, RZ, RZ, R8 ;  /* 0x000000ffff607224 */ /* 0x000fe200078e0008 */
[C---:B------:R-:W-:Y:S01]  /*47f0*/  ISETP.GE.AND P6, PT, R76.reuse, R213, PT ;  /* 0x000000d54c00720c */ /* 0x040fe20003fc6270 */
[----:B------:R-:W2:Y:S01]  /*4800*/  LDSM.16.M88.4 R8, [R201+0xb000] ;  /* 0x00b00000c908783b */ /* 0x000ea20000000200 */
[----:B------:R-:W-:Y:S01]  /*4810*/  IMAD.IADD R48, R215, 0x1, -R94 ;  /* 0x00000001d7307824 */ /* 0x000fe200078e0a5e */
[----:B------:R-:W-:Y:S01]  /*4820*/  HMMA.16816.F32 R56, R24, R50, R56 ;  /* 0x000000321838723c */ /* 0x000fe20000001838 */
[----:B------:R-:W-:Y:S01]  /*4830*/  I2F R95, R95 ;  /* 0x0000005f005f7306 */ /* 0x000fe20000201400 */
[----:B------:R-:W-:-:S02]  /*4840*/  ISETP.LT.OR P6, PT, R76, R214, P6 ;  /* 0x000000d64c00720c */ /* 0x000fc400037c1670 */
[----:B------:R-:W-:-:S03]  /*4850*/  IABS R48, R48 ;  /* 0x0000003000307213 */ /* 0x000fc60000000000 */
[----:B------:R-:W-:Y:S01]  /*4860*/  IMAD.IADD R24, R212, 0x1, -R94 ;  /* 0x00000001d4187824 */ /* 0x000fe200078e0a5e */
[----:B-1----:R-:W-:Y:S01]  /*4870*/  HMMA.16816.F32 R20, R68, R16, R20 ;  /* 0x000000104414723c */ /* 0x002fe20000001814 */
[----:B------:R1:W-:Y:S03]  /*4880*/  I2F R98, R48 ;  /* 0x0000003000627306 */ /* 0x0003e60000201400 */
[----:B------:R-:W-:-:S03]  /*4890*/  IABS R24, R24 ;  /* 0x0000001800187213 */ /* 0x000fc60000000000 */
[--C-:B------:R-:W-:Y:S01]  /*48a0*/  IMAD.IADD R16, R215, 0x1, -R97.reuse ;  /* 0x00000001d7107824 */ /* 0x100fe200078e0a61 */
[----:B------:R-:W-:Y:S01]  /*48b0*/  HMMA.16816.F32 R44, R68, R18, R44 ;  /* 0x00000012442c723c */ /* 0x000fe2000000182c */
[----:B------:R-:W-:Y:S01]  /*48c0*/  IMAD.IADD R17, R212, 0x1, -R97 ;  /* 0x00000001d4117824 */ /* 0x000fe200078e0a61 */
[----:B------:R4:W-:Y:S02]  /*48d0*/  I2F R99, R24 ;  /* 0x0000001800637306 */ /* 0x0009e40000201400 */
[----:B------:R-:W-:-:S04]  /*48e0*/  IABS R16, R16 ;  /* 0x0000001000107213 */ /* 0x000fc80000000000 */
[C---:B---3--:R-:W-:Y:S01]  /*48f0*/  HMMA.16816.F32 R40, R68.reuse, R12, R40 ;  /* 0x0000000c4428723c */ /* 0x048fe20000001828 */
[----:B------:R-:W-:Y:S01]  /*4900*/  IMAD.MOV.U32 R101, RZ, RZ, R16 ;  /* 0x000000ffff657224 */ /* 0x000fe200078e0010 */
[----:B------:R-:W-:Y:S01]  /*4910*/  IABS R16, R17 ;  /* 0x0000001100107213 */ /* 0x000fe20000000000 */
[--C-:B------:R-:W-:Y:S01]  /*4920*/  IMAD.IADD R17, R212, 0x1, -R100.reuse ;  /* 0x00000001d4117824 */ /* 0x100fe200078e0a64 */
[----:B-1----:R-:W1:Y:S01]  /*4930*/  LDSM.16.M88.4 R48, [R199+0x4800] ;  /* 0x00480000c730783b */ /* 0x002e620000000200 */
[----:B------:R-:W-:Y:S02]  /*4940*/  I2F R96, R96 ;  /* 0x0000006000607306 */ /* 0x000fe40000201400 */
[----:B------:R-:W-:Y:S01]  /*4950*/  IMAD.IADD R12, R215, 0x1, -R100 ;  /* 0x00000001d70c7824 */ /* 0x000fe200078e0a64 */
[C---:B------:R-:W-:Y:S01]  /*4960*/  HMMA.16816.F32 R36, R68.reuse, R14, R36 ;  /* 0x0000000e4424723c */ /* 0x040fe20000001824 */
[----:B------:R-:W-:Y:S01]  /*4970*/  IMAD.MOV.U32 R102, RZ, RZ, R16 ;  /* 0x000000ffff667224 */ /* 0x000fe200078e0010 */
[----:B----4-:R-:W-:Y:S02]  /*4980*/  LDSM.16.M88.4 R24, [R195+0xa000] ;  /* 0x00a00000c318783b */ /* 0x010fe40000000200 */
[----:B------:R-:W-:Y:S01]  /*4990*/  IABS R16, R12 ;  /* 0x0000000c00107213 */ /* 0x000fe20000000000 */
[----:B------:R-:W-:Y:S01]  /*49a0*/  I2F R101, R101 ;  /* 0x0000006500657306 */ /* 0x000fe20000201400 */
[----:B------:R-:W3:Y:S02]  /*49b0*/  LDSM.16.M88.4 R12, [R198+0x4000] ;  /* 0x00400000c60c783b */ /* 0x000ee40000000200 */
[----:B--2---:R-:W-:Y:S01]  /*49c0*/  HMMA.16816.F32 R32, R68, R8, R32 ;  /* 0x000000084420723c */ /* 0x004fe20000001820 */
[----:B------:R-:W-:Y:S01]  /*49d0*/  IMAD.MOV.U32 R104, RZ, RZ, R16 ;  /* 0x000000ffff687224 */ /* 0x000fe200078e0010 */
[----:B------:R-:W-:-:S03]  /*49e0*/  IABS R16, R17 ;  /* 0x0000001100107213 */ /* 0x000fc60000000000 */
[----:B------:R-:W-:Y:S02]  /*49f0*/  I2F R102, R102 ;  /* 0x0000006600667306 */ /* 0x000fe40000201400 */
[C---:B------:R-:W-:Y:S01]  /*4a00*/  IMAD.IADD R8, R215.reuse, 0x1, -R103 ;  /* 0x00000001d7087824 */ /* 0x040fe200078e0a67 */
[----:B------:R-:W-:Y:S04]  /*4a10*/  HMMA.16816.F32 R20, R52, R72, R20 ;  /* 0x000000483414723c */ /* 0x000fe80000001814 */
[----:B------:R-:W-:Y:S01]  /*4a20*/  IABS R8, R8 ;  /* 0x0000000800087213 */ /* 0x000fe20000000000 */
[----:B------:R2:W-:Y:S02]  /*4a30*/  I2F R105, R16 ;  /* 0x0000001000697306 */ /* 0x0005e40000201400 */
[----:B------:R-:W-:Y:S01]  /*4a40*/  IMAD.IADD R72, R212, 0x1, -R106 ;  /* 0x00000001d4487824 */ /* 0x000fe200078e0a6a */
[----:B------:R-:W-:Y:S01]  /*4a50*/  HMMA.16816.F32 R28, R68, R10, R28 ;  /* 0x0000000a441c723c */ /* 0x000fe2000000181c */
[----:B------:R-:W-:-:S03]  /*4a60*/  IMAD.IADD R73, R215, 0x1, -R109 ;  /* 0x00000001d7497824 */ /* 0x000fc600078e0a6d */
[----:B------:R-:W-:Y:S01]  /*4a70*/  IABS R72, R72 ;  /* 0x0000004800487213 */ /* 0x000fe20000000000 */
[----:B------:R4:W-:Y:S03]  /*4a80*/  I2F R107, R8 ;  /* 0x00000008006b7306 */ /* 0x0009e60000201400 */
[C---:B------:R-:W-:Y:S01]  /*4a90*/  HMMA.16816.F32 R44, R52.reuse, R74, R44 ;  /* 0x0000004a342c723c */ /* 0x040fe2000000182c */
[----:B------:R-:W-:Y:S01]  /*4aa0*/  IMAD.MOV.U32 R111, RZ, RZ, R72 ;  /* 0x000000ffff6f7224 */ /* 0x000fe200078e0048 */
[----:B------:R-:W-:Y:S01]  /*4ab0*/  IABS R72, R73 ;  /* 0x0000004900487213 */ /* 0x000fe20000000000 */
[----:B--2---:R-:W-:Y:S03]  /*4ac0*/  LDSM.16.M88.4 R16, [R188+0x4000] ;  /* 0x00400000bc10783b */ /* 0x004fe60000000200 */
[----:B------:R2:W-:Y:S02]  /*4ad0*/  I2F R113, R72 ;  /* 0x0000004800717306 */ /* 0x0005e40000201400 */
[----:B-1----:R-:W-:Y:S01]  /*4ae0*/  HMMA.16816.F32 R40, R52, R48, R40 ;  /* 0x000000303428723c */ /* 0x002fe20000001828 */
[----:B----4-:R-:W1:Y:S05]  /*4af0*/  LDSM.16.M88.4 R8, [R197+0x4000] ;  /* 0x00400000c508783b */ /* 0x010e6a0000000200 */
[----:B------:R-:W-:Y:S01]  /*4b00*/  I2F R108, R108 ;  /* 0x0000006c006c7306 */ /* 0x000fe20000201400 */
[----:B------:R-:W-:Y:S01]  /*4b10*/  IMAD.IADD R48, R215, 0x1, -R115 ;  /* 0x00000001d7307824 */ /* 0x000fe200078e0a73 */
[----:B---3--:R-:W-:Y:S04]  /*4b20*/  HMMA.16816.F32 R20, R12, R24, R20 ;  /* 0x000000180c14723c */ /* 0x008fe80000001814 */
[----:B------:R-:W-:-:S02]  /*4b30*/  IABS R48, R48 ;  /* 0x0000003000307213 */ /* 0x000fc40000000000 */
[----:B------:R-:W-:Y:S01]  /*4b40*/  I2F R104, R104 ;  /* 0x0000006800687306 */ /* 0x000fe20000201400 */
[C---:B------:R-:W-:Y:S01]  /*4b50*/  IMAD.IADD R24, R212.reuse, 0x1, -R109 ;  /* 0x00000001d4187824 */ /* 0x040fe200078e0a6d */
[----:B--2---:R-:W-:Y:S01]  /*4b60*/  HMMA.16816.F32 R72, R68, R64, R60 ;  /* 0x000000404448723c */ /* 0x004fe2000000183c */
[----:B------:R-:W2:Y:S01]  /*4b70*/  LDSM.16.M88.4 R60, [R195+0xa800] ;  /* 0x00a80000c33c783b */ /* 0x000ea20000000200 */
[----:B------:R-:W-:Y:S02]  /*4b80*/  IMAD.MOV.U32 R119, RZ, RZ, R48 ;  /* 0x000000ffff777224 */ /* 0x000fe400078e0030 */
[----:B------:R-:W-:Y:S01]  /*4b90*/  IABS R24, R24 ;  /* 0x0000001800187213 */ /* 0x000fe20000000000 */
[----:B------:R-:W-:Y:S01]  /*4ba0*/  IMAD.IADD R25, R215, 0x1, -R112 ;  /* 0x00000001d7197824 */ /* 0x000fe200078e0a70 */
[----:B------:R-:W-:Y:S02]  /*4bb0*/  I2F R110, R110 ;  /* 0x0000006e006e7306 */ /* 0x000fe40000201400 */
[----:B------:R-:W-:Y:S01]  /*4bc0*/  HMMA.16816.F32 R44, R12, R26, R44 ;  /* 0x0000001a0c2c723c */ /* 0x000fe2000000182c */
[----:B------:R-:W-:Y:S01]  /*4bd0*/  IMAD.MOV.U32 R114, RZ, RZ, R24 ;  /* 0x000000ffff727224 */ /* 0x000fe200078e0018 */
[----:B------:R-:W-:Y:S01]  /*4be0*/  IABS R24, R25 ;  /* 0x0000001900187213 */ /* 0x000fe20000000000 */
[----:B------:R-:W-:-:S03]  /*4bf0*/  IMAD.IADD R25, R212, 0x1, -R112 ;  /* 0x00000001d4197824 */ /* 0x000fc600078e0a70 */
[----:B------:R-:W-:Y:S01]  /*4c00*/  I2F R111, R111 ;  /* 0x0000006f006f7306 */ /* 0x000fe20000201400 */
[----:B------:R-:W-:Y:S01]  /*4c10*/  IMAD.MOV.U32 R116, RZ, RZ, R24 ;  /* 0x000000ffff747224 */ /* 0x000fe200078e0018 */
[----:B------:R-:W-:Y:S01]  /*4c20*/  HMMA.16816.F32 R64, R68, R66, R56 ;  /* 0x000000424440723c */ /* 0x000fe20000001838 */
[----:B------:R-:W-:Y:S01]  /*4c30*/  IABS R24, R25 ;  /* 0x0000001900187213 */ /* 0x000fe20000000000 */
[----:B------:R-:W3:Y:S04]  /*4c40*/  LDSM.16.M88.4 R56, [R188+0x4800] ;  /* 0x00480000bc38783b */ /* 0x000ee80000000200 */
[----:B------:R4:W-:Y:S02]  /*4c50*/  I2F R117, R24 ;  /* 0x0000001800757306 */ /* 0x0009e40000201400 */
[----:B------:R-:W-:Y:S06]  /*4c60*/  HMMA.16816.F32 R36, R52, R50, R36 ;  /* 0x000000323424723c */ /* 0x000fec0000001824 */
[----:B------:R-:W-:Y:S02]  /*4c70*/  I2F R114, R114 ;  /* 0x0000007200727306 */ /* 0x000fe40000201400 */
[C---:B-1----:R-:W-:Y:S01]  /*4c80*/  HMMA.16816.F32 R20, R8.reuse, R16, R20 ;  /* 0x000000100814723c */ /* 0x042fe20000001814 */
[----:B----4-:R-:W1:Y:S06]  /*4c90*/  LDSM.16.M88.4 R24, [R199+0x5000] ;  /* 0x00500000c718783b */ /* 0x010e6c0000000200 */
[C---:B------:R-:W-:Y:S01]  /*4ca0*/  IMAD.IADD R16, R212.reuse, 0x1, -R115 ;  /* 0x00000001d4107824 */ /* 0x040fe200078e0a73 */
[----:B------:R-:W-:Y:S01]  /*4cb0*/  HMMA.16816.F32 R44, R8, R18, R44 ;  /* 0x00000012082c723c */ /* 0x000fe2000000182c */
[--C-:B------:R-:W-:Y:S01]  /*4cc0*/  IMAD.IADD R17, R212, 0x1, -R118.reuse ;  /* 0x00000001d4117824 */ /* 0x100fe200078e0a76 */
[----:B------:R-:W-:Y:S02]  /*4cd0*/  I2F R116, R116 ;  /* 0x0000007400747306 */ /* 0x000fe40000201400 */
[----:B------:R-:W-:Y:S01]  /*4ce0*/  IABS R48, R16 ;  /* 0x0000001000307213 */ /* 0x000fe20000000000 */
[----:B------:R-:W-:-:S03]  /*4cf0*/  IMAD.IADD R16, R215, 0x1, -R118 ;  /* 0x00000001d7107824 */ /* 0x000fc600078e0a76 */
[C---:B--2---:R-:W-:Y:S02]  /*4d00*/  HMMA.16816.F32 R40, R12.reuse, R60, R40 ;  /* 0x0000003c0c28723c */ /* 0x044fe40000001828 */
[----:B------:R-:W-:Y:S01]  /*4d10*/  IABS R16, R16 ;  /* 0x0000001000107213 */ /* 0x000fe20000000000 */
[----:B------:R2:W-:Y:S04]  /*4d20*/  I2F R68, R48 ;  /* 0x0000003000447306 */ /* 0x0005e80000201400 */
[----:B------:R-:W-:Y:S01]  /*4d30*/  IMAD.MOV.U32 R69, RZ, RZ, R16 ;  /* 0x000000ffff457224 */ /* 0x000fe200078e0010 */
[----:B------:R-:W-:Y:S01]  /*4d40*/  IABS R16, R17 ;  /* 0x0000001100107213 */ /* 0x000fe20000000000 */
[----:B------:R-:W-:Y:S01]  /*4d50*/  FMUL.FTZ R20, R20, c[0x0][0x2ec] ;  /* 0x0000bb0014147a20 */ /* 0x000fe20000410000 */
[----:B------:R-:W-:Y:S01]  /*4d60*/  HMMA.16816.F32 R36, R12, R62, R36 ;  /* 0x0000003e0c24723c */ /* 0x000fe20000001824 */
[----:B------:R-:W-:Y:S01]  /*4d70*/  FMUL.FTZ R21, R21, c[0x0][0x2ec] ;  /* 0x0000bb0015157a20 */ /* 0x000fe20000410000 */
[----:B------:R4:W-:Y:S01]  /*4d80*/  I2F R60, R16 ;  /* 0x00000010003c7306 */ /* 0x0009e20000201400 */
[----:B------:R-:W-:-:S02]  /*4d90*/  FMUL.FTZ R22, R22, c[0x0][0x2ec] ;  /* 0x0000bb0016167a20 */ /* 0x000fc40000410000 */
[----:B------:R-:W-:Y:S02]  /*4da0*/  FMUL.FTZ R120, R23, c[0x0][0x2ec] ;  /* 0x0000bb0017787a20 */ /* 0x000fe40000410000 */
[----:B------:R-:W-:Y:S01]  /*4db0*/  FMUL.FTZ R45, R45, c[0x0][0x2ec] ;  /* 0x0000bb002d2d7a20 */ /* 0x000fe20000410000 */
[----:B--2---:R-:W2:Y:S02]  /*4dc0*/  LDSM.16.M88.4 R48, [R195+0xb000] ;  /* 0x00b00000c330783b */ /* 0x004ea40000000200 */
[----:B------:R-:W-:Y:S01]  /*4dd0*/  MUFU.TANH R70, R20 ;  /* 0x0000001400467308 */ /* 0x000fe20000002400 */
[----:B------:R-:W-:-:S03]  /*4de0*/  FMUL.FTZ R44, R44, c[0x0][0x2ec] ;  /* 0x0000bb002c2c7a20 */ /* 0x000fc60000410000 */
[----:B---3--:R-:W-:Y:S01]  /*4df0*/  HMMA.16816.F32 R40, R8, R56, R40 ;  /* 0x000000380828723c */ /* 0x008fe20000001828 */
[----:B----4-:R-:W3:Y:S03]  /*4e00*/  LDSM.16.M88.4 R16, [R199+0x5800] ;  /* 0x00580000c710783b */ /* 0x010ee60000000200 */
[----:B------:R-:W-:Y:S03]  /*4e10*/  MUFU.TANH R61, R21 ;  /* 0x00000015003d7308 */ /* 0x000fe60000002400 */
[----:B------:R-:W-:Y:S01]  /*4e20*/  FMUL.FTZ R57, R46, c[0x0][0x2ec] ;  /* 0x0000bb002e397a20 */ /* 0x000fe20000410000 */
[----:B-1----:R-:W-:Y:S01]  /*4e30*/  HMMA.16816.F32 R32, R52, R24, R32 ;  /* 0x000000183420723c */ /* 0x002fe20000001820 */
[----:B------:R-:W-:-:S03]  /*4e40*/  FMUL.FTZ R46, R47, c[0x0][0x2ec] ;  /* 0x0000bb002f2e7a20 */ /* 0x000fc60000410000 */
[----:B------:R1:W-:Y:S04]  /*4e50*/  MUFU.TANH R71, R22 ;  /* 0x0000001600477308 */ /* 0x0003e80000002400 */
[----:B------:R-:W-:Y:S01]  /*4e60*/  HMMA.16816.F32 R28, R52, R26, R28 ;  /* 0x0000001a341c723c */ /* 0x000fe2000000181c */
[----:B------:R-:W-:Y:S03]  /*4e70*/  LDSM.16.M88.4 R24, [R188+0x5800] ;  /* 0x00580000bc18783b */ /* 0x000fe60000000200 */
[----:B------:R-:W4:Y:S04]  /*4e80*/  MUFU.TANH R57, R57 ;  /* 0x0000003900397308 */ /* 0x000f280000002400 */
[----:B------:R-:W-:Y:S01]  /*4e90*/  HMMA.16816.F32 R36, R8, R58, R36 ;  /* 0x0000003a0824723c */ /* 0x000fe20000001824 */
[----:B------:R-:W-:-:S02]  /*4ea0*/  FMUL.FTZ R47, R42, c[0x0][0x2ec] ;  /* 0x0000bb002a2f7a20 */ /* 0x000fc40000410000 */
[----:B------:R-:W-:Y:S01]  /*4eb0*/  FMUL.FTZ R42, R43, c[0x0][0x2ec] ;  /* 0x0000bb002b2a7a20 */ /* 0x000fe20000410000 */
[----:B-1----:R-:W1:Y:S01]  /*4ec0*/  LDSM.16.M88.4 R20, [R188+0x5000] ;  /* 0x00500000bc14783b */ /* 0x002e620000000200 */
[----:B------:R-:W-:Y:S01]  /*4ed0*/  MUFU.TANH R45, R45 ;  /* 0x0000002d002d7308 */ /* 0x000fe20000002400 */
[----:B------:R-:W-:Y:S02]  /*4ee0*/  FMUL.FTZ R40, R40, c[0x0][0x2ec] ;  /* 0x0000bb0028287a20 */ /* 0x000fe40000410000 */
[----:B------:R-:W-:Y:S01]  /*4ef0*/  FMUL.FTZ R41, R41, c[0x0][0x2ec] ;  /* 0x0000bb0029297a20 */ /* 0x000fe20000410000 */
[----:B--2---:R-:W-:Y:S01]  /*4f00*/  HMMA.16816.F32 R32, R12, R48, R32 ;  /* 0x000000300c20723c */ /* 0x004fe20000001820 */
[----:B----4-:R-:W-:-:S03]  /*4f10*/  FFMA.FTZ R6, R84, -UR21, R57 ;  /* 0x8000001554067c23 */ /* 0x010fc60008010039 */
[----:B------:R-:W2:Y:S02]  /*4f20*/  MUFU.TANH R120, R120 ;  /* 0x0000007800787308 */ /* 0x000ea40000002400 */
[----:B------:R-:W-:Y:S02]  /*4f30*/  FSEL R6, R6, -INF , !P0 ;  /* 0xff80000006067808 */ /* 0x000fe40004000000 */
[----:B------:R-:W-:Y:S01]  /*4f40*/  HMMA.16816.F32 R28, R12, R50, R28 ;  /* 0x000000320c1c723c */ /* 0x000fe2000000181c */
[----:B------:R-:W-:-:S03]  /*4f50*/  ISETP.GE.AND P0, PT, R91, R213, PT ;  /* 0x000000d55b00720c */ /* 0x000fc60003f06270 */
[----:B------:R-:W4:Y:S03]  /*4f60*/  MUFU.TANH R44, R44 ;  /* 0x0000002c002c7308 */ /* 0x000f260000002400 */
[----:B------:R-:W-:Y:S01]  /*4f70*/  FMUL.FTZ R36, R36, c[0x0][0x2ec] ;  /* 0x0000bb0024247a20 */ /* 0x000fe20000410000 */
[----:B------:R-:W-:Y:S01]  /*4f80*/  ISETP.LT.OR P0, PT, R91, R214, P0 ;  /* 0x000000d65b00720c */ /* 0x000fe20000701670 */
[----:B------:R-:W-:Y:S01]  /*4f90*/  FMUL.FTZ R43, R38, c[0x0][0x2ec] ;  /* 0x0000bb00262b7a20 */ /* 0x000fe20000410000 */
[----:B---3--:R-:W-:Y:S01]  /*4fa0*/  HMMA.16816.F32 R72, R52, R16, R72 ;  /* 0x000000103448723c */ /* 0x008fe20000001848 */
[----:B------:R-:W-:Y:S02]  /*4fb0*/  FMUL.FTZ R37, R37, c[0x0][0x2ec] ;  /* 0x0000bb0025257a20 */ /* 0x000fe40000410000 */
[----:B------:R-:W-:Y:S01]  /*4fc0*/  MUFU.TANH R36, R36 ;  /* 0x0000002400247308 */ /* 0x000fe20000002400 */
[----:B------:R-:W-:-:S02]  /*4fd0*/  FMUL.FTZ R38, R39, c[0x0][0x2ec] ;  /* 0x0000bb0027267a20 */ /* 0x000fc40000410000 */
[----:B--2---:R-:W-:Y:S02]  /*4fe0*/  FFMA.FTZ R4, R81, -UR21, R120 ;  /* 0x8000001551047c23 */ /* 0x004fe40008010078 */
[----:B------:R-:W-:Y:S01]  /*4ff0*/  HMMA.16816.F32 R64, R52, R18, R64 ;  /* 0x000000123440723c */ /* 0x000fe20000001840 */
[----:B------:R-:W2:Y:S01]  /*5000*/  LDSM.16.M88.4 R16, [R195+0xb800] ;  /* 0x00b80000c310783b */ /* 0x000ea20000000200 */
[----:B------:R-:W-:-:S04]  /*5010*/  DEPBAR.LE SB0, 0x0 ;  /* 0x000080000000791a */ /* 0x000fc80000000000 */
[----:B------:R-:W-:Y:S01]  /*5020*/  MUFU.TANH R43, R43 ;  /* 0x0000002b002b7308 */ /* 0x000fe20000002400 */
[----:B------:R-:W-:Y:S02]  /*5030*/  FSEL R4, R4, -INF , !P2 ;  /* 0xff80000004047808 */ /* 0x000fe40005000000 */
[C---:B------:R-:W-:Y:S01]  /*5040*/  ISETP.GE.AND P2, PT, R85.reuse, R210, PT ;  /* 0x000000d25500720c */ /* 0x040fe20003f46270 */
[C---:B-1----:R-:W-:Y:S03]  /*5050*/  HMMA.16816.F32 R32, R8.reuse, R20, R32 ;  /* 0x000000140820723c */ /* 0x042fe60000001820 */
[----:B------:R-:W-:Y:S01]  /*5060*/  ISETP.LT.OR P2, PT, R85, R211, P2 ;  /* 0x000000d35500720c */ /* 0x000fe20001741670 */
[----:B------:R-:W1:Y:S03]  /*5070*/  MUFU.TANH R46, R46 ;  /* 0x0000002e002e7308 */ /* 0x000e660000002400 */
[----:B------:R-:W-:Y:S01]  /*5080*/  FFMA.FTZ R21, R77, -UR21, R70 ;  /* 0x800000154d157c23 */ /* 0x000fe20008010046 */
[----:B------:R-:W-:Y:S01]  /*5090*/  HMMA.16816.F32 R28, R8, R22, R28 ;  /* 0x00000016081c723c */ /* 0x000fe2000000181c */
[----:B------:R-:W-:-:S03]  /*50a0*/  FFMA.FTZ R20, R80, -UR21, R61 ;  /* 0x8000001550147c23 */ /* 0x000fc6000801003d */
[----:B------:R-:W3:Y:S01]  /*50b0*/  MUFU.TANH R40, R40 ;  /* 0x0000002800287308 */ /* 0x000ee20000002400 */
[----:B------:R-:W-:Y:S02]  /*50c0*/  FSEL R21, R21, -INF , !P4 ;  /* 0xff80000015157808 */ /* 0x000fe40006000000 */
[----:B----4-:R-:W-:Y:S01]  /*50d0*/  FFMA.FTZ R23, R83, -UR21, R44 ;  /* 0x8000001553177c23 */ /* 0x010fe2000801002c */
[-C--:B------:R-:W-:Y:S02]  /*50e0*/  ISETP.GE.AND P4, PT, R82, R210.reuse, PT ;  /* 0x000000d25200720c */ /* 0x080fe40003f86270 */
[----:B------:R-:W-:Y:S02]  /*50f0*/  FSEL R20, R20, -INF , !P6 ;  /* 0xff80000014147808 */ /* 0x000fe40007000000 */
[----:B------:R-:W4:Y:S01]  /*5100*/  MUFU.TANH R47, R47 ;  /* 0x0000002f002f7308 */ /* 0x000f220000002400 */
[----:B------:R-:W-:Y:S01]  /*5110*/  FSEL R23, R23, -INF , !P1 ;  /* 0xff80000017177808 */ /* 0x000fe20004800000 */
[----:B-1----:R-:W-:Y:S01]  /*5120*/  FFMA.FTZ R2, R87, -UR21, R46 ;  /* 0x8000001557027c23 */ /* 0x002fe2000801002e */
[----:B------:R-:W-:Y:S01]  /*5130*/  ISETP.GE.AND P1, PT, R88, R210, PT ;  /* 0x000000d25800720c */ /* 0x000fe20003f26270 */
[----:B------:R-:W-:Y:S01]  /*5140*/  FMUL.FTZ R22, R35, c[0x0][0x2ec] ;  /* 0x0000bb0023167a20 */ /* 0x000fe20000410000 */
[-C--:B------:R-:W-:Y:S01]  /*5150*/  ISETP.LT.OR P4, PT, R82, R211.reuse, P4 ;  /* 0x000000d35200720c */ /* 0x080fe20002781670 */
[----:B------:R-:W-:Y:S01]  /*5160*/  FMUL.FTZ R32, R32, c[0x0][0x2ec] ;  /* 0x0000bb0020207a20 */ /* 0x000fe20000410000 */
[----:B------:R-:W-:Y:S01]  /*5170*/  ISETP.LT.OR P1, PT, R88, R211, P1 ;  /* 0x000000d35800720c */ /* 0x000fe20000f21670 */
[----:B------:R-:W1:Y:S01]  /*5180*/  MUFU.TANH R42, R42 ;  /* 0x0000002a002a7308 */ /* 0x000e620000002400 */
[----:B------:R-:W-:Y:S01]  /*5190*/  FMUL.FTZ R34, R34, c[0x0][0x2ec] ;  /* 0x0000bb0022227a20 */ /* 0x000fe20000410000 */
[----:B------:R-:W-:Y:S01]  /*51a0*/  FSEL R2, R2, -INF , !P4 ;  /* 0xff80000002027808 */ /* 0x000fe20006000000 */
[C---:B--2---:R-:W-:Y:S01]  /*51b0*/  HMMA.16816.F32 R72, R12.reuse, R16, R72 ;  /* 0x000000100c48723c */ /* 0x044fe20000001848 */
[----:B------:R-:W-:Y:S01]  /*51c0*/  FMUL.FTZ R33, R33, c[0x0][0x2ec] ;  /* 0x0000bb0021217a20 */ /* 0x000fe20000410000 */
[-C--:B------:R-:W-:Y:S01]  /*51d0*/  ISETP.GE.AND P6, PT, R88, R213.reuse, PT ;  /* 0x000000d55800720c */ /* 0x080fe20003fc6270 */
[----:B------:R-:W-:Y:S01]  /*51e0*/  FMUL.FTZ R29, R29, c[0x0][0x2ec] ;  /* 0x0000bb001d1d7a20 */ /* 0x000fe20000410000 */
[----:B------:R-:W-:Y:S01]  /*51f0*/  ISETP.GE.AND P4, PT, R94, R213, PT ;  /* 0x000000d55e00720c */ /* 0x000fe20003f86270 */
[----:B------:R-:W2:Y:S01]  /*5200*/  MUFU.TANH R22, R22 ;  /* 0x0000001600167308 */ /* 0x000ea20000002400 */
[-C--:B------:R-:W-:Y:S01]  /*5210*/  ISETP.LT.OR P6, PT, R88, R214.reuse, P6 ;  /* 0x000000d65800720c */ /* 0x080fe200037c1670 */
[----:B------:R-:W-:Y:S01]  /*5220*/  FFMA.FTZ R16, R78, -UR21, R71 ;  /* 0x800000154e107c23 */ /* 0x000fe20008010047 */
[----:B------:R-:W-:Y:S01]  /*5230*/  HMMA.16816.F32 R64, R12, R18, R64 ;  /* 0x000000120c40723c */ /* 0x000fe20000001840 */
[----:B---3--:R-:W-:Y:S01]  /*5240*/  FFMA.FTZ R17, R89, -UR21, R40 ;  /* 0x8000001559117c23 */ /* 0x008fe20008010028 */
[----:B------:R-:W-:-:S02]  /*5250*/  ISETP.LT.OR P4, PT, R94, R214, P4 ;  /* 0x000000d65e00720c */ /* 0x000fc40002781670 */
[----:B------:R-:W-:Y:S01]  /*5260*/  FSEL R16, R16, -INF , !P5 ;  /* 0xff80000010107808 */ /* 0x000fe20006800000 */
[----:B------:R-:W3:Y:S01]  /*5270*/  MUFU.TANH R41, R41 ;  /* 0x0000002900297308 */ /* 0x000ee20000002400 */
[----:B------:R-:W-:Y:S01]  /*5280*/  ISETP.GE.AND P5, PT, R85, R213, PT ;  /* 0x000000d55500720c */ /* 0x000fe20003fa6270 */
[----:B------:R-:W-:Y:S02]  /*5290*/  FMUL.FTZ R19, R30, c[0x0][0x2ec] ;  /* 0x0000bb001e137a20 */ /* 0x000fe40000410000 */
[----:B------:R-:W-:Y:S01]  /*52a0*/  FFMA.FTZ R13, R95, -UR21, R36 ;  /* 0x800000155f0d7c23 */ /* 0x000fe20008010024 */
[----:B------:R-:W-:Y:S01]  /*52b0*/  ISETP.LT.OR P5, PT, R85, R214, P5 ;  /* 0x000000d65500720c */ /* 0x000fe20002fa1670 */
[----:B------:R-:W-:Y:S02]  /*52c0*/  FMUL.FTZ R18, R31, c[0x0][0x2ec] ;  /* 0x0000bb001f127a20 */ /* 0x000fe40000410000 */
[----:B------:R-:W5:Y:S01]  /*52d0*/  MUFU.TANH R37, R37 ;  /* 0x0000002500257308 */ /* 0x000f620000002400 */
[----:B------:R-:W-:Y:S01]  /*52e0*/  FSEL R13, R13, -INF , !P0 ;  /* 0xff8000000d0d7808 */ /* 0x000fe20004000000 */
[----:B----4-:R-:W-:Y:S01]  /*52f0*/  FFMA.FTZ R14, R90, -UR21, R47 ;  /* 0x800000155a0e7c23 */ /* 0x010fe2000801002f */
[C---:B------:R-:W-:Y:S01]  /*5300*/  HMMA.16816.F32 R72, R8.reuse, R24, R72 ;  /* 0x000000180848723c */ /* 0x040fe20000001848 */
[CC--:B------:R-:W-:Y:S01]  /*5310*/  ISETP.GE.AND P0, PT, R100.reuse, R210.reuse, PT ;  /* 0x000000d26400720c */ /* 0x0c0fe20003f06270 */
[----:B-1----:R-:W-:Y:S01]  /*5320*/  FFMA.FTZ R12, R93, -UR21, R42 ;  /* 0x800000155d0c7c23 */ /* 0x002fe2000801002a */
[----:B------:R-:W-:Y:S01]  /*5330*/  FSEL R17, R17, -INF , !P5 ;  /* 0xff80000011117808 */ /* 0x000fe20006800000 */
[----:B--2---:R-:W-:Y:S01]  /*5340*/  FFMA.FTZ R105, R105, -UR21, R22 ;  /* 0x8000001569697c23 */ /* 0x004fe20008010016 */
[----:B------:R-:W1:Y:S01]  /*5350*/  MUFU.TANH R38, R38 ;  /* 0x0000002600267308 */ /* 0x000e620000002400 */
[----:B------:R-:W-:Y:S01]  /*5360*/  ISETP.LT.OR P0, PT, R100, R211, P0 ;  /* 0x000000d36400720c */ /* 0x000fe20000701670 */
[----:B------:R-:W-:Y:S01]  /*5370*/  FMUL.FTZ R24, R28, c[0x0][0x2ec] ;  /* 0x0000bb001c187a20 */ /* 0x000fe20000410000 */
[----:B------:R-:W-:Y:S01]  /*5380*/  HMMA.16816.F32 R64, R8, R26, R64 ;  /* 0x0000001a0840723c */ /* 0x000fe20000001840 */
[----:B------:R-:W-:Y:S01]  /*5390*/  FFMA.FTZ R25, R86, -UR21, R45 ;  /* 0x8000001556197c23 */ /* 0x000fe2000801002d */
[----:B------:R-:W-:Y:S01]  /*53a0*/  FSEL R14, R14, -INF , !P2 ;  /* 0xff8000000e0e7808 */ /* 0x000fe20005000000 */
[----:B---3--:R-:W-:Y:S01]  /*53b0*/  FFMA.FTZ R15, R92, -UR21, R41 ;  /* 0x800000155c0f7c23 */ /* 0x008fe20008010029 */
[----:B------:R-:W-:Y:S01]  /*53c0*/  FSEL R12, R12, -INF , !P1 ;  /* 0xff8000000c0c7808 */ /* 0x000fe20004800000 */
[----:B------:R-:W2:Y:S01]  /*53d0*/  MUFU.TANH R24, R24 ;  /* 0x0000001800187308 */ /* 0x000ea20000002400 */
[----:B------:R-:W-:Y:S01]  /*53e0*/  FSEL R25, R25, -INF , !P3 ;  /* 0xff80000019197808 */ /* 0x000fe20005800000 */
[----:B------:R-:W-:Y:S01]  /*53f0*/  FFMA.FTZ R10, R96, -UR21, R43 ;  /* 0x80000015600a7c23 */ /* 0x000fe2000801002b */
[-C--:B------:R-:W-:Y:S01]  /*5400*/  ISETP.GE.AND P3, PT, R91, R210.reuse, PT ;  /* 0x000000d25b00720c */ /* 0x080fe20003f66270 */
[----:B-----5:R-:W-:Y:S01]  /*5410*/  FFMA.FTZ R9, R98, -UR21, R37 ;  /* 0x8000001562097c23 */ /* 0x020fe20008010025 */
[----:B------:R-:W-:-:S02]  /*5420*/  ISETP.GE.AND P5, PT, R94, R210, PT ;  /* 0x000000d25e00720c */ /* 0x000fc40003fa6270 */
[----:B------:R-:W-:Y:S01]  /*5430*/  ISETP.LT.OR P3, PT, R91, R211, P3 ;  /* 0x000000d35b00720c */ /* 0x000fe20001f61670 */
[----:B------:R-:W3:Y:S01]  /*5440*/  MUFU.TANH R32, R32 ;  /* 0x0000002000207308 */ /* 0x000ee20000002400 */
[-C--:B------:R-:W-:Y:S01]  /*5450*/  ISETP.GE.AND P2, PT, R97, R213.reuse, PT ;  /* 0x000000d56100720c */ /* 0x080fe20003f46270 */
[----:B-1----:R-:W-:Y:S01]  /*5460*/  FFMA.FTZ R8, R99, -UR21, R38 ;  /* 0x8000001563087c23 */ /* 0x002fe20008010026 */
[----:B------:R-:W-:Y:S01]  /*5470*/  FSEL R10, R10, -INF , !P3 ;  /* 0xff8000000a0a7808 */ /* 0x000fe20005800000 */
[----:B------:R-:W-:Y:S01]  /*5480*/  FMUL.FTZ R27, R74, c[0x0][0x2ec] ;  /* 0x0000bb004a1b7a20 */ /* 0x000fe20000410000 */
[----:B------:R-:W-:Y:S01]  /*5490*/  ISETP.GE.AND P3, PT, R103, R213, PT ;  /* 0x000000d56700720c */ /* 0x000fe20003f66270 */
[----:B------:R-:W-:Y:S01]  /*54a0*/  FMUL.FTZ R28, R72, c[0x0][0x2ec] ;  /* 0x0000bb00481c7a20 */ /* 0x000fe20000410000 */
[----:B------:R-:W-:Y:S01]  /*54b0*/  ISETP.GE.AND P1, PT, R97, R210, PT ;  /* 0x000000d26100720c */ /* 0x000fe20003f26270 */
[----:B------:R-:W1:Y:S01]  /*54c0*/  MUFU.TANH R35, R34 ;  /* 0x0000002200237308 */ /* 0x000e620000002400 */
[----:B------:R-:W-:Y:S01]  /*54d0*/  FMUL.FTZ R11, R73, c[0x0][0x2ec] ;  /* 0x0000bb00490b7a20 */ /* 0x000fe20000410000 */
[----:B------:R-:W-:Y:S01]  /*54e0*/  ISETP.LT.OR P3, PT, R103, R214, P3 ;  /* 0x000000d66700720c */ /* 0x000fe20001f61670 */
[----:B------:R-:W-:Y:S01]  /*54f0*/  FMUL.FTZ R22, R64, c[0x0][0x2ec] ;  /* 0x0000bb0040167a20 */ /* 0x000fe20000410000 */
[----:B------:R-:W-:Y:S01]  /*5500*/  FSEL R170, R105, -INF , !P0 ;  /* 0xff80000069aa7808 */ /* 0x000fe20004000000 */
[----:B--2---:R-:W-:Y:S01]  /*5510*/  FFMA.FTZ R24, R107, -UR21, R24 ;  /* 0x800000156b187c23 */ /* 0x004fe20008010018 */
[----:B------:R-:W-:Y:S01]  /*5520*/  ISETP.GE.AND P0, PT, R109, R210, PT ;  /* 0x000000d26d00720c */ /* 0x000fe20003f06270 */
[----:B------:R-:W-:Y:S01]  /*5530*/  FMUL.FTZ R67, R67, c[0x0][0x2ec] ;  /* 0x0000bb0043437a20 */ /* 0x000fe20000410000 */
[----:B------:R-:W2:Y:S01]  /*5540*/  MUFU.TANH R19, R19 ;  /* 0x0000001300137308 */ /* 0x000ea20000002400 */
[----:B------:R-:W-:Y:S01]  /*5550*/  FMUL.FTZ R75, R75, c[0x0][0x2ec] ;  /* 0x0000bb004b4b7a20 */ /* 0x000fe20000410000 */
[-C--:B------:R-:W-:Y:S01]  /*5560*/  ISETP.LT.OR P5, PT, R94, R211.reuse, P5 ;  /* 0x000000d35e00720c */ /* 0x080fe20002fa1670 */
[----:B------:R-:W-:Y:S01]  /*5570*/  FMUL.FTZ R65, R65, c[0x0][0x2ec] ;  /* 0x0000bb0041417a20 */ /* 0x000fe20000410000 */
[C---:B------:R-:W-:Y:S01]  /*5580*/  ISETP.LT.OR P2, PT, R97.reuse, R214, P2 ;  /* 0x000000d66100720c */ /* 0x040fe20001741670 */
[----:B------:R-:W-:Y:S01]  /*5590*/  FMUL.FTZ R66, R66, c[0x0][0x2ec] ;  /* 0x0000bb0042427a20 */ /* 0x000fe20000410000 */
[----:B------:R-:W-:Y:S01]  /*55a0*/  ISETP.LT.OR P1, PT, R97, R211, P1 ;  /* 0x000000d36100720c */ /* 0x000fe20000f21670 */
[----:B---3--:R-:W-:Y:S01]  /*55b0*/  FFMA.FTZ R32, R101, -UR21, R32 ;  /* 0x8000001565207c23 */ /* 0x008fe20008010020 */
[----:B------:R-:W3:Y:S01]  /*55c0*/  MUFU.TANH R27, R27 ;  /* 0x0000001b001b7308 */ /* 0x000ee20000002400 */
[----:B-1----:R-:W-:Y:S01]  /*55d0*/  FFMA.FTZ R35, R102, -UR21, R35 ;  /* 0x8000001566237c23 */ /* 0x002fe20008010023 */
[----:B------:R-:W-:-:S02]  /*55e0*/  FSEL R163, R24, -INF , !P3 ;  /* 0xff80000018a37808 */ /* 0x000fc40005800000 */
[----:B------:R-:W-:Y:S02]  /*55f0*/  ISETP.LT.OR P0, PT, R109, R211, P0 ;  /* 0x000000d36d00720c */ /* 0x000fe40000701670 */
[----:B------:R-:W-:Y:S02]  /*5600*/  FSEL R15, R15, -INF , !P6 ;  /* 0xff8000000f0f7808 */ /* 0x000fe40007000000 */
[----:B------:R-:W1:Y:S01]  /*5610*/  MUFU.TANH R33, R33 ;  /* 0x0000002100217308 */ /* 0x000e620000002400 */
[----:B--2---:R-:W-:Y:S01]  /*5620*/  FFMA.FTZ R108, R108, -UR21, R19 ;  /* 0x800000156c6c7c23 */ /* 0x004fe20008010013 */
[----:B------:R-:W-:Y:S02]  /*5630*/  FSEL R9, R9, -INF , !P4 ;  /* 0xff80000009097808 */ /* 0x000fe40006000000 */
[----:B------:R-:W-:Y:S02]  /*5640*/  FSEL R8, R8, -INF , !P5 ;  /* 0xff80000008087808 */ /* 0x000fe40006800000 */
[----:B------:R-:W-:-:S02]  /*5650*/  FSEL R165, R32, -INF , !P2 ;  /* 0xff80000020a57808 */ /* 0x000fc40005000000 */
[----:B------:R-:W2:Y:S01]  /*5660*/  MUFU.TANH R29, R29 ;  /* 0x0000001d001d7308 */ /* 0x000ea20000002400 */
[----:B---3--:R-:W-:Y:S01]  /*5670*/  FFMA.FTZ R27, R114, -UR21, R27 ;  /* 0x80000015721b7c23 */ /* 0x008fe2000801001b */
[----:B------:R-:W-:Y:S02]  /*5680*/  FSEL R160, R35, -INF , !P1 ;  /* 0xff80000023a07808 */ /* 0x000fe40004800000 */
[-C--:B------:R-:W-:Y:S02]  /*5690*/  ISETP.GE.AND P6, PT, R100, R213.reuse, PT ;  /* 0x000000d56400720c */ /* 0x080fe40003fc6270 */
[----:B------:R-:W-:Y:S02]  /*56a0*/  ISETP.GE.AND P4, PT, R106, R213, PT ;  /* 0x000000d56a00720c */ /* 0x000fe40003f86270 */
[----:B------:R-:W3:Y:S01]  /*56b0*/  MUFU.TANH R18, R18 ;  /* 0x0000001200127308 */ /* 0x000ee20000002400 */
[-C--:B------:R-:W-:Y:S01]  /*56c0*/  ISETP.GE.AND P5, PT, R103, R210.reuse, PT ;  /* 0x000000d26700720c */ /* 0x080fe20003fa6270 */
[----:B-1----:R-:W-:Y:S01]  /*56d0*/  FFMA.FTZ R33, R104, -UR21, R33 ;  /* 0x8000001568217c23 */ /* 0x002fe20008010021 */
[----:B------:R-:W-:-:S02]  /*56e0*/  ISETP.GE.AND P2, PT, R106, R210, PT ;  /* 0x000000d26a00720c */ /* 0x000fc40003f46270 */
[----:B------:R-:W-:Y:S02]  /*56f0*/  ISETP.GE.AND P1, PT, R109, R213, PT ;  /* 0x000000d56d00720c */ /* 0x000fe40003f26270 */
[----:B------:R-:W-:Y:S01]  /*5700*/  FSEL R164, R27, -INF , !P0 ;  /* 0xff8000001ba47808 */ /* 0x000fe20004000000 */
[----:B------:R-:W1:Y:S01]  /*5710*/  MUFU.TANH R28, R28 ;  /* 0x0000001c001c7308 */ /* 0x000e620000002400 */
[----:B------:R-:W-:Y:S01]  /*5720*/  PLOP3.LUT P0, PT, PT, PT, UP0, 0x80, 0x0 ;  /* 0x000000000000781c */ /* 0x000fe20003f0f008 */
[----:B--2---:R-:W-:Y:S01]  /*5730*/  FFMA.FTZ R29, R110, -UR21, R29 ;  /* 0x800000156e1d7c23 */ /* 0x004fe2000801001d */
[-C--:B------:R-:W-:Y:S02]  /*5740*/  ISETP.LT.OR P6, PT, R100, R214.reuse, P6 ;  /* 0x000000d66400720c */ /* 0x080fe400037c1670 */
[-C--:B------:R-:W-:Y:S02]  /*5750*/  ISETP.LT.OR P5, PT, R103, R211.reuse, P5 ;  /* 0x000000d36700720c */ /* 0x080fe40002fa1670 */
[C---:B------:R-:W-:Y:S01]  /*5760*/  ISETP.LT.OR P4, PT, R106.reuse, R214, P4 ;  /* 0x000000d66a00720c */ /* 0x040fe20002781670 */
[----:B------:R-:W-:Y:S01]  /*5770*/  I2F R119, R119 ;  /* 0x0000007700777306 */ /* 0x000fe20000201400 */
[----:B---3--:R-:W-:Y:S01]  /*5780*/  FFMA.FTZ R18, R111, -UR21, R18 ;  /* 0x800000156f127c23 */ /* 0x008fe20008010012 */
[----:B------:R-:W-:-:S02]  /*5790*/  ISETP.LT.OR P2, PT, R106, R211, P2 ;  /* 0x000000d36a00720c */ /* 0x000fc40001741670 */
[----:B------:R-:W-:Y:S02]  /*57a0*/  ISETP.LT.OR P1, PT, R109, R214, P1 ;  /* 0x000000d66d00720c */ /* 0x000fe40000f21670 */
[----:B------:R-:W-:Y:S02]  /*57b0*/  FSEL R157, R33, -INF , !P6 ;  /* 0xff800000219d7808 */ /* 0x000fe40007000000 */
[----:B------:R-:W-:Y:S01]  /*57c0*/  I2F R69, R69 ;  /* 0x0000004500457306 */ /* 0x000fe20000201400 */
[----:B-1----:R-:W-:Y:S01]  /*57d0*/  FFMA.FTZ R28, R113, -UR21, R28 ;  /* 0x80000015711c7c23 */ /* 0x002fe2000801001c */
[----:B------:R-:W-:Y:S02]  /*57e0*/  FSEL R162, R108, -INF , !P5 ;  /* 0xff8000006ca27808 */ /* 0x000fe40006800000 */
[----:B------:R-:W-:Y:S02]  /*57f0*/  FSEL R159, R29, -INF , !P4 ;  /* 0xff8000001d9f7808 */ /* 0x000fe40006000000 */
[----:B------:R-:W-:-:S02]  /*5800*/  FSEL R168, R18, -INF , !P2 ;  /* 0xff80000012a87808 */ /* 0x000fc40005000000 */
[----:B------:R-:W1:Y:S01]  /*5810*/  MUFU.TANH R11, R11 ;  /* 0x0000000b000b7308 */ /* 0x000e620000002400 */
[----:B------:R-:W-:Y:S02]  /*5820*/  FSEL R169, R28, -INF , !P1 ;  /* 0xff8000001ca97808 */ /* 0x000fe40004800000 */
[CC--:B------:R-:W-:Y:S02]  /*5830*/  ISETP.GE.AND P6, PT, R112.reuse, R213.reuse, PT ;  /* 0x000000d57000720c */ /* 0x0c0fe40003fc6270 */
[-C--:B------:R-:W-:Y:S02]  /*5840*/  ISETP.GE.AND P3, PT, R112, R210.reuse, PT ;  /* 0x000000d27000720c */ /* 0x080fe40003f66270 */
[CC--:B------:R-:W-:Y:S01]  /*5850*/  ISETP.GE.AND P5, PT, R115.reuse, R213.reuse, PT ;  /* 0x000000d57300720c */ /* 0x0c0fe20003fa6270 */
[----:B------:R-:W2:Y:S01]  /*5860*/  MUFU.TANH R26, R75 ;  /* 0x0000004b001a7308 */ /* 0x000ea20000002400 */
[----:B------:R-:W-:Y:S02]  /*5870*/  ISETP.GE.AND P4, PT, R118, R213, PT ;  /* 0x000000d57600720c */ /* 0x000fe40003f86270 */
[----:B------:R-:W-:-:S02]  /*5880*/  ISETP.GE.AND P2, PT, R115, R210, PT ;  /* 0x000000d27300720c */ /* 0x000fc40003f46270 */
[----:B------:R-:W-:Y:S02]  /*5890*/  ISETP.GE.AND P1, PT, R118, R210, PT ;  /* 0x000000d27600720c */ /* 0x000fe40003f26270 */
[-C--:B------:R-:W-:Y:S01]  /*58a0*/  ISETP.LT.OR P6, PT, R112, R214.reuse, P6 ;  /* 0x000000d67000720c */ /* 0x080fe200037c1670 */
[----:B------:R-:W3:Y:S01]  /*58b0*/  MUFU.TANH R22, R22 ;  /* 0x0000001600167308 */ /* 0x000ee20000002400 */
[----:B-1----:R-:W-:Y:S01]  /*58c0*/  FFMA.FTZ R11, R116, -UR21, R11 ;  /* 0x80000015740b7c23 */ /* 0x002fe2000801000b */
[-C--:B------:R-:W-:Y:S02]  /*58d0*/  ISETP.LT.OR P3, PT, R112, R211.reuse, P3 ;  /* 0x000000d37000720c */ /* 0x080fe40001f61670 */
[CC--:B------:R-:W-:Y:S02]  /*58e0*/  ISETP.LT.OR P5, PT, R115.reuse, R214.reuse, P5 ;  /* 0x000000d67300720c */ /* 0x0c0fe40002fa1670 */
[-C--:B------:R-:W-:Y:S02]  /*58f0*/  ISETP.LT.OR P2, PT, R115, R211.reuse, P2 ;  /* 0x000000d37300720c */ /* 0x080fe40001741670 */
[----:B------:R-:W1:Y:S01]  /*5900*/  MUFU.TANH R24, R65 ;  /* 0x0000004100187308 */ /* 0x000e620000002400 */
[----:B--2---:R-:W-:Y:S01]  /*5910*/  FFMA.FTZ R26, R117, -UR21, R26 ;  /* 0x80000015751a7c23 */ /* 0x004fe2000801001a */
[C---:B------:R-:W-:Y:S01]  /*5920*/  ISETP.LT.OR P4, PT, R118.reuse, R214, P4 ;  /* 0x000000d67600720c */ /* 0x040fe20002781670 */
[----:B------:R-:W-:Y:S01]  /*5930*/  BAR.SYNC.DEFER_BLOCKING 0x0 ;  /* 0x0000000000007b1d */ /* 0x000fe20000010000 */
[----:B------:R-:W-:-:S02]  /*5940*/  ISETP.LT.OR P1, PT, R118, R211, P1 ;  /* 0x000000d37600720c */ /* 0x000fc40000f21670 */
[----:B------:R-:W-:Y:S01]  /*5950*/  FSEL R167, R11, -INF , !P6 ;  /* 0xff8000000ba77808 */ /* 0x000fe20007000000 */
[----:B---3--:R-:W-:Y:S02]  /*5960*/  FFMA.FTZ R22, R119, -UR21, R22 ;  /* 0x8000001577167c23 */ /* 0x008fe40008010016 */
[----:B------:R-:W2:Y:S01]  /*5970*/  MUFU.TANH R19, R66 ;  /* 0x0000004200137308 */ /* 0x000ea20000002400 */
[----:B------:R-:W-:Y:S02]  /*5980*/  FSEL R142, R26, -INF , !P3 ;  /* 0xff8000001a8e7808 */ /* 0x000fe40005800000 */
[----:B------:R-:W-:Y:S01]  /*5990*/  FSEL R143, R22, -INF , !P5 ;  /* 0xff800000168f7808 */ /* 0x000fe20006800000 */
[----:B-1----:R-:W-:-:S04]  /*59a0*/  FFMA.FTZ R24, R69, -UR21, R24 ;  /* 0x8000001545187c23 */ /* 0x002fc80008010018 */
[----:B------:R-:W1:Y:S01]  /*59b0*/  MUFU.TANH R67, R67 ;  /* 0x0000004300437308 */ /* 0x000e620000002400 */
[----:B------:R-:W-:Y:S01]  /*59c0*/  FSEL R141, R24, -INF , !P4 ;  /* 0xff800000188d7808 */ /* 0x000fe20006000000 */
[----:B--2---:R-:W-:-:S05]  /*59d0*/  FFMA.FTZ R68, R68, -UR21, R19 ;  /* 0x8000001544447c23 */ /* 0x004fca0008010013 */
        /* <DEDUP_REMOVED lines=105> */
.L_x_1256:
[----:B------:R-:W-:Y:S05]  /*6070*/  BSYNC B0 ;  /* 0x0000000000007941 */ /* 0x000fea0003800000 */
.L_x_1255:
[----:B------:R-:W0:Y:S02]  /*6080*/  LDGDEPBAR ;  /* 0x00000000000079af */ /* 0x000e240000000000 */
.L_x_1254:
        /* <DEDUP_REMOVED lines=409> */
[----:B-----5:R-:W1:Y:S04]  /*7a20*/  LDSM.16.M88.4 R20, [R201+0x6000] ;  /* 0x00600000c914783b */ /* 0x020e680000000200 */
[----:B--2---:R-:W2:Y:S04]  /*7a30*/  LDSM.16.M88.4 R12, [R201+0x6800] ;  /* 0x00680000c90c783b */ /* 0x004ea80000000200 */
[----:B------:R-:W5:Y:S04]  /*7a40*/  LDSM.16.M88.4 R156, [R201+0x7000] ;  /* 0x00700000c99c783b */ /* 0x000f680000000200 */
[----:B------:R-:W2:Y:S04]  /*7a50*/  LDSM.16.M88.4 R28, [R201+0x7800] ;  /* 0x00780000c91c783b */ /* 0x000ea80000000200 */
[----:B------:R-:W-:Y:S04]  /*7a60*/  LDSM.16.M88.4 R172, [R200] ;  /* 0x00000000c8ac783b */ /* 0x000fe80000000200 */
[----:B---3--:R-:W3:Y:S04]  /*7a70*/  LDSM.16.M88.4 R8, [R199] ;  /* 0x00000000c708783b */ /* 0x008ee80000000200 */
[----:B----4-:R-:W4:Y:S04]  /*7a80*/  LDSM.16.M88.4 R4, [R191] ;  /* 0x00000000bf04783b */ /* 0x010f280000000200 */
[----:B------:R-:W3:Y:S04]  /*7a90*/  LDSM.16.M88.4 R168, [R190] ;  /* 0x00000000bea8783b */ /* 0x000ee80000000200 */
[----:B------:R-:W3:Y:S04]  /*7aa0*/  LDSM.16.M88.4 R164, [R189] ;  /* 0x00000000bda4783b */ /* 0x000ee80000000200 */
[----:B------:R-:W-:Y:S01]  /*7ab0*/  LDSM.16.M88.4 R144, [R198] ;  /* 0x00000000c690783b */ /* 0x000fe20000000200 */
[C---:B-1----:R-:W-:Y:S03]  /*7ac0*/  HMMA.16816.F32 R24, R148.reuse, R20, RZ ;  /* 0x000000149418723c */ /* 0x042fe600000018ff */
[----:B------:R-:W1:Y:S04]  /*7ad0*/  LDSM.16.M88.4 R140, [R195+0x6000] ;  /* 0x00600000c38c783b */ /* 0x000e680000000200 */
[----:B------:R-:W1:Y:S01]  /*7ae0*/  LDSM.16.M88.4 R136, [R195+0x6800] ;  /* 0x00680000c388783b */ /* 0x000e620000000200 */
[C---:B------:R-:W-:Y:S03]  /*7af0*/  HMMA.16816.F32 R20, R148.reuse, R22, RZ ;  /* 0x000000169414723c */ /* 0x040fe600000018ff */
[----:B------:R-:W1:Y:S04]  /*7b00*/  LDSM.16.M88.4 R32, [R195+0x7000] ;  /* 0x00700000c320783b */ /* 0x000e680000000200 */
[----:B------:R-:W0:Y:S01]  /*7b10*/  LDGDEPBAR ;  /* 0x00000000000079af */ /* 0x000e220000000000 */
[C---:B--2---:R-:W-:Y:S08]  /*7b20*/  HMMA.16816.F32 R16, R148.reuse, R12, RZ ;  /* 0x0000000c9410723c */ /* 0x044ff000000018ff */
[C---:B------:R-:W-:Y:S08]  /*7b30*/  HMMA.16816.F32 R12, R148.reuse, R14, RZ ;  /* 0x0000000e940c723c */ /* 0x040ff000000018ff */
[C---:B-----5:R-:W-:Y:S08]  /*7b40*/  HMMA.16816.F32 R160, R148.reuse, R156, RZ ;  /* 0x0000009c94a0723c */ /* 0x060ff000000018ff */
[C---:B------:R-:W-:Y:S08]  /*7b50*/  HMMA.16816.F32 R156, R148.reuse, R158, RZ ;  /* 0x0000009e949c723c */ /* 0x040ff000000018ff */
[C---:B------:R-:W-:Y:S08]  /*7b60*/  HMMA.16816.F32 R152, R148.reuse, R28, RZ ;  /* 0x0000001c9498723c */ /* 0x040ff000000018ff */
[----:B------:R-:W-:Y:S01]  /*7b70*/  HMMA.16816.F32 R148, R148, R30, RZ ;  /* 0x0000001e9494723c */ /* 0x000fe200000018ff */
[----:B------:R-:W2:Y:S07]  /*7b80*/  LDSM.16.M88.4 R28, [R195+0x7800] ;  /* 0x00780000c31c783b */ /* 0x000eae0000000200 */
[C---:B---3--:R-:W-:Y:S08]  /*7b90*/  HMMA.16816.F32 R24, R172.reuse, R8, R24 ;  /* 0x00000008ac18723c */ /* 0x048ff00000001818 */
[C---:B------:R-:W-:Y:S01]  /*7ba0*/  HMMA.16816.F32 R20, R172.reuse, R10, R20 ;  /* 0x0000000aac14723c */ /* 0x040fe20000001814 */
[----:B------:R-:W-:Y:S07]  /*7bb0*/  LDSM.16.M88.4 R8, [R197] ;  /* 0x00000000c508783b */ /* 0x000fee0000000200 */
[C---:B----4-:R-:W-:Y:S08]  /*7bc0*/  HMMA.16816.F32 R16, R172.reuse, R4, R16 ;  /* 0x00000004ac10723c */ /* 0x050ff00000001810 */
[C---:B------:R-:W-:Y:S01]  /*7bd0*/  HMMA.16816.F32 R12, R172.reuse, R6, R12 ;  /* 0x00000006ac0c723c */ /* 0x040fe2000000180c */
[----:B------:R-:W3:Y:S07]  /*7be0*/  LDSM.16.M88.4 R4, [R188] ;  /* 0x00000000bc04783b */ /* 0x000eee0000000200 */
[C---:B------:R-:W-:Y:S08]  /*7bf0*/  HMMA.16816.F32 R160, R172.reuse, R168, R160 ;  /* 0x000000a8aca0723c */ /* 0x040ff000000018a0 */
[C---:B------:R-:W-:Y:S08]  /*7c00*/  HMMA.16816.F32 R156, R172.reuse, R170, R156 ;  /* 0x000000aaac9c723c */ /* 0x040ff0000000189c */
[C---:B------:R-:W-:Y:S08]  /*7c10*/  HMMA.16816.F32 R152, R172.reuse, R164, R152 ;  /* 0x000000a4ac98723c */ /* 0x040ff00000001898 */
[----:B------:R-:W-:Y:S01]  /*7c20*/  HMMA.16816.F32 R148, R172, R166, R148 ;  /* 0x000000a6ac94723c */ /* 0x000fe20000001894 */
[----:B------:R-:W4:Y:S07]  /*7c30*/  LDSM.16.M88.4 R164, [R188+0x1000] ;  /* 0x00100000bca4783b */ /* 0x000f2e0000000200 */
[C---:B-1----:R-:W-:Y:S08]  /*7c40*/  HMMA.16816.F32 R24, R144.reuse, R140, R24 ;  /* 0x0000008c9018723c */ /* 0x042ff00000001818 */
[C---:B------:R-:W-:Y:S01]  /*7c50*/  HMMA.16816.F32 R20, R144.reuse, R142, R20 ;  /* 0x0000008e9014723c */ /* 0x040fe20000001814 */
[----:B------:R-:W1:Y:S07]  /*7c60*/  LDSM.16.M88.4 R140, [R188+0x800] ;  /* 0x00080000bc8c783b */ /* 0x000e6e0000000200 */
[C---:B------:R-:W-:Y:S08]  /*7c70*/  HMMA.16816.F32 R16, R144.reuse, R136, R16 ;  /* 0x000000889010723c */ /* 0x040ff00000001810 */
[C---:B------:R-:W-:Y:S01]  /*7c80*/  HMMA.16816.F32 R12, R144.reuse, R138, R12 ;  /* 0x0000008a900c723c */ /* 0x040fe2000000180c */
[----:B------:R-:W5:Y:S07]  /*7c90*/  LDSM.16.M88.4 R136, [R188+0x1800] ;  /* 0x00180000bc88783b */ /* 0x000f6e0000000200 */
        /* <DEDUP_REMOVED lines=16> */
[C---:B-----5:R-:W-:Y:S01]  /*7da0*/  HMMA.16816.F32 R168, R8.reuse, R136, R152 ;  /* 0x0000008808a8723c */ /* 0x060fe20000001898 */
[----:B------:R-:W3:Y:S07]  /*7db0*/  LDSM.16.M88.4 R152, [R187] ;  /* 0x00000000bb98783b */ /* 0x000eee0000000200 */
[----:B------:R-:W-:Y:S01]  /*7dc0*/  HMMA.16816.F32 R148, R8, R138, R148 ;  /* 0x0000008a0894723c */ /* 0x000fe20000001894 */
[----:B------:R-:W4:Y:S04]  /*7dd0*/  LDSM.16.M88.4 R8, [R186] ;  /* 0x00000000ba08783b */ /* 0x000f280000000200 */
[----:B------:R-:W-:Y:S03]  /*7de0*/  LDSM.16.M88.4 R136, [R198+0x2000] ;  /* 0x00200000c688783b */ /* 0x000fe60000000200 */
[C---:B--2---:R-:W-:Y:S08]  /*7df0*/  HMMA.16816.F32 R160, R144.reuse, R4, R160 ;  /* 0x0000000490a0723c */ /* 0x044ff000000018a0 */
[C---:B------:R-:W-:Y:S01]  /*7e00*/  HMMA.16816.F32 R156, R144.reuse, R6, R156 ;  /* 0x00000006909c723c */ /* 0x040fe2000000189c */
[----:B------:R-:W2:Y:S07]  /*7e10*/  LDSM.16.M88.4 R4, [R185] ;  /* 0x00000000b904783b */ /* 0x000eae0000000200 */
[C---:B------:R-:W-:Y:S08]  /*7e20*/  HMMA.16816.F32 R24, R144.reuse, R32, R24 ;  /* 0x000000209018723c */ /* 0x040ff00000001818 */
[C---:B------:R-:W-:Y:S01]  /*7e30*/  HMMA.16816.F32 R20, R144.reuse, R34, R20 ;  /* 0x000000229014723c */ /* 0x040fe20000001814 */
[----:B------:R-:W-:Y:S07]  /*7e40*/  LDSM.16.M88.4 R32, [R195+0x8000] ;  /* 0x00800000c320783b */ /* 0x000fee0000000200 */
[C---:B------:R-:W-:Y:S08]  /*7e50*/  HMMA.16816.F32 R16, R144.reuse, R28, R16 ;  /* 0x0000001c9010723c */ /* 0x040ff00000001810 */
[C---:B------:R-:W-:Y:S01]  /*7e60*/  HMMA.16816.F32 R12, R144.reuse, R30, R12 ;  /* 0x0000001e900c723c */ /* 0x040fe2000000180c */
[----:B------:R-:W5:Y:S07]  /*7e70*/  LDSM.16.M88.4 R28, [R184] ;  /* 0x00000000b81c783b */ /* 0x000f6e0000000200 */
[C---:B-1----:R-:W-:Y:S08]  /*7e80*/  HMMA.16816.F32 R168, R144.reuse, R140, R168 ;  /* 0x0000008c90a8723c */ /* 0x042ff000000018a8 */
[----:B------:R-:W-:Y:S01]  /*7e90*/  HMMA.16816.F32 R148, R144, R142, R148 ;  /* 0x0000008e9094723c */ /* 0x000fe20000001894 */
[----:B------:R-:W1:Y:S04]  /*7ea0*/  LDSM.16.M88.4 R140, [R195+0x8800] ;  /* 0x00880000c38c783b */ /* 0x000e680000000200 */
[----:B------:R-:W1:Y:S03]  /*7eb0*/  LDSM.16.M88.4 R144, [R195+0x9000] ;  /* 0x00900000c390783b */ /* 0x000e660000000200 */
[C---:B---3--:R-:W-:Y:S08]  /*7ec0*/  HMMA.16816.F32 R24, R164.reuse, R152, R24 ;  /* 0x00000098a418723c */ /* 0x048ff00000001818 */
[C---:B------:R-:W-:Y:S01]  /*7ed0*/  HMMA.16816.F32 R20, R164.reuse, R154, R20 ;  /* 0x0000009aa414723c */ /* 0x040fe20000001814 */
[----:B------:R-:W3:Y:S07]  /*7ee0*/  LDSM.16.M88.4 R152, [R195+0x9800] ;  /* 0x00980000c398783b */ /* 0x000eee0000000200 */
[C---:B----4-:R-:W-:Y:S08]  /*7ef0*/  HMMA.16816.F32 R16, R164.reuse, R8, R16 ;  /* 0x00000008a410723c */ /* 0x050ff00000001810 */
[C---:B------:R-:W-:Y:S01]  /*7f00*/  HMMA.16816.F32 R12, R164.reuse, R10, R12 ;  /* 0x0000000aa40c723c */ /* 0x040fe2000000180c */
[----:B------:R-:W-:Y:S07]  /*7f10*/  LDSM.16.M88.4 R8, [R197+0x2000] ;  /* 0x00200000c508783b */ /* 0x000fee0000000200 */
[C---:B--2---:R-:W-:Y:S08]  /*7f20*/  HMMA.16816.F32 R160, R164.reuse, R4, R160 ;  /* 0x00000004a4a0723c */ /* 0x044ff000000018a0 */
[C---:B------:R-:W-:Y:S01]  /*7f30*/  HMMA.16816.F32 R156, R164.reuse, R6, R156 ;  /* 0x00000006a49c723c */ /* 0x040fe2000000189c */
[----:B------:R-:W2:Y:S07]  /*7f40*/  LDSM.16.M88.4 R4, [R188+0x2000] ;  /* 0x00200000bc04783b */ /* 0x000eae0000000200 */
[C---:B-----5:R-:W-:Y:S01]  /*7f50*/  HMMA.16816.F32 R172, R164.reuse, R28, R168 ;  /* 0x0000001ca4ac723c */ /* 0x060fe200000018a8 */
[----:B------:R-:W4:Y:S07]  /*7f60*/  LDSM.16.M88.4 R168, [R188+0x2800] ;  /* 0x00280000bca8783b */ /* 0x000f2e0000000200 */
[----:B------:R-:W-:Y:S01]  /*7f70*/  HMMA.16816.F32 R148, R164, R30, R148 ;  /* 0x0000001ea494723c */ /* 0x000fe20000001894 */
[----:B------:R-:W5:Y:S07]  /*7f80*/  LDSM.16.M88.4 R28, [R188+0x3000] ;  /* 0x00300000bc1c783b */ /* 0x000f6e0000000200 */
[C---:B------:R-:W-:Y:S08]  /*7f90*/  HMMA.16816.F32 R24, R136.reuse, R32, R24 ;  /* 0x000000208818723c */ /* 0x040ff00000001818 */
[C---:B------:R-:W-:Y:S01]  /*7fa0*/  HMMA.16816.F32 R20, R136.reuse, R34, R20 ;  /* 0x000000228814723c */ /* 0x040fe20000001814 */
[----:B------:R-:W2:Y:S07]  /*7fb0*/  LDSM.16.M88.4 R32, [R188+0x3800] ;  /* 0x00380000bc20783b */ /* 0x000eae0000000200 */
[C---:B-1----:R-:W-:Y:S08]  /*7fc0*/  HMMA.16816.F32 R16, R136.reuse, R140, R16 ;  /* 0x0000008c8810723c */ /* 0x042ff00000001810 */
[C---:B------:R-:W-:Y:S01]  /*7fd0*/  HMMA.16816.F32 R12, R136.reuse, R142, R12 ;  /* 0x0000008e880c723c */ /* 0x040fe2000000180c */
[----:B------:R-:W-:Y:S07]  /*7fe0*/  LDSM.16.M88.4 R140, [R200+0x4000] ;  /* 0x00400000c88c783b */ /* 0x000fee0000000200 */
[C---:B------:R-:W-:Y:S08]  /*7ff0*/  HMMA.16816.F32 R160, R136.reuse, R144, R160 ;  /* 0x0000009088a0723c */ /* 0x040ff000000018a0 */
[C---:B------:R-:W-:Y:S08]  /*8000*/  HMMA.16816.F32 R156, R136.reuse, R146, R156 ;  /* 0x00000092889c723c */ /* 0x040ff0000000189c */
[C---:B---3--:R-:W-:Y:S08]  /*8010*/  HMMA.16816.F32 R172, R136.reuse, R152, R172 ;  /* 0x0000009888ac723c */ /* 0x048ff000000018ac */
[----:B------:R-:W-:Y:S01]  /*8020*/  HMMA.16816.F32 R148, R136, R154, R148 ;  /* 0x0000009a8894723c */ /* 0x000fe20000001894 */
[----:B------:R-:W-:Y:S07]  /*8030*/  LDSM.16.M88.4 R136, [R202+0x4000] ;  /* 0x00400000ca88783b */ /* 0x000fee0000000200 */
[C---:B--2---:R-:W-:Y:S08]  /*8040*/  HMMA.16816.F32 R24, R8.reuse, R4, R24 ;  /* 0x000000040818723c */ /* 0x044ff00000001818 */
[C---:B------:R-:W-:Y:S01]  /*8050*/  HMMA.16816.F32 R20, R8.reuse, R6, R20 ;  /* 0x000000060814723c */ /* 0x040fe20000001814 */
[----:B------:R-:W1:Y:S07]  /*8060*/  LDSM.16.M88.4 R4, [R201+0xa000] ;  /* 0x00a00000c904783b */ /* 0x000e6e0000000200 */
[C---:B----4-:R-:W-:Y:S08]  /*8070*/  HMMA.16816.F32 R16, R8.reuse, R168, R16 ;  /* 0x000000a80810723c */ /* 0x050ff00000001810 */
[C---:B------:R-:W-:Y:S08]  /*8080*/  HMMA.16816.F32 R12, R8.reuse, R170, R12 ;  /* 0x000000aa080c723c */ /* 0x040ff0000000180c */
[C---:B-----5:R-:W-:Y:S07]  /*8090*/  HMMA.16816.F32 R160, R8.reuse, R28, R160 ;  /* 0x0000001c08a0723c */ /* 0x060fee00000018a0 */
[----:B------:R-:W-:Y:S01]  /*80a0*/  IMAD.U32 R29, RZ, RZ, UR22 ;  /* 0x00000016ff1d7e24 */ /* 0x000fe2000f8e00ff */
[----:B------:R-:W-:Y:S03]  /*80b0*/  HMMA.16816.F32 R156, R8, R30, R156 ;  /* 0x0000001e089c723c */ /* 0x000fe6000000189c */
[----:B------:R-:W-:-:S02]  /*80c0*/  IMAD R0, R29, 0x40, R218 ;  /* 0x000000401d007824 */ /* 0x000fc400078e02da */
[----:B------:R-:W2:Y:S02]  /*80d0*/  LDSM.16.M88.4 R28, [R201+0xa800] ;  /* 0x00a80000c91c783b */ /* 0x000ea40000000200 */
[--C-:B------:R-:W-:Y:S01]  /*80e0*/  IMAD.IADD R2, R215, 0x1, -R0.reuse ;  /* 0x00000001d7027824 */ /* 0x100fe200078e0a00 */
[C---:B------:R-:W-:Y:S01]  /*80f0*/  HMMA.16816.F32 R172, R8.reuse, R32, R172 ;  /* 0x0000002008ac723c */ /* 0x040fe200000018ac */
[C---:B------:R-:W-:Y:S02]  /*8100*/  IADD3 R145, R0.reuse, 0x8, RZ ;  /* 0x0000000800917810 */ /* 0x040fe40007ffe0ff */
[----:B------:R-:W-:Y:S02]  /*8110*/  IADD3 R154, R0, 0x10, RZ ;  /* 0x00000010009a7810 */ /* 0x000fe40007ffe0ff */
[----:B------:R-:W-:Y:S01]  /*8120*/  IABS R2, R2 ;  /* 0x0000000200027213 */ /* 0x000fe20000000000 */
[----:B------:R-:W-:Y:S01]  /*8130*/  IMAD.IADD R147, R212, 0x1, -R145 ;  /* 0x00000001d4937824 */ /* 0x000fe200078e0a91 */
[----:B------:R-:W-:Y:S01]  /*8140*/  IADD3 R164, R0, 0x11, RZ ;  /* 0x0000001100a47810 */ /* 0x000fe20007ffe0ff */
[----:B------:R-:W-:Y:S01]  /*8150*/  HMMA.16816.F32 R148, R8, R34, R148 ;  /* 0x000000220894723c */ /* 0x000fe20000001894 */
[----:B------:R-:W3:Y:S01]  /*8160*/  LDSM.16.M88.4 R8, [R201+0xb000] ;  /* 0x00b00000c908783b */ /* 0x000ee20000000200 */
[----:B------:R-:W-:Y:S01]  /*8170*/  IMAD.IADD R32, R212, 0x1, -R0 ;  /* 0x00000001d4207824 */ /* 0x000fe200078e0a00 */
[C---:B------:R-:W-:Y:S01]  /*8180*/  IADD3 R144, R0.reuse, 0x9, RZ ;  /* 0x0000000900907810 */ /* 0x040fe20007ffe0ff */
[----:B------:R-:W-:Y:S01]  /*8190*/  IMAD.MOV.U32 R133, RZ, RZ, R2 ;  /* 0x000000ffff857224 */ /* 0x000fe200078e0002 */
[----:B------:R-:W-:-:S02]  /*81a0*/  IADD3 R2, R0, 0x1, RZ ;  /* 0x0000000100027810 */ /* 0x000fc40007ffe0ff */
[----:B------:R-:W-:Y:S01]  /*81b0*/  IABS R32, R32 ;  /* 0x0000002000207213 */ /* 0x000fe20000000000 */
[C---:B-1----:R-:W-:Y:S01]  /*81c0*/  HMMA.16816.F32 R24, R136.reuse, R4, R24 ;  /* 0x000000048818723c */ /* 0x042fe20000001818 */
[C---:B------:R-:W-:Y:S01]  /*81d0*/  IADD3 R168, R0.reuse, 0x18, RZ ;  /* 0x0000001800a87810 */ /* 0x040fe20007ffe0ff */
[C---:B------:R-:W-:Y:S01]  /*81e0*/  IMAD.IADD R33, R215.reuse, 0x1, -R2 ;  /* 0x00000001d7217824 */ /* 0x040fe200078e0a02 */
[C---:B------:R-:W-:Y:S01]  /*81f0*/  IADD3 R225, R0.reuse, 0x20, RZ ;  /* 0x0000002000e17810 */ /* 0x040fe20007ffe0ff */
[----:B------:R-:W-:Y:S01]  /*8200*/  IMAD.MOV.U32 R134, RZ, RZ, R32 ;  /* 0x000000ffff867224 */ /* 0x000fe200078e0020 */
[----:B------:R-:W-:Y:S01]  /*8210*/  IADD3 R170, R0, 0x19, RZ ;  /* 0x0000001900aa7810 */ /* 0x000fe20007ffe0ff */
[----:B------:R-:W-:Y:S01]  /*8220*/  IMAD.IADD R32, R212, 0x1, -R2 ;  /* 0x00000001d4207824 */ /* 0x000fe200078e0a02 */
[----:B------:R-:W-:Y:S01]  /*8230*/  IABS R33, R33 ;  /* 0x0000002100217213 */ /* 0x000fe20000000000 */
[----:B------:R-:W-:Y:S01]  /*8240*/  IMAD.IADD R4, R215, 0x1, -R145 ;  /* 0x00000001d7047824 */ /* 0x000fe200078e0a91 */
[----:B------:R-:W-:Y:S01]  /*8250*/  HMMA.16816.F32 R20, R136, R6, R20 ;  /* 0x000000068814723c */ /* 0x000fe20000001814 */
[----:B------:R-:W-:Y:S01]  /*8260*/  IADD3 R224, R0, 0x21, RZ ;  /* 0x0000002100e07810 */ /* 0x000fe20007ffe0ff */
[----:B------:R1:W-:Y:S01]  /*8270*/  I2F R135, R33 ;  /* 0x0000002100877306 */ /* 0x0003e20000201400 */
[----:B------:R-:W-:Y:S01]  /*8280*/  IABS R146, R32 ;  /* 0x0000002000927213 */ /* 0x000fe20000000000 */
[----:B------:R-:W-:Y:S01]  /*8290*/  IMAD.IADD R220, R212, 0x1, -R170 ;  /* 0x00000001d4dc7824 */ /* 0x000fe200078e0aaa */
[----:B------:R-:W-:-:S02]  /*82a0*/  IABS R153, R4 ;  /* 0x0000000400997213 */ /* 0x000fc40000000000 */
[----:B------:R-:W4:Y:S01]  /*82b0*/  LDSM.16.M88.4 R4, [R183] ;  /* 0x00000000b704783b */ /* 0x000f220000000200 */
[C---:B------:R-:W-:Y:S02]  /*82c0*/  IADD3 R228, R0.reuse, 0x28, RZ ;  /* 0x0000002800e47810 */ /* 0x040fe40007ffe0ff */
[C---:B------:R-:W-:Y:S01]  /*82d0*/  IADD3 R233, R0.reuse, 0x30, RZ ;  /* 0x0000003000e97810 */ /* 0x040fe20007ffe0ff */
[----:B------:R-:W-:Y:S01]  /*82e0*/  I2F R134, R134 ;  /* 0x0000008600867306 */ /* 0x000fe20000201400 */
[C---:B--2---:R-:W-:Y:S01]  /*82f0*/  HMMA.16816.F32 R16, R136.reuse, R28, R16 ;  /* 0x0000001c8810723c */ /* 0x044fe20000001810 */
[C---:B------:R-:W-:Y:S01]  /*8300*/  IADD3 R230, R0.reuse, 0x29, RZ ;  /* 0x0000002900e67810 */ /* 0x040fe20007ffe0ff */
[C---:B------:R-:W-:Y:S01]  /*8310*/  IMAD.IADD R232, R215.reuse, 0x1, -R228 ;  /* 0x00000001d7e87824 */ /* 0x040fe200078e0ae4 */
[----:B------:R-:W-:Y:S02]  /*8320*/  IABS R147, R147 ;  /* 0x0000009300937213 */ /* 0x000fe40000000000 */
[----:B------:R-:W-:Y:S01]  /*8330*/  ISETP.GE.AND P0, PT, R0, R213, PT ;  /* 0x000000d50000720c */ /* 0x000fe20003f06270 */
[----:B-1----:R-:W1:Y:S01]  /*8340*/  LDSM.16.M88.4 R32, [R201+0xb800] ;  /* 0x00b80000c920783b */ /* 0x002e620000000200 */
[C-C-:B------:R-:W-:Y:S01]  /*8350*/  IMAD.IADD R28, R215.reuse, 0x1, -R144.reuse ;  /* 0x00000001d71c7824 */ /* 0x140fe200078e0a90 */
[----:B------:R-:W-:Y:S01]  /*8360*/  HMMA.16816.F32 R12, R136, R30, R12 ;  /* 0x0000001e880c723c */ /* 0x000fe2000000180c */
[C---:B------:R-:W-:Y:S01]  /*8370*/  IMAD.IADD R29, R212.reuse, 0x1, -R144 ;  /* 0x00000001d41d7824 */ /* 0x040fe200078e0a90 */
[----:B------:R-:W-:Y:S01]  /*8380*/  I2F R133, R133 ;  /* 0x0000008500857306 */ /* 0x000fe20000201400 */
[--C-:B------:R-:W-:Y:S01]  /*8390*/  IMAD.IADD R236, R212, 0x1, -R230.reuse ;  /* 0x00000001d4ec7824 */ /* 0x100fe200078e0ae6 */
[----:B------:R-:W-:Y:S01]  /*83a0*/  IABS R28, R28 ;  /* 0x0000001c001c7213 */ /* 0x000fe20000000000 */
[----:B------:R-:W-:Y:S01]  /*83b0*/  IMAD.IADD R234, R215, 0x1, -R230 ;  /* 0x00000001d7ea7824 */ /* 0x000fe200078e0ae6 */
[----:B------:R-:W-:-:S02]  /*83c0*/  ISETP.GE.AND P5, PT, R0, R210, PT ;  /* 0x000000d20000720c */ /* 0x000fc40003fa6270 */
[C---:B---3--:R-:W-:Y:S01]  /*83d0*/  HMMA.16816.F32 R160, R136.reuse, R8, R160 ;  /* 0x0000000888a0723c */ /* 0x048fe200000018a0 */
[----:B------:R-:W-:Y:S01]  /*83e0*/  IMAD.MOV.U32 R152, RZ, RZ, R28 ;  /* 0x000000ffff987224 */ /* 0x000fe200078e001c */
[----:B------:R-:W-:Y:S01]  /*83f0*/  IABS R28, R29 ;  /* 0x0000001d001c7213 */ /* 0x000fe20000000000 */
[----:B------:R-:W-:Y:S01]  /*8400*/  I2F R147, R147 ;  /* 0x0000009300937306 */ /* 0x000fe20000201400 */
[----:B------:R-:W-:Y:S02]  /*8410*/  IABS R236, R236 ;  /* 0x000000ec00ec7213 */ /* 0x000fe40000000000 */
[----:B------:R-:W-:Y:S01]  /*8420*/  ISETP.LT.OR P0, PT, R0, R214, P0 ;  /* 0x000000d60000720c */ /* 0x000fe20000701670 */
[--C-:B------:R-:W-:Y:S01]  /*8430*/  IMAD.IADD R8, R215, 0x1, -R154.reuse ;  /* 0x00000001d7087824 */ /* 0x100fe200078e0a9a */
[----:B------:R-:W-:Y:S01]  /*8440*/  HMMA.16816.F32 R156, R136, R10, R156 ;  /* 0x0000000a889c723c */ /* 0x000fe2000000189c */
[----:B------:R-:W-:Y:S01]  /*8450*/  IMAD.IADD R9, R212, 0x1, -R154 ;  /* 0x00000001d4097824 */ /* 0x000fe200078e0a9a */
[----:B------:R-:W-:Y:S01]  /*8460*/  ISETP.LT.OR P5, PT, R0, R211, P5 ;  /* 0x000000d30000720c */ /* 0x000fe20002fa1670 */
[----:B------:R-:W-:Y:S01]  /*8470*/  IMAD.MOV.U32 R155, RZ, RZ, R28 ;  /* 0x000000ffff9b7224 */ /* 0x000fe200078e001c */
[----:B------:R-:W-:Y:S01]  /*8480*/  IABS R8, R8 ;  /* 0x0000000800087213 */ /* 0x000fe20000000000 */
[----:B------:R-:W2:Y:S01]  /*8490*/  LDSM.16.M88.4 R28, [R182] ;  /* 0x00000000b61c783b */ /* 0x000ea20000000200 */
[----:B------:R-:W-:Y:S01]  /*84a0*/  I2F R153, R153 ;  /* 0x0000009900997306 */ /* 0x000fe20000201400 */
[----:B------:R-:W-:-:S02]  /*84b0*/  ISETP.GE.AND P6, PT, R2, R213, PT ;  /* 0x000000d50200720c */ /* 0x000fc40003fc6270 */
[----:B------:R-:W-:Y:S01]  /*84c0*/  IMAD.MOV.U32 R165, RZ, RZ, R8 ;  /* 0x000000ffffa57224 */ /* 0x000fe200078e0008 */
[----:B------:R-:W-:Y:S01]  /*84d0*/  IABS R8, R9 ;  /* 0x0000000900087213 */ /* 0x000fe20000000000 */
[C---:B------:R-:W-:Y:S01]  /*84e0*/  IMAD.IADD R9, R215.reuse, 0x1, -R164 ;  /* 0x00000001d7097824 */ /* 0x040fe200078e0aa4 */
[C---:B----4-:R-:W-:Y:S01]  /*84f0*/  HMMA.16816.F32 R24, R140.reuse, R4, R24 ;  /* 0x000000048c18723c */ /* 0x050fe20000001818 */
[C---:B------:R-:W-:Y:S01]  /*8500*/  ISETP.GE.AND P1, PT, R2.reuse, R210, PT ;  /* 0x000000d20200720c */ /* 0x040fe20003f26270 */
[----:B------:R-:W-:Y:S01]  /*8510*/  I2F R146, R146 ;  /* 0x0000009200927306 */ /* 0x000fe20000201400 */
[----:B------:R-:W-:Y:S01]  /*8520*/  IMAD.MOV.U32 R166, RZ, RZ, R8 ;  /* 0x000000ffffa67224 */ /* 0x000fe200078e0008 */
[----:B------:R-:W-:Y:S02]  /*8530*/  IABS R8, R9 ;  /* 0x0000000900087213 */ /* 0x000fe40000000000 */
[----:B------:R-:W-:Y:S01]  /*8540*/  ISETP.LT.OR P6, PT, R2, R214, P6 ;  /* 0x000000d60200720c */ /* 0x000fe200037c1670 */
[----:B------:R-:W-:Y:S01]  /*8550*/  IMAD.IADD R4, R215, 0x1, -R168 ;  /* 0x00000001d7047824 */ /* 0x000fe200078e0aa8 */
[----:B------:R-:W-:Y:S01]  /*8560*/  HMMA.16816.F32 R20, R140, R6, R20 ;  /* 0x000000068c14723c */ /* 0x000fe20000001814 */
[----:B------:R-:W-:Y:S01]  /*8570*/  IMAD.MOV.U32 R167, RZ, RZ, R8 ;  /* 0x000000ffffa77224 */ /* 0x000fe200078e0008 */
[----:B------:R-:W-:Y:S01]  /*8580*/  I2F R166, R166 ;  /* 0x000000a600a67306 */ /* 0x000fe20000201400 */
[----:B------:R-:W3:Y:S01]  /*8590*/  LDSM.16.M88.4 R8, [R181] ;  /* 0x00000000b508783b */ /* 0x000ee20000000200 */
[----:B------:R-:W-:-:S02]  /*85a0*/  IABS R4, R4 ;  /* 0x0000000400047213 */ /* 0x000fc40000000000 */
[----:B------:R-:W-:Y:S02]  /*85b0*/  ISETP.LT.OR P1, PT, R2, R211, P1 ;  /* 0x000000d30200720c */ /* 0x000fe40000f21670 */
[C---:B-1----:R-:W-:Y:S01]  /*85c0*/  HMMA.16816.F32 R172, R136.reuse, R32, R172 ;  /* 0x0000002088ac723c */ /* 0x042fe200000018ac */
[----:B------:R-:W-:Y:S01]  /*85d0*/  IMAD.MOV.U32 R171, RZ, RZ, R4 ;  /* 0x000000ffffab7224 */ /* 0x000fe200078e0004 */
[----:B------:R-:W-:Y:S01]  /*85e0*/  I2F R165, R165 ;  /* 0x000000a500a57306 */ /* 0x000fe20000201400 */
[----:B------:R-:W1:Y:S01]  /*85f0*/  LDSM.16.M88.4 R4, [R180] ;  /* 0x00000000b404783b */ /* 0x000e620000000200 */
[----:B------:R-:W-:Y:S02]  /*8600*/  IABS R220, R220 ;  /* 0x000000dc00dc7213 */ /* 0x000fe40000000000 */
[----:B------:R-:W-:Y:S01]  /*8610*/  IABS R232, R232 ;  /* 0x000000e800e87213 */ /* 0x000fe20000000000 */
[----:B------:R-:W-:Y:S01]  /*8620*/  IMAD.IADD R32, R212, 0x1, -R164 ;  /* 0x00000001d4207824 */ /* 0x000fe200078e0aa4 */
[----:B------:R-:W-:Y:S01]  /*8630*/  HMMA.16816.F32 R148, R136, R34, R148 ;  /* 0x000000228894723c */ /* 0x000fe20000001894 */
[----:B------:R-:W-:Y:S01]  /*8640*/  IMAD.IADD R33, R215, 0x1, -R170 ;  /* 0x00000001d7217824 */ /* 0x000fe200078e0aaa */
[----:B------:R-:W-:Y:S01]  /*8650*/  I2F R152, R152 ;  /* 0x0000009800987306 */ /* 0x000fe20000201400 */
[----:B------:R-:W-:-:S02]  /*8660*/  IABS R234, R234 ;  /* 0x000000ea00ea7213 */ /* 0x000fc40000000000 */
[----:B------:R-:W-:Y:S02]  /*8670*/  IABS R32, R32 ;  /* 0x0000002000207213 */ /* 0x000fe40000000000 */
[----:B------:R-:W-:Y:S01]  /*8680*/  IABS R221, R33 ;  /* 0x0000002100dd7213 */ /* 0x000fe20000000000 */
[----:B------:R-:W-:Y:S01]  /*8690*/  IMAD.IADD R136, R215, 0x1, -R225 ;  /* 0x00000001d7887824 */ /* 0x000fe200078e0ae1 */
[----:B--2---:R-:W-:Y:S01]  /*86a0*/  HMMA.16816.F32 R16, R140, R28, R16 ;  /* 0x0000001c8c10723c */ /* 0x004fe20000001810 */
[----:B------:R-:W-:Y:S01]  /*86b0*/  IMAD.MOV.U32 R169, RZ, RZ, R32 ;  /* 0x000000ffffa97224 */ /* 0x000fe200078e0020 */
[----:B------:R-:W-:Y:S01]  /*86c0*/  I2F R155, R155 ;  /* 0x0000009b009b7306 */ /* 0x000fe20000201400 */
[----:B------:R-:W-:Y:S01]  /*86d0*/  IMAD.IADD R32, R212, 0x1, -R168 ;  /* 0x00000001d4207824 */ /* 0x000fe200078e0aa8 */
[----:B------:R-:W-:-:S04]  /*86e0*/  IABS R136, R136 ;  /* 0x0000008800887213 */ /* 0x000fc80000000000 */
[----:B------:R-:W-:Y:S01]  /*86f0*/  IABS R32, R32 ;  /* 0x0000002000207213 */ /* 0x000fe20000000000 */
[----:B------:R-:W-:Y:S01]  /*8700*/  HMMA.16816.F32 R12, R140, R30, R12 ;  /* 0x0000001e8c0c723c */ /* 0x000fe2000000180c */
[----:B------:R-:W-:Y:S01]  /*8710*/  LDSM.16.M88.4 R28, [R195+0xa000] ;  /* 0x00a00000c31c783b */ /* 0x000fe20000000200 */
[----:B------:R-:W-:Y:S01]  /*8720*/  IMAD.MOV.U32 R226, RZ, RZ, R136 ;  /* 0x000000ffffe27224 */ /* 0x000fe200078e0088 */
[----:B------:R2:W-:Y:S01]  /*8730*/  I2F R222, R32 ;  /* 0x0000002000de7306 */ /* 0x0005e20000201400 */
[----:B------:R-:W-:-:S04]  /*8740*/  IMAD.IADD R136, R215, 0x1, -R224 ;  /* 0x00000001d7887824 */ /* 0x000fc800078e0ae0 */
[C---:B---3--:R-:W-:Y:S01]  /*8750*/  HMMA.16816.F32 R160, R140.reuse, R8, R160 ;  /* 0x000000088ca0723c */ /* 0x048fe200000018a0 */
[----:B------:R-:W-:Y:S02]  /*8760*/  IABS R136, R136 ;  /* 0x0000008800887213 */ /* 0x000fe40000000000 */
[----:B------:R-:W-:Y:S04]  /*8770*/  I2F R171, R171 ;  /* 0x000000ab00ab7306 */ /* 0x000fe80000201400 */
[----:B------:R-:W-:Y:S01]  /*8780*/  IMAD.IADD R8, R212, 0x1, -R225 ;  /* 0x00000001d4087824 */ /* 0x000fe200078e0ae1 */
[----:B------:R-:W-:Y:S01]  /*8790*/  HMMA.16816.F32 R156, R140, R10, R156 ;  /* 0x0000000a8c9c723c */ /* 0x000fe2000000189c */
[----:B--2---:R-:W2:Y:S02]  /*87a0*/  LDSM.16.M88.4 R32, [R198+0x4000] ;  /* 0x00400000c620783b */ /* 0x004ea40000000200 */
[----:B------:R3:W-:Y:S01]  /*87b0*/  I2F R229, R136 ;  /* 0x0000008800e57306 */ /* 0x0007e20000201400 */
[----:B------:R-:W-:-:S04]  /*87c0*/  IABS R8, R8 ;  /* 0x0000000800087213 */ /* 0x000fc80000000000 */
[C---:B-1----:R-:W-:Y:S01]  /*87d0*/  HMMA.16816.F32 R172, R140.reuse, R4, R172 ;  /* 0x000000048cac723c */ /* 0x042fe200000018ac */
[----:B------:R-:W-:Y:S02]  /*87e0*/  IMAD.MOV.U32 R227, RZ, RZ, R8 ;  /* 0x000000ffffe37224 */ /* 0x000fe400078e0008 */
[----:B------:R-:W1:Y:S01]  /*87f0*/  LDSM.16.M88.4 R8, [R195+0xa800] ;  /* 0x00a80000c308783b */ /* 0x000e620000000200 */
[----:B------:R-:W-:Y:S03]  /*8800*/  I2F R167, R167 ;  /* 0x000000a700a77306 */ /* 0x000fe60000201400 */
[C---:B------:R-:W-:Y:S01]  /*8810*/  IMAD.IADD R4, R212.reuse, 0x1, -R224 ;  /* 0x00000001d4047824 */ /* 0x040fe200078e0ae0 */
[----:B------:R-:W-:Y:S01]  /*8820*/  HMMA.16816.F32 R148, R140, R6, R148 ;  /* 0x000000068c94723c */ /* 0x000fe20000001894 */
[----:B------:R-:W-:Y:S01]  /*8830*/  LDSM.16.M88.4 R140, [R197+0x4000] ;  /* 0x00400000c58c783b */ /* 0x000fe20000000200 */
[----:B---3--:R-:W-:-:S02]  /*8840*/  IMAD.IADD R136, R212, 0x1, -R228 ;  /* 0x00000001d4887824 */ /* 0x008fc400078e0ae4 */
[----:B------:R-:W-:Y:S01]  /*8850*/  IABS R4, R4 ;  /* 0x0000000400047213 */ /* 0x000fe20000000000 */
[----:B------:R-:W-:Y:S02]  /*8860*/  I2F R169, R169 ;  /* 0x000000a900a97306 */ /* 0x000fe40000201400 */
[----:B------:R-:W-:Y:S02]  /*8870*/  IABS R235, R136 ;  /* 0x0000008800eb7213 */ /* 0x000fe40000000000 */
[----:B------:R-:W-:Y:S01]  /*8880*/  IMAD.MOV.U32 R231, RZ, RZ, R4 ;  /* 0x000000ffffe77224 */ /* 0x000fe200078e0004 */
[----:B------:R-:W-:Y:S03]  /*8890*/  LDSM.16.M88.4 R136, [R195+0xb800] ;  /* 0x00b80000c388783b */ /* 0x000fe60000000200 */
[----:B------:R-:W-:Y:S01]  /*88a0*/  I2F R226, R226 ;  /* 0x000000e200e27306 */ /* 0x000fe20000201400 */
[----:B------:R-:W3:Y:S07]  /*88b0*/  LDSM.16.M88.4 R4, [R195+0xb000] ;  /* 0x00b00000c304783b */ /* 0x000eee0000000200 */
[----:B------:R-:W-:Y:S01]  /*88c0*/  I2F R221, R221 ;  /* 0x000000dd00dd7306 */ /* 0x000fe20000201400 */
[C---:B--2---:R-:W-:Y:S07]  /*88d0*/  HMMA.16816.F32 R24, R32.reuse, R28, R24 ;  /* 0x0000001c2018723c */ /* 0x044fee0000001818 */
[----:B------:R-:W-:Y:S01]  /*88e0*/  I2F R220, R220 ;  /* 0x000000dc00dc7306 */ /* 0x000fe20000201400 */
[C---:B------:R-:W-:Y:S01]  /*88f0*/  HMMA.16816.F32 R20, R32.reuse, R30, R20 ;  /* 0x0000001e2014723c */ /* 0x040fe20000001814 */
[----:B------:R-:W2:Y:S06]  /*8900*/  LDSM.16.M88.4 R28, [R188+0x4000] ;  /* 0x00400000bc1c783b */ /* 0x000eac0000000200 */
[----:B------:R-:W-:Y:S01]  /*8910*/  I2F R232, R232 ;  /* 0x000000e800e87306 */ /* 0x000fe20000201400 */
[C---:B-1----:R-:W-:Y:S07]  /*8920*/  HMMA.16816.F32 R16, R32.reuse, R8, R16 ;  /* 0x000000082010723c */ /* 0x042fee0000001810 */
[----:B------:R1:W-:Y:S01]  /*8930*/  I2F R8, R236 ;  /* 0x000000ec00087306 */ /* 0x0003e20000201400 */
[--C-:B------:R-:W-:Y:S01]  /*8940*/  IMAD.IADD R9, R215, 0x1, -R233.reuse ;  /* 0x00000001d7097824 */ /* 0x100fe200078e0ae9 */
[C---:B------:R-:W-:Y:S06]  /*8950*/  HMMA.16816.F32 R12, R32.reuse, R10, R12 ;  /* 0x0000000a200c723c */ /* 0x040fec000000180c */
[----:B------:R-:W-:Y:S01]  /*8960*/  I2F R227, R227 ;  /* 0x000000e300e37306 */ /* 0x000fe20000201400 */
[----:B------:R-:W-:Y:S01]  /*8970*/  IABS R9, R9 ;  /* 0x0000000900097213 */ /* 0x000fe20000000000 */
[----:B------:R-:W-:Y:S01]  /*8980*/  IMAD.IADD R11, R212, 0x1, -R233 ;  /* 0x00000001d40b7824 */ /* 0x000fe200078e0ae9 */
[----:B---3--:R-:W-:Y:S03]  /*8990*/  HMMA.16816.F32 R160, R32, R4, R160 ;  /* 0x0000000420a0723c */ /* 0x008fe600000018a0 */
[----:B------:R-:W-:Y:S01]  /*89a0*/  IMAD.MOV.U32 R10, RZ, RZ, R9 ;  /* 0x000000ffff0a7224 */ /* 0x000fe200078e0009 */
[C---:B------:R-:W-:Y:S01]  /*89b0*/  IADD3 R9, R0.reuse, 0x31, RZ ;  /* 0x0000003100097810 */ /* 0x040fe20007ffe0ff */
[----:B------:R-:W-:Y:S01]  /*89c0*/  I2F R231, R231 ;  /* 0x000000e700e77306 */ /* 0x000fe20000201400 */
[----:B-1----:R-:W-:-:S02]  /*89d0*/  IADD3 R236, R0, 0x38, RZ ;  /* 0x0000003800ec7810 */ /* 0x002fc40007ffe0ff */
[----:B------:R-:W-:Y:S01]  /*89e0*/  IABS R11, R11 ;  /* 0x0000000b000b7213 */ /* 0x000fe20000000000 */
[--C-:B------:R-:W-:Y:S01]  /*89f0*/  IMAD.IADD R4, R215, 0x1, -R9.reuse ;  /* 0x00000001d7047824 */ /* 0x100fe200078e0a09 */
[----:B------:R-:W-:Y:S01]  /*8a00*/  HMMA.16816.F32 R172, R32, R136, R172 ;  /* 0x0000008820ac723c */ /* 0x000fe200000018ac */
[----:B------:R-:W-:Y:S02]  /*8a10*/  IMAD.IADD R5, R212, 0x1, -R9 ;  /* 0x00000001d4057824 */ /* 0x000fe400078e0a09 */
[----:B------:R-:W-:Y:S01]  /*8a20*/  I2F R10, R10 ;  /* 0x0000000a000a7306 */ /* 0x000fe20000201400 */
[----:B------:R-:W-:-:S03]  /*8a30*/  IABS R4, R4 ;  /* 0x0000000400047213 */ /* 0x000fc60000000000 */
[----:B------:R-:W-:Y:S01]  /*8a40*/  IMAD.IADD R137, R212, 0x1, -R236 ;  /* 0x00000001d4897824 */ /* 0x000fe200078e0aec */
[----:B------:R-:W-:Y:S01]  /*8a50*/  HMMA.16816.F32 R156, R32, R6, R156 ;  /* 0x00000006209c723c */ /* 0x000fe2000000189c */
[----:B------:R-:W-:Y:S01]  /*8a60*/  IMAD.MOV.U32 R237, RZ, RZ, R4 ;  /* 0x000000ffffed7224 */ /* 0x000fe200078e0004 */
[----:B------:R-:W-:Y:S01]  /*8a70*/  IABS R4, R5 ;  /* 0x0000000500047213 */ /* 0x000fe20000000000 */
[C---:B------:R-:W-:Y:S01]  /*8a80*/  IMAD.IADD R5, R215.reuse, 0x1, -R236 ;  /* 0x00000001d7057824 */ /* 0x040fe200078e0aec */
[----:B------:R-:W-:Y:S01]  /*8a90*/  I2F R235, R235 ;  /* 0x000000eb00eb7306 */ /* 0x000fe20000201400 */
[----:B------:R-:W-:Y:S02]  /*8aa0*/  IABS R137, R137 ;  /* 0x0000008900897213 */ /* 0x000fe40000000000 */
[----:B------:R-:W-:Y:S01]  /*8ab0*/  IMAD.MOV.U32 R136, RZ, RZ, R4 ;  /* 0x000000ffff887224 */ /* 0x000fe200078e0004 */
[----:B------:R-:W-:Y:S01]  /*8ac0*/  IABS R4, R5 ;  /* 0x0000000500047213 */ /* 0x000fe20000000000 */
[C---:B--2---:R-:W-:Y:S03]  /*8ad0*/  HMMA.16816.F32 R24, R140.reuse, R28, R24 ;  /* 0x0000001c8c18723c */ /* 0x044fe60000001818 */
[----:B------:R1:W-:Y:S04]  /*8ae0*/  I2F R29, R4 ;  /* 0x00000004001d7306 */ /* 0x0003e80000201400 */
[----:B------:R-:W-:Y:S01]  /*8af0*/  IADD3 R28, R0, 0x39, RZ ;  /* 0x00000039001c7810 */ /* 0x000fe20007ffe0ff */
[----:B------:R-:W-:Y:S03]  /*8b00*/  HMMA.16816.F32 R20, R140, R30, R20 ;  /* 0x0000001e8c14723c */ /* 0x000fe60000001814 */
[----:B------:R-:W-:Y:S04]  /*8b10*/  I2F R234, R234 ;  /* 0x000000ea00ea7306 */ /* 0x000fe80000201400 */
[--C-:B------:R-:W-:Y:S01]  /*8b20*/  IMAD.IADD R30, R215, 0x1, -R28.reuse ;  /* 0x00000001d71e7824 */ /* 0x100fe200078e0a1c */
[----:B------:R-:W-:Y:S01]  /*8b30*/  HMMA.16816.F32 R148, R32, R138, R148 ;  /* 0x0000008a2094723c */ /* 0x000fe20000001894 */
[----:B------:R-:W-:Y:S01]  /*8b40*/  IMAD.MOV.U32 R31, RZ, RZ, R137 ;  /* 0x000000ffff1f7224 */ /* 0x000fe200078e0089 */
[----:B-1----:R-:W1:Y:S02]  /*8b50*/  LDSM.16.M88.4 R4, [R188+0x4800] ;  /* 0x00480000bc04783b */ /* 0x002e640000000200 */
[----:B------:R-:W-:Y:S01]  /*8b60*/  IABS R137, R30 ;  /* 0x0000001e00897213 */ /* 0x000fe20000000000 */
[----:B------:R-:W-:Y:S01]  /*8b70*/  IMAD.IADD R30, R212, 0x1, -R28 ;  /* 0x00000001d41e7824 */ /* 0x000fe200078e0a1c */
[----:B------:R-:W-:Y:S02]  /*8b80*/  I2F R11, R11 ;  /* 0x0000000b000b7306 */ /* 0x000fe40000201400 */
[----:B------:R-:W-:-:S02]  /*8b90*/  FMUL.FTZ R238, R24, c[0x0][0x2ec] ;  /* 0x0000bb0018ee7a20 */ /* 0x000fc40000410000 */
[----:B------:R-:W-:Y:S01]  /*8ba0*/  FMUL.FTZ R26, R26, c[0x0][0x2ec] ;  /* 0x0000bb001a1a7a20 */ /* 0x000fe20000410000 */
[----:B------:R-:W-:Y:S01]  /*8bb0*/  IABS R30, R30 ;  /* 0x0000001e001e7213 */ /* 0x000fe20000000000 */
[----:B------:R-:W-:Y:S02]  /*8bc0*/  FMUL.FTZ R24, R25, c[0x0][0x2ec] ;  /* 0x0000bb0019187a20 */ /* 0x000fe40000410000 */
[----:B------:R-:W2:Y:S01]  /*8bd0*/  MUFU.TANH R239, R26 ;  /* 0x0000001a00ef7308 */ /* 0x000ea20000002400 */
[----:B------:R-:W-:Y:S02]  /*8be0*/  FMUL.FTZ R25, R27, c[0x0][0x2ec] ;  /* 0x0000bb001b197a20 */ /* 0x000fe40000410000 */
[----:B------:R-:W-:Y:S02]  /*8bf0*/  FMUL.FTZ R242, R22, c[0x0][0x2ec] ;  /* 0x0000bb0016f27a20 */ /* 0x000fe40000410000 */
[----:B------:R-:W-:Y:S02]  /*8c00*/  FMUL.FTZ R20, R20, c[0x0][0x2ec] ;  /* 0x0000bb0014147a20 */ /* 0x000fe40000410000 */
[----:B------:R-:W-:Y:S01]  /*8c10*/  FMUL.FTZ R21, R21, c[0x0][0x2ec] ;  /* 0x0000bb0015157a20 */ /* 0x000fe20000410000 */
[----:B------:R-:W-:Y:S01]  /*8c20*/  MUFU.TANH R238, R238 ;  /* 0x000000ee00ee7308 */ /* 0x000fe20000002400 */
[----:B------:R-:W-:-:S07]  /*8c30*/  FMUL.FTZ R22, R23, c[0x0][0x2ec] ;  /* 0x0000bb0017167a20 */ /* 0x000fce0000410000 */
[----:B------:R-:W-:Y:S01]  /*8c40*/  MUFU.TANH R242, R242 ;  /* 0x000000f200f27308 */ /* 0x000fe20000002400 */
[----:B--2---:R-:W-:-:S05]  /*8c50*/  FFMA.FTZ R0, R134, -UR21, R239 ;  /* 0x8000001586007c23 */ /* 0x004fca00080100ef */
[----:B------:R-:W-:Y:S02]  /*8c60*/  FSEL R0, R0, -INF , !P5 ;  /* 0xff80000000007808 */ /* 0x000fe40006800000 */
[----:B------:R-:W2:Y:S01]  /*8c70*/  MUFU.TANH R240, R20 ;  /* 0x0000001400f07308 */ /* 0x000ea20000002400 */
[C---:B------:R-:W-:Y:S01]  /*8c80*/  ISETP.GE.AND P5, PT, R145.reuse, R210, PT ;  /* 0x000000d29100720c */ /* 0x040fe20003fa6270 */
[----:B-1----:R-:W-:Y:S03]  /*8c90*/  HMMA.16816.F32 R16, R140, R4, R16 ;  /* 0x000000048c10723c */ /* 0x002fe60000001810 */
[----:B------:R-:W-:-:S03]  /*8ca0*/  ISETP.LT.OR P5, PT, R145, R211, P5 ;  /* 0x000000d39100720c */ /* 0x000fc60002fa1670 */
[----:B------:R-:W1:Y:S02]  /*8cb0*/  MUFU.TANH R24, R24 ;  /* 0x0000001800187308 */ /* 0x000e640000002400 */
[----:B------:R-:W-:Y:S01]  /*8cc0*/  HMMA.16816.F32 R12, R140, R6, R12 ;  /* 0x000000068c0c723c */ /* 0x000fe2000000180c */
[----:B------:R-:W3:Y:S05]  /*8cd0*/  LDSM.16.M88.4 R4, [R188+0x5000] ;  /* 0x00500000bc04783b */ /* 0x000eea0000000200 */
[----:B------:R-:W4:Y:S01]  /*8ce0*/  MUFU.TANH R25, R25 ;  /* 0x0000001900197308 */ /* 0x000f220000002400 */
[----:B--2---:R-:W-:-:S07]  /*8cf0*/  FFMA.FTZ R2, R153, -UR21, R240 ;  /* 0x8000001599027c23 */ /* 0x004fce00080100f0 */
[----:B------:R-:W2:Y:S01]  /*8d00*/  MUFU.TANH R21, R21 ;  /* 0x0000001500157308 */ /* 0x000ea20000002400 */
[----:B-1----:R-:W-:Y:S02]  /*8d10*/  FFMA.FTZ R24, R135, -UR21, R24 ;  /* 0x8000001587187c23 */ /* 0x002fe40008010018 */
[----:B------:R-:W-:Y:S02]  /*8d20*/  FMUL.FTZ R26, R16, c[0x0][0x2ec] ;  /* 0x0000bb00101a7a20 */ /* 0x000fe40000410000 */
[----:B------:R-:W-:-:S03]  /*8d30*/  FMUL.FTZ R16, R17, c[0x0][0x2ec] ;  /* 0x0000bb0011107a20 */ /* 0x000fc60000410000 */
[----:B------:R-:W1:Y:S01]  /*8d40*/  MUFU.TANH R22, R22 ;  /* 0x0000001600167308 */ /* 0x000e620000002400 */
[----:B------:R-:W-:Y:S02]  /*8d50*/  FMUL.FTZ R17, R18, c[0x0][0x2ec] ;  /* 0x0000bb0012117a20 */ /* 0x000fe40000410000 */
[----:B------:R-:W-:Y:S02]  /*8d60*/  FMUL.FTZ R18, R19, c[0x0][0x2ec] ;  /* 0x0000bb0013127a20 */ /* 0x000fe40000410000 */
[----:B------:R-:W-:Y:S02]  /*8d70*/  FMUL.FTZ R20, R12, c[0x0][0x2ec] ;  /* 0x0000bb000c147a20 */ /* 0x000fe40000410000 */
[----:B------:R-:W-:Y:S01]  /*8d80*/  FFMA.FTZ R12, R133, -UR21, R238 ;  /* 0x80000015850c7c23 */ /* 0x000fe200080100ee */
[----:B------:R-:W5:Y:S01]  /*8d90*/  MUFU.TANH R17, R17 ;  /* 0x0000001100117308 */ /* 0x000f620000002400 */
[----:B------:R-:W-:Y:S02]  /*8da0*/  FMUL.FTZ R13, R13, c[0x0][0x2ec] ;  /* 0x0000bb000d0d7a20 */ /* 0x000fe40000410000 */
[----:B------:R-:W-:Y:S01]  /*8db0*/  FMUL.FTZ R14, R14, c[0x0][0x2ec] ;  /* 0x0000bb000e0e7a20 */ /* 0x000fe20000410000 */
[----:B------:R-:W-:Y:S01]  /*8dc0*/  FSEL R12, R12, -INF , !P0 ;  /* 0xff8000000c0c7808 */ /* 0x000fe20004000000 */
[----:B------:R-:W-:Y:S01]  /*8dd0*/  FMUL.FTZ R23, R15, c[0x0][0x2ec] ;  /* 0x0000bb000f177a20 */ /* 0x000fe20000410000 */
[C---:B------:R-:W-:Y:S01]  /*8de0*/  ISETP.GE.AND P0, PT, R145.reuse, R213, PT ;  /* 0x000000d59100720c */ /* 0x040fe20003f06270 */
[----:B----4-:R-:W-:Y:S01]  /*8df0*/  FFMA.FTZ R15, R146, -UR21, R25 ;  /* 0x80000015920f7c23 */ /* 0x010fe20008010019 */
[----:B------:R-:W4:Y:S01]  /*8e00*/  MUFU.TANH R26, R26 ;  /* 0x0000001a001a7308 */ /* 0x000f220000002400 */
[----:B--2---:R-:W-:Y:S01]  /*8e10*/  FFMA.FTZ R21, R152, -UR21, R21 ;  /* 0x8000001598157c23 */ /* 0x004fe20008010015 */
[----:B------:R-:W-:Y:S01]  /*8e20*/  ISETP.LT.OR P0, PT, R145, R214, P0 ;  /* 0x000000d69100720c */ /* 0x000fe20000701670 */
[----:B-1----:R-:W-:Y:S01]  /*8e30*/  FFMA.FTZ R22, R155, -UR21, R22 ;  /* 0x800000159b167c23 */ /* 0x002fe20008010016 */
[----:B------:R-:W-:Y:S01]  /*8e40*/  FSEL R15, R15, -INF , !P1 ;  /* 0xff8000000f0f7808 */ /* 0x000fe20004800000 */
[----:B---3--:R-:W-:Y:S01]  /*8e50*/  HMMA.16816.F32 R160, R140, R4, R160 ;  /* 0x000000048ca0723c */ /* 0x008fe200000018a0 */
[----:B------:R-:W-:-:S02]  /*8e60*/  FSEL R2, R2, -INF , !P0 ;  /* 0xff80000002027808 */ /* 0x000fc40004000000 */
[----:B------:R1:W-:Y:S01]  /*8e70*/  MUFU.TANH R134, R13 ;  /* 0x0000000d00867308 */ /* 0x0003e20000002400 */
[----:B------:R-:W-:Y:S01]  /*8e80*/  ISETP.GE.AND P0, PT, R154, R213, PT ;  /* 0x000000d59a00720c */ /* 0x000fe20003f06270 */
[----:B-----5:R-:W-:Y:S01]  /*8e90*/  FFMA.FTZ R17, R166, -UR21, R17 ;  /* 0x80000015a6117c23 */ /* 0x020fe20008010011 */
[----:B------:R-:W-:Y:S02]  /*8ea0*/  ISETP.GE.AND P1, PT, R144, R210, PT ;  /* 0x000000d29000720c */ /* 0x000fe40003f26270 */
[----:B------:R-:W-:Y:S01]  /*8eb0*/  ISETP.LT.OR P0, PT, R154, R214, P0 ;  /* 0x000000d69a00720c */ /* 0x000fe20000701670 */
[----:B------:R-:W-:Y:S01]  /*8ec0*/  HMMA.16816.F32 R156, R140, R6, R156 ;  /* 0x000000068c9c723c */ /* 0x000fe2000000189c */
[----:B------:R-:W2:Y:S01]  /*8ed0*/  LDSM.16.M88.4 R4, [R188+0x5800] ;  /* 0x00580000bc04783b */ /* 0x000ea20000000200 */
[----:B------:R-:W3:Y:S01]  /*8ee0*/  MUFU.TANH R20, R20 ;  /* 0x0000001400147308 */ /* 0x000ee20000002400 */
[----:B----4-:R-:W-:Y:S01]  /*8ef0*/  FFMA.FTZ R26, R165, -UR21, R26 ;  /* 0x80000015a51a7c23 */ /* 0x010fe2000801001a */
[----:B------:R-:W-:Y:S01]  /*8f00*/  ISETP.LT.OR P1, PT, R144, R211, P1 ;  /* 0x000000d39000720c */ /* 0x000fe20000f21670 */
[----:B------:R-:W-:-:S04]  /*8f10*/  DEPBAR.LE SB0, 0x0 ;  /* 0x000080000000791a */ /* 0x000fc80000000000 */
[----:B------:R-:W-:Y:S01]  /*8f20*/  FSEL R26, R26, -INF , !P0 ;  /* 0xff8000001a1a7808 */ /* 0x000fe20004000000 */
[----:B-1----:R-:W-:Y:S01]  /*8f30*/  FFMA.FTZ R13, R147, -UR21, R242 ;  /* 0x80000015930d7c23 */ /* 0x002fe200080100f2 */
[----:B------:R-:W1:Y:S01]  /*8f40*/  MUFU.TANH R16, R16 ;  /* 0x0000001000107308 */ /* 0x000e620000002400 */
[----:B------:R-:W-:Y:S02]  /*8f50*/  ISETP.GE.AND P0, PT, R168, R213, PT ;  /* 0x000000d5a800720c */ /* 0x000fe40003f06270 */
[----:B------:R-:W-:Y:S02]  /*8f60*/  FSEL R33, R22, -INF , !P1 ;  /* 0xff80000016217808 */ /* 0x000fe40004800000 */
[----:B------:R-:W-:Y:S01]  /*8f70*/  FSEL R13, R13, -INF , !P5 ;  /* 0xff8000000d0d7808 */ /* 0x000fe20006800000 */
[----:B------:R-:W-:Y:S01]  /*8f80*/  FMUL.FTZ R133, R160, c[0x0][0x2ec] ;  /* 0x0000bb00a0857a20 */ /* 0x000fe20000410000 */
[----:B------:R-:W-:Y:S01]  /*8f90*/  ISETP.GE.AND P5, PT, R154, R210, PT ;  /* 0x000000d29a00720c */ /* 0x000fe20003fa6270 */
[----:B------:R4:W-:Y:S01]  /*8fa0*/  MUFU.TANH R19, R14 ;  /* 0x0000000e00137308 */ /* 0x0009e20000002400 */
[----:B------:R-:W-:Y:S01]  /*8fb0*/  FMUL.FTZ R138, R162, c[0x0][0x2ec] ;  /* 0x0000bb00a28a7a20 */ /* 0x000fe20000410000 */
[----:B------:R-:W-:Y:S01]  /*8fc0*/  ISETP.LT.OR P0, PT, R168, R214, P0 ;  /* 0x000000d6a800720c */ /* 0x000fe20000701670 */
[----:B---3--:R-:W-:Y:S01]  /*8fd0*/  FFMA.FTZ R20, R171, -UR21, R20 ;  /* 0x80000015ab147c23 */ /* 0x008fe20008010014 */
[----:B------:R-:W-:Y:S01]  /*8fe0*/  ISETP.LT.OR P5, PT, R154, R211, P5 ;  /* 0x000000d39a00720c */ /* 0x000fe20002fa1670 */
[----:B------:R-:W-:Y:S01]  /*8ff0*/  FMUL.FTZ R34, R163, c[0x0][0x2ec] ;  /* 0x0000bb00a3227a20 */ /* 0x000fe20000410000 */
[-C--:B------:R-:W-:Y:S01]  /*9000*/  ISETP.GE.AND P1, PT, R164, R210.reuse, PT ;  /* 0x000000d2a400720c */ /* 0x080fe20003f26270 */
[----:B------:R-:W-:Y:S01]  /*9010*/  FMUL.FTZ R161, R161, c[0x0][0x2ec] ;  /* 0x0000bb00a1a17a20 */ /* 0x000fe20000410000 */
[----:B------:R-:W3:Y:S01]  /*9020*/  MUFU.TANH R18, R18 ;  /* 0x0000001200127308 */ /* 0x000ee20000002400 */
[----:B------:R-:W-:Y:S01]  /*9030*/  FSEL R25, R17, -INF , !P5 ;  /* 0xff80000011197808 */ /* 0x000fe20006800000 */
[----:B------:R-:W-:Y:S01]  /*9040*/  FMUL.FTZ R17, R156, c[0x0][0x2ec] ;  /* 0x0000bb009c117a20 */ /* 0x000fe20000410000 */
[----:B------:R-:W-:Y:S01]  /*9050*/  FSEL R22, R20, -INF , !P0 ;  /* 0xff80000014167808 */ /* 0x000fe20004000000 */
[----:B-1----:R-:W-:Y:S01]  /*9060*/  FFMA.FTZ R16, R167, -UR21, R16 ;  /* 0x80000015a7107c23 */ /* 0x002fe20008010010 */
[----:B------:R-:W-:Y:S01]  /*9070*/  ISETP.GE.AND P0, PT, R225, R213, PT ;  /* 0x000000d5e100720c */ /* 0x000fe20003f06270 */
[----:B------:R-:W-:Y:S01]  /*9080*/  FMUL.FTZ R159, R159, c[0x0][0x2ec] ;  /* 0x0000bb009f9f7a20 */ /* 0x000fe20000410000 */
[----:B------:R-:W-:Y:S01]  /*9090*/  ISETP.LT.OR P1, PT, R164, R211, P1 ;  /* 0x000000d3a400720c */ /* 0x000fe20000f21670 */
[----:B------:R-:W1:Y:S01]  /*90a0*/  MUFU.TANH R133, R133 ;  /* 0x0000008500857308 */ /* 0x000e620000002400 */
[----:B----4-:R-:W-:Y:S01]  /*90b0*/  FSEL R14, R24, -INF , !P6 ;  /* 0xff800000180e7808 */ /* 0x010fe20007000000 */
[----:B------:R-:W-:Y:S01]  /*90c0*/  FMUL.FTZ R157, R157, c[0x0][0x2ec] ;  /* 0x0000bb009d9d7a20 */ /* 0x000fe20000410000 */
[----:B------:R-:W-:Y:S01]  /*90d0*/  ISETP.GE.AND P6, PT, R144, R213, PT ;  /* 0x000000d59000720c */ /* 0x000fe20003fc6270 */
[----:B------:R-:W-:Y:S01]  /*90e0*/  FFMA.FTZ R20, R221, -UR21, R134 ;  /* 0x80000015dd147c23 */ /* 0x000fe20008010086 */
[----:B------:R-:W-:Y:S01]  /*90f0*/  ISETP.GE.AND P5, PT, R168, R210, PT ;  /* 0x000000d2a800720c */ /* 0x000fe20003fa6270 */
[----:B--2---:R-:W-:Y:S01]  /*9100*/  HMMA.16816.F32 R172, R140, R4, R172 ;  /* 0x000000048cac723c */ /* 0x004fe200000018ac */
[-C--:B------:R-:W-:Y:S01]  /*9110*/  ISETP.LT.OR P6, PT, R144, R214.reuse, P6 ;  /* 0x000000d69000720c */ /* 0x080fe200037c1670 */
[----:B------:R-:W2:Y:S01]  /*9120*/  MUFU.TANH R23, R23 ;  /* 0x0000001700177308 */ /* 0x000ea20000002400 */
[----:B---3--:R-:W-:Y:S01]  /*9130*/  FFMA.FTZ R18, R169, -UR21, R18 ;  /* 0x80000015a9127c23 */ /* 0x008fe20008010012 */
[----:B------:R-:W-:-:S02]  /*9140*/  ISETP.LT.OR P0, PT, R225, R214, P0 ;  /* 0x000000d6e100720c */ /* 0x000fc40000701670 */
[----:B------:R-:W-:Y:S01]  /*9150*/  FSEL R32, R21, -INF , !P6 ;  /* 0xff80000015207808 */ /* 0x000fe20007000000 */
[----:B------:R-:W-:Y:S01]  /*9160*/  FFMA.FTZ R21, R222, -UR21, R19 ;  /* 0x80000015de157c23 */ /* 0x000fe20008010013 */
[----:B------:R-:W-:Y:S01]  /*9170*/  HMMA.16816.F32 R4, R140, R6, R148 ;  /* 0x000000068c04723c */ /* 0x000fe20000001894 */
[----:B------:R-:W-:Y:S01]  /*9180*/  ISETP.GE.AND P6, PT, R164, R213, PT ;  /* 0x000000d5a400720c */ /* 0x000fe20003fc6270 */
[----:B------:R-:W3:Y:S01]  /*9190*/  MUFU.TANH R17, R17 ;  /* 0x0000001100117308 */ /* 0x000ee20000002400 */
[----:B-1----:R-:W-:Y:S01]  /*91a0*/  FFMA.FTZ R133, R226, -UR21, R133 ;  /* 0x80000015e2857c23 */ /* 0x002fe20008010085 */
[----:B------:R-:W-:Y:S02]  /*91b0*/  FSEL R27, R18, -INF , !P1 ;  /* 0xff800000121b7808 */ /* 0x000fe40004800000 */
[----:B------:R-:W-:Y:S02]  /*91c0*/  ISETP.LT.OR P6, PT, R164, R214, P6 ;  /* 0x000000d6a400720c */ /* 0x000fe400037c1670 */
[----:B------:R-:W-:-:S02]  /*91d0*/  ISETP.LT.OR P5, PT, R168, R211, P5 ;  /* 0x000000d3a800720c */ /* 0x000fc40002fa1670 */
[----:B------:R-:W1:Y:S01]  /*91e0*/  MUFU.TANH R138, R138 ;  /* 0x0000008a008a7308 */ /* 0x000e620000002400 */
[----:B------:R-:W-:Y:S01]  /*91f0*/  FSEL R24, R16, -INF , !P6 ;  /* 0xff80000010187808 */ /* 0x000fe20007000000 */
[----:B------:R-:W-:Y:S01]  /*9200*/  FMUL.FTZ R16, R158, c[0x0][0x2ec] ;  /* 0x0000bb009e107a20 */ /* 0x000fe20000410000 */
[-C--:B------:R-:W-:Y:S01]  /*9210*/  ISETP.GE.AND P6, PT, R170, R213.reuse, PT ;  /* 0x000000d5aa00720c */ /* 0x080fe20003fc6270 */
[----:B--2---:R-:W-:Y:S01]  /*9220*/  FFMA.FTZ R23, R220, -UR21, R23 ;  /* 0x80000015dc177c23 */ /* 0x004fe20008010017 */
[----:B------:R-:W-:Y:S01]  /*9230*/  ISETP.GE.AND P1, PT, R170, R210, PT ;  /* 0x000000d2aa00720c */ /* 0x000fe20003f26270 */
[----:B------:R-:W-:Y:S01]  /*9240*/  FMUL.FTZ R35, R172, c[0x0][0x2ec] ;  /* 0x0000bb00ac237a20 */ /* 0x000fe20000410000 */
[----:B------:R-:W-:Y:S01]  /*9250*/  FSEL R168, R133, -INF , !P0 ;  /* 0xff80000085a87808 */ /* 0x000fe20004000000 */
[----:B------:R-:W2:Y:S01]  /*9260*/  MUFU.TANH R144, R161 ;  /* 0x000000a100907308 */ /* 0x000ea20000002400 */
[----:B------:R-:W-:Y:S01]  /*9270*/  ISETP.GE.AND P0, PT, R228, R213, PT ;  /* 0x000000d5e400720c */ /* 0x000fe20003f06270 */
[----:B---3--:R-:W-:Y:S01]  /*9280*/  FFMA.FTZ R17, R232, -UR21, R17 ;  /* 0x80000015e8117c23 */ /* 0x008fe20008010011 */
[----:B------:R-:W-:Y:S01]  /*9290*/  FSEL R21, R21, -INF , !P5 ;  /* 0xff80000015157808 */ /* 0x000fe20006800000 */
[----:B------:R-:W-:Y:S01]  /*92a0*/  FMUL.FTZ R18, R173, c[0x0][0x2ec] ;  /* 0x0000bb00ad127a20 */ /* 0x000fe20000410000 */
[----:B------:R-:W-:Y:S01]  /*92b0*/  ISETP.LT.OR P6, PT, R170, R214, P6 ;  /* 0x000000d6aa00720c */ /* 0x000fe200037c1670 */
[----:B------:R-:W-:Y:S01]  /*92c0*/  FMUL.FTZ R4, R4, c[0x0][0x2ec] ;  /* 0x0000bb0004047a20 */ /* 0x000fe20000410000 */
[-C--:B------:R-:W-:Y:S01]  /*92d0*/  ISETP.LT.OR P1, PT, R170, R211.reuse, P1 ;  /* 0x000000d3aa00720c */ /* 0x080fe20000f21670 */
[----:B------:R-:W3:Y:S01]  /*92e0*/  MUFU.TANH R34, R34 ;  /* 0x0000002200227308 */ /* 0x000ee20000002400 */
[----:B------:R-:W-:Y:S01]  /*92f0*/  ISETP.GE.AND P5, PT, R225, R210, PT ;  /* 0x000000d2e100720c */ /* 0x000fe20003fa6270 */
[----:B-1----:R-:W-:Y:S01]  /*9300*/  FFMA.FTZ R138, R227, -UR21, R138 ;  /* 0x80000015e38a7c23 */ /* 0x002fe2000801008a */
[----:B------:R-:W-:Y:S01]  /*9310*/  ISETP.LT.OR P0, PT, R228, R214, P0 ;  /* 0x000000d6e400720c */ /* 0x000fe20000701670 */
[----:B------:R-:W-:Y:S01]  /*9320*/  FMUL.FTZ R174, R174, c[0x0][0x2ec] ;  /* 0x0000bb00aeae7a20 */ /* 0x000fe20000410000 */
[----:B------:R-:W-:Y:S01]  /*9330*/  FSEL R20, R20, -INF , !P6 ;  /* 0xff80000014147808 */ /* 0x000fe20007000000 */
[----:B------:R-:W-:Y:S01]  /*9340*/  FMUL.FTZ R175, R175, c[0x0][0x2ec] ;  /* 0x0000bb00afaf7a20 */ /* 0x000fe20000410000 */
[----:B------:R-:W-:Y:S01]  /*9350*/  FSEL R23, R23, -INF , !P1 ;  /* 0xff80000017177808 */ /* 0x000fe20004800000 */
[----:B------:R-:W1:Y:S01]  /*9360*/  MUFU.TANH R35, R35 ;  /* 0x0000002300237308 */ /* 0x000e620000002400 */
[----:B------:R-:W-:Y:S01]  /*9370*/  ISETP.LT.OR P5, PT, R225, R211, P5 ;  /* 0x000000d3e100720c */ /* 0x000fe20002fa1670 */
[----:B--2---:R-:W-:Y:S01]  /*9380*/  FFMA.FTZ R144, R229, -UR21, R144 ;  /* 0x80000015e5907c23 */ /* 0x004fe20008010090 */
[-C--:B------:R-:W-:Y:S01]  /*9390*/  ISETP.GE.AND P6, PT, R224, R213.reuse, PT ;  /* 0x000000d5e000720c */ /* 0x080fe20003fc6270 */
[----:B------:R-:W-:Y:S01]  /*93a0*/  FMUL.FTZ R6, R6, c[0x0][0x2ec] ;  /* 0x0000bb0006067a20 */ /* 0x000fe20000410000 */
        /* <DEDUP_REMOVED lines=8> */
[----:B------:R-:W-:-:S02]  /*9430*/  ISETP.LT.OR P6, PT, R224, R214, P6 ;  /* 0x000000d6e000720c */ /* 0x000fc400037c1670 */
[-C--:B------:R-:W-:Y:S01]  /*9440*/  ISETP.LT.OR P1, PT, R224, R211.reuse, P1 ;  /* 0x000000d3e000720c */ /* 0x080fe20000f21670 */
[----:B------:R-:W3:Y:S01]  /*9450*/  MUFU.TANH R19, R157 ;  /* 0x0000009d00137308 */ /* 0x000ee20000002400 */
[----:B------:R-:W-:Y:S01]  /*9460*/  ISETP.GE.AND P5, PT, R228, R210, PT ;  /* 0x000000d2e400720c */ /* 0x000fe20003fa6270 */
[----:B-1----:R-:W-:Y:S01]  /*9470*/  FFMA.FTZ R10, R10, -UR21, R35 ;  /* 0x800000150a0a7c23 */ /* 0x002fe20008010023 */
[----:B------:R-:W-:Y:S02]  /*9480*/  ISETP.LT.OR P0, PT, R233, R214, P0 ;  /* 0x000000d6e900720c */ /* 0x000fe40000701670 */
[----:B------:R-:W-:Y:S02]  /*9490*/  FSEL R170, R144, -INF , !P6 ;  /* 0xff80000090aa7808 */ /* 0x000fe40007000000 */
[----:B------:R-:W-:Y:S01]  /*94a0*/  FSEL R167, R34, -INF , !P1 ;  /* 0xff80000022a77808 */ /* 0x000fe20004800000 */
[----:B------:R-:W1:Y:S01]  /*94b0*/  MUFU.TANH R159, R159 ;  /* 0x0000009f009f7308 */ /* 0x000e620000002400 */
[----:B--2---:R-:W-:Y:S01]  /*94c0*/  FFMA.FTZ R16, R235, -UR21, R16 ;  /* 0x80000015eb107c23 */ /* 0x004fe20008010010 */
[----:B------:R-:W-:-:S02]  /*94d0*/  ISETP.LT.OR P5, PT, R228, R211, P5 ;  /* 0x000000d3e400720c */ /* 0x000fc40002fa1670 */
[CC--:B------:R-:W-:Y:S02]  /*94e0*/  ISETP.GE.AND P6, PT, R230.reuse, R213.reuse, PT ;  /* 0x000000d5e600720c */ /* 0x0c0fe40003fc6270 */
[----:B------:R-:W-:Y:S02]  /*94f0*/  ISETP.GE.AND P1, PT, R230, R210, PT ;  /* 0x000000d2e600720c */ /* 0x000fe40003f26270 */
[----:B------:R-:W2:Y:S01]  /*9500*/  MUFU.TANH R4, R4 ;  /* 0x0000000400047308 */ /* 0x000ea20000002400 */
[----:B------:R-:W-:Y:S01]  /*9510*/  FSEL R154, R10, -INF , !P0 ;  /* 0xff8000000a9a7808 */ /* 0x000fe20004000000 */
[----:B---3--:R-:W-:Y:S01]  /*9520*/  FFMA.FTZ R19, R234, -UR21, R19 ;  /* 0x80000015ea137c23 */ /* 0x008fe20008010013 */
[----:B------:R-:W-:Y:S02]  /*9530*/  ISETP.GE.AND P0, PT, R236, R213, PT ;  /* 0x000000d5ec00720c */ /* 0x000fe40003f06270 */
[----:B------:R-:W-:Y:S02]  /*9540*/  FSEL R165, R16, -INF , !P5 ;  /* 0xff80000010a57808 */ /* 0x000fe40006800000 */
[----:B------:R-:W-:Y:S01]  /*9550*/  ISETP.LT.OR P6, PT, R230, R214, P6 ;  /* 0x000000d6e600720c */ /* 0x000fe200037c1670 */
[----:B------:R-:W-:Y:S01]  /*9560*/  I2F R237, R237 ;  /* 0x000000ed00ed7306 */ /* 0x000fe20000201400 */
[----:B-1----:R-:W-:Y:S01]  /*9570*/  FFMA.FTZ R8, R8, -UR21, R159 ;  /* 0x8000001508087c23 */ /* 0x002fe2000801009f */
[----:B------:R-:W-:-:S02]  /*9580*/  ISETP.LT.OR P1, PT, R230, R211, P1 ;  /* 0x000000d3e600720c */ /* 0x000fc40000f21670 */
[----:B------:R-:W-:Y:S02]  /*9590*/  ISETP.LT.OR P0, PT, R236, R214, P0 ;  /* 0x000000d6ec00720c */ /* 0x000fe40000701670 */
[----:B------:R-:W-:Y:S02]  /*95a0*/  FSEL R164, R19, -INF , !P6 ;  /* 0xff80000013a47808 */ /* 0x000fe40007000000 */
[----:B------:R-:W-:Y:S01]  /*95b0*/  I2F R136, R136 ;  /* 0x0000008800887306 */ /* 0x000fe20000201400 */
[----:B--2---:R-:W-:Y:S01]  /*95c0*/  FFMA.FTZ R4, R29, -UR21, R4 ;  /* 0x800000151d047c23 */ /* 0x004fe20008010004 */
[----:B------:R-:W-:Y:S02]  /*95d0*/  FSEL R163, R8, -INF , !P1 ;  /* 0xff80000008a37808 */ /* 0x000fe40004800000 */
[----:B------:R-:W-:Y:S02]  /*95e0*/  ISETP.GE.AND P5, PT, R233, R210, PT ;  /* 0x000000d2e900720c */ /* 0x000fe40003fa6270 */
[----:B------:R-:W-:-:S02]  /*95f0*/  ISETP.GE.AND P6, PT, R9, R213, PT ;  /* 0x000000d50900720c */ /* 0x000fc40003fc6270 */
[----:B------:R-:W1:Y:S01]  /*9600*/  MUFU.TANH R18, R18 ;  /* 0x0000001200127308 */ /* 0x000e620000002400 */
[----:B------:R-:W-:Y:S02]  /*9610*/  ISETP.GE.AND P1, PT, R9, R210, PT ;  /* 0x000000d20900720c */ /* 0x000fe40003f26270 */
[----:B------:R-:W-:Y:S02]  /*9620*/  FSEL R138, R4, -INF , !P0 ;  /* 0xff800000048a7808 */ /* 0x000fe40004000000 */
[----:B------:R-:W-:Y:S02]  /*9630*/  PLOP3.LUT P0, PT, PT, PT, UP0, 0x80, 0x0 ;  /* 0x000000000000781c */ /* 0x000fe40003f0f008 */
[-C--:B------:R-:W-:Y:S01]  /*9640*/  ISETP.LT.OR P5, PT, R233, R211.reuse, P5 ;  /* 0x000000d3e900720c */ /* 0x080fe20002fa1670 */
[----:B------:R-:W2:Y:S01]  /*9650*/  MUFU.TANH R174, R174 ;  /* 0x000000ae00ae7308 */ /* 0x000ea20000002400 */
[C---:B------:R-:W-:Y:S02]  /*9660*/  ISETP.LT.OR P6, PT, R9.reuse, R214, P6 ;  /* 0x000000d60900720c */ /* 0x040fe400037c1670 */
[----:B------:R-:W-:-:S05]  /*9670*/  ISETP.LT.OR P1, PT, R9, R211, P1 ;  /* 0x000000d30900720c */ /* 0x000fca0000f21670 */
[----:B------:R-:W3:Y:S01]  /*9680*/  MUFU.TANH R175, R175 ;  /* 0x000000af00af7308 */ /* 0x000ee20000002400 */
[----:B-1----:R-:W-:-:S05]  /*9690*/  FFMA.FTZ R18, R237, -UR21, R18 ;  /* 0x80000015ed127c23 */ /* 0x002fca0008010012 */
[----:B------:R-:W-:Y:S02]  /*96a0*/  FSEL R152, R18, -INF , !P6 ;  /* 0xff80000012987808 */ /* 0x000fe40007000000 */
[----:B------:R-:W-:Y:S01]  /*96b0*/  I2F R31, R31 ;  /* 0x0000001f001f7306 */ /* 0x000fe20000201400 */
[----:B--2---:R-:W-:Y:S01]  /*96c0*/  FFMA.FTZ R11, R11, -UR21, R174 ;  /* 0x800000150b0b7c23 */ /* 0x004fe200080100ae */
        /* <DEDUP_REMOVED lines=79> */
[----:B------:R-:W-:Y:S02]  /*9bc0*/  @!P4 LEA R28, P5, R4, c[0x0][0x168], 0x1 ;  /* 0x00005a00041cca11 */ /* 0x000fe400078a08ff */
        /* <DEDUP_REMOVED lines=46> */
.L_x_1260:
[----:B------:R-:W-:Y:S05]  /*9eb0*/  BSYNC B0 ;  /* 0x0000000000007941 */ /* 0x000fea0003800000 */
.L_x_1259:
[----:B------:R-:W0:Y:S02]  /*9ec0*/  LDGDEPBAR ;  /* 0x00000000000079af */ /* 0x000e240000000000 */
.L_x_1258:
        /* <DEDUP_REMOVED lines=33> */
[----:B--2---:R-:W-:Y:S02]  /*a0e0*/  FMNMX.FTZ R6, R136, R5, !PT ;  /* 0x0000000588067209 */ /* 0x004fe40007810000 */
        /* <DEDUP_REMOVED lines=16> */
[--C-:B------:R-:W-:Y:S01]  /*a1f0*/  FFMA.FTZ R142, R2, c[0x0][0x23c], -R153.reuse ;  /* 0x00008f00028e7a23 */ /* 0x100fe20000010899 */
[----:B------:R-:W-:Y:S01]  /*a200*/  FSEL R6, R145, RZ, P0 ;  /* 0x000000ff91067208 */ /* 0x000fe20000000000 */
[----:B------:R-:W-:-:S02]  /*a210*/  FFMA.FTZ R144, R12, c[0x0][0x23c], -R153 ;  /* 0x00008f000c907a23 */ /* 0x000fc40000010899 */
[--C-:B------:R-:W-:Y:S02]  /*a220*/  FFMA.FTZ R140, R0, c[0x0][0x23c], -R150.reuse ;  /* 0x00008f00008c7a23 */ /* 0x100fe40000010896 */
[----:B------:R-:W-:Y:S01]  /*a230*/  FFMA.FTZ R143, R14, c[0x0][0x23c], -R153 ;  /* 0x00008f000e8f7a23 */ /* 0x000fe20000010899 */
[----:B------:R-:W-:Y:S01]  /*a240*/  MUFU.EX2 R142, R142 ;  /* 0x0000008e008e7308 */ /* 0x000fe20000000800 */
[--C-:B------:R-:W-:Y:S02]  /*a250*/  FFMA.FTZ R2, R15, c[0x0][0x23c], -R150.reuse ;  /* 0x00008f000f027a23 */ /* 0x100fe40000010896 */
[----:B------:R-:W-:Y:S02]  /*a260*/  FFMA.FTZ R0, R13, c[0x0][0x23c], -R150 ;  /* 0x00008f000d007a23 */ /* 0x000fe40000010896 */
[----:B------:R-:W1:Y:S01]  /*a270*/  LDSM.16.MT88.4 R12, [R194+0xc000] ;  /* 0x00c00000c20c783b */ /* 0x000e620000004200 */
[----:B------:R-:W-:Y:S02]  /*a280*/  FADD.FTZ R4, R132, -R5 ;  /* 0x8000000584047221 */ /* 0x000fe40000010000 */
[----:B------:R-:W-:Y:S01]  /*a290*/  FADD.FTZ R6, R3, -R6 ;  /* 0x8000000603067221 */ /* 0x000fe20000010000 */
[----:B------:R-:W-:Y:S01]  /*a2a0*/  MUFU.EX2 R144, R144 ;  /* 0x0000009000907308 */ /* 0x000fe20000000800 */
[----:B------:R-:W-:Y:S01]  /*a2b0*/  FFMA.FTZ R141, R32, c[0x0][0x23c], -R153 ;  /* 0x00008f00208d7a23 */ /* 0x000fe20000010899 */
[----:B------:R-:W-:Y:S01]  /*a2c0*/  LDSM.16.MT88.4 R132, [R194+0xc800] ;  /* 0x00c80000c284783b */ /* 0x000fe20000004200 */
[----:B------:R-:W-:-:S02]  /*a2d0*/  FFMA.FTZ R147, R33, c[0x0][0x23c], -R150 ;  /* 0x00008f0021937a23 */ /* 0x000fc40000010896 */
[----:B------:R-:W-:Y:S01]  /*a2e0*/  FMUL.FTZ R148, R4, c[0x0][0x23c] ;  /* 0x00008f0004947a20 */ /* 0x000fe20000410000 */
[----:B------:R-:W-:Y:S01]  /*a2f0*/  LDSM.16.MT88.4 R32, [R193+0xc800] ;  /* 0x00c80000c120783b */ /* 0x000fe20000004200 */
[----:B------:R-:W-:Y:S01]  /*a300*/  FMUL.FTZ R3, R6, c[0x0][0x23c] ;  /* 0x00008f0006037a20 */ /* 0x000fe20000410000 */
[----:B------:R-:W2:Y:S01]  /*a310*/  MUFU.EX2 R143, R143 ;  /* 0x0000008f008f7308 */ /* 0x000ea20000000800 */
[--C-:B------:R-:W-:Y:S02]  /*a320*/  FFMA.FTZ R155, R26, c[0x0][0x23c], -R153.reuse ;  /* 0x00008f001a9b7a23 */ /* 0x100fe40000010899 */
[--C-:B------:R-:W-:Y:S02]  /*a330*/  FFMA.FTZ R156, R24, c[0x0][0x23c], -R153.reuse ;  /* 0x00008f00189c7a23 */ /* 0x100fe40000010899 */
[--C-:B------:R-:W-:Y:S02]  /*a340*/  FFMA.FTZ R157, R22, c[0x0][0x23c], -R153.reuse ;  /* 0x00008f00169d7a23 */ /* 0x100fe40000010899 */
[----:B------:R-:W-:Y:S01]  /*a350*/  FFMA.FTZ R158, R20, c[0x0][0x23c], -R153 ;  /* 0x00008f00149e7a23 */ /* 0x000fe20000010899 */
[----:B------:R-:W3:Y:S01]  /*a360*/  MUFU.EX2 R141, R141 ;  /* 0x0000008d008d7308 */ /* 0x000ee20000000800 */
[----:B------:R-:W-:-:S02]  /*a370*/  FFMA.FTZ R159, R25, c[0x0][0x23c], -R150 ;  /* 0x00008f00199f7a23 */ /* 0x000fc40000010896 */
[--C-:B------:R-:W-:Y:S02]  /*a380*/  FFMA.FTZ R162, R27, c[0x0][0x23c], -R150.reuse ;  /* 0x00008f001ba27a23 */ /* 0x100fe40000010896 */
[--C-:B------:R-:W-:Y:S01]  /*a390*/  FFMA.FTZ R160, R21, c[0x0][0x23c], -R150.reuse ;  /* 0x00008f0015a07a23 */ /* 0x100fe20000010896 */
[----:B------:R-:W-:Y:S01]  /*a3a0*/  LDSM.16.MT88.4 R24, [R196+0xe800] ;  /* 0x00e80000c418783b */ /* 0x000fe20000004200 */
[----:B------:R-:W-:Y:S01]  /*a3b0*/  FFMA.FTZ R161, R23, c[0x0][0x23c], -R150 ;  /* 0x00008f0017a17a23 */ /* 0x000fe20000010896 */
[----:B------:R-:W-:Y:S01]  /*a3c0*/  MUFU.EX2 R140, R140 ;  /* 0x0000008c008c7308 */ /* 0x000fe20000000800 */
[----:B--2---:R-:W-:Y:S01]  /*a3d0*/  F2FP.PACK_AB R4, R143, R144 ;  /* 0x000000908f04723e */ /* 0x004fe200000000ff */
[----:B------:R-:W-:Y:S01]  /*a3e0*/  LDSM.16.MT88.4 R20, [R194+0xe800] ;  /* 0x00e80000c214783b */ /* 0x000fe20000004200 */
[--C-:B------:R-:W-:Y:S02]  /*a3f0*/  FFMA.FTZ R171, R170, c[0x0][0x23c], -R153.reuse ;  /* 0x00008f00aaab7a23 */ /* 0x100fe40000010899 */
[----:B------:R-:W-:-:S02]  /*a400*/  FFMA.FTZ R173, R164, c[0x0][0x23c], -R153 ;  /* 0x00008f00a4ad7a23 */ /* 0x000fc40000010899 */
[--C-:B------:R-:W-:Y:S01]  /*a410*/  FFMA.FTZ R168, R168, c[0x0][0x23c], -R153.reuse ;  /* 0x00008f00a8a87a23 */ /* 0x100fe20000010899 */
[----:B------:R-:W2:Y:S01]  /*a420*/  MUFU.EX2 R2, R2 ;  /* 0x0000000200027308 */ /* 0x000ea20000000800 */
[----:B---3--:R-:W-:Y:S01]  /*a430*/  F2FP.PACK_AB R6, R141, R142 ;  /* 0x0000008e8d06723e */ /* 0x008fe200000000ff */
[----:B------:R-:W-:Y:S02]  /*a440*/  FFMA.FTZ R166, R166, c[0x0][0x23c], -R153 ;  /* 0x00008f00a6a67a23 */ /* 0x000fe40000010899 */
[--C-:B------:R-:W-:Y:S02]  /*a450*/  FFMA.FTZ R164, R169, c[0x0][0x23c], -R150.reuse ;  /* 0x00008f00a9a47a23 */ /* 0x100fe40000010896 */
[--C-:B------:R-:W-:Y:S02]  /*a460*/  FFMA.FTZ R167, R167, c[0x0][0x23c], -R150.reuse ;  /* 0x00008f00a7a77a23 */ /* 0x100fe40000010896 */
[----:B------:R-:W-:Y:S01]  /*a470*/  MUFU.EX2 R0, R0 ;  /* 0x0000000000007308 */ /* 0x000fe20000000800 */
[----:B------:R-:W-:-:S02]  /*a480*/  FFMA.FTZ R165, R165, c[0x0][0x23c], -R150 ;  /* 0x00008f00a5a57a23 */ /* 0x000fc40000010896 */
[--C-:B------:R-:W-:Y:S02]  /*a490*/  FFMA.FTZ R170, R163, c[0x0][0x23c], -R150.reuse ;  /* 0x00008f00a3aa7a23 */ /* 0x100fe40000010896 */
[--C-:B------:R-:W-:Y:S02]  /*a4a0*/  FFMA.FTZ R163, R152, c[0x0][0x23c], -R153.reuse ;  /* 0x00008f0098a37a23 */ /* 0x100fe40000010899 */
[--C-:B------:R-:W-:Y:S01]  /*a4b0*/  FFMA.FTZ R154, R154, c[0x0][0x23c], -R153.reuse ;  /* 0x00008f009a9a7a23 */ /* 0x100fe20000010899 */
[----:B------:R-:W3:Y:S01]  /*a4c0*/  MUFU.EX2 R147, R147 ;  /* 0x0000009300937308 */ /* 0x000ee20000000800 */
[----:B--2---:R-:W-:Y:S01]  /*a4d0*/  F2FP.PACK_AB R5, R2, R140 ;  /* 0x0000008c0205723e */ /* 0x004fe200000000ff */
[----:B------:R-:W-:Y:S02]  /*a4e0*/  FFMA.FTZ R152, R138, c[0x0][0x23c], -R153 ;  /* 0x00008f008a987a23 */ /* 0x000fe40000010899 */
[--C-:B------:R-:W-:Y:S02]  /*a4f0*/  FFMA.FTZ R151, R151, c[0x0][0x23c], -R150.reuse ;  /* 0x00008f0097977a23 */ /* 0x100fe40000010896 */
[----:B------:R-:W-:-:S02]  /*a500*/  FFMA.FTZ R172, R139, c[0x0][0x23c], -R150 ;  /* 0x00008f008bac7a23 */ /* 0x000fc40000010896 */
[----:B------:R-:W2:Y:S01]  /*a510*/  MUFU.EX2 R148, R148 ;  /* 0x0000009400947308 */ /* 0x000ea20000000800 */
[--C-:B------:R-:W-:Y:S02]  /*a520*/  FFMA.FTZ R169, R137, c[0x0][0x23c], -R150.reuse ;  /* 0x00008f0089a97a23 */ /* 0x100fe40000010896 */
[----:B------:R-:W-:Y:S02]  /*a530*/  FFMA.FTZ R153, R136, c[0x0][0x23c], -R153 ;  /* 0x00008f0088997a23 */ /* 0x000fe40000010899 */
[----:B------:R-:W-:Y:S01]  /*a540*/  FFMA.FTZ R150, R149, c[0x0][0x23c], -R150 ;  /* 0x00008f0095967a23 */ /* 0x000fe20000010896 */
[----:B------:R-:W-:Y:S02]  /*a550*/  LDSM.16.MT88.4 R136, [R194+0xd800] ;  /* 0x00d80000c288783b */ /* 0x000fe40000004200 */
        /* <DEDUP_REMOVED lines=62> */
[----:B------:R-:W-:Y:S01]  /*a940*/  MUFU.EX2 R171, R171 ;  /* 0x000000ab00ab7308 */ /* 0x000fe20000000800 */
        /* <DEDUP_REMOVED lines=18> */
[----:B------:R-:W5:Y:S01]  /*aa70*/  MUFU.EX2 R164, R164 ;  /* 0x000000a400a47308 */ /* 0x000f620000000800 */
[-C--:B------:R-:W-:Y:S02]  /*aa80*/  FMUL.FTZ R63, R63, R3.reuse ;  /* 0x000000033f3f7220 */ /* 0x080fe40000410000 */
        /* <DEDUP_REMOVED lines=38> */
[-C--:B------:R-:W-:Y:S02]  /*acf0*/  FMUL.FTZ R87, R87, R3.reuse ;  /* 0x0000000357577220 */ /* 0x080fe40000410000 */
[-C--:B------:R-:W-:Y:S01]  /*ad00*/  FMUL.FTZ R88, R88, R148.reuse ;  /* 0x0000009458587220 */ /* 0x080fe20000410000 */
[----:B------:R-:W-:Y:S01]  /*ad10*/  HMMA.16816.F32 R72, R4, R10, R72 ;  /* 0x0000000a0448723c */ /* 0x000fe20000001848 */
[----:B------:R-:W2:Y:S01]  /*ad20*/  LDSM.16.MT88.4 R8, [R192+0x10000] ;  /* 0x01000000c008783b */ /* 0x000ea20000004200 */
        /* <DEDUP_REMOVED lines=53> */
[----:B------:R-:W-:-:S04]  /*b080*/  FADD.FTZ R161, R161, R160 ;  /* 0x000000a0a1a17221 */ /* 0x000fc80000010000 */
[----:B-----5:R-:W-:Y:S01]  /*b090*/  FADD.FTZ R0, R164, R161 ;  /* 0x000000a1a4007221 */ /* 0x020fe20000010000 */
[----:B------:R-:W-:Y:S01]  /*b0a0*/  HMMA.16816.F32 R124, R4, R14, R124 ;  /* 0x0000000e047c723c */ /* 0x000fe2000000187c */
[----:B------:R-:W1:Y:S02]  /*b0b0*/  LDSM.16.MT88.4 R12, [R196+0x10800] ;  /* 0x01080000c40c783b */ /* 0x000e640000004200 */
[----:B------:R-:W-:-:S05]  /*b0c0*/  FADD.FTZ R0, R167, R0 ;  /* 0x00000000a7007221 */ /* 0x000fca0000010000 */
        /* <DEDUP_REMOVED lines=39> */
[----:B------:R-:W-:Y:S01]  /*b340*/  FADD.FTZ R165, R165, R0 ;  /* 0x00000000a5a57221 */ /* 0x000fe20000010000 */
[----:B------:R-:W-:Y:S01]  /*b350*/  MOV R3, R145 ;  /* 0x0000009100037202 */ /* 0x000fe20000000f00 */
[----:B------:R-:W-:Y:S02]  /*b360*/  FADD.FTZ R166, R166, R171 ;  /* 0x000000aba6a67221 */ /* 0x000fe40000010000 */
[----:B------:R-:W-:Y:S02]  /*b370*/  FADD.FTZ R170, R170, R165 ;  /* 0x000000a5aaaa7221 */ /* 0x000fe40000010000 */
[----:B-1----:R-:W-:Y:S01]  /*b380*/  HMMA.16816.F32 R128, R4, R12, R128 ;  /* 0x0000000c0480723c */ /* 0x002fe20000001880 */
[----:B------:R-:W-:-:S07]  /*b390*/  FADD.FTZ R173, R173, R166 ;  /* 0x000000a6adad7221 */ /* 0x000fce0000010000 */
        /* <DEDUP_REMOVED lines=72> */
[C---:B------:R-:W-:Y:S08]  /*b820*/  HMMA.16816.F32 R96, R4.reuse, R14, R96 ;  /* 0x0000000e0460723c */ /* 0x040ff00000001860 */
[----:B------:R-:W-:Y:S07]  /*b830*/  HMMA.16816.F32 R112, R4, R132, R112 ;  /* 0x000000840470723c */ /* 0x000fee0000001870 */
[----:B------:R-:W-:-:S02]  /*b840*/  MOV R132, R146 ;  /* 0x0000009200847202 */ /* 0x000fc40000000f00 */
.L_x_1257:
        /* <DEDUP_REMOVED lines=10> */
[----:B------:R-:W-:Y:S01]  /*b8f0*/  MOV R220, R176 ;  /* 0x000000b000dc7202 */ /* 0x000fe20000000f00 */
[----:B------:R-:W-:Y:S05]  /*b900*/  BRA `(.L_x_1262) ;  /* 0x0000068000007947 */ /* 0x000fea0003800000 */
.L_x_1264:
        /* <DEDUP_REMOVED lines=104> */
.L_x_1262:
        /* <DEDUP_REMOVED lines=270> */
[----:B----4-:R-:W-:Y:S02]  /*d070*/  FMUL.FTZ R234, R13, c[0x0][0x2ec] ;  /* 0x0000bb000dea7a20 */ /* 0x010fe40000410000 */
[----:B------:R-:W-:Y:S01]  /*d080*/  FMUL.FTZ R230, R14, c[0x0][0x2ec] ;  /* 0x0000bb000ee67a20 */ /* 0x000fe20000410000 */
[C---:B-1----:R-:W-:Y:S02]  /*d090*/  HMMA.16816.F32 R28, R172.reuse, R132, R28 ;  /* 0x00000084ac1c723c */ /* 0x042fe4000000181c */
[----:B------:R-:W1:Y:S01]  /*d0a0*/  MUFU.TANH R3, R3 ;  /* 0x0000000300037308 */ /* 0x000e620000002400 */
[----:B------:R-:W-:Y:S02]  /*d0b0*/  FMUL.FTZ R231, R15, c[0x0][0x2ec] ;  /* 0x0000bb000fe77a20 */ /* 0x000fe40000410000 */
[----:B------:R-:W-:Y:S02]  /*d0c0*/  FMUL.FTZ R235, R16, c[0x0][0x2ec] ;  /* 0x0000bb0010eb7a20 */ /* 0x000fe40000410000 */
[----:B------:R-:W-:Y:S01]  /*d0d0*/  FMUL.FTZ R238, R17, c[0x0][0x2ec] ;  /* 0x0000bb0011ee7a20 */ /* 0x000fe20000410000 */
        /* <DEDUP_REMOVED lines=48> */
.L_x_1263:
[----:B------:R-:W-:Y:S01]  /*d3e0*/  IMAD.U32 R5, RZ, RZ, UR8 ;  /* 0x00000008ff057e24 */ /* 0x000fe2000f8e00ff */
[----:B-1----:R-:W-:Y:S01]  /*d3f0*/  LDSM.16.MT88.4 R28, [R193+0xc000] ;  /* 0x00c00000c11c783b */ /* 0x002fe20000004200 */
[----:B------:R-:W-:Y:S02]  /*d400*/  UISETP.GT.AND UP0, UPT, UR8, UR9, UPT ;  /* 0x000000090800728c */ /* 0x000fe4000bf04270 */
[----:B------:R-:W-:Y:S01]  /*d410*/  IMAD R6, R5, 0x40, R218 ;  /* 0x0000004005067824 */ /* 0x000fe200078e02da */
[----:B------:R-:W-:Y:S04]  /*d420*/  UMOV UR22, UR8 ;  /* 0x0000000800167c82 */ /* 0x000fe80008000000 */
[C---:B------:R-:W-:Y:S02]  /*d430*/  IADD3 R4, R215.reuse, -R6, RZ ;  /* 0x80000006d7047210 */ /* 0x040fe40007ffe0ff */
[----:B------:R-:W-:Y:S02]  /*d440*/  IADD3 R24, R6, 0x1, RZ ;  /* 0x0000000106187810 */ /* 0x000fe40007ffe0ff */
[----:B------:R-:W-:Y:S01]  /*d450*/  IABS R25, R4 ;  /* 0x0000000400197213 */ /* 0x000fe20000000000 */
[----:B------:R-:W-:Y:S01]  /*d460*/  IMAD.IADD R4, R212, 0x1, -R6 ;  /* 0x00000001d4047824 */ /* 0x000fe200078e0a06 */
[C---:B------:R-:W-:Y:S02]  /*d470*/  IADD3 R22, R6.reuse, 0x8, RZ ;  /* 0x0000000806167810 */ /* 0x040fe40007ffe0ff */
[C---:B------:R-:W-:Y:S02]  /*d480*/  IADD3 R13, R6.reuse, 0x9, RZ ;  /* 0x00000009060d7810 */ /* 0x040fe40007ffe0ff */
[----:B------:R-:W-:Y:S01]  /*d490*/  IABS R16, R4 ;  /* 0x0000000400107213 */ /* 0x000fe20000000000 */
[C---:B------:R-:W-:Y:S01]  /*d4a0*/  IMAD.IADD R4, R215.reuse, 0x1, -R24 ;  /* 0x00000001d7047824 */ /* 0x040fe200078e0a18 */
[C---:B------:R-:W-:Y:S01]  /*d4b0*/  IADD3 R7, R6.reuse, 0x10, RZ ;  /* 0x0000001006077810 */ /* 0x040fe20007ffe0ff */
[----:B------:R-:W-:Y:S01]  /*d4c0*/  I2F R25, R25 ;  /* 0x0000001900197306 */ /* 0x000fe20000201400 */
[----:B------:R-:W-:Y:S02]  /*d4d0*/  IADD3 R12, R6, 0x11, RZ ;  /* 0x00000011060c7810 */ /* 0x000fe40007ffe0ff */
[----:B------:R-:W-:Y:S02]  /*d4e0*/  IABS R23, R4 ;  /* 0x0000000400177213 */ /* 0x000fe40000000000 */
[C---:B------:R-:W-:Y:S01]  /*d4f0*/  IADD3 R4, R215.reuse, -R22, RZ ;  /* 0x80000016d7047210 */ /* 0x040fe20007ffe0ff */
[--C-:B------:R-:W-:Y:S01]  /*d500*/  IMAD.IADD R26, R212, 0x1, -R12.reuse ;  /* 0x00000001d41a7824 */ /* 0x100fe200078e0a0c */
        /* <DEDUP_REMOVED lines=8> */
[----:B------:R-:W-:Y:S01]  /*d590*/  ISETP.GE.OR P1, PT, R6, R213, !P1 ;  /* 0x000000d50600720c */ /* 0x000fe20004f26670 */
[----:B------:R-:W-:Y:S01]  /*d5a0*/  I2F R23, R23 ;  /* 0x0000001700177306 */ /* 0x000fe20000201400 */
[----:B------:R-:W-:Y:S01]  /*d5b0*/  IABS R19, R4 ;  /* 0x0000000400137213 */ /* 0x000fe20000000000 */
[C---:B------:R-:W-:Y:S01]  /*d5c0*/  IMAD.IADD R4, R215.reuse, 0x1, -R12 ;  /* 0x00000001d7047824 */ /* 0x040fe200078e0a0c */
[C---:B------:R-:W-:Y:S02]  /*d5d0*/  ISETP.GE.AND P5, PT, R24.reuse, R214, PT ;  /* 0x000000d61800720c */ /* 0x040fe40003fa6270 */
[----:B------:R-:W-:Y:S02]  /*d5e0*/  ISETP.GE.AND P0, PT, R24, R211, PT ;  /* 0x000000d31800720c */ /* 0x000fe40003f06270 */
[----:B------:R-:W-:Y:S02]  /*d5f0*/  IABS R15, R4 ;  /* 0x00000004000f7213 */ /* 0x000fe40000000000 */
[C---:B------:R-:W-:Y:S01]  /*d600*/  IADD3 R4, R215.reuse, -R11, RZ ;  /* 0x8000000bd7047210 */ /* 0x040fe20007ffe0ff */
[----:B------:R-:W-:Y:S01]  /*d610*/  I2F R10, R10 ;  /* 0x0000000a000a7306 */ /* 0x000fe20000201400 */
[----:B------:R-:W-:Y:S02]  /*d620*/  ISETP.GE.AND P6, PT, R6, R211, PT ;  /* 0x000000d30600720c */ /* 0x000fe40003fc6270 */
[----:B------:R-:W-:Y:S01]  /*d630*/  IABS R8, R4 ;  /* 0x0000000400087213 */ /* 0x000fe20000000000 */
[----:B------:R-:W-:Y:S01]  /*d640*/  IMAD.IADD R4, R212, 0x1, -R24 ;  /* 0x00000001d4047824 */ /* 0x000fe200078e0a18 */
[C---:B------:R-:W-:Y:S02]  /*d650*/  ISETP.GE.OR P5, PT, R24.reuse, R213, !P5 ;  /* 0x000000d51800720c */ /* 0x040fe40006fa6670 */
[----:B------:R-:W-:Y:S02]  /*d660*/  ISETP.GE.OR P0, PT, R24, R210, !P0 ;  /* 0x000000d21800720c */ /* 0x000fe40004706670 */
        /* <DEDUP_REMOVED lines=8> */
[----:B------:R-:W-:Y:S04]  /*d6f0*/  IADD3 R4, R6, 0x20, RZ ;  /* 0x0000002006047810 */ /* 0x000fe80007ffe0ff */
[----:B------:R-:W-:Y:S03]  /*d700*/  IADD3 R14, R215, -R4, RZ ;  /* 0x80000004d70e7210 */ /* 0x000fe60007ffe0ff */
[----:B------:R-:W-:Y:S01]  /*d710*/  I2F R15, R15 ;  /* 0x0000000f000f7306 */ /* 0x000fe20000201400 */
[----:B------:R-:W-:Y:S09]  /*d720*/  IABS R14, R14 ;  /* 0x0000000e000e7213 */ /* 0x000ff20000000000 */
[----:B------:R-:W-:Y:S10]  /*d730*/  I2F R8, R8 ;  /* 0x0000000800087306 */ /* 0x000ff40000201400 */
[----:B------:R-:W-:Y:S10]  /*d740*/  I2F R18, R18 ;  /* 0x0000001200127306 */ /* 0x000ff40000201400 */
[----:B------:R-:W-:Y:S10]  /*d750*/  I2F R20, R20 ;  /* 0x0000001400147306 */ /* 0x000ff40000201400 */
[----:B------:R-:W1:Y:S02]  /*d760*/  I2F R5, R5 ;  /* 0x0000000500057306 */ /* 0x000e640000201400 */
[----:B-1----:R-:W-:Y:S02]  /*d770*/  FFMA.FTZ R238, R5, -UR21, R238 ;  /* 0x8000001505ee7c23 */ /* 0x002fe400080100ee */
[----:B------:R-:W-:Y:S02]  /*d780*/  FFMA.FTZ R225, R16, -UR21, R225 ;  /* 0x8000001510e17c23 */ /* 0x000fe400080100e1 */
[----:B------:R-:W-:Y:S02]  /*d790*/  IMAD.IADD R16, R212, 0x1, -R13 ;  /* 0x00000001d4107824 */ /* 0x000fe400078e0a0d */
[----:B------:R-:W-:Y:S01]  /*d7a0*/  FFMA.FTZ R224, R23, -UR21, R224 ;  /* 0x8000001517e07c23 */ /* 0x000fe200080100e0 */
[----:B------:R-:W-:Y:S01]  /*d7b0*/  FSEL R225, R225, -INF , !P6 ;  /* 0xff800000e1e17808 */ /* 0x000fe20007000000 */
[----:B------:R-:W1:Y:S01]  /*d7c0*/  I2F R23, R14 ;  /* 0x0000000e00177306 */ /* 0x000e620000201400 */
[----:B------:R-:W-:Y:S01]  /*d7d0*/  IABS R16, R16 ;  /* 0x0000001000107213 */ /* 0x000fe20000000000 */
[----:B------:R-:W-:Y:S01]  /*d7e0*/  FFMA.FTZ R222, R25, -UR21, R222 ;  /* 0x8000001519de7c23 */ /* 0x000fe200080100de */
[-C--:B------:R-:W-:Y:S01]  /*d7f0*/  ISETP.GE.AND P6, PT, R13, R214.reuse, PT ;  /* 0x000000d60d00720c */ /* 0x080fe20003fc6270 */
[----:B------:R-:W-:Y:S01]  /*d800*/  FFMA.FTZ R229, R10, -UR21, R229 ;  /* 0x800000150ae57c23 */ /* 0x000fe200080100e5 */
[----:B------:R-:W-:Y:S01]  /*d810*/  FSEL R224, R224, -INF , !P5 ;  /* 0xff800000e0e07808 */ /* 0x000fe20006800000 */
[----:B------:R-:W-:Y:S01]  /*d820*/  IMAD.IADD R10, R212, 0x1, -R7 ;  /* 0x00000001d40a7824 */ /* 0x000fe200078e0a07 */
[----:B------:R-:W-:Y:S01]  /*d830*/  FSEL R222, R222, -INF , !P1 ;  /* 0xff800000dede7808 */ /* 0x000fe20004800000 */
[----:B------:R-:W-:Y:S01]  /*d840*/  FFMA.FTZ R232, R19, -UR21, R232 ;  /* 0x8000001513e87c23 */ /* 0x000fe200080100e8 */
[C---:B------:R-:W-:Y:S01]  /*d850*/  ISETP.GE.AND P1, PT, R22.reuse, R214, PT ;  /* 0x000000d61600720c */ /* 0x040fe20003f26270 */
[----:B------:R-:W2:Y:S01]  /*d860*/  I2F R25, R16 ;  /* 0x0000001000197306 */ /* 0x000ea20000201400 */
[----:B------:R-:W-:Y:S01]  /*d870*/  IABS R10, R10 ;  /* 0x0000000a000a7213 */ /* 0x000fe20000000000 */
[----:B------:R-:W-:Y:S01]  /*d880*/  FFMA.FTZ R226, R21, -UR21, R226 ;  /* 0x8000001515e27c23 */ /* 0x000fe200080100e2 */
[----:B------:R-:W-:Y:S01]  /*d890*/  ISETP.GE.OR P1, PT, R22, R213, !P1 ;  /* 0x000000d51600720c */ /* 0x000fe20004f26670 */
[----:B------:R-:W-:Y:S01]  /*d8a0*/  FFMA.FTZ R234, R15, -UR21, R234 ;  /* 0x800000150fea7c23 */ /* 0x000fe200080100ea */
[----:B------:R-:W-:Y:S01]  /*d8b0*/  IADD3 R15, R6, 0x21, RZ ;  /* 0x00000021060f7810 */ /* 0x000fe20007ffe0ff */
[----:B------:R-:W-:Y:S01]  /*d8c0*/  FFMA.FTZ R235, R8, -UR21, R235 ;  /* 0x8000001508eb7c23 */ /* 0x000fe200080100eb */
[----:B------:R-:W-:Y:S01]  /*d8d0*/  FSEL R226, R226, -INF , !P1 ;  /* 0xff800000e2e27808 */ /* 0x000fe20004800000 */
[----:B------:R-:W-:Y:S01]  /*d8e0*/  FFMA.FTZ R227, R18, -UR21, R227 ;  /* 0x8000001512e37c23 */ /* 0x000fe200080100e3 */
[----:B------:R-:W-:Y:S01]  /*d8f0*/  IADD3 R24, R215, -R15, RZ ;  /* 0x8000000fd7187210 */ /* 0x000fe20007ffe0ff */
[----:B------:R3:W4:Y:S01]  /*d900*/  I2F R19, R10 ;  /* 0x0000000a00137306 */ /* 0x0007220000201400 */
[----:B------:R-:W-:Y:S01]  /*d910*/  ISETP.GE.AND P1, PT, R12, R214, PT ;  /* 0x000000d60c00720c */ /* 0x000fe20003f26270 */
[----:B------:R-:W-:Y:S01]  /*d920*/  FFMA.FTZ R3, R20, -UR21, R3 ;  /* 0x8000001514037c23 */ /* 0x000fe20008010003 */
[----:B------:R-:W-:Y:S01]  /*d930*/  IABS R24, R24 ;  /* 0x0000001800187213 */ /* 0x000fe20000000000 */
[----:B-1----:R-:W-:Y:S01]  /*d940*/  FFMA.FTZ R240, R23, -UR21, R240 ;  /* 0x8000001517f07c23 */ /* 0x002fe200080100f0 */
[----:B------:R-:W-:Y:S02]  /*d950*/  IADD3 R14, R6, 0x28, RZ ;  /* 0x00000028060e7810 */ /* 0x000fe40007ffe0ff */
[-C--:B------:R-:W-:Y:S02]  /*d960*/  ISETP.GE.OR P1, PT, R12, R213.reuse, !P1 ;  /* 0x000000d50c00720c */ /* 0x080fe40004f26670 */
[----:B------:R-:W-:Y:S01]  /*d970*/  ISETP.GE.OR P6, PT, R13, R213, !P6 ;  /* 0x000000d50d00720c */ /* 0x000fe200077c6670 */
[----:B------:R-:W1:Y:S01]  /*d980*/  I2F R24, R24 ;  /* 0x0000001800187306 */ /* 0x000e620000201400 */
[----:B------:R-:W-:Y:S02]  /*d990*/  FSEL R162, R234, -INF , !P1 ;  /* 0xff800000eaa27808 */ /* 0x000fe40004800000 */
[C---:B------:R-:W-:Y:S01]  /*d9a0*/  IADD3 R8, R6.reuse, 0x29, RZ ;  /* 0x0000002906087810 */ /* 0x040fe20007ffe0ff */
[----:B--2---:R-:W-:Y:S01]  /*d9b0*/  FFMA.FTZ R228, R25, -UR21, R228 ;  /* 0x8000001519e47c23 */ /* 0x004fe200080100e4 */
[----:B------:R-:W-:Y:S02]  /*d9c0*/  IADD3 R16, R215, -R14, RZ ;  /* 0x8000000ed7107210 */ /* 0x000fe40007ffe0ff */
[----:B------:R-:W-:Y:S02]  /*d9d0*/  ISETP.GE.AND P1, PT, R13, R211, PT ;  /* 0x000000d30d00720c */ /* 0x000fe40003f26270 */
[----:B------:R-:W-:Y:S02]  /*d9e0*/  IABS R16, R16 ;  /* 0x0000001000107213 */ /* 0x000fe40000000000 */
[-C--:B------:R-:W-:Y:S02]  /*d9f0*/  ISETP.GE.AND P5, PT, R7, R214.reuse, PT ;  /* 0x000000d60700720c */ /* 0x080fe40003fa6270 */
[----:B------:R2:W5:Y:S01]  /*da00*/  I2F R21, R16 ;  /* 0x0000001000157306 */ /* 0x0005620000201400 */
[----:B---3--:R-:W-:Y:S01]  /*da10*/  FSEL R10, R229, -INF , !P6 ;  /* 0xff800000e50a7808 */ /* 0x008fe20007000000 */
[----:B----4-:R-:W-:Y:S01]  /*da20*/  FFMA.FTZ R230, R19, -UR21, R230 ;  /* 0x8000001513e67c23 */ /* 0x010fe200080100e6 */
[----:B------:R-:W-:Y:S02]  /*da30*/  ISETP.GE.AND P6, PT, R11, R214, PT ;  /* 0x000000d60b00720c */ /* 0x000fe40003fc6270 */
[-C--:B------:R-:W-:Y:S02]  /*da40*/  ISETP.GE.OR P1, PT, R13, R210.reuse, !P1 ;  /* 0x000000d20d00720c */ /* 0x080fe40004f26670 */
[-C--:B------:R-:W-:Y:S02]  /*da50*/  ISETP.GE.OR P6, PT, R11, R213.reuse, !P6 ;  /* 0x000000d50b00720c */ /* 0x080fe400077c6670 */
[----:B------:R-:W-:Y:S02]  /*da60*/  IADD3 R13, R6, 0x30, RZ ;  /* 0x00000030060d7810 */ /* 0x000fe40007ffe0ff */
[----:B------:R-:W-:Y:S01]  /*da70*/  ISETP.GE.OR P5, PT, R7, R213, !P5 ;  /* 0x000000d50700720c */ /* 0x000fe20006fa6670 */
[----:B-1----:R-:W-:Y:S01]  /*da80*/  FFMA.FTZ R243, R24, -UR21, R243 ;  /* 0x8000001518f37c23 */ /* 0x002fe200080100f3 */
[----:B------:R-:W-:Y:S02]  /*da90*/  FSEL R142, R235, -INF , !P6 ;  /* 0xff800000eb8e7808 */ /* 0x000fe40007000000 */
[----:B------:R-:W-:Y:S02]  /*daa0*/  ISETP.GE.AND P6, PT, R7, R211, PT ;  /* 0x000000d30700720c */ /* 0x000fe40003fc6270 */
[----:B------:R-:W-:Y:S02]  /*dab0*/  IADD3 R18, R215, -R13, RZ ;  /* 0x8000000dd7127210 */ /* 0x000fe40007ffe0ff */
[----:B------:R-:W-:Y:S02]  /*dac0*/  FSEL R164, R232, -INF , !P5 ;  /* 0xff800000e8a47808 */ /* 0x000fe40006800000 */
[----:B------:R-:W-:Y:S02]  /*dad0*/  ISETP.GE.AND P5, PT, R22, R211, PT ;  /* 0x000000d31600720c */ /* 0x000fe40003fa6270 */
[----:B------:R-:W-:Y:S01]  /*dae0*/  ISETP.GE.OR P6, PT, R7, R210, !P6 ;  /* 0x000000d20700720c */ /* 0x000fe200077c6670 */
[----:B------:R-:W-:Y:S01]  /*daf0*/  IMAD.IADD R7, R212, 0x1, -R11 ;  /* 0x00000001d4077824 */ /* 0x000fe200078e0a0b */
[----:B--2---:R-:W-:Y:S01]  /*db00*/  IABS R16, R26 ;  /* 0x0000001a00107213 */ /* 0x004fe20000000000 */
[----:B-----5:R-:W-:Y:S01]  /*db10*/  FFMA.FTZ R244, R21, -UR21, R244 ;  /* 0x8000001515f47c23 */ /* 0x020fe200080100f4 */
[----:B------:R-:W-:Y:S02]  /*db20*/  IADD3 R26, R215, -R8, RZ ;  /* 0x80000008d71a7210 */ /* 0x000fe40007ffe0ff */
[----:B------:R-:W-:Y:S02]  /*db30*/  IABS R18, R18 ;  /* 0x0000001200127213 */ /* 0x000fe40000000000 */
[----:B------:R-:W-:Y:S01]  /*db40*/  IABS R26, R26 ;  /* 0x0000001a001a7213 */ /* 0x000fe20000000000 */
[----:B------:R-:W1:Y:S01]  /*db50*/  I2F R16, R16 ;  /* 0x0000001000107306 */ /* 0x000e620000201400 */
[----:B------:R-:W-:Y:S01]  /*db60*/  ISETP.GE.OR P5, PT, R22, R210, !P5 ;  /* 0x000000d21600720c */ /* 0x000fe20006fa6670 */
[----:B------:R-:W-:Y:S01]  /*db70*/  IMAD.IADD R22, R212, 0x1, -R9 ;  /* 0x00000001d4167824 */ /* 0x000fe200078e0a09 */
[----:B------:R-:W-:Y:S02]  /*db80*/  FSEL R5, R3, -INF , !P0 ;  /* 0xff80000003057808 */ /* 0x000fe40004000000 */
[-C--:B------:R-:W-:Y:S02]  /*db90*/  ISETP.GE.AND P0, PT, R9, R214.reuse, PT ;  /* 0x000000d60900720c */ /* 0x080fe40003f06270 */
[----:B------:R-:W-:Y:S02]  /*dba0*/  IABS R7, R7 ;  /* 0x0000000700077213 */ /* 0x000fe40000000000 */
[----:B------:R-:W-:Y:S01]  /*dbb0*/  FSEL R227, R227, -INF , !P5 ;  /* 0xff800000e3e37808 */ /* 0x000fe20006800000 */
[----:B------:R-:W2:Y:S01]  /*dbc0*/  I2F R20, R26 ;  /* 0x0000001a00147306 */ /* 0x000ea20000201400 */
[-C--:B------:R-:W-:Y:S02]  /*dbd0*/  ISETP.GE.AND P5, PT, R15, R214.reuse, PT ;  /* 0x000000d60f00720c */ /* 0x080fe40003fa6270 */
[-C--:B------:R-:W-:Y:S02]  /*dbe0*/  ISETP.GE.OR P0, PT, R9, R213.reuse, !P0 ;  /* 0x000000d50900720c */ /* 0x080fe40004706670 */
[----:B------:R-:W-:Y:S02]  /*dbf0*/  ISETP.GE.OR P5, PT, R15, R213, !P5 ;  /* 0x000000d50f00720c */ /* 0x000fe40006fa6670 */
[----:B------:R-:W-:Y:S02]  /*dc00*/  FSEL R140, R238, -INF , !P0 ;  /* 0xff800000ee8c7808 */ /* 0x000fe40004000000 */
[-C--:B------:R-:W-:Y:S01]  /*dc10*/  ISETP.GE.AND P0, PT, R4, R214.reuse, PT ;  /* 0x000000d60400720c */ /* 0x080fe20003f06270 */
[----:B------:R-:W3:Y:S01]  /*dc20*/  I2F R25, R18 ;  /* 0x0000001200197306 */ /* 0x000ee20000201400 */
[----:B------:R-:W-:Y:S02]  /*dc30*/  FSEL R163, R230, -INF , !P6 ;  /* 0xff800000e6a37808 */ /* 0x000fe40007000000 */
[----:B------:R-:W-:Y:S01]  /*dc40*/  ISETP.GE.AND P6, PT, R14, R214, PT ;  /* 0x000000d60e00720c */ /* 0x000fe20003fc6270 */
[----:B-1----:R-:W-:Y:S01]  /*dc50*/  FFMA.FTZ R231, R16, -UR21, R231 ;  /* 0x8000001510e77c23 */ /* 0x002fe200080100e7 */
[----:B------:R-:W-:Y:S02]  /*dc60*/  FSEL R158, R243, -INF , !P5 ;  /* 0xff800000f39e7808 */ /* 0x000fe40006800000 */
[C---:B------:R-:W-:Y:S02]  /*dc70*/  ISETP.GE.AND P5, PT, R9.reuse, R211, PT ;  /* 0x000000d30900720c */ /* 0x040fe40003fa6270 */
[-C--:B------:R-:W-:Y:S01]  /*dc80*/  ISETP.GE.OR P0, PT, R4, R213.reuse, !P0 ;  /* 0x000000d50400720c */ /* 0x080fe20004706670 */
[----:B------:R-:W1:Y:S01]  /*dc90*/  I2F R23, R7 ;  /* 0x0000000700177306 */ /* 0x000e620000201400 */
[----:B------:R-:W-:Y:S02]  /*dca0*/  ISETP.GE.OR P6, PT, R14, R213, !P6 ;  /* 0x000000d50e00720c */ /* 0x000fe400077c6670 */
[----:B------:R-:W-:Y:S01]  /*dcb0*/  ISETP.GE.OR P5, PT, R9, R210, !P5 ;  /* 0x000000d20900720c */ /* 0x000fe20006fa6670 */
[----:B------:R-:W-:Y:S01]  /*dcc0*/  IMAD.IADD R9, R212, 0x1, -R4 ;  /* 0x00000001d4097824 */ /* 0x000fe200078e0a04 */
[----:B------:R-:W-:Y:S01]  /*dcd0*/  FSEL R160, R240, -INF , !P0 ;  /* 0xff800000f0a07808 */ /* 0x000fe20004000000 */
[----:B--2---:R-:W-:Y:S01]  /*dce0*/  FFMA.FTZ R245, R20, -UR21, R245 ;  /* 0x8000001514f57c23 */ /* 0x004fe200080100f5 */
[----:B------:R-:W-:Y:S02]  /*dcf0*/  ISETP.GE.AND P0, PT, R12, R211, PT ;  /* 0x000000d30c00720c */ /* 0x000fe40003f06270 */
[----:B------:R-:W-:Y:S02]  /*dd00*/  FSEL R156, R244, -INF , !P6 ;  /* 0xff800000f49c7808 */ /* 0x000fe40007000000 */
[----:B------:R-:W-:Y:S02]  /*dd10*/  ISETP.GE.AND P6, PT, R8, R214, PT ;  /* 0x000000d60800720c */ /* 0x000fe40003fc6270 */
[----:B------:R-:W-:Y:S01]  /*dd20*/  IADD3 R3, R6, 0x31, RZ ;  /* 0x0000003106037810 */ /* 0x000fe20007ffe0ff */
[----:B---3--:R-:W-:Y:S01]  /*dd30*/  FFMA.FTZ R248, R25, -UR21, R248 ;  /* 0x8000001519f87c23 */ /* 0x008fe200080100f8 */
[----:B------:R-:W-:Y:S02]  /*dd40*/  ISETP.GE.OR P0, PT, R12, R210, !P0 ;  /* 0x000000d20c00720c */ /* 0x000fe40004706670 */
[----:B------:R-:W-:Y:S02]  /*dd50*/  IABS R12, R9 ;  /* 0x00000009000c7213 */ /* 0x000fe40000000000 */
[C---:B------:R-:W-:Y:S02]  /*dd60*/  IADD3 R9, R6.reuse, 0x38, RZ ;  /* 0x0000003806097810 */ /* 0x040fe40007ffe0ff */
[----:B------:R-:W-:Y:S02]  /*dd70*/  IADD3 R6, R6, 0x39, RZ ;  /* 0x0000003906067810 */ /* 0x000fe40007ffe0ff */
[----:B------:R-:W-:Y:S01]  /*dd80*/  ISETP.GE.OR P6, PT, R8, R213, !P6 ;  /* 0x000000d50800720c */ /* 0x000fe200077c6670 */
[----:B------:R-:W2:Y:S01]  /*dd90*/  I2F R12, R12 ;  /* 0x0000000c000c7306 */ /* 0x000ea20000201400 */
[----:B------:R-:W-:Y:S01]  /*dda0*/  IADD3 R19, R215, -R6, RZ ;  /* 0x80000006d7137210 */ /* 0x000fe20007ffe0ff */
[----:B-1----:R-:W-:Y:S01]  /*ddb0*/  FFMA.FTZ R236, R23, -UR21, R236 ;  /* 0x8000001517ec7c23 */ /* 0x002fe200080100ec */
[----:B------:R-:W-:Y:S02]  /*ddc0*/  IABS R18, R22 ;  /* 0x0000001600127213 */ /* 0x000fe40000000000 */
[----:B------:R-:W-:Y:S02]  /*ddd0*/  FSEL R154, R245, -INF , !P6 ;  /* 0xff800000f59a7808 */ /* 0x000fe40007000000 */
[----:B------:R-:W-:Y:S02]  /*dde0*/  ISETP.GE.AND P6, PT, R4, R211, PT ;  /* 0x000000d30400720c */ /* 0x000fe40003fc6270 */
[----:B------:R-:W-:Y:S01]  /*ddf0*/  IADD3 R22, R215, -R3, RZ ;  /* 0x80000003d7167210 */ /* 0x000fe20007ffe0ff */
[----:B------:R-:W1:Y:S01]  /*de00*/  I2F R18, R18 ;  /* 0x0000001200127306 */ /* 0x000e620000201400 */
[----:B------:R-:W-:Y:S02]  /*de10*/  IABS R19, R19 ;  /* 0x0000001300137213 */ /* 0x000fe40000000000 */
[----:B------:R-:W-:Y:S02]  /*de20*/  FSEL R7, R228, -INF , !P1 ;  /* 0xff800000e4077808 */ /* 0x000fe40004800000 */
[C---:B------:R-:W-:Y:S02]  /*de30*/  ISETP.GE.AND P1, PT, R11.reuse, R211, PT ;  /* 0x000000d30b00720c */ /* 0x040fe40003f26270 */
[----:B------:R-:W-:Y:S02]  /*de40*/  ISETP.GE.OR P6, PT, R4, R210, !P6 ;  /* 0x000000d20400720c */ /* 0x000fe400077c6670 */
[----:B------:R-:W-:Y:S01]  /*de50*/  IABS R22, R22 ;  /* 0x0000001600167213 */ /* 0x000fe20000000000 */
[----:B------:R-:W3:Y:S01]  /*de60*/  I2F R4, R19 ;  /* 0x0000001300047306 */ /* 0x000ee20000201400 */
[----:B------:R-:W-:Y:S02]  /*de70*/  ISETP.GE.OR P1, PT, R11, R210, !P1 ;  /* 0x000000d20b00720c */ /* 0x000fe40004f26670 */
[----:B------:R-:W-:Y:S01]  /*de80*/  IADD3 R16, R215, -R9, RZ ;  /* 0x80000009d7107210 */ /* 0x000fe20007ffe0ff */
[----:B--2---:R-:W-:Y:S01]  /*de90*/  FFMA.FTZ R239, R12, -UR21, R239 ;  /* 0x800000150cef7c23 */ /* 0x004fe200080100ef */
[----:B------:R-:W-:Y:S02]  /*dea0*/  FSEL R161, R231, -INF , !P0 ;  /* 0xff800000e7a17808 */ /* 0x000fe40004000000 */
[----:B------:R-:W-:Y:S01]  /*deb0*/  IABS R20, R16 ;  /* 0x0000001000147213 */ /* 0x000fe20000000000 */
[----:B------:R-:W-:Y:S01]  /*dec0*/  IMAD.IADD R16, R212, 0x1, -R15 ;  /* 0x00000001d4107824 */ /* 0x000fe200078e0a0f */
[C---:B------:R-:W-:Y:S01]  /*ded0*/  ISETP.GE.AND P0, PT, R13.reuse, R214, PT ;  /* 0x000000d60d00720c */ /* 0x040fe20003f06270 */
[----:B------:R-:W2:Y:S01]  /*dee0*/  I2F R11, R22 ;  /* 0x00000016000b7306 */ /* 0x000ea20000201400 */
[----:B------:R-:W-:Y:S02]  /*def0*/  FSEL R143, R236, -INF , !P1 ;  /* 0xff800000ec8f7808 */ /* 0x000fe40004800000 */
[----:B------:R-:W-:Y:S01]  /*df00*/  ISETP.GE.OR P0, PT, R13, R213, !P0 ;  /* 0x000000d50d00720c */ /* 0x000fe20004706670 */
[----:B-1----:R-:W-:Y:S01]  /*df10*/  FFMA.FTZ R233, R18, -UR21, R233 ;  /* 0x8000001512e97c23 */ /* 0x002fe200080100e9 */
[CC--:B------:R-:W-:Y:S02]  /*df20*/  ISETP.GE.AND P1, PT, R15.reuse, R211.reuse, PT ;  /* 0x000000d30f00720c */ /* 0x0c0fe40003f26270 */
[----:B------:R-:W-:Y:S02]  /*df30*/  FSEL R152, R248, -INF , !P0 ;  /* 0xff800000f8987808 */ /* 0x000fe40004000000 */
[-C--:B------:R-:W-:Y:S01]  /*df40*/  ISETP.GE.AND P0, PT, R14, R211.reuse, PT ;  /* 0x000000d30e00720c */ /* 0x080fe20003f06270 */
[----:B------:R-:W1:Y:S01]  /*df50*/  I2F R20, R20 ;  /* 0x0000001400147306 */ /* 0x000e620000201400 */
[-C--:B------:R-:W-:Y:S01]  /*df60*/  ISETP.GE.OR P1, PT, R15, R210.reuse, !P1 ;  /* 0x000000d20f00720c */ /* 0x080fe20004f26670 */
[----:B------:R-:W-:Y:S01]  /*df70*/  IMAD.IADD R15, R212, 0x1, -R14 ;  /* 0x00000001d40f7824 */ /* 0x000fe200078e0a0e */
[----:B------:R-:W-:Y:S01]  /*df80*/  ISETP.GE.OR P0, PT, R14, R210, !P0 ;  /* 0x000000d20e00720c */ /* 0x000fe20004706670 */
[----:B------:R-:W-:Y:S01]  /*df90*/  IMAD.IADD R14, R212, 0x1, -R13 ;  /* 0x00000001d40e7824 */ /* 0x000fe200078e0a0d */
[----:B------:R-:W-:Y:S01]  /*dfa0*/  FSEL R159, R239, -INF , !P6 ;  /* 0xff800000ef9f7808 */ /* 0x000fe20007000000 */
[----:B---3--:R-:W-:Y:S01]  /*dfb0*/  FFMA.FTZ R251, R4, -UR21, R251 ;  /* 0x8000001504fb7c23 */ /* 0x008fe200080100fb */
[----:B------:R-:W-:Y:S02]  /*dfc0*/  FMNMX.FTZ R19, R222, R2, !PT ;  /* 0x00000002de137209 */ /* 0x000fe40007810000 */
[----:B------:R-:W-:Y:S02]  /*dfd0*/  ISETP.GE.AND P6, PT, R8, R211, PT ;  /* 0x000000d30800720c */ /* 0x000fe40003fc6270 */
[----:B------:R-:W-:Y:S02]  /*dfe0*/  IABS R14, R14 ;  /* 0x0000000e000e7213 */ /* 0x000fe40000000000 */
[----:B------:R-:W-:Y:S01]  /*dff0*/  FSEL R141, R233, -INF , !P5 ;  /* 0xff800000e98d7808 */ /* 0x000fe20006800000 */
[----:B--2---:R-:W-:Y:S01]  /*e000*/  FFMA.FTZ R252, R11, -UR21, R252 ;  /* 0x800000150bfc7c23 */ /* 0x004fe200080100fc */
[C---:B------:R-:W-:Y:S02]  /*e010*/  ISETP.GE.AND P5, PT, R3.reuse, R214, PT ;  /* 0x000000d60300720c */ /* 0x040fe40003fa6270 */
[----:B------:R-:W-:Y:S02]  /*e020*/  FMNMX.FTZ R19, R224, R19, !PT ;  /* 0x00000013e0137209 */ /* 0x000fe40007810000 */
[----:B------:R-:W-:Y:S02]  /*e030*/  ISETP.GE.OR P6, PT, R8, R210, !P6 ;  /* 0x000000d20800720c */ /* 0x000fe400077c6670 */
[----:B------:R-:W-:Y:S02]  /*e040*/  IADD3 R11, R212, -R8, RZ ;  /* 0x80000008d40b7210 */ /* 0x000fe40007ffe0ff */
[----:B------:R-:W2:Y:S01]  /*e050*/  I2F R8, R14 ;  /* 0x0000000e00087306 */ /* 0x000ea20000201400 */
[----:B------:R-:W-:Y:S01]  /*e060*/  IABS R15, R15 ;  /* 0x0000000f000f7213 */ /* 0x000fe20000000000 */
[----:B-1----:R-:W-:Y:S01]  /*e070*/  FFMA.FTZ R17, R20, -UR21, R17 ;  /* 0x8000001514117c23 */ /* 0x002fe20008010011 */
[----:B------:R-:W-:Y:S01]  /*e080*/  ISETP.GE.OR P5, PT, R3, R213, !P5 ;  /* 0x000000d50300720c */ /* 0x000fe20006fa6670 */
[----:B------:R-:W-:Y:S01]  /*e090*/  LDSM.16.MT88.4 R20, [R194+0xc000] ;  /* 0x00c00000c214783b */ /* 0x000fe20000004200 */
[----:B------:R-:W-:Y:S02]  /*e0a0*/  FMNMX.FTZ R19, R226, R19, !PT ;  /* 0x00000013e2137209 */ /* 0x000fe40007810000 */
[----:B------:R-:W-:Y:S02]  /*e0b0*/  FSEL R150, R252, -INF , !P5 ;  /* 0xff800000fc967808 */ /* 0x000fe40006800000 */
[C---:B------:R-:W-:Y:S01]  /*e0c0*/  ISETP.GE.AND P5, PT, R9.reuse, R214, PT ;  /* 0x000000d60900720c */ /* 0x040fe20003fa6270 */
[----:B------:R-:W1:Y:S01]  /*e0d0*/  I2F R12, R15 ;  /* 0x0000000f000c7306 */ /* 0x000e620000201400 */
[----:B------:R-:W-:Y:S02]  /*e0e0*/  FMNMX.FTZ R19, R10, R19, !PT ;  /* 0x000000130a137209 */ /* 0x000fe40007810000 */
[----:B------:R-:W-:Y:S02]  /*e0f0*/  IABS R16, R16 ;  /* 0x0000001000107213 */ /* 0x000fe40000000000 */
[----:B------:R-:W-:Y:S02]  /*e100*/  FMNMX.FTZ R19, R164, R19, !PT ;  /* 0x00000013a4137209 */ /* 0x000fe40007810000 */
[----:B------:R-:W-:Y:S02]  /*e110*/  ISETP.GE.OR P5, PT, R9, R213, !P5 ;  /* 0x000000d50900720c */ /* 0x000fe40006fa6670 */
[----:B------:R-:W-:Y:S01]  /*e120*/  FMNMX.FTZ R4, R225, R0, !PT ;  /* 0x00000000e1047209 */ /* 0x000fe20007810000 */
[----:B------:R-:W3:Y:S01]  /*e130*/  I2F R16, R16 ;  /* 0x0000001000107306 */ /* 0x000ee20000201400 */
[----:B------:R-:W-:Y:S02]  /*e140*/  FSEL R148, R17, -INF , !P5 ;  /* 0xff80000011947808 */ /* 0x000fe40006800000 */
[----:B------:R-:W-:Y:S01]  /*e150*/  FMNMX.FTZ R17, R162, R19, !PT ;  /* 0x00000013a2117209 */ /* 0x000fe20007810000 */
[----:B--2---:R-:W-:Y:S01]  /*e160*/  FFMA.FTZ R247, R8, -UR21, R247 ;  /* 0x8000001508f77c23 */ /* 0x004fe200080100f7 */
[----:B------:R-:W-:Y:S02]  /*e170*/  FMNMX.FTZ R14, R5, R4, !PT ;  /* 0x00000004050e7209 */ /* 0x000fe40007810000 */
[----:B------:R-:W-:Y:S02]  /*e180*/  FMNMX.FTZ R17, R142, R17, !PT ;  /* 0x000000118e117209 */ /* 0x000fe40007810000 */
[----:B------:R-:W-:Y:S02]  /*e190*/  IABS R11, R11 ;  /* 0x0000000b000b7213 */ /* 0x000fe40000000000 */
[----:B------:R-:W-:Y:S02]  /*e1a0*/  FMNMX.FTZ R17, R140, R17, !PT ;  /* 0x000000118c117209 */ /* 0x000fe40007810000 */
[----:B------:R-:W-:Y:S01]  /*e1b0*/  FMNMX.FTZ R14, R227, R14, !PT ;  /* 0x0000000ee30e7209 */ /* 0x000fe20007810000 */
[----:B-1----:R-:W-:Y:S01]  /*e1c0*/  FFMA.FTZ R241, R12, -UR21, R241 ;  /* 0x800000150cf17c23 */ /* 0x002fe200080100f1 */
[----:B------:R-:W-:Y:S01]  /*e1d0*/  FMNMX.FTZ R17, R160, R17, !PT ;  /* 0x00000011a0117209 */ /* 0x000fe20007810000 */
[----:B------:R-:W1:Y:S01]  /*e1e0*/  I2F R11, R11 ;  /* 0x0000000b000b7306 */ /* 0x000e620000201400 */
[C---:B------:R-:W-:Y:S02]  /*e1f0*/  ISETP.GE.AND P5, PT, R13.reuse, R211, PT ;  /* 0x000000d30d00720c */ /* 0x040fe40003fa6270 */
[----:B------:R-:W-:Y:S02]  /*e200*/  IADD3 R15, R212, -R3, RZ ;  /* 0x80000003d40f7210 */ /* 0x000fe40007ffe0ff */
[----:B------:R-:W-:Y:S02]  /*e210*/  FMNMX.FTZ R17, R158, R17, !PT ;  /* 0x000000119e117209 */ /* 0x000fe40007810000 */
[----:B------:R-:W-:Y:S01]  /*e220*/  ISETP.GE.OR P5, PT, R13, R210, !P5 ;  /* 0x000000d20d00720c */ /* 0x000fe20006fa6670 */
[----:B------:R-:W-:Y:S01]  /*e230*/  IMAD.IADD R13, R212, 0x1, -R9 ;  /* 0x00000001d40d7824 */ /* 0x000fe200078e0a09 */
[----:B------:R-:W-:Y:S01]  /*e240*/  FMNMX.FTZ R14, R7, R14, !PT ;  /* 0x0000000e070e7209 */ /* 0x000fe20007810000 */
[----:B---3--:R-:W-:Y:S01]  /*e250*/  FFMA.FTZ R237, R16, -UR21, R237 ;  /* 0x8000001510ed7c23 */ /* 0x008fe200080100ed */
[----:B------:R-:W-:Y:S02]  /*e260*/  IABS R15, R15 ;  /* 0x0000000f000f7213 */ /* 0x000fe40000000000 */
[----:B------:R-:W-:Y:S02]  /*e270*/  FMNMX.FTZ R17, R156, R17, !PT ;  /* 0x000000119c117209 */ /* 0x000fe40007810000 */
[----:B------:R-:W-:Y:S02]  /*e280*/  FMNMX.FTZ R14, R163, R14, !PT ;  /* 0x0000000ea30e7209 */ /* 0x000fe40007810000 */
        /* <DEDUP_REMOVED lines=36> */
[----:B------:R-:W-:Y:S02]  /*e4d0*/  ISETP.GE.AND P5, PT, R6, R211, PT ;  /* 0x000000d30600720c */ /* 0x000fe40003fa6270 */
        /* <DEDUP_REMOVED lines=381> */
.L_x_1261:
        /* <DEDUP_REMOVED lines=50> */
[----:B------:R-:W-:Y:S02]  /*ffd0*/  @!UP2 UMOV UR22, UR11 ;  /* 0x0000000b0016ac82 */ /* 0x000fe40008000000 */
[----:B------:R-:W-:Y:S01]  /*ffe0*/  USHF.R.S32.HI UR4, URZ, 0x1f, UR5 ;  /* 0x0000001f3f047899 */ /* 0x000fe20008011405 */
[----:B------:R-:W2:Y:S01]  /*fff0*/  @P3 MUFU.RCP R5, R0 ;  /* 0x0000000000053308 */ /* 0x000ea20000001000 */
[----:B------:R-:W-:Y:S02]  /*10000*/  @!UP2 USHF.R.S32.HI UR23, URZ, 0x1f, UR11 ;  /* 0x0000001f3f17a899 */ /* 0x000fe4000801140b */
        /* <DEDUP_REMOVED lines=8> */
[----:B------:R-:W-:Y:S01]  /*10090*/  ULDC.64 UR14, c[0x0][0x118] ;  /* 0x00004600000e7ab9 */ /* 0x000fe20000000a00 */
[C---:B------:R-:W-:Y:S01]  /*100a0*/  FMUL.FTZ R125, R4.reuse, R125 ;  /* 0x0000007d047d7220 */ /* 0x040fe20000410000 */
[----:B------:R-:W-:Y:S01]  /*100b0*/  F2FP.PACK_AB R128, R129, R128 ;  /* 0x000000808180723e */ /* 0x000fe200000000ff */
[C---:B------:R-:W-:Y:S01]  /*100c0*/  FMUL.FTZ R120, R4.reuse, R120 ;  /* 0x0000007804787220 */ /* 0x040fe20000410000 */
[----:B------:R-:W3:Y:S01]  /*100d0*/  @P3 MUFU.LG2 R0, R0 ;  /* 0x0000000000003308 */ /* 0x000ee20000000c00 */
        /* <DEDUP_REMOVED lines=272> */
.L_x_1266:
[----:B---34-:R-:W-:Y:S05]  /*111e0*/  BSYNC B0 ;  /* 0x0000000000007941 */ /* 0x018fea0003800000 */
.L_x_1265:
        /* <DEDUP_REMOVED lines=34> */
.L_x_1268:
[----:B------:R-:W-:Y:S05]  /*11410*/  BSYNC B0 ;  /* 0x0000000000007941 */ /* 0x000fea0003800000 */
.L_x_1267:
        /* <DEDUP_REMOVED lines=20> */
.L_x_1270:
[----:B------:R-:W-:Y:S05]  /*11560*/  BSYNC B0 ;  /* 0x0000000000007941 */ /* 0x000fea0003800000 */
.L_x_1269:
        /* <DEDUP_REMOVED lines=20> */
.L_x_1272:
[----:B------:R-:W-:Y:S05]  /*116b0*/  BSYNC B0 ;  /* 0x0000000000007941 */ /* 0x000fea0003800000 */
.L_x_1271:
        /* <DEDUP_REMOVED lines=21> */
.L_x_1273:
        /* <DEDUP_REMOVED lines=15> */
.L_x_1301:


//--------------------- .nv.shared._ZN5flash16flash_fwd_kernelI23Flash_fwd_kernel_traitsILi192ELi128ELi64ELi8ELb0ELb0EN7cutlass6half_tE19Flash_kernel_traitsILi192ELi128ELi64ELi8ES3_EELb0ELb0ELb0ELb0ELb0ELb1ELb0ELb0EEEvNS_16Flash_fwd_paramsE --------------------------
	.section	.nv.shared._ZN5flash16flash_fwd_kernelI23Flash_fwd_kernel_traitsILi192ELi128ELi64ELi8ELb0ELb0EN7cutlass6half_tE19Flash_kernel_traitsILi192ELi128ELi64ELi8ES3_EELb0ELb0ELb0ELb0ELb0ELb1ELb0ELb0EEEvNS_16Flash_fwd_paramsE,"aw",@nobits
	.sectionflags	@""
	.align	16


//--------------------- .nv.global                --------------------------
	.section	.nv.global,"aw",@nobits
.nv.global:
	.type		_ZN66_INTERNAL_d401c04c_30_flash_fwd_hdim192_fp16_sm80_cu_a6473388_28744cute1_E,@object
	.size		_ZN66_INTERNAL_d401c04c_30_flash_fwd_hdim192_fp16_sm80_cu_a6473388_28744cute1_E,(_ZN66_INTERNAL_d401c04c_30_flash_fwd_hdim192_fp16_sm80_cu_a6473388_28744cuda3std3__45__cpo6cbeginE - _ZN66_INTERNAL_d401c04c_30_flash_fwd_hdim192_fp16_sm80_cu_a6473388_28744cute1_E)
_ZN66_INTERNAL_d401c04c_30_flash_fwd_hdim192_fp16_sm80_cu_a6473388_28744cute1_E:
	.zero		1
	.type		_ZN66_INTERNAL_d401c04c_30_flash_fwd_hdim192_fp16_sm80_cu_a6473388_28744cuda3std3__45__cpo6cbeginE,@object
	.size		_ZN66_INTERNAL_d401c04c_30_flash_fwd_hdim192_fp16_sm80_cu_a6473388_28744cuda3std3__45__cpo6cbeginE,(_ZN66_INTERNAL_d401c04c_30_flash_fwd_hdim192_fp16_sm80_cu_a6473388_28744cuda3std3__48in_placeE - _ZN66_INTERNAL_d401c04c_30_flash_fwd_hdim192_fp16_sm80_cu_a6473388_28744cuda3std3__45__cpo6cbeginE)
_ZN66_INTERNAL_d401c04c_30_flash_fwd_hdim192_fp16_sm80_cu_a6473388_28744cuda3std3__45__cpo6cbeginE:
	.zero		1
	.type		_ZN66_INTERNAL_d401c04c_30_flash_fwd_hdim192_fp16_sm80_cu_a6473388_28744cuda3std3__48in_placeE,@object
	.size		_ZN66_INTERNAL_d401c04c_30_flash_fwd_hdim192_fp16_sm80_cu_a6473388_28744cuda3std3__48in_placeE,(_ZN66_INTERNAL_d401c04c_30_flash_fwd_hdim192_fp16_sm80_cu_a6473388_28744cuda3std6ranges3__45__cpo9iter_moveE - _ZN66_INTERNAL_d401c04c_30_flash_fwd_hdim192_fp16_sm80_cu_a6473388_28744cuda3std3__48in_placeE)
_ZN66_INTERNAL_d401c04c_30_flash_fwd_hdim192_fp16_sm80_cu_a6473388_28744cuda3std3__48in_placeE:
	.zero		1
	.type		_ZN66_INTERNAL_d401c04c_30_flash_fwd_hdim192_fp16_sm80_cu_a6473388_28744cuda3std6ranges3__45__cpo9iter_moveE,@object
	.size		_ZN66_INTERNAL_d401c04c_30_flash_fwd_hdim192_fp16_sm80_cu_a6473388_28744cuda3std6ranges3__45__cpo9iter_moveE,(_ZN66_INTERNAL_d401c04c_30_flash_fwd_hdim192_fp16_sm80_cu_a6473388_28744cuda3std3__45__cpo5beginE - _ZN66_INTERNAL_d401c04c_30_flash_fwd_hdim192_fp16_sm80_cu_a6473388_28744cuda3std6ranges3__45__cpo9iter_moveE)
_ZN66_INTERNAL_d401c04c_30_flash_fwd_hdim192_fp16_sm80_cu_a6473388_28744cuda3std6ranges3__45__cpo9iter_moveE:
	.zero		1
	.type		_ZN66_INTERNAL_d401c04c_30_flash_fwd_hdim192_fp16_sm80_cu_a6473388_28744cuda3std3__45__cpo5beginE,@object
	.size		_ZN66_INTERNAL_d401c04c_30_flash_fwd_hdim192_fp16_sm80_cu_a6473388_28744cuda3std3__45__cpo5beginE,(_ZN66_INTERNAL_d401c04c_30_flash_fwd_hdim192_fp16_sm80_cu_a6473388_28744cuda3std3__468_GLOBAL__N__d401c04c_30_flash_fwd_hdim192_fp16_sm80_cu_a6473388_28746ignoreE - _ZN66_INTERNAL_d401c04c_30_flash_fwd_hdim192_fp16_sm80_cu_a6473388_28744cuda3std3__45__cpo5beginE)
_ZN66_INTERNAL_d401c04c_30_flash_fwd_hdim192_fp16_sm80_cu_a6473388_28744cuda3std3__45__cpo5beginE:
	.zero		1
	.type		_ZN66_INTERNAL_d401c04c_30_flash_fwd_hdim192_fp16_sm80_cu_a6473388_28744cuda3std3__468_GLOBAL__N__d401c04c_30_flash_fwd_hdim192_fp16_sm80_cu_a6473388_28746ignoreE,@object
	.size		_ZN66_INTERNAL_d401c04c_30_flash_fwd_hdim192_fp16_sm80_cu_a6473388_28744cuda3std3__468_GLOBAL__N__d401c04c_30_flash_fwd_hdim192_fp16_sm80_cu_a6473388_28746ignoreE,(_ZN66_INTERNAL_d401c04c_30_flash_fwd_hdim192_fp16_sm80_cu_a6473388_28744cute7productE - _ZN66_INTERNAL_d401c04c_30_flash_fwd_hdim192_fp16_sm80_cu_a6473388_28744cuda3std3__468_GLOBAL__N__d401c04c_30_flash_fwd_hdim192_fp16_sm80_cu_a6473388_28746ignoreE)
_ZN66_INTERNAL_d401c04c_30_flash_fwd_hdim192_fp16_sm80_cu_a6473388_28744cuda3std3__468_GLOBAL__N__d401c04c_30_flash_fwd_hdim192_fp16_sm80_cu_a6473388_28746ignoreE:
	.zero		1
	.type		_ZN66_INTERNAL_d401c04c_30_flash_fwd_hdim192_fp16_sm80_cu_a6473388_28744cute7productE,@object
	.size		_ZN66_INTERNAL_d401c04c_30_flash_fwd_hdim192_fp16_sm80_cu_a6473388_28744cute7productE,(_ZN66_INTERNAL_d401c04c_30_flash_fwd_hdim192_fp16_sm80_cu_a6473388_28744cuda3std3__45__cpo3endE - _ZN66_INTERNAL_d401c04c_30_flash_fwd_hdim192_fp16_sm80_cu_a6473388_28744cute7productE)
_ZN66_INTERNAL_d401c04c_30_flash_fwd_hdim192_fp16_sm80_cu_a6473388_28744cute7productE:
	.zero		1
	.type		_ZN66_INTERNAL_d401c04c_30_flash_fwd_hdim192_fp16_sm80_cu_a6473388_28744cuda3std3__45__cpo3endE,@object
	.size		_ZN66_INTERNAL_d401c04c_30_flash_fwd_hdim192_fp16_sm80_cu_a6473388_28744cuda3std3__45__cpo3endE,(_ZN66_INTERNAL_d401c04c_30_flash_fwd_hdim192_fp16_sm80_cu_a6473388_28744cuda3std3__419piecewise_constructE - _ZN66_INTERNAL_d401c04c_30_flash_fwd_hdim192_fp16_sm80_cu_a6473388_28744cuda3std3__45__cpo3endE)
_ZN66_INTERNAL_d401c04c_30_flash_fwd_hdim192_fp16_sm80_cu_a6473388_28744cuda3std3__45__cpo3endE:
	.zero		1
	.type		_ZN66_INTERNAL_d401c04c_30_flash_fwd_hdim192_fp16_sm80_cu_a6473388_28744cuda3std3__419piecewise_constructE,@object
	.size		_ZN66_INTERNAL_d401c04c_30_flash_fwd_hdim192_fp16_sm80_cu_a6473388_28744cuda3std3__419piecewise_constructE,(_ZN66_INTERNAL_d401c04c_30_flash_fwd_hdim192_fp16_sm80_cu_a6473388_28744cuda3std3__45__cpo4cendE - _ZN66_INTERNAL_d401c04c_30_flash_fwd_hdim192_fp16_sm80_cu_a6473388_28744cuda3std3__419piecewise_constructE)
_ZN66_INTERNAL_d401c04c_30_flash_fwd_hdim192_fp16_sm80_cu_a6473388_28744cuda3std3__419piecewise_constructE:
	.zero		1
	.type		_ZN66_INTERNAL_d401c04c_30_flash_fwd_hdim192_fp16_sm80_cu_a6473388_28744cuda3std3__45__cpo4cendE,@object
	.size		_ZN66_INTERNAL_d401c04c_30_flash_fwd_hdim192_fp16_sm80_cu_a6473388_28744cuda3std3__45__cpo4cendE,(_ZN66_INTERNAL_d401c04c_30_flash_fwd_hdim192_fp16_sm80_cu_a6473388_28744cuda3std6ranges3__45__cpo4swapE - _ZN66_INTERNAL_d401c04c_30_flash_fwd_hdim192_fp16_sm80_cu_a6473388_28744cuda3std3__45__cpo4cendE)
_ZN66_INTERNAL_d401c04c_30_flash_fwd_hdim192_fp16_sm80_cu_a6473388_28744cuda3std3__45__cpo4cendE:
	.zero		1
	.type		_ZN66_INTERNAL_d401c04c_30_flash_fwd_hdim192_fp16_sm80_cu_a6473388_28744cuda3std6ranges3__45__cpo4swapE,@object
	.size		_ZN66_INTERNAL_d401c04c_30_flash_fwd_hdim192_fp16_sm80_cu_a6473388_28744cuda3std6ranges3__45__cpo4swapE,(.L_7 - _ZN66_INTERNAL_d401c04c_30_flash_fwd_hdim192_fp16_sm80_cu_a6473388_28744cuda3std6ranges3__45__cpo4swapE)
_ZN66_INTERNAL_d401c04c_30_flash_fwd_hdim192_fp16_sm80_cu_a6473388_28744cuda3std6ranges3__45__cpo4swapE:
	.zero		1
.L_7:


//--------------------- .nv.shared._ZN5flash16flash_fwd_kernelI23Flash_fwd_kernel_traitsILi192ELi128ELi64ELi8ELb0ELb0EN7cutlass6half_tE19Flash_kernel_traitsILi192ELi128ELi64ELi8ES3_EELb0ELb0ELb0ELb0ELb0ELb1ELb1ELb0EEEvNS_16Flash_fwd_paramsE --------------------------
	.section	.nv.shared._ZN5flash16flash_fwd_kernelI23Flash_fwd_kernel_traitsILi192ELi128ELi64ELi8ELb0ELb0EN7cutlass6half_tE19Flash_kernel_traitsILi192ELi128ELi64ELi8ES3_EELb0ELb0ELb0ELb0ELb0ELb1ELb1ELb0EEEvNS_16Flash_fwd_paramsE,"aw",@nobits
	.sectionflags	@""
	.align	16


//--------------------- .nv.shared._ZN5flash16flash_fwd_kernelI23Flash_fwd_kernel_traitsILi192ELi128ELi64ELi8ELb0ELb0EN7cutlass6half_tE19Flash_kernel_traitsILi192ELi128ELi64ELi8ES3_EELb0ELb0ELb0ELb0ELb0ELb0ELb0ELb0EEEvNS_16Flash_fwd_paramsE --------------------------
	.section	.nv.shared._ZN5flash16flash_fwd_kernelI23Flash_fwd_kernel_traitsILi192ELi128ELi64ELi8ELb0ELb0EN7cutlass6half_tE19Flash_kernel_traitsILi192ELi128ELi64ELi8ES3_EELb0ELb0ELb0ELb0ELb0ELb0ELb0ELb0EEEvNS_16Flash_fwd_paramsE,"aw",@nobits
	.sectionflags	@""
	.align	16


//--------------------- .nv.shared._ZN5flash16flash_fwd_kernelI23Flash_fwd_kernel_traitsILi192ELi128ELi64ELi8ELb0ELb0EN7cutlass6half_tE19Flash_kernel_traitsILi192ELi128ELi64ELi8ES3_EELb0ELb0ELb0ELb0ELb0ELb0ELb1ELb0EEEvNS_16Flash_fwd_paramsE --------------------------
	.section	.nv.shared._ZN5flash16flash_fwd_kernelI23Flash_fwd_kernel_traitsILi192ELi128ELi64ELi8ELb0ELb0EN7cutlass6half_tE19Flash_kernel_traitsILi192ELi128ELi64ELi8ES3_EELb0ELb0ELb0ELb0ELb0ELb0ELb1ELb0EEEvNS_16Flash_fwd_paramsE,"aw",@nobits
	.sectionflags	@""
	.align	16


//--------------------- .nv.shared._ZN5flash16flash_fwd_kernelI23Flash_fwd_kernel_traitsILi192ELi128ELi64ELi8ELb0ELb0EN7cutlass6half_tE19Flash_kernel_traitsILi192ELi128ELi64ELi8ES3_EELb0ELb0ELb0ELb1ELb0ELb0ELb0ELb0EEEvNS_16Flash_fwd_paramsE --------------------------
	.section	.nv.shared._ZN5flash16flash_fwd_kernelI23Flash_fwd_kernel_traitsILi192ELi128ELi64ELi8ELb0ELb0EN7cutlass6half_tE19Flash_kernel_traitsILi192ELi128ELi64ELi8ES3_EELb0ELb0ELb0ELb1ELb0ELb0ELb0ELb0EEEvNS_16Flash_fwd_paramsE,"aw",@nobits
	.sectionflags	@""
	.align	16


//--------------------- .nv.shared._ZN5flash16flash_fwd_kernelI23Flash_fwd_kernel_traitsILi192ELi128ELi64ELi8ELb0ELb0EN7cutlass6half_tE19Flash_kernel_traitsILi192ELi128ELi64ELi8ES3_EELb0ELb0ELb0ELb1ELb0ELb0ELb1ELb0EEEvNS_16Flash_fwd_paramsE --------------------------
	.section	.nv.shared._ZN5flash16flash_fwd_kernelI23Flash_fwd_kernel_traitsILi192ELi128ELi64ELi8ELb0ELb0EN7cutlass6half_tE19Flash_kernel_traitsILi192ELi128ELi64ELi8ES3_EELb0ELb0ELb0ELb1ELb0ELb0ELb1ELb0EEEvNS_16Flash_fwd_paramsE,"aw",@nobits
	.sectionflags	@""
	.align	16


//--------------------- .nv.shared._ZN5flash16flash_fwd_kernelI23Flash_fwd_kernel_traitsILi192ELi128ELi64ELi8ELb0ELb0EN7cutlass6half_tE19Flash_kernel_traitsILi192ELi128ELi64ELi8ES3_EELb0ELb0ELb1ELb0ELb0ELb1ELb0ELb0EEEvNS_16Flash_fwd_paramsE --------------------------
	.section	.nv.shared._ZN5flash16flash_fwd_kernelI23Flash_fwd_kernel_traitsILi192ELi128ELi64ELi8ELb0ELb0EN7cutlass6half_tE19Flash_kernel_traitsILi192ELi128ELi64ELi8ES3_EELb0ELb0ELb1ELb0ELb0ELb1ELb0ELb0EEEvNS_16Flash_fwd_paramsE,"aw",@nobits
	.sectionflags	@""
	.align	16


//--------------------- .nv.shared._ZN5flash16flash_fwd_kernelI23Flash_fwd_kernel_traitsILi192ELi128ELi64ELi8ELb0ELb0EN7cutlass6half_tE19Flash_kernel_traitsILi192ELi128ELi64ELi8ES3_EELb0ELb0ELb1ELb0ELb0ELb1ELb1ELb0EEEvNS_16Flash_fwd_paramsE --------------------------
	.section	.nv.shared._ZN5flash16flash_fwd_kernelI23Flash_fwd_kernel_traitsILi192ELi128ELi64ELi8ELb0ELb0EN7cutlass6half_tE19Flash_kernel_traitsILi192ELi128ELi64ELi8ES3_EELb0ELb0ELb1ELb0ELb0ELb1ELb1ELb0EEEvNS_16Flash_fwd_paramsE,"aw",@nobits
	.sectionflags	@""
	.align	16


//--------------------- .nv.shared._ZN5flash16flash_fwd_kernelI23Flash_fwd_kernel_traitsILi192ELi128ELi64ELi8ELb0ELb0EN7cutlass6half_tE19Flash_kernel_traitsILi192ELi128ELi64ELi8ES3_EELb0ELb0ELb1ELb0ELb0ELb0ELb0ELb0EEEvNS_16Flash_fwd_paramsE --------------------------
	.section	.nv.shared._ZN5flash16flash_fwd_kernelI23Flash_fwd_kernel_traitsILi192ELi128ELi64ELi8ELb0ELb0EN7cutlass6half_tE19Flash_kernel_traitsILi192ELi128ELi64ELi8ES3_EELb0ELb0ELb1ELb0ELb0ELb0ELb0ELb0EEEvNS_16Flash_fwd_paramsE,"aw",@nobits
	.sectionflags	@""
	.align	16


//--------------------- .nv.shared._ZN5flash16flash_fwd_kernelI23Flash_fwd_kernel_traitsILi192ELi128ELi64ELi8ELb0ELb0EN7cutlass6half_tE19Flash_kernel_traitsILi192ELi128ELi64ELi8ES3_EELb0ELb0ELb1ELb0ELb0ELb0ELb1ELb0EEEvNS_16Flash_fwd_paramsE --------------------------
	.section	.nv.shared._ZN5flash16flash_fwd_kernelI23Flash_fwd_kernel_traitsILi192ELi128ELi64ELi8ELb0ELb0EN7cutlass6half_tE19Flash_kernel_traitsILi192ELi128ELi64ELi8ES3_EELb0ELb0ELb1ELb0ELb0ELb0ELb1ELb0EEEvNS_16Flash_fwd_paramsE,"aw",@nobits
	.sectionflags	@""
	.align	16


//--------------------- .nv.shared._ZN5flash16flash_fwd_kernelI23Flash_fwd_kernel_traitsILi192ELi128ELi64ELi8ELb0ELb0EN7cutlass6half_tE19Flash_kernel_traitsILi192ELi128ELi64ELi8ES3_EELb0ELb0ELb1ELb1ELb0ELb0ELb0ELb0EEEvNS_16Flash_fwd_paramsE --------------------------
	.section	.nv.shared._ZN5flash16flash_fwd_kernelI23Flash_fwd_kernel_traitsILi192ELi128ELi64ELi8ELb0ELb0EN7cutlass6half_tE19Flash_kernel_traitsILi192ELi128ELi64ELi8ES3_EELb0ELb0ELb1ELb1ELb0ELb0ELb0ELb0EEEvNS_16Flash_fwd_paramsE,"aw",@nobits
	.sectionflags	@""
	.align	16


//--------------------- .nv.shared._ZN5flash16flash_fwd_kernelI23Flash_fwd_kernel_traitsILi192ELi128ELi64ELi8ELb0ELb0EN7cutlass6half_tE19Flash_kernel_traitsILi192ELi128ELi64ELi8ES3_EELb0ELb0ELb1ELb1ELb0ELb0ELb1ELb0EEEvNS_16Flash_fwd_paramsE --------------------------
	.section	.nv.shared._ZN5flash16flash_fwd_kernelI23Flash_fwd_kernel_traitsILi192ELi128ELi64ELi8ELb0ELb0EN7cutlass6half_tE19Flash_kernel_traitsILi192ELi128ELi64ELi8ES3_EELb0ELb0ELb1ELb1ELb0ELb0ELb1ELb0EEEvNS_16Flash_fwd_paramsE,"aw",@nobits
	.sectionflags	@""
	.align	16


//--------------------- .nv.shared._ZN5flash16flash_fwd_kernelI23Flash_fwd_kernel_traitsILi192ELi64ELi64ELi4ELb0ELb0EN7cutlass6half_tE19Flash_kernel_traitsILi192ELi64ELi64ELi4ES3_EELb1ELb0ELb0ELb0ELb0ELb0ELb0ELb0EEEvNS_16Flash_fwd_paramsE --------------------------
	.section	.nv.shared._ZN5flash16flash_fwd_kernelI23Flash_fwd_kernel_traitsILi192ELi64ELi64ELi4ELb0ELb0EN7cutlass6half_tE19Flash_kernel_traitsILi192ELi64ELi64ELi4ES3_EELb1ELb0ELb0ELb0ELb0ELb0ELb0ELb0EEEvNS_16Flash_fwd_paramsE,"aw",@nobits
	.sectionflags	@""
	.align	16


//--------------------- .nv.shared._ZN5flash16flash_fwd_kernelI23Flash_fwd_kernel_traitsILi192ELi64ELi64ELi4ELb0ELb0EN7cutlass6half_tE19Flash_kernel_traitsILi192ELi64ELi64ELi4ES3_EELb1ELb0ELb1ELb0ELb0ELb0ELb0ELb0EEEvNS_16Flash_fwd_paramsE --------------------------
	.section	.nv.shared._ZN5flash16flash_fwd_kernelI23Flash_fwd_kernel_traitsILi192ELi64ELi64ELi4ELb0ELb0EN7cutlass6half_tE19Flash_kernel_traitsILi192ELi64ELi64ELi4ES3_EELb1ELb0ELb1ELb0ELb0ELb0ELb0ELb0EEEvNS_16Flash_fwd_paramsE,"aw",@nobits
	.sectionflags	@""
	.align	16


//--------------------- .nv.shared._ZN5flash16flash_fwd_kernelI23Flash_fwd_kernel_traitsILi192ELi64ELi64ELi4ELb0ELb0EN7cutlass6half_tE19Flash_kernel_traitsILi192ELi64ELi64ELi4ES3_EELb1ELb0ELb0ELb0ELb0ELb1ELb0ELb0EEEvNS_16Flash_fwd_paramsE --------------------------
	.section	.nv.shared._ZN5flash16flash_fwd_kernelI23Flash_fwd_kernel_traitsILi192ELi64ELi64ELi4ELb0ELb0EN7cutlass6half_tE19Flash_kernel_traitsILi192ELi64ELi64ELi4ES3_EELb1ELb0ELb0ELb0ELb0ELb1ELb0ELb0EEEvNS_16Flash_fwd_paramsE,"aw",@nobits
	.sectionflags	@""
	.align	16


//--------------------- .nv.shared._ZN5flash16flash_fwd_kernelI23Flash_fwd_kernel_traitsILi192ELi64ELi64ELi4ELb0ELb0EN7cutlass6half_tE19Flash_kernel_traitsILi192ELi64ELi64ELi4ES3_EELb0ELb0ELb0ELb0ELb0ELb1ELb1ELb0EEEvNS_16Flash_fwd_paramsE --------------------------
	.section	.nv.shared._ZN5flash16flash_fwd_kernelI23Flash_fwd_kernel_traitsILi192ELi64ELi64ELi4ELb0ELb0EN7cutlass6half_tE19Flash_kernel_traitsILi192ELi64ELi64ELi4ES3_EELb0ELb0ELb0ELb0ELb0ELb1ELb1ELb0EEEvNS_16Flash_fwd_paramsE,"aw",@nobits
	.sectionflags	@""
	.align	16


//--------------------- .nv.shared._ZN5flash16flash_fwd_kernelI23Flash_fwd_kernel_traitsILi192ELi64ELi64ELi4ELb0ELb0EN7cutlass6half_tE19Flash_kernel_traitsILi192ELi64ELi64ELi4ES3_EELb1ELb0ELb0ELb1ELb0ELb0ELb0ELb0EEEvNS_16Flash_fwd_paramsE --------------------------
	.section	.nv.shared._ZN5flash16flash_fwd_kernelI23Flash_fwd_kernel_traitsILi192ELi64ELi64ELi4ELb0ELb0EN7cutlass6half_tE19Flash_kernel_traitsILi192ELi64ELi64ELi4ES3_EELb1ELb0ELb0ELb1ELb0ELb0ELb0ELb0EEEvNS_16Flash_fwd_paramsE,"aw",@nobits
	.sectionflags	@""
	.align	16


//--------------------- .nv.shared._ZN5flash16flash_fwd_kernelI23Flash_fwd_kernel_traitsILi192ELi64ELi64ELi4ELb0ELb0EN7cutlass6half_tE19Flash_kernel_traitsILi192ELi64ELi64ELi4ES3_EELb1ELb0ELb0ELb0ELb0ELb0ELb0ELb1EEEvNS_16Flash_fwd_paramsE --------------------------
	.section	.nv.shared._ZN5flash16flash_fwd_kernelI23Flash_fwd_kernel_traitsILi192ELi64ELi64ELi4ELb0ELb0EN7cutlass6half_tE19Flash_kernel_traitsILi192ELi64ELi64ELi4ES3_EELb1ELb0ELb0ELb0ELb0ELb0ELb0ELb1EEEvNS_16Flash_fwd_paramsE,"aw",@nobits
	.sectionflags	@""
	.align	16


//--------------------- .nv.shared._ZN5flash16flash_fwd_kernelI23Flash_fwd_kernel_traitsILi192ELi64ELi64ELi4ELb0ELb0EN7cutlass6half_tE19Flash_kernel_traitsILi192ELi64ELi64ELi4ES3_EELb0ELb0ELb0ELb0ELb0ELb0ELb1ELb0EEEvNS_16Flash_fwd_paramsE --------------------------
	.section	.nv.shared._ZN5flash16flash_fwd_kernelI23Flash_fwd_kernel_traitsILi192ELi64ELi64ELi4ELb0ELb0EN7cutlass6half_tE19Flash_kernel_traitsILi192ELi64ELi64ELi4ES3_EELb0ELb0ELb0ELb0ELb0ELb0ELb1ELb0EEEvNS_16Flash_fwd_paramsE,"aw",@nobits
	.sectionflags	@""
	.align	16


//--------------------- .nv.shared._ZN5flash16flash_fwd_kernelI23Flash_fwd_kernel_traitsILi192ELi64ELi64ELi4ELb0ELb0EN7cutlass6half_tE19Flash_kernel_traitsILi192ELi64ELi64ELi4ES3_EELb1ELb0ELb0ELb1ELb0ELb0ELb0ELb1EEEvNS_16Flash_fwd_paramsE --------------------------
	.section	.nv.shared._ZN5flash16flash_fwd_kernelI23Flash_fwd_kernel_traitsILi192ELi64ELi64ELi4ELb0ELb0EN7cutlass6half_tE19Flash_kernel_traitsILi192ELi64ELi64ELi4ES3_EELb1ELb0ELb0ELb1ELb0ELb0ELb0ELb1EEEvNS_16Flash_fwd_paramsE,"aw",@nobits
	.sectionflags	@""
	.align	16


//--------------------- .nv.shared._ZN5flash16flash_fwd_kernelI23Flash_fwd_kernel_traitsILi192ELi64ELi64ELi4ELb0ELb0EN7cutlass6half_tE19Flash_kernel_traitsILi192ELi64ELi64ELi4ES3_EELb0ELb0ELb0ELb1ELb0ELb0ELb1ELb0EEEvNS_16Flash_fwd_paramsE --------------------------
	.section	.nv.shared._ZN5flash16flash_fwd_kernelI23Flash_fwd_kernel_traitsILi192ELi64ELi64ELi4ELb0ELb0EN7cutlass6half_tE19Flash_kernel_traitsILi192ELi64ELi64ELi4ES3_EELb0ELb0ELb0ELb1ELb0ELb0ELb1ELb0EEEvNS_16Flash_fwd_paramsE,"aw",@nobits
	.sectionflags	@""
	.align	16


//--------------------- .nv.shared._ZN5flash16flash_fwd_kernelI23Flash_fwd_kernel_traitsILi192ELi64ELi64ELi4ELb0ELb0EN7cutlass6half_tE19Flash_kernel_traitsILi192ELi64ELi64ELi4ES3_EELb1ELb0ELb1ELb0ELb0ELb1ELb0ELb0EEEvNS_16Flash_fwd_paramsE --------------------------
	.section	.nv.shared._ZN5flash16flash_fwd_kernelI23Flash_fwd_kernel_traitsILi192ELi64ELi64ELi4ELb0ELb0EN7cutlass6half_tE19Flash_kernel_traitsILi192ELi64ELi64ELi4ES3_EELb1ELb0ELb1ELb0ELb0ELb1ELb0ELb0EEEvNS_16Flash_fwd_paramsE,"aw",@nobits
	.sectionflags	@""
	.align	16


//--------------------- .nv.shared._ZN5flash16flash_fwd_kernelI23Flash_fwd_kernel_traitsILi192ELi64ELi64ELi4ELb0ELb0EN7cutlass6half_tE19Flash_kernel_traitsILi192ELi64ELi64ELi4ES3_EELb0ELb0ELb1ELb0ELb0ELb1ELb1ELb0EEEvNS_16Flash_fwd_paramsE --------------------------
	.section	.nv.shared._ZN5flash16flash_fwd_kernelI23Flash_fwd_kernel_traitsILi192ELi64ELi64ELi4ELb0ELb0EN7cutlass6half_tE19Flash_kernel_traitsILi192ELi64ELi64ELi4ES3_EELb0ELb0ELb1ELb0ELb0ELb1ELb1ELb0EEEvNS_16Flash_fwd_paramsE,"aw",@nobits
	.sectionflags	@""
	.align	16


//--------------------- .nv.shared._ZN5flash16flash_fwd_kernelI23Flash_fwd_kernel_traitsILi192ELi64ELi64ELi4ELb0ELb0EN7cutlass6half_tE19Flash_kernel_traitsILi192ELi64ELi64ELi4ES3_EELb1ELb0ELb1ELb1ELb0ELb0ELb0ELb0EEEvNS_16Flash_fwd_paramsE --------------------------
	.section	.nv.shared._ZN5flash16flash_fwd_kernelI23Flash_fwd_kernel_traitsILi192ELi64ELi64ELi4ELb0ELb0EN7cutlass6half_tE19Flash_kernel_traitsILi192ELi64ELi64ELi4ES3_EELb1ELb0ELb1ELb1ELb0ELb0ELb0ELb0EEEvNS_16Flash_fwd_paramsE,"aw",@nobits
	.sectionflags	@""
	.align	16


//--------------------- .nv.shared._ZN5flash16flash_fwd_kernelI23Flash_fwd_kernel_traitsILi192ELi64ELi64ELi4ELb0ELb0EN7cutlass6half_tE19Flash_kernel_traitsILi192ELi64ELi64ELi4ES3_EELb1ELb0ELb1ELb0ELb0ELb0ELb0ELb1EEEvNS_16Flash_fwd_paramsE --------------------------
	.section	.nv.shared._ZN5flash16flash_fwd_kernelI23Flash_fwd_kernel_traitsILi192ELi64ELi64ELi4ELb0ELb0EN7cutlass6half_tE19Flash_kernel_traitsILi192ELi64ELi64ELi4ES3_EELb1ELb0ELb1ELb0ELb0ELb0ELb0ELb1EEEvNS_16Flash_fwd_paramsE,"aw",@nobits
	.sectionflags	@""
	.align	16


//--------------------- .nv.shared._ZN5flash16flash_fwd_kernelI23Flash_fwd_kernel_traitsILi192ELi64ELi64ELi4ELb0ELb0EN7cutlass6half_tE19Flash_kernel_traitsILi192ELi64ELi64ELi4ES3_EELb0ELb0ELb1ELb0ELb0ELb0ELb1ELb0EEEvNS_16Flash_fwd_paramsE --------------------------
	.section	.nv.shared._ZN5flash16flash_fwd_kernelI23Flash_fwd_kernel_traitsILi192ELi64ELi64ELi4ELb0ELb0EN7cutlass6half_tE19Flash_kernel_traitsILi192ELi64ELi64ELi4ES3_EELb0ELb0ELb1ELb0ELb0ELb0ELb1ELb0EEEvNS_16Flash_fwd_paramsE,"aw",@nobits
	.sectionflags	@""
	.align	16


//--------------------- .nv.shared._ZN5flash16flash_fwd_kernelI23Flash_fwd_kernel_traitsILi192ELi64ELi64ELi4ELb0ELb0EN7cutlass6half_tE19Flash_kernel_traitsILi192ELi64ELi64ELi4ES3_EELb1ELb0ELb1ELb1ELb0ELb0ELb0ELb1EEEvNS_16Flash_fwd_paramsE --------------------------
	.section	.nv.shared._ZN5flash16flash_fwd_kernelI23Flash_fwd_kernel_traitsILi192ELi64ELi64ELi4ELb0ELb0EN7cutlass6half_tE19Flash_kernel_traitsILi192ELi64ELi64ELi4ES3_EELb1ELb0ELb1ELb1ELb0ELb0ELb0ELb1EEEvNS_16Flash_fwd_paramsE,"aw",@nobits
	.sectionflags	@""
	.align	16


//--------------------- .nv.shared._ZN5flash16flash_fwd_kernelI23Flash_fwd_kernel_traitsILi192ELi64ELi64ELi4ELb0ELb0EN7cutlass6half_tE19Flash_kernel_traitsILi192ELi64ELi64ELi4ES3_EELb0ELb0ELb1ELb1ELb0ELb0ELb1ELb0EEEvNS_16Flash_fwd_paramsE --------------------------
	.section	.nv.shared._ZN5flash16flash_fwd_kernelI23Flash_fwd_kernel_traitsILi192ELi64ELi64ELi4ELb0ELb0EN7cutlass6half_tE19Flash_kernel_traitsILi192ELi64ELi64ELi4ES3_EELb0ELb0ELb1ELb1ELb0ELb0ELb1ELb0EEEvNS_16Flash_fwd_paramsE,"aw",@nobits
	.sectionflags	@""
	.align	16
